// Copyright (c) 2024, Jay Shah, Ganesh Bikshandi, Ying Zhang, Vijay Thakkar, Pradeep Ramani, Tri Dao.
// Splitting the different template instantiations to different files to speed up compilation.
// This file is auto-generated. See "generate_kernels.py"

#include "flash_fwd_hdim192_128_e4m3_paged_split_sm90.cu"

// ===== COMPILED SASS (sm_90a) =====

	.target	sm_90a

	.elftype	@"ET_EXEC"


//--------------------- .note.nv.tkinfo           --------------------------
	.section	.note.nv.tkinfo,"",@"SHT_NOTE"
	.sectionflags	@"SHF_NOTE_NV_TKINFO"
	.tkinfo
        /*0018*/ 	.word	0x00000002
        /*0030*/ 	.string	""
        /*0030*/ 	.string	"ptxas"
        /*0030*/ 	.string	"Cuda compilation tools, release 13.0, V13.0.88"
        /*0030*/ 	.string	"Build cuda_13.0.r13.0/compiler.36424714_0"
        /*0030*/ 	.string	"-arch sm_90a -m 64 "



//--------------------- .note.nv.cuinfo           --------------------------
	.section	.note.nv.cuinfo,"",@"SHT_NOTE"
	.sectionflags	@"SHF_NOTE_NV_CUINFO"
        /*0018*/ 	.short	0x0002
        /*001a*/ 	.short	0x005a
        /*001c*/ 	.short	0x0082
	.zero		2


//--------------------- .nv.info                  --------------------------
	.section	.nv.info,"",@"SHT_CUDA_INFO"
	.align	4


	//----- nvinfo : EIATTR_REGCOUNT
	.align		4
        /*0000*/ 	.byte	0x04, 0x2f
        /*0002*/ 	.short	(.L_27 - .L_26)
	.align		4
.L_26:
        /*0004*/ 	.word	index@(_ZN7cutlass13device_kernelIN5flash11enable_sm90INS1_16FlashAttnFwdSm90INS1_25CollectiveMainloopFwdSm90ILi2EN4cute5tupleIJNS5_1CILi1EEES8_S8_EEENS6_IJNS7_ILi128EEENS7_ILi160EEENS7_ILi192EEEEEELi128ENS_12float_e4m3_tEfNS_4arch4Sm90ELb1ELb0ELb0ELb1ELb1ELb1ELb0ELb1ELb1ELb1ELb1ELb0EEENS1_21CollectiveEpilogueFwdINS6_IJSA_SA_SB_EEES9_NS_10bfloat16_tESG_Li256ELb1ELb1ELb1ELb1EEENS1_36VarlenDynamicPersistentTileSchedulerILi128ELi160ELi256ELi128ELb1ELb1ELb1ELb1ELb1ELb1EEEEEEEEEvNT_6ParamsE)
        /*0008*/ 	.word	0x000000a8


	//----- nvinfo : EIATTR_FRAME_SIZE
	.align		4
.L_27:
        /*000c*/ 	.byte	0x04, 0x11
        /*000e*/ 	.short	(.L_29 - .L_28)
	.align		4
.L_28:
        /*0010*/ 	.word	index@(_ZN7cutlass13device_kernelIN5flash11enable_sm90INS1_16FlashAttnFwdSm90INS1_25CollectiveMainloopFwdSm90ILi2EN4cute5tupleIJNS5_1CILi1EEES8_S8_EEENS6_IJNS7_ILi128EEENS7_ILi160EEENS7_ILi192EEEEEELi128ENS_12float_e4m3_tEfNS_4arch4Sm90ELb1ELb0ELb0ELb1ELb1ELb1ELb0ELb1ELb1ELb1ELb1ELb0EEENS1_21CollectiveEpilogueFwdINS6_IJSA_SA_SB_EEES9_NS_10bfloat16_tESG_Li256ELb1ELb1ELb1ELb1EEENS1_36VarlenDynamicPersistentTileSchedulerILi128ELi160ELi256ELi128ELb1ELb1ELb1ELb1ELb1ELb1EEEEEEEEEvNT_6ParamsE)
        /*0014*/ 	.word	0x00000058


	//----- nvinfo : EIATTR_REGCOUNT
	.align		4
.L_29:
        /*0018*/ 	.byte	0x04, 0x2f
        /*001a*/ 	.short	(.L_31 - .L_30)
	.align		4
.L_30:
        /*001c*/ 	.word	index@(_ZN7cutlass13device_kernelIN5flash11enable_sm90INS1_16FlashAttnFwdSm90INS1_25CollectiveMainloopFwdSm90ILi2EN4cute5tupleIJNS5_1CILi1EEES8_S8_EEENS6_IJNS7_ILi128EEENS7_ILi160EEENS7_ILi192EEEEEELi128ENS_12float_e4m3_tEfNS_4arch4Sm90ELb1ELb0ELb0ELb1ELb1ELb0ELb0ELb1ELb1ELb1ELb1ELb0EEENS1_21CollectiveEpilogueFwdINS6_IJSA_SA_SB_EEES9_NS_10bfloat16_tESG_Li256ELb1ELb1ELb1ELb1EEENS1_36VarlenDynamicPersistentTileSchedulerILi128ELi160ELi256ELi128ELb1ELb1ELb1ELb1ELb1ELb1EEEEEEEEEvNT_6ParamsE)
        /*0020*/ 	.word	0x000000a8


	//----- nvinfo : EIATTR_FRAME_SIZE
	.align		4
.L_31:
        /*0024*/ 	.byte	0x04, 0x11
        /*0026*/ 	.short	(.L_33 - .L_32)
	.align		4
.L_32:
        /*0028*/ 	.word	index@(_ZN7cutlass13device_kernelIN5flash11enable_sm90INS1_16FlashAttnFwdSm90INS1_25CollectiveMainloopFwdSm90ILi2EN4cute5tupleIJNS5_1CILi1EEES8_S8_EEENS6_IJNS7_ILi128EEENS7_ILi160EEENS7_ILi192EEEEEELi128ENS_12float_e4m3_tEfNS_4arch4Sm90ELb1ELb0ELb0ELb1ELb1ELb0ELb0ELb1ELb1ELb1ELb1ELb0EEENS1_21CollectiveEpilogueFwdINS6_IJSA_SA_SB_EEES9_NS_10bfloat16_tESG_Li256ELb1ELb1ELb1ELb1EEENS1_36VarlenDynamicPersistentTileSchedulerILi128ELi160ELi256ELi128ELb1ELb1ELb1ELb1ELb1ELb1EEEEEEEEEvNT_6ParamsE)
        /*002c*/ 	.word	0x00000030


	//----- nvinfo : EIATTR_REGCOUNT
	.align		4
.L_33:
        /*0030*/ 	.byte	0x04, 0x2f
        /*0032*/ 	.short	(.L_35 - .L_34)
	.align		4
.L_34:
        /*0034*/ 	.word	index@(_ZN7cutlass13device_kernelIN5flash11enable_sm90INS1_16FlashAttnFwdSm90INS1_25CollectiveMainloopFwdSm90ILi2EN4cute5tupleIJNS5_1CILi1EEES8_S8_EEENS6_IJNS7_ILi128EEENS7_ILi160EEENS7_ILi192EEEEEELi128ENS_12float_e4m3_tEfNS_4arch4Sm90ELb1ELb0ELb0ELb0ELb1ELb0ELb0ELb1ELb1ELb1ELb1ELb0EEENS1_21CollectiveEpilogueFwdINS6_IJSA_SA_SB_EEES9_NS_10bfloat16_tESG_Li256ELb0ELb1ELb1ELb1EEENS1_19SingleTileSchedulerILb0ELb1ELb1ELi128EEEEEEEEEvNT_6ParamsE)
        /*0038*/ 	.word	0x000000a8


	//----- nvinfo : EIATTR_FRAME_SIZE
	.align		4
.L_35:
        /*003c*/ 	.byte	0x04, 0x11
        /*003e*/ 	.short	(.L_37 - .L_36)
	.align		4
.L_36:
        /*0040*/ 	.word	index@(_ZN7cutlass13device_kernelIN5flash11enable_sm90INS1_16FlashAttnFwdSm90INS1_25CollectiveMainloopFwdSm90ILi2EN4cute5tupleIJNS5_1CILi1EEES8_S8_EEENS6_IJNS7_ILi128EEENS7_ILi160EEENS7_ILi192EEEEEELi128ENS_12float_e4m3_tEfNS_4arch4Sm90ELb1ELb0ELb0ELb0ELb1ELb0ELb0ELb1ELb1ELb1ELb1ELb0EEENS1_21CollectiveEpilogueFwdINS6_IJSA_SA_SB_EEES9_NS_10bfloat16_tESG_Li256ELb0ELb1ELb1ELb1EEENS1_19SingleTileSchedulerILb0ELb1ELb1ELi128EEEEEEEEEvNT_6ParamsE)
        /*0044*/ 	.word	0x00000018


	//----- nvinfo : EIATTR_REGCOUNT
	.align		4
.L_37:
        /*0048*/ 	.byte	0x04, 0x2f
        /*004a*/ 	.short	(.L_39 - .L_38)
	.align		4
.L_38:
        /*004c*/ 	.word	index@(_ZN7cutlass13device_kernelIN5flash11enable_sm90INS1_16FlashAttnFwdSm90INS1_25CollectiveMainloopFwdSm90ILi2EN4cute5tupleIJNS5_1CILi1EEES8_S8_EEENS6_IJNS7_ILi128EEESA_NS7_ILi192EEEEEELi128ENS_12float_e4m3_tEfNS_4arch4Sm90ELb0ELb1ELb0ELb1ELb1ELb1ELb0ELb1ELb1ELb1ELb1ELb0EEENS1_21CollectiveEpilogueFwdINS6_IJSA_SA_SA_EEES9_NS_10bfloat16_tESF_Li256ELb1ELb1ELb1ELb1EEENS1_36VarlenDynamicPersistentTileSchedulerILi128ELi128ELi256ELi128ELb1ELb1ELb1ELb1ELb0ELb1EEEEEEEEEvNT_6ParamsE)
        /*0050*/ 	.word	0x000000a8


	//----- nvinfo : EIATTR_FRAME_SIZE
	.align		4
.L_39:
        /*0054*/ 	.byte	0x04, 0x11
        /*0056*/ 	.short	(.L_41 - .L_40)
	.align		4
.L_40:
        /*0058*/ 	.word	index@(_ZN7cutlass13device_kernelIN5flash11enable_sm90INS1_16FlashAttnFwdSm90INS1_25CollectiveMainloopFwdSm90ILi2EN4cute5tupleIJNS5_1CILi1EEES8_S8_EEENS6_IJNS7_ILi128EEESA_NS7_ILi192EEEEEELi128ENS_12float_e4m3_tEfNS_4arch4Sm90ELb0ELb1ELb0ELb1ELb1ELb1ELb0ELb1ELb1ELb1ELb1ELb0EEENS1_21CollectiveEpilogueFwdINS6_IJSA_SA_SA_EEES9_NS_10bfloat16_tESF_Li256ELb1ELb1ELb1ELb1EEENS1_36VarlenDynamicPersistentTileSchedulerILi128ELi128ELi256ELi128ELb1ELb1ELb1ELb1ELb0ELb1EEEEEEEEEvNT_6ParamsE)
        /*005c*/ 	.word	0x00000060


	//----- nvinfo : EIATTR_REGCOUNT
	.align		4
.L_41:
        /*0060*/ 	.byte	0x04, 0x2f
        /*0062*/ 	.short	(.L_43 - .L_42)
	.align		4
.L_42:
        /*0064*/ 	.word	index@(_ZN7cutlass13device_kernelIN5flash11enable_sm90INS1_16FlashAttnFwdSm90INS1_25CollectiveMainloopFwdSm90ILi2EN4cute5tupleIJNS5_1CILi1EEES8_S8_EEENS6_IJNS7_ILi128EEESA_NS7_ILi192EEEEEELi128ENS_12float_e4m3_tEfNS_4arch4Sm90ELb0ELb1ELb0ELb1ELb1ELb0ELb0ELb1ELb1ELb1ELb1ELb0EEENS1_21CollectiveEpilogueFwdINS6_IJSA_SA_SA_EEES9_NS_10bfloat16_tESF_Li256ELb1ELb1ELb1ELb1EEENS1_36VarlenDynamicPersistentTileSchedulerILi128ELi128ELi256ELi128ELb1ELb1ELb1ELb1ELb0ELb1EEEEEEEEEvNT_6ParamsE)
        /*0068*/ 	.word	0x000000a8


	//----- nvinfo : EIATTR_FRAME_SIZE
	.align		4
.L_43:
        /*006c*/ 	.byte	0x04, 0x11
        /*006e*/ 	.short	(.L_45 - .L_44)
	.align		4
.L_44:
        /*0070*/ 	.word	index@(_ZN7cutlass13device_kernelIN5flash11enable_sm90INS1_16FlashAttnFwdSm90INS1_25CollectiveMainloopFwdSm90ILi2EN4cute5tupleIJNS5_1CILi1EEES8_S8_EEENS6_IJNS7_ILi128EEESA_NS7_ILi192EEEEEELi128ENS_12float_e4m3_tEfNS_4arch4Sm90ELb0ELb1ELb0ELb1ELb1ELb0ELb0ELb1ELb1ELb1ELb1ELb0EEENS1_21CollectiveEpilogueFwdINS6_IJSA_SA_SA_EEES9_NS_10bfloat16_tESF_Li256ELb1ELb1ELb1ELb1EEENS1_36VarlenDynamicPersistentTileSchedulerILi128ELi128ELi256ELi128ELb1ELb1ELb1ELb1ELb0ELb1EEEEEEEEEvNT_6ParamsE)
        /*0074*/ 	.word	0x00000018


	//----- nvinfo : EIATTR_REGCOUNT
	.align		4
.L_45:
        /*0078*/ 	.byte	0x04, 0x2f
        /*007a*/ 	.short	(.L_47 - .L_46)
	.align		4
.L_46:
        /*007c*/ 	.word	index@(_ZN7cutlass13device_kernelIN5flash11enable_sm90INS1_16FlashAttnFwdSm90INS1_25CollectiveMainloopFwdSm90ILi2EN4cute5tupleIJNS5_1CILi1EEES8_S8_EEENS6_IJNS7_ILi128EEESA_NS7_ILi192EEEEEELi128ENS_12float_e4m3_tEfNS_4arch4Sm90ELb0ELb1ELb0ELb0ELb1ELb0ELb0ELb1ELb1ELb1ELb1ELb0EEENS1_21CollectiveEpilogueFwdINS6_IJSA_SA_SA_EEES9_NS_10bfloat16_tESF_Li256ELb0ELb1ELb1ELb1EEENS1_19SingleTileSchedulerILb0ELb1ELb1ELi128EEEEEEEEEvNT_6ParamsE)
        /*0080*/ 	.word	0x000000a8


	//----- nvinfo : EIATTR_FRAME_SIZE
	.align		4
.L_47:
        /*0084*/ 	.byte	0x04, 0x11
        /*0086*/ 	.short	(.L_49 - .L_48)
	.align		4
.L_48:
        /*0088*/ 	.word	index@(_ZN7cutlass13device_kernelIN5flash11enable_sm90INS1_16FlashAttnFwdSm90INS1_25CollectiveMainloopFwdSm90ILi2EN4cute5tupleIJNS5_1CILi1EEES8_S8_EEENS6_IJNS7_ILi128EEESA_NS7_ILi192EEEEEELi128ENS_12float_e4m3_tEfNS_4arch4Sm90ELb0ELb1ELb0ELb0ELb1ELb0ELb0ELb1ELb1ELb1ELb1ELb0EEENS1_21CollectiveEpilogueFwdINS6_IJSA_SA_SA_EEES9_NS_10bfloat16_tESF_Li256ELb0ELb1ELb1ELb1EEENS1_19SingleTileSchedulerILb0ELb1ELb1ELi128EEEEEEEEEvNT_6ParamsE)
        /*008c*/ 	.word	0x00000010


	//----- nvinfo : EIATTR_REGCOUNT
	.align		4
.L_49:
        /*0090*/ 	.byte	0x04, 0x2f
        /*0092*/ 	.short	(.L_51 - .L_50)
	.align		4
.L_50:
        /*0094*/ 	.word	index@(_ZN7cutlass13device_kernelIN5flash11enable_sm90INS1_16FlashAttnFwdSm90INS1_25CollectiveMainloopFwdSm90ILi2EN4cute5tupleIJNS5_1CILi1EEES8_S8_EEENS6_IJNS7_ILi128EEENS7_ILi160EEENS7_ILi192EEEEEELi128ENS_12float_e4m3_tEfNS_4arch4Sm90ELb0ELb0ELb0ELb1ELb1ELb1ELb0ELb1ELb1ELb1ELb1ELb0EEENS1_21CollectiveEpilogueFwdINS6_IJSA_SA_SB_EEES9_NS_10bfloat16_tESG_Li256ELb1ELb1ELb1ELb1EEENS1_36VarlenDynamicPersistentTileSchedulerILi128ELi160ELi256ELi128ELb1ELb1ELb1ELb0ELb1ELb1EEEEEEEEEvNT_6ParamsE)
        /*0098*/ 	.word	0x000000a8


	//----- nvinfo : EIATTR_FRAME_SIZE
	.align		4
.L_51:
        /*009c*/ 	.byte	0x04, 0x11
        /*009e*/ 	.short	(.L_53 - .L_52)
	.align		4
.L_52:
        /*00a0*/ 	.word	index@(_ZN7cutlass13device_kernelIN5flash11enable_sm90INS1_16FlashAttnFwdSm90INS1_25CollectiveMainloopFwdSm90ILi2EN4cute5tupleIJNS5_1CILi1EEES8_S8_EEENS6_IJNS7_ILi128EEENS7_ILi160EEENS7_ILi192EEEEEELi128ENS_12float_e4m3_tEfNS_4arch4Sm90ELb0ELb0ELb0ELb1ELb1ELb1ELb0ELb1ELb1ELb1ELb1ELb0EEENS1_21CollectiveEpilogueFwdINS6_IJSA_SA_SB_EEES9_NS_10bfloat16_tESG_Li256ELb1ELb1ELb1ELb1EEENS1_36VarlenDynamicPersistentTileSchedulerILi128ELi160ELi256ELi128ELb1ELb1ELb1ELb0ELb1ELb1EEEEEEEEEvNT_6ParamsE)
        /*00a4*/ 	.word	0x00000058


	//----- nvinfo : EIATTR_REGCOUNT
	.align		4
.L_53:
        /*00a8*/ 	.byte	0x04, 0x2f
        /*00aa*/ 	.short	(.L_55 - .L_54)
	.align		4
.L_54:
        /*00ac*/ 	.word	index@(_ZN7cutlass13device_kernelIN5flash11enable_sm90INS1_16FlashAttnFwdSm90INS1_25CollectiveMainloopFwdSm90ILi2EN4cute5tupleIJNS5_1CILi1EEES8_S8_EEENS6_IJNS7_ILi128EEENS7_ILi160EEENS7_ILi192EEEEEELi128ENS_12float_e4m3_tEfNS_4arch4Sm90ELb0ELb0ELb0ELb1ELb1ELb0ELb0ELb1ELb1ELb1ELb1ELb0EEENS1_21CollectiveEpilogueFwdINS6_IJSA_SA_SB_EEES9_NS_10bfloat16_tESG_Li256ELb1ELb1ELb1ELb1EEENS1_36VarlenDynamicPersistentTileSchedulerILi128ELi160ELi256ELi128ELb1ELb1ELb1ELb0ELb1ELb1EEEEEEEEEvNT_6ParamsE)
        /*00b0*/ 	.word	0x000000a8


	//----- nvinfo : EIATTR_FRAME_SIZE
	.align		4
.L_55:
        /*00b4*/ 	.byte	0x04, 0x11
        /*00b6*/ 	.short	(.L_57 - .L_56)
	.align		4
.L_56:
        /*00b8*/ 	.word	index@(_ZN7cutlass13device_kernelIN5flash11enable_sm90INS1_16FlashAttnFwdSm90INS1_25CollectiveMainloopFwdSm90ILi2EN4cute5tupleIJNS5_1CILi1EEES8_S8_EEENS6_IJNS7_ILi128EEENS7_ILi160EEENS7_ILi192EEEEEELi128ENS_12float_e4m3_tEfNS_4arch4Sm90ELb0ELb0ELb0ELb1ELb1ELb0ELb0ELb1ELb1ELb1ELb1ELb0EEENS1_21CollectiveEpilogueFwdINS6_IJSA_SA_SB_EEES9_NS_10bfloat16_tESG_Li256ELb1ELb1ELb1ELb1EEENS1_36VarlenDynamicPersistentTileSchedulerILi128ELi160ELi256ELi128ELb1ELb1ELb1ELb0ELb1ELb1EEEEEEEEEvNT_6ParamsE)
        /*00bc*/ 	.word	0x00000030


	//----- nvinfo : EIATTR_REGCOUNT
	.align		4
.L_57:
        /*00c0*/ 	.byte	0x04, 0x2f
        /*00c2*/ 	.short	(.L_59 - .L_58)
	.align		4
.L_58:
        /*00c4*/ 	.word	index@(_ZN7cutlass13device_kernelIN5flash11enable_sm90INS1_16FlashAttnFwdSm90INS1_25CollectiveMainloopFwdSm90ILi2EN4cute5tupleIJNS5_1CILi1EEES8_S8_EEENS6_IJNS7_ILi128EEENS7_ILi160EEENS7_ILi192EEEEEELi128ENS_12float_e4m3_tEfNS_4arch4Sm90ELb0ELb0ELb0ELb0ELb1ELb0ELb0ELb1ELb1ELb1ELb1ELb0EEENS1_21CollectiveEpilogueFwdINS6_IJSA_SA_SB_EEES9_NS_10bfloat16_tESG_Li256ELb0ELb1ELb1ELb1EEENS1_19SingleTileSchedulerILb0ELb1ELb1ELi128EEEEEEEEEvNT_6ParamsE)
        /*00c8*/ 	.word	0x000000a8


	//----- nvinfo : EIATTR_FRAME_SIZE
	.align		4
.L_59:
        /*00cc*/ 	.byte	0x04, 0x11
        /*00ce*/ 	.short	(.L_61 - .L_60)
	.align		4
.L_60:
        /*00d0*/ 	.word	index@(_ZN7cutlass13device_kernelIN5flash11enable_sm90INS1_16FlashAttnFwdSm90INS1_25CollectiveMainloopFwdSm90ILi2EN4cute5tupleIJNS5_1CILi1EEES8_S8_EEENS6_IJNS7_ILi128EEENS7_ILi160EEENS7_ILi192EEEEEELi128ENS_12float_e4m3_tEfNS_4arch4Sm90ELb0ELb0ELb0ELb0ELb1ELb0ELb0ELb1ELb1ELb1ELb1ELb0EEENS1_21CollectiveEpilogueFwdINS6_IJSA_SA_SB_EEES9_NS_10bfloat16_tESG_Li256ELb0ELb1ELb1ELb1EEENS1_19SingleTileSchedulerILb0ELb1ELb1ELi128EEEEEEEEEvNT_6ParamsE)
        /*00d4*/ 	.word	0x00000010


	//----- nvinfo : EIATTR_MIN_STACK_SIZE
	.align		4
.L_61:
        /*00d8*/ 	.byte	0x04, 0x12
        /*00da*/ 	.short	(.L_63 - .L_62)
	.align		4
.L_62:
        /*00dc*/ 	.word	index@(_ZN7cutlass13device_kernelIN5flash11enable_sm90INS1_16FlashAttnFwdSm90INS1_25CollectiveMainloopFwdSm90ILi2EN4cute5tupleIJNS5_1CILi1EEES8_S8_EEENS6_IJNS7_ILi128EEENS7_ILi160EEENS7_ILi192EEEEEELi128ENS_12float_e4m3_tEfNS_4arch4Sm90ELb0ELb0ELb0ELb0ELb1ELb0ELb0ELb1ELb1ELb1ELb1ELb0EEENS1_21CollectiveEpilogueFwdINS6_IJSA_SA_SB_EEES9_NS_10bfloat16_tESG_Li256ELb0ELb1ELb1ELb1EEENS1_19SingleTileSchedulerILb0ELb1ELb1ELi128EEEEEEEEEvNT_6ParamsE)
        /*00e0*/ 	.word	0x00000010


	//----- nvinfo : EIATTR_MIN_STACK_SIZE
	.align		4
.L_63:
        /*00e4*/ 	.byte	0x04, 0x12
        /*00e6*/ 	.short	(.L_65 - .L_64)
	.align		4
.L_64:
        /*00e8*/ 	.word	index@(_ZN7cutlass13device_kernelIN5flash11enable_sm90INS1_16FlashAttnFwdSm90INS1_25CollectiveMainloopFwdSm90ILi2EN4cute5tupleIJNS5_1CILi1EEES8_S8_EEENS6_IJNS7_ILi128EEENS7_ILi160EEENS7_ILi192EEEEEELi128ENS_12float_e4m3_tEfNS_4arch4Sm90ELb0ELb0ELb0ELb1ELb1ELb0ELb0ELb1ELb1ELb1ELb1ELb0EEENS1_21CollectiveEpilogueFwdINS6_IJSA_SA_SB_EEES9_NS_10bfloat16_tESG_Li256ELb1ELb1ELb1ELb1EEENS1_36VarlenDynamicPersistentTileSchedulerILi128ELi160ELi256ELi128ELb1ELb1ELb1ELb0ELb1ELb1EEEEEEEEEvNT_6ParamsE)
        /*00ec*/ 	.word	0x00000030


	//----- nvinfo : EIATTR_MIN_STACK_SIZE
	.align		4
.L_65:
        /*00f0*/ 	.byte	0x04, 0x12
        /*00f2*/ 	.short	(.L_67 - .L_66)
	.align		4
.L_66:
        /*00f4*/ 	.word	index@(_ZN7cutlass13device_kernelIN5flash11enable_sm90INS1_16FlashAttnFwdSm90INS1_25CollectiveMainloopFwdSm90ILi2EN4cute5tupleIJNS5_1CILi1EEES8_S8_EEENS6_IJNS7_ILi128EEENS7_ILi160EEENS7_ILi192EEEEEELi128ENS_12float_e4m3_tEfNS_4arch4Sm90ELb0ELb0ELb0ELb1ELb1ELb1ELb0ELb1ELb1ELb1ELb1ELb0EEENS1_21CollectiveEpilogueFwdINS6_IJSA_SA_SB_EEES9_NS_10bfloat16_tESG_Li256ELb1ELb1ELb1ELb1EEENS1_36VarlenDynamicPersistentTileSchedulerILi128ELi160ELi256ELi128ELb1ELb1ELb1ELb0ELb1ELb1EEEEEEEEEvNT_6ParamsE)
        /*00f8*/ 	.word	0x00000058


	//----- nvinfo : EIATTR_MIN_STACK_SIZE
	.align		4
.L_67:
        /*00fc*/ 	.byte	0x04, 0x12
        /*00fe*/ 	.short	(.L_69 - .L_68)
	.align		4
.L_68:
        /*0100*/ 	.word	index@(_ZN7cutlass13device_kernelIN5flash11enable_sm90INS1_16FlashAttnFwdSm90INS1_25CollectiveMainloopFwdSm90ILi2EN4cute5tupleIJNS5_1CILi1EEES8_S8_EEENS6_IJNS7_ILi128EEESA_NS7_ILi192EEEEEELi128ENS_12float_e4m3_tEfNS_4arch4Sm90ELb0ELb1ELb0ELb0ELb1ELb0ELb0ELb1ELb1ELb1ELb1ELb0EEENS1_21CollectiveEpilogueFwdINS6_IJSA_SA_SA_EEES9_NS_10bfloat16_tESF_Li256ELb0ELb1ELb1ELb1EEENS1_19SingleTileSchedulerILb0ELb1ELb1ELi128EEEEEEEEEvNT_6ParamsE)
        /*0104*/ 	.word	0x00000010


	//----- nvinfo : EIATTR_MIN_STACK_SIZE
	.align		4
.L_69:
        /*0108*/ 	.byte	0x04, 0x12
        /*010a*/ 	.short	(.L_71 - .L_70)
	.align		4
.L_70:
        /*010c*/ 	.word	index@(_ZN7cutlass13device_kernelIN5flash11enable_sm90INS1_16FlashAttnFwdSm90INS1_25CollectiveMainloopFwdSm90ILi2EN4cute5tupleIJNS5_1CILi1EEES8_S8_EEENS6_IJNS7_ILi128EEESA_NS7_ILi192EEEEEELi128ENS_12float_e4m3_tEfNS_4arch4Sm90ELb0ELb1ELb0ELb1ELb1ELb0ELb0ELb1ELb1ELb1ELb1ELb0EEENS1_21CollectiveEpilogueFwdINS6_IJSA_SA_SA_EEES9_NS_10bfloat16_tESF_Li256ELb1ELb1ELb1ELb1EEENS1_36VarlenDynamicPersistentTileSchedulerILi128ELi128ELi256ELi128ELb1ELb1ELb1ELb1ELb0ELb1EEEEEEEEEvNT_6ParamsE)
        /*0110*/ 	.word	0x00000018


	//----- nvinfo : EIATTR_MIN_STACK_SIZE
	.align		4
.L_71:
        /*0114*/ 	.byte	0x04, 0x12
        /*0116*/ 	.short	(.L_73 - .L_72)
	.align		4
.L_72:
        /*0118*/ 	.word	index@(_ZN7cutlass13device_kernelIN5flash11enable_sm90INS1_16FlashAttnFwdSm90INS1_25CollectiveMainloopFwdSm90ILi2EN4cute5tupleIJNS5_1CILi1EEES8_S8_EEENS6_IJNS7_ILi128EEESA_NS7_ILi192EEEEEELi128ENS_12float_e4m3_tEfNS_4arch4Sm90ELb0ELb1ELb0ELb1ELb1ELb1ELb0ELb1ELb1ELb1ELb1ELb0EEENS1_21CollectiveEpilogueFwdINS6_IJSA_SA_SA_EEES9_NS_10bfloat16_tESF_Li256ELb1ELb1ELb1ELb1EEENS1_36VarlenDynamicPersistentTileSchedulerILi128ELi128ELi256ELi128ELb1ELb1ELb1ELb1ELb0ELb1EEEEEEEEEvNT_6ParamsE)
        /*011c*/ 	.word	0x00000060


	//----- nvinfo : EIATTR_MIN_STACK_SIZE
	.align		4
.L_73:
        /*0120*/ 	.byte	0x04, 0x12
        /*0122*/ 	.short	(.L_75 - .L_74)
	.align		4
.L_74:
        /*0124*/ 	.word	index@(_ZN7cutlass13device_kernelIN5flash11enable_sm90INS1_16FlashAttnFwdSm90INS1_25CollectiveMainloopFwdSm90ILi2EN4cute5tupleIJNS5_1CILi1EEES8_S8_EEENS6_IJNS7_ILi128EEENS7_ILi160EEENS7_ILi192EEEEEELi128ENS_12float_e4m3_tEfNS_4arch4Sm90ELb1ELb0ELb0ELb0ELb1ELb0ELb0ELb1ELb1ELb1ELb1ELb0EEENS1_21CollectiveEpilogueFwdINS6_IJSA_SA_SB_EEES9_NS_10bfloat16_tESG_Li256ELb0ELb1ELb1ELb1EEENS1_19SingleTileSchedulerILb0ELb1ELb1ELi128EEEEEEEEEvNT_6ParamsE)
        /*0128*/ 	.word	0x00000018


	//----- nvinfo : EIATTR_MIN_STACK_SIZE
	.align		4
.L_75:
        /*012c*/ 	.byte	0x04, 0x12
        /*012e*/ 	.short	(.L_77 - .L_76)
	.align		4
.L_76:
        /*0130*/ 	.word	index@(_ZN7cutlass13device_kernelIN5flash11enable_sm90INS1_16FlashAttnFwdSm90INS1_25CollectiveMainloopFwdSm90ILi2EN4cute5tupleIJNS5_1CILi1EEES8_S8_EEENS6_IJNS7_ILi128EEENS7_ILi160EEENS7_ILi192EEEEEELi128ENS_12float_e4m3_tEfNS_4arch4Sm90ELb1ELb0ELb0ELb1ELb1ELb0ELb0ELb1ELb1ELb1ELb1ELb0EEENS1_21CollectiveEpilogueFwdINS6_IJSA_SA_SB_EEES9_NS_10bfloat16_tESG_Li256ELb1ELb1ELb1ELb1EEENS1_36VarlenDynamicPersistentTileSchedulerILi128ELi160ELi256ELi128ELb1ELb1ELb1ELb1ELb1ELb1EEEEEEEEEvNT_6ParamsE)
        /*0134*/ 	.word	0x00000030


	//----- nvinfo : EIATTR_MIN_STACK_SIZE
	.align		4
.L_77:
        /*0138*/ 	.byte	0x04, 0x12
        /*013a*/ 	.short	(.L_79 - .L_78)
	.align		4
.L_78:
        /*013c*/ 	.word	index@(_ZN7cutlass13device_kernelIN5flash11enable_sm90INS1_16FlashAttnFwdSm90INS1_25CollectiveMainloopFwdSm90ILi2EN4cute5tupleIJNS5_1CILi1EEES8_S8_EEENS6_IJNS7_ILi128EEENS7_ILi160EEENS7_ILi192EEEEEELi128ENS_12float_e4m3_tEfNS_4arch4Sm90ELb1ELb0ELb0ELb1ELb1ELb1ELb0ELb1ELb1ELb1ELb1ELb0EEENS1_21CollectiveEpilogueFwdINS6_IJSA_SA_SB_EEES9_NS_10bfloat16_tESG_Li256ELb1ELb1ELb1ELb1EEENS1_36VarlenDynamicPersistentTileSchedulerILi128ELi160ELi256ELi128ELb1ELb1ELb1ELb1ELb1ELb1EEEEEEEEEvNT_6ParamsE)
        /*0140*/ 	.word	0x00000058
.L_79:


//--------------------- .nv.compat                --------------------------
	.section	.nv.compat,"",@"SHT_CUDA_COMPAT_INFO"
	.align	4
        /*0000*/ 	.byte	0x02, 0x09, 0x01, 0x00, 0x02, 0x02, 0x04, 0x00, 0x02, 0x05, 0x05, 0x00, 0x03, 0x07, 0x01, 0x01
        /*0010*/ 	.byte	0x02, 0x03, 0x01, 0x00, 0x02, 0x06, 0x01, 0x00, 0x04, 0x0b, 0x08, 0x00, 0x00, 0x00, 0x00, 0x00
        /*0020*/ 	.byte	0x00, 0x00, 0x00, 0x00


//--------------------- .nv.info._ZN7cutlass13device_kernelIN5flash11enable_sm90INS1_16FlashAttnFwdSm90INS1_25CollectiveMainloopFwdSm90ILi2EN4cute5tupleIJNS5_1CILi1EEES8_S8_EEENS6_IJNS7_ILi128EEENS7_ILi160EEENS7_ILi192EEEEEELi128ENS_12float_e4m3_tEfNS_4arch4Sm90ELb0ELb0ELb0ELb0ELb1ELb0ELb0ELb1ELb1ELb1ELb1ELb0EEENS1_21CollectiveEpilogueFwdINS6_IJSA_SA_SB_EEES9_NS_10bfloat16_tESG_Li256ELb0ELb1ELb1ELb1EEENS1_19SingleTileSchedulerILb0ELb1ELb1ELi128EEEEEEEEEvNT_6ParamsE --------------------------
	.section	.nv.info._ZN7cutlass13device_kernelIN5flash11enable_sm90INS1_16FlashAttnFwdSm90INS1_25CollectiveMainloopFwdSm90ILi2EN4cute5tupleIJNS5_1CILi1EEES8_S8_EEENS6_IJNS7_ILi128EEENS7_ILi160EEENS7_ILi192EEEEEELi128ENS_12float_e4m3_tEfNS_4arch4Sm90ELb0ELb0ELb0ELb0ELb1ELb0ELb0ELb1ELb1ELb1ELb1ELb0EEENS1_21CollectiveEpilogueFwdINS6_IJSA_SA_SB_EEES9_NS_10bfloat16_tESG_Li256ELb0ELb1ELb1ELb1EEENS1_19SingleTileSchedulerILb0ELb1ELb1ELi128EEEEEEEEEvNT_6ParamsE,"",@"SHT_CUDA_INFO"
	.sectionflags	@""
	.align	4


	//----- nvinfo : EIATTR_CUDA_API_VERSION
	.align		4
        /*0000*/ 	.byte	0x04, 0x37
        /*0002*/ 	.short	(.L_81 - .L_80)
.L_80:
        /*0004*/ 	.word	0x00000082


	//----- nvinfo : EIATTR_KPARAM_INFO
	.align		4
.L_81:
        /*0008*/ 	.byte	0x04, 0x17
        /*000a*/ 	.short	(.L_83 - .L_82)
.L_82:
        /*000c*/ 	.word	0x00000000
        /*0010*/ 	.short	0x0000
        /*0012*/ 	.short	0x0070
        /*0014*/ 	.byte	0x00, 0xf0, 0x01, 0x28


	//----- nvinfo : EIATTR_SPARSE_MMA_MASK
	.align		4
.L_83:
        /*0018*/ 	.byte	0x03, 0x50
        /*001a*/ 	.short	0x0000


	//----- nvinfo : EIATTR_MAXREG_COUNT
	.align		4
        /*001c*/ 	.byte	0x03, 0x1b
        /*001e*/ 	.short	0x00a8


	//----- nvinfo : EIATTR_NUM_BARRIERS
	.align		4
        /*0020*/ 	.byte	0x02, 0x4c
        /*0022*/ 	.byte	0x10
	.zero		1


	//----- nvinfo : EIATTR_EXTERNS
	.align		4
        /*0024*/ 	.byte	0x04, 0x0f
        /*0026*/ 	.short	(.L_85 - .L_84)


	//   ....[0]....
	.align		4
.L_84:
        /*0028*/ 	.word	index@(__assertfail)


	//----- nvinfo : EIATTR_ANNOTATIONS
	.align		4
.L_85:
        /*002c*/ 	.byte	0x04, 0x55
        /*002e*/ 	.short	(.L_87 - .L_86)


	//   ....[0]....
.L_86:
        /*0030*/ 	.word	0x00000001
        /*0034*/ 	.byte	0xd0, 0xb5, 0x00, 0x00, 0x01, 0x00, 0x00, 0x00, 0x60, 0xb8, 0x00, 0x00, 0x01, 0x00, 0x00, 0x00
        /*0044*/ 	.byte	0x10, 0xba, 0x00, 0x00, 0x01, 0x00, 0x00, 0x00, 0x80, 0xba, 0x00, 0x00, 0x01, 0x00, 0x00, 0x00
        /*0054*/ 	.byte	0x30, 0xd3, 0x00, 0x00, 0x01, 0x00, 0x00, 0x00, 0xb0, 0xe2, 0x00, 0x00, 0x01, 0x00, 0x00, 0x00
        /*0064*/ 	.byte	0xc0, 0xe2, 0x00, 0x00, 0x01, 0x00, 0x00, 0x00, 0xd0, 0xe2, 0x00, 0x00, 0x01, 0x00, 0x00, 0x00
        /*0074*/ 	.byte	0xa0, 0xe9, 0x00, 0x00, 0x01, 0x00, 0x00, 0x00, 0xb0, 0xe9, 0x00, 0x00, 0x01, 0x00, 0x00, 0x00
        /*0084*/ 	.byte	0x30, 0xea, 0x00, 0x00


	//----- nvinfo : EIATTR_MERCURY_ISA_VERSION
	.align		4
.L_87:
        /*0088*/ 	.byte	0x03, 0x5f
        /*008a*/ 	.short	0x0101


	//----- nvinfo : EIATTR_INT_WARP_WIDE_INSTR_OFFSETS
	.align		4
        /*008c*/ 	.byte	0x04, 0x31
        /*008e*/ 	.short	(.L_89 - .L_88)


	//   ....[0]....
.L_88:
        /*0090*/ 	.word	0x000000c0


	//   ....[1]....
        /*0094*/ 	.word	0x000000d0


	//   ....[2]....
        /*0098*/ 	.word	0x00000170


	//----- nvinfo : EIATTR_COOP_GROUP_MASK_REGIDS
	.align		4
.L_89:
        /*009c*/ 	.byte	0x04, 0x29
        /*009e*/ 	.short	(.L_91 - .L_90)


	//   ....[0]....
.L_90:
        /*00a0*/ 	.word	0xffffffff


	//   ....[1]....
        /*00a4*/ 	.word	0xffffffff


	//   ....[2]....
        /*00a8*/ 	.word	0xffffffff


	//   ....[3]....
        /*00ac*/ 	.word	0xffffffff


	//   ....[4]....
        /*00b0*/ 	.word	0xffffffff


	//   ....[5]....
        /*00b4*/ 	.word	0xffffffff


	//   ....[6]....
        /*00b8*/ 	.word	0xffffffff


	//   ....[7]....
        /*00bc*/ 	.word	0xffffffff


	//   ....[8]....
        /*00c0*/ 	.word	0xffffffff


	//   ....[9]....
        /*00c4*/ 	.word	0xffffffff


	//   ....[10]....
        /*00c8*/ 	.word	0xffffffff


	//   ....[11]....
        /*00cc*/ 	.word	0xffffffff


	//   ....[12]....
        /*00d0*/ 	.word	0xffffffff


	//   ....[13]....
        /*00d4*/ 	.word	0xffffffff


	//   ....[14]....
        /*00d8*/ 	.word	0xffffffff


	//   ....[15]....
        /*00dc*/ 	.word	0xffffffff


	//   ....[16]....
        /*00e0*/ 	.word	0xffffffff


	//   ....[17]....
        /*00e4*/ 	.word	0xffffffff


	//   ....[18]....
        /*00e8*/ 	.word	0xffffffff


	//   ....[19]....
        /*00ec*/ 	.word	0xffffffff


	//   ....[20]....
        /*00f0*/ 	.word	0xffffffff


	//   ....[21]....
        /*00f4*/ 	.word	0xffffffff


	//   ....[22]....
        /*00f8*/ 	.word	0xffffffff


	//   ....[23]....
        /*00fc*/ 	.word	0xffffffff


	//   ....[24]....
        /*0100*/ 	.word	0xffffffff


	//   ....[25]....
        /*0104*/ 	.word	0xffffffff


	//   ....[26]....
        /*0108*/ 	.word	0xffffffff


	//   ....[27]....
        /*010c*/ 	.word	0xffffffff


	//   ....[28]....
        /*0110*/ 	.word	0xffffffff


	//   ....[29]....
        /*0114*/ 	.word	0xffffffff


	//   ....[30]....
        /*0118*/ 	.word	0xffffffff


	//   ....[31]....
        /*011c*/ 	.word	0xffffffff


	//   ....[32]....
        /*0120*/ 	.word	0xffffffff


	//   ....[33]....
        /*0124*/ 	.word	0xffffffff


	//   ....[34]....
        /*0128*/ 	.word	0xffffffff


	//   ....[35]....
        /*012c*/ 	.word	0xffffffff


	//   ....[36]....
        /*0130*/ 	.word	0xffffffff


	//   ....[37]....
        /*0134*/ 	.word	0xffffffff


	//   ....[38]....
        /*0138*/ 	.word	0xffffffff


	//   ....[39]....
        /*013c*/ 	.word	0xffffffff


	//   ....[40]....
        /*0140*/ 	.word	0xffffffff


	//   ....[41]....
        /*0144*/ 	.word	0xffffffff


	//   ....[42]....
        /*0148*/ 	.word	0xffffffff


	//   ....[43]....
        /*014c*/ 	.word	0xffffffff


	//   ....[44]....
        /*0150*/ 	.word	0xffffffff


	//   ....[45]....
        /*0154*/ 	.word	0xffffffff


	//   ....[46]....
        /*0158*/ 	.word	0xffffffff


	//   ....[47]....
        /*015c*/ 	.word	0xffffffff


	//   ....[48]....
        /*0160*/ 	.word	0xffffffff


	//   ....[49]....
        /*0164*/ 	.word	0xffffffff


	//   ....[50]....
        /*0168*/ 	.word	0xffffffff


	//   ....[51]....
        /*016c*/ 	.word	0xffffffff


	//   ....[52]....
        /*0170*/ 	.word	0xffffffff


	//   ....[53]....
        /*0174*/ 	.word	0xffffffff


	//   ....[54]....
        /*0178*/ 	.word	0xffffffff


	//   ....[55]....
        /*017c*/ 	.word	0xffffffff


	//   ....[56]....
        /*0180*/ 	.word	0xffffffff


	//   ....[57]....
        /*0184*/ 	.word	0xffffffff


	//   ....[58]....
        /*0188*/ 	.word	0xffffffff


	//   ....[59]....
        /*018c*/ 	.word	0xffffffff


	//   ....[60]....
        /*0190*/ 	.word	0xffffffff


	//   ....[61]....
        /*0194*/ 	.word	0xffffffff


	//   ....[62]....
        /*0198*/ 	.word	0xffffffff


	//   ....[63]....
        /*019c*/ 	.word	0xffffffff


	//   ....[64]....
        /*01a0*/ 	.word	0xffffffff


	//   ....[65]....
        /*01a4*/ 	.word	0xffffffff


	//   ....[66]....
        /*01a8*/ 	.word	0xffffffff


	//   ....[67]....
        /*01ac*/ 	.word	0xffffffff


	//   ....[68]....
        /*01b0*/ 	.word	0xffffffff


	//   ....[69]....
        /*01b4*/ 	.word	0xffffffff


	//   ....[70]....
        /*01b8*/ 	.word	0xffffffff


	//   ....[71]....
        /*01bc*/ 	.word	0xffffffff


	//   ....[72]....
        /*01c0*/ 	.word	0xffffffff


	//   ....[73]....
        /*01c4*/ 	.word	0xffffffff


	//   ....[74]....
        /*01c8*/ 	.word	0xffffffff


	//   ....[75]....
        /*01cc*/ 	.word	0xffffffff


	//   ....[76]....
        /*01d0*/ 	.word	0xffffffff


	//   ....[77]....
        /*01d4*/ 	.word	0xffffffff


	//   ....[78]....
        /*01d8*/ 	.word	0xffffffff


	//   ....[79]....
        /*01dc*/ 	.word	0xffffffff


	//   ....[80]....
        /*01e0*/ 	.word	0xffffffff


	//   ....[81]....
        /*01e4*/ 	.word	0xffffffff


	//   ....[82]....
        /*01e8*/ 	.word	0xffffffff


	//   ....[83]....
        /*01ec*/ 	.word	0xffffffff


	//   ....[84]....
        /*01f0*/ 	.word	0xffffffff


	//   ....[85]....
        /*01f4*/ 	.word	0xffffffff


	//   ....[86]....
        /*01f8*/ 	.word	0xffffffff


	//   ....[87]....
        /*01fc*/ 	.word	0xffffffff


	//   ....[88]....
        /*0200*/ 	.word	0xffffffff


	//   ....[89]....
        /*0204*/ 	.word	0xffffffff


	//   ....[90]....
        /*0208*/ 	.word	0xffffffff


	//   ....[91]....
        /*020c*/ 	.word	0xffffffff


	//   ....[92]....
        /*0210*/ 	.word	0xffffffff


	//   ....[93]....
        /*0214*/ 	.word	0xffffffff


	//   ....[94]....
        /*0218*/ 	.word	0xffffffff


	//   ....[95]....
        /*021c*/ 	.word	0xffffffff


	//   ....[96]....
        /*0220*/ 	.word	0xffffffff


	//   ....[97]....
        /*0224*/ 	.word	0xffffffff


	//   ....[98]....
        /*0228*/ 	.word	0xffffffff


	//   ....[99]....
        /*022c*/ 	.word	0xffffffff


	//   ....[100]....
        /*0230*/ 	.word	0xffffffff


	//   ....[101]....
        /*0234*/ 	.word	0xffffffff


	//   ....[102]....
        /*0238*/ 	.word	0xffffffff


	//   ....[103]....
        /*023c*/ 	.word	0xffffffff


	//   ....[104]....
        /*0240*/ 	.word	0xffffffff


	//   ....[105]....
        /*0244*/ 	.word	0xffffffff


	//   ....[106]....
        /*0248*/ 	.word	0xffffffff


	//   ....[107]....
        /*024c*/ 	.word	0xffffffff


	//   ....[108]....
        /*0250*/ 	.word	0xffffffff


	//   ....[109]....
        /*0254*/ 	.word	0xffffffff


	//   ....[110]....
        /*0258*/ 	.word	0xffffffff


	//   ....[111]....
        /*025c*/ 	.word	0xffffffff


	//   ....[112]....
        /*0260*/ 	.word	0xffffffff


	//   ....[113]....
        /*0264*/ 	.word	0xffffffff


	//   ....[114]....
        /*0268*/ 	.word	0xffffffff


	//   ....[115]....
        /*026c*/ 	.word	0xffffffff


	//   ....[116]....
        /*0270*/ 	.word	0xffffffff


	//   ....[117]....
        /*0274*/ 	.word	0xffffffff


	//   ....[118]....
        /*0278*/ 	.word	0xffffffff


	//   ....[119]....
        /*027c*/ 	.word	0xffffffff


	//   ....[120]....
        /*0280*/ 	.word	0xffffffff


	//   ....[121]....
        /*0284*/ 	.word	0xffffffff


	//   ....[122]....
        /*0288*/ 	.word	0xffffffff


	//   ....[123]....
        /*028c*/ 	.word	0xffffffff


	//   ....[124]....
        /*0290*/ 	.word	0xffffffff


	//   ....[125]....
        /*0294*/ 	.word	0xffffffff


	//   ....[126]....
        /*0298*/ 	.word	0xffffffff


	//   ....[127]....
        /*029c*/ 	.word	0xffffffff


	//   ....[128]....
        /*02a0*/ 	.word	0xffffffff


	//   ....[129]....
        /*02a4*/ 	.word	0xffffffff


	//   ....[130]....
        /*02a8*/ 	.word	0xffffffff


	//   ....[131]....
        /*02ac*/ 	.word	0xffffffff


	//   ....[132]....
        /*02b0*/ 	.word	0xffffffff


	//   ....[133]....
        /*02b4*/ 	.word	0xffffffff


	//   ....[134]....
        /*02b8*/ 	.word	0xffffffff


	//   ....[135]....
        /*02bc*/ 	.word	0xffffffff


	//   ....[136]....
        /*02c0*/ 	.word	0xffffffff


	//   ....[137]....
        /*02c4*/ 	.word	0xffffffff


	//   ....[138]....
        /*02c8*/ 	.word	0xffffffff


	//   ....[139]....
        /*02cc*/ 	.word	0xffffffff


	//   ....[140]....
        /*02d0*/ 	.word	0xffffffff


	//   ....[141]....
        /*02d4*/ 	.word	0x0500000f


	//   ....[142]....
        /*02d8*/ 	.word	0x0500000f


	//   ....[143]....
        /*02dc*/ 	.word	0x0500000f


	//   ....[144]....
        /*02e0*/ 	.word	0x0500000f


	//   ....[145]....
        /*02e4*/ 	.word	0x0500000f


	//   ....[146]....
        /*02e8*/ 	.word	0x0500000f


	//   ....[147]....
        /*02ec*/ 	.word	0x0500000f


	//   ....[148]....
        /*02f0*/ 	.word	0x0500000f


	//   ....[149]....
        /*02f4*/ 	.word	0x0500000f


	//   ....[150]....
        /*02f8*/ 	.word	0x0500000f


	//   ....[151]....
        /*02fc*/ 	.word	0x0500000f


	//   ....[152]....
        /*0300*/ 	.word	0x0500000f


	//   ....[153]....
        /*0304*/ 	.word	0x0500000f


	//   ....[154]....
        /*0308*/ 	.word	0x0500000f


	//   ....[155]....
        /*030c*/ 	.word	0x0500000f


	//   ....[156]....
        /*0310*/ 	.word	0x0500000f


	//   ....[157]....
        /*0314*/ 	.word	0x0500000f


	//   ....[158]....
        /*0318*/ 	.word	0x0500000f


	//   ....[159]....
        /*031c*/ 	.word	0x0500000f


	//   ....[160]....
        /*0320*/ 	.word	0x0500000f


	//   ....[161]....
        /*0324*/ 	.word	0x0500000f


	//   ....[162]....
        /*0328*/ 	.word	0x0500000f


	//   ....[163]....
        /*032c*/ 	.word	0x0500000f


	//   ....[164]....
        /*0330*/ 	.word	0x0500000f


	//   ....[165]....
        /*0334*/ 	.word	0x0500000f


	//   ....[166]....
        /*0338*/ 	.word	0x0500000f


	//   ....[167]....
        /*033c*/ 	.word	0x0500000f


	//   ....[168]....
        /*0340*/ 	.word	0x0500000f


	//   ....[169]....
        /*0344*/ 	.word	0x0500000f


	//   ....[170]....
        /*0348*/ 	.word	0x0500000f


	//   ....[171]....
        /*034c*/ 	.word	0x0500000f


	//   ....[172]....
        /*0350*/ 	.word	0x0500000f


	//   ....[173]....
        /*0354*/ 	.word	0x0500000f


	//   ....[174]....
        /*0358*/ 	.word	0x0500000f


	//   ....[175]....
        /*035c*/ 	.word	0x0500000f


	//   ....[176]....
        /*0360*/ 	.word	0x0500000f


	//   ....[177]....
        /*0364*/ 	.word	0x0500000f


	//   ....[178]....
        /*0368*/ 	.word	0x0500000f


	//   ....[179]....
        /*036c*/ 	.word	0x0500000f


	//   ....[180]....
        /*0370*/ 	.word	0x0500000f


	//   ....[181]....
        /*0374*/ 	.word	0x0500000f


	//   ....[182]....
        /*0378*/ 	.word	0x0500000f


	//   ....[183]....
        /*037c*/ 	.word	0x0500000f


	//   ....[184]....
        /*0380*/ 	.word	0x0500000f


	//   ....[185]....
        /*0384*/ 	.word	0x0500000f


	//   ....[186]....
        /*0388*/ 	.word	0x0500000f


	//   ....[187]....
        /*038c*/ 	.word	0x0500000f


	//   ....[188]....
        /*0390*/ 	.word	0x0500000f


	//   ....[189]....
        /*0394*/ 	.word	0x0500000f


	//----- nvinfo : EIATTR_COOP_GROUP_INSTR_OFFSETS
	.align		4
.L_91:
        /*0398*/ 	.byte	0x04, 0x28
        /*039a*/ 	.short	(.L_93 - .L_92)


	//   ....[0]....
.L_92:
        /*039c*/ 	.word	0x00000070


	//   ....[1]....
        /*03a0*/ 	.word	0x000000b0


	//   ....[2]....
        /*03a4*/ 	.word	0x000002d0


	//   ....[3]....
        /*03a8*/ 	.word	0x00000430


	//   ....[4]....
        /*03ac*/ 	.word	0x00000550


	//   ....[5]....
        /*03b0*/ 	.word	0x000006b0


	//   ....[6]....
        /*03b4*/ 	.word	0x000013c0


	//   ....[7]....
        /*03b8*/ 	.word	0x00002ef0


	//   ....[8]....
        /*03bc*/ 	.word	0x00002ff0


	//   ....[9]....
        /*03c0*/ 	.word	0x00003490


	//   ....[10]....
        /*03c4*/ 	.word	0x00003540


	//   ....[11]....
        /*03c8*/ 	.word	0x00005ff0


	//   ....[12]....
        /*03cc*/ 	.word	0x00006000


	//   ....[13]....
        /*03d0*/ 	.word	0x00006060


	//   ....[14]....
        /*03d4*/ 	.word	0x00006080


	//   ....[15]....
        /*03d8*/ 	.word	0x00007b60


	//   ....[16]....
        /*03dc*/ 	.word	0x00007b70


	//   ....[17]....
        /*03e0*/ 	.word	0x00007bf0


	//   ....[18]....
        /*03e4*/ 	.word	0x00007c00


	//   ....[19]....
        /*03e8*/ 	.word	0x00008ab0


	//   ....[20]....
        /*03ec*/ 	.word	0x00008ac0


	//   ....[21]....
        /*03f0*/ 	.word	0x00008ad0


	//   ....[22]....
        /*03f4*/ 	.word	0x00008af0


	//   ....[23]....
        /*03f8*/ 	.word	0x00008b00


	//   ....[24]....
        /*03fc*/ 	.word	0x00008b10


	//   ....[25]....
        /*0400*/ 	.word	0x00008b20


	//   ....[26]....
        /*0404*/ 	.word	0x00008b40


	//   ....[27]....
        /*0408*/ 	.word	0x00008b50


	//   ....[28]....
        /*040c*/ 	.word	0x00008b60


	//   ....[29]....
        /*0410*/ 	.word	0x00008b70


	//   ....[30]....
        /*0414*/ 	.word	0x00008b80


	//   ....[31]....
        /*0418*/ 	.word	0x00008b90


	//   ....[32]....
        /*041c*/ 	.word	0x00008bb0


	//   ....[33]....
        /*0420*/ 	.word	0x00008bc0


	//   ....[34]....
        /*0424*/ 	.word	0x00008bd0


	//   ....[35]....
        /*0428*/ 	.word	0x00008be0


	//   ....[36]....
        /*042c*/ 	.word	0x00008bf0


	//   ....[37]....
        /*0430*/ 	.word	0x00008c00


	//   ....[38]....
        /*0434*/ 	.word	0x00008c10


	//   ....[39]....
        /*0438*/ 	.word	0x00008c20


	//   ....[40]....
        /*043c*/ 	.word	0x00008c30


	//   ....[41]....
        /*0440*/ 	.word	0x00008c40


	//   ....[42]....
        /*0444*/ 	.word	0x00008c50


	//   ....[43]....
        /*0448*/ 	.word	0x00008c60


	//   ....[44]....
        /*044c*/ 	.word	0x00008c70


	//   ....[45]....
        /*0450*/ 	.word	0x00008c80


	//   ....[46]....
        /*0454*/ 	.word	0x00008ca0


	//   ....[47]....
        /*0458*/ 	.word	0x00008cb0


	//   ....[48]....
        /*045c*/ 	.word	0x00008cc0


	//   ....[49]....
        /*0460*/ 	.word	0x00008cd0


	//   ....[50]....
        /*0464*/ 	.word	0x00008ce0


	//   ....[51]....
        /*0468*/ 	.word	0x00008cf0


	//   ....[52]....
        /*046c*/ 	.word	0x00008d00


	//   ....[53]....
        /*0470*/ 	.word	0x00008d10


	//   ....[54]....
        /*0474*/ 	.word	0x00008d20


	//   ....[55]....
        /*0478*/ 	.word	0x00008d30


	//   ....[56]....
        /*047c*/ 	.word	0x00008d50


	//   ....[57]....
        /*0480*/ 	.word	0x00008d60


	//   ....[58]....
        /*0484*/ 	.word	0x00008d70


	//   ....[59]....
        /*0488*/ 	.word	0x00008d80


	//   ....[60]....
        /*048c*/ 	.word	0x00008d90


	//   ....[61]....
        /*0490*/ 	.word	0x00008da0


	//   ....[62]....
        /*0494*/ 	.word	0x00008db0


	//   ....[63]....
        /*0498*/ 	.word	0x00008dc0


	//   ....[64]....
        /*049c*/ 	.word	0x00008dd0


	//   ....[65]....
        /*04a0*/ 	.word	0x00008de0


	//   ....[66]....
        /*04a4*/ 	.word	0x00008df0


	//   ....[67]....
        /*04a8*/ 	.word	0x00008e00


	//   ....[68]....
        /*04ac*/ 	.word	0x00008e10


	//   ....[69]....
        /*04b0*/ 	.word	0x00008e40


	//   ....[70]....
        /*04b4*/ 	.word	0x00008e70


	//   ....[71]....
        /*04b8*/ 	.word	0x00008ea0


	//   ....[72]....
        /*04bc*/ 	.word	0x00008ed0


	//   ....[73]....
        /*04c0*/ 	.word	0x00008f10


	//   ....[74]....
        /*04c4*/ 	.word	0x00008f40


	//   ....[75]....
        /*04c8*/ 	.word	0x00008f70


	//   ....[76]....
        /*04cc*/ 	.word	0x00008fa0


	//   ....[77]....
        /*04d0*/ 	.word	0x00008fd0


	//   ....[78]....
        /*04d4*/ 	.word	0x00008fe0


	//   ....[79]....
        /*04d8*/ 	.word	0x00009000


	//   ....[80]....
        /*04dc*/ 	.word	0x00009010


	//   ....[81]....
        /*04e0*/ 	.word	0x00009020


	//   ....[82]....
        /*04e4*/ 	.word	0x00009030


	//   ....[83]....
        /*04e8*/ 	.word	0x00009490


	//   ....[84]....
        /*04ec*/ 	.word	0x000094d0


	//   ....[85]....
        /*04f0*/ 	.word	0x00009510


	//   ....[86]....
        /*04f4*/ 	.word	0x00009550


	//   ....[87]....
        /*04f8*/ 	.word	0x00009580


	//   ....[88]....
        /*04fc*/ 	.word	0x000095c0


	//   ....[89]....
        /*0500*/ 	.word	0x00009c80


	//   ....[90]....
        /*0504*/ 	.word	0x00009cb0


	//   ....[91]....
        /*0508*/ 	.word	0x0000a800


	//   ....[92]....
        /*050c*/ 	.word	0x0000be10


	//   ....[93]....
        /*0510*/ 	.word	0x0000be50


	//   ....[94]....
        /*0514*/ 	.word	0x0000be90


	//   ....[95]....
        /*0518*/ 	.word	0x0000bf20


	//   ....[96]....
        /*051c*/ 	.word	0x0000bf30


	//   ....[97]....
        /*0520*/ 	.word	0x0000bfa0


	//   ....[98]....
        /*0524*/ 	.word	0x0000bfb0


	//   ....[99]....
        /*0528*/ 	.word	0x0000bfc0


	//   ....[100]....
        /*052c*/ 	.word	0x0000c030


	//   ....[101]....
        /*0530*/ 	.word	0x0000c0b0


	//   ....[102]....
        /*0534*/ 	.word	0x0000c540


	//   ....[103]....
        /*0538*/ 	.word	0x0000c580


	//   ....[104]....
        /*053c*/ 	.word	0x0000c5b0


	//   ....[105]....
        /*0540*/ 	.word	0x0000c5c0


	//   ....[106]....
        /*0544*/ 	.word	0x0000c610


	//   ....[107]....
        /*0548*/ 	.word	0x0000c690


	//   ....[108]....
        /*054c*/ 	.word	0x0000c6b0


	//   ....[109]....
        /*0550*/ 	.word	0x0000c730


	//   ....[110]....
        /*0554*/ 	.word	0x0000c750


	//   ....[111]....
        /*0558*/ 	.word	0x0000c7e0


	//   ....[112]....
        /*055c*/ 	.word	0x0000ce10


	//   ....[113]....
        /*0560*/ 	.word	0x0000ce40


	//   ....[114]....
        /*0564*/ 	.word	0x0000ce70


	//   ....[115]....
        /*0568*/ 	.word	0x0000ced0


	//   ....[116]....
        /*056c*/ 	.word	0x0000cf60


	//   ....[117]....
        /*0570*/ 	.word	0x0000cf80


	//   ....[118]....
        /*0574*/ 	.word	0x0000d020


	//   ....[119]....
        /*0578*/ 	.word	0x0000d040


	//   ....[120]....
        /*057c*/ 	.word	0x0000d8f0


	//   ....[121]....
        /*0580*/ 	.word	0x0000d910


	//   ....[122]....
        /*0584*/ 	.word	0x0000d930


	//   ....[123]....
        /*0588*/ 	.word	0x0000d940


	//   ....[124]....
        /*058c*/ 	.word	0x0000d990


	//   ....[125]....
        /*0590*/ 	.word	0x0000d9a0


	//   ....[126]....
        /*0594*/ 	.word	0x0000d9f0


	//   ....[127]....
        /*0598*/ 	.word	0x0000da00


	//   ....[128]....
        /*059c*/ 	.word	0x0000da10


	//   ....[129]....
        /*05a0*/ 	.word	0x0000da60


	//   ....[130]....
        /*05a4*/ 	.word	0x0000de60


	//   ....[131]....
        /*05a8*/ 	.word	0x0000de80


	//   ....[132]....
        /*05ac*/ 	.word	0x0000de90


	//   ....[133]....
        /*05b0*/ 	.word	0x0000deb0


	//   ....[134]....
        /*05b4*/ 	.word	0x0000ded0


	//   ....[135]....
        /*05b8*/ 	.word	0x0000df20


	//   ....[136]....
        /*05bc*/ 	.word	0x0000df40


	//   ....[137]....
        /*05c0*/ 	.word	0x0000df50


	//   ....[138]....
        /*05c4*/ 	.word	0x0000dfa0


	//   ....[139]....
        /*05c8*/ 	.word	0x0000e000


	//   ....[140]....
        /*05cc*/ 	.word	0x0000f050


	//   ....[141]....
        /*05d0*/ 	.word	0x0000f550


	//   ....[142]....
        /*05d4*/ 	.word	0x0000f660


	//   ....[143]....
        /*05d8*/ 	.word	0x0000f730


	//   ....[144]....
        /*05dc*/ 	.word	0x0000f7c0


	//   ....[145]....
        /*05e0*/ 	.word	0x0000f8a0


	//   ....[146]....
        /*05e4*/ 	.word	0x0000f900


	//   ....[147]....
        /*05e8*/ 	.word	0x0000f9e0


	//   ....[148]....
        /*05ec*/ 	.word	0x0000fa40


	//   ....[149]....
        /*05f0*/ 	.word	0x0000fb10


	//   ....[150]....
        /*05f4*/ 	.word	0x0000fbb0


	//   ....[151]....
        /*05f8*/ 	.word	0x0000fca0


	//   ....[152]....
        /*05fc*/ 	.word	0x0000fe00


	//   ....[153]....
        /*0600*/ 	.word	0x0000fec0


	//   ....[154]....
        /*0604*/ 	.word	0x0000ffc0


	//   ....[155]....
        /*0608*/ 	.word	0x00010060


	//   ....[156]....
        /*060c*/ 	.word	0x00010150


	//   ....[157]....
        /*0610*/ 	.word	0x00010210


	//   ....[158]....
        /*0614*/ 	.word	0x00010280


	//   ....[159]....
        /*0618*/ 	.word	0x00010350


	//   ....[160]....
        /*061c*/ 	.word	0x000103c0


	//   ....[161]....
        /*0620*/ 	.word	0x000104a0


	//   ....[162]....
        /*0624*/ 	.word	0x00010530


	//   ....[163]....
        /*0628*/ 	.word	0x00010590


	//   ....[164]....
        /*062c*/ 	.word	0x00010650


	//   ....[165]....
        /*0630*/ 	.word	0x00010710


	//   ....[166]....
        /*0634*/ 	.word	0x00010790


	//   ....[167]....
        /*0638*/ 	.word	0x00010880


	//   ....[168]....
        /*063c*/ 	.word	0x00010900


	//   ....[169]....
        /*0640*/ 	.word	0x000109d0


	//   ....[170]....
        /*0644*/ 	.word	0x00010b10


	//   ....[171]....
        /*0648*/ 	.word	0x00010bb0


	//   ....[172]....
        /*064c*/ 	.word	0x00010c20


	//   ....[173]....
        /*0650*/ 	.word	0x00010ce0


	//   ....[174]....
        /*0654*/ 	.word	0x00010d40


	//   ....[175]....
        /*0658*/ 	.word	0x00010e00


	//   ....[176]....
        /*065c*/ 	.word	0x00010e60


	//   ....[177]....
        /*0660*/ 	.word	0x00010f20


	//   ....[178]....
        /*0664*/ 	.word	0x00010f80


	//   ....[179]....
        /*0668*/ 	.word	0x00011040


	//   ....[180]....
        /*066c*/ 	.word	0x00011120


	//   ....[181]....
        /*0670*/ 	.word	0x000111c0


	//   ....[182]....
        /*0674*/ 	.word	0x00011220


	//   ....[183]....
        /*0678*/ 	.word	0x000112e0


	//   ....[184]....
        /*067c*/ 	.word	0x00011340


	//   ....[185]....
        /*0680*/ 	.word	0x00011400


	//   ....[186]....
        /*0684*/ 	.word	0x00011460


	//   ....[187]....
        /*0688*/ 	.word	0x00011520


	//   ....[188]....
        /*068c*/ 	.word	0x00011580


	//   ....[189]....
        /*0690*/ 	.word	0x00011640


	//----- nvinfo : EIATTR_REG_RECONFIG
	.align		4
.L_93:
        /*0694*/ 	.byte	0x01, 0x54
	.zero		2


	//----- nvinfo : EIATTR_SYSCALL_OFFSETS
	.align		4
        /*0698*/ 	.byte	0x04, 0x46
        /*069a*/ 	.short	(.L_95 - .L_94)


	//   ....[0]....
.L_94:
        /*069c*/ 	.word	0x00001580


	//   ....[1]....
        /*06a0*/ 	.word	0x0000af50


	//   ....[2]....
        /*06a4*/ 	.word	0x0000b090


	//   ....[3]....
        /*06a8*/ 	.word	0x0000b1d0


	//   ....[4]....
        /*06ac*/ 	.word	0x0000b2f0


	//   ....[5]....
        /*06b0*/ 	.word	0x0000cb90


	//----- nvinfo : EIATTR_MBARRIER_INSTR_OFFSETS
	.align		4
.L_95:
        /*06b4*/ 	.byte	0x04, 0x39
        /*06b6*/ 	.short	(.L_97 - .L_96)


	//   ....[0]....
.L_96:
        /*06b8*/ 	.word	0x00000180
        /*06bc*/ 	.word	0x000000ff
        /*06c0*/ 	.word	0x00029800
        /*06c4*/ 	.short	0x0100
        /*06c6*/ 	.byte	0x08
	.zero		1


	//   ....[1]....
        /*06c8*/ 	.word	0x00000190
        /*06cc*/ 	.word	0x000000ff
        /*06d0*/ 	.word	0x00029820
        /*06d4*/ 	.short	0x0100
        /*06d6*/ 	.byte	0x08
	.zero		1


	//   ....[2]....
        /*06d8*/ 	.word	0x00000280
        /*06dc*/ 	.word	0x000000ff
        /*06e0*/ 	.word	0x00029830
        /*06e4*/ 	.short	0x0100
        /*06e6*/ 	.byte	0x08
	.zero		1


	//   ....[3]....
        /*06e8*/ 	.word	0x00000290
        /*06ec*/ 	.word	0x000000ff
        /*06f0*/ 	.word	0x00029840
        /*06f4*/ 	.short	0x0100
        /*06f6*/ 	.byte	0x08
	.zero		1


	//   ....[4]....
        /*06f8*/ 	.word	0x000002a0
        /*06fc*/ 	.word	0x000000ff
        /*0700*/ 	.word	0x00029838
        /*0704*/ 	.short	0x0100
        /*0706*/ 	.byte	0x08
	.zero		1


	//   ....[5]....
        /*0708*/ 	.word	0x000002b0
        /*070c*/ 	.word	0x000000ff
        /*0710*/ 	.word	0x00029848
        /*0714*/ 	.short	0x0100
        /*0716*/ 	.byte	0x08
	.zero		1


	//   ....[6]....
        /*0718*/ 	.word	0x000003e0
        /*071c*/ 	.word	0x000000ff
        /*0720*/ 	.word	0x00029850
        /*0724*/ 	.short	0x0100
        /*0726*/ 	.byte	0x08
	.zero		1


	//   ....[7]....
        /*0728*/ 	.word	0x000003f0
        /*072c*/ 	.word	0x000000ff
        /*0730*/ 	.word	0x00029860
        /*0734*/ 	.short	0x0100
        /*0736*/ 	.byte	0x08
	.zero		1


	//   ....[8]....
        /*0738*/ 	.word	0x00000400
        /*073c*/ 	.word	0x000000ff
        /*0740*/ 	.word	0x00029858
        /*0744*/ 	.short	0x0100
        /*0746*/ 	.byte	0x08
	.zero		1


	//   ....[9]....
        /*0748*/ 	.word	0x00000410
        /*074c*/ 	.word	0x000000ff
        /*0750*/ 	.word	0x00029868
        /*0754*/ 	.short	0x0100
        /*0756*/ 	.byte	0x08
	.zero		1


	//   ....[10]....
        /*0758*/ 	.word	0x00000500
        /*075c*/ 	.word	0x000000ff
        /*0760*/ 	.word	0x00029870
        /*0764*/ 	.short	0x0100
        /*0766*/ 	.byte	0x06
	.zero		1


	//   ....[11]....
        /*0768*/ 	.word	0x00000510
        /*076c*/ 	.word	0x000000ff
        /*0770*/ 	.word	0x00029880
        /*0774*/ 	.short	0x0100
        /*0776*/ 	.byte	0x06
	.zero		1


	//   ....[12]....
        /*0778*/ 	.word	0x00000520
        /*077c*/ 	.word	0x000000ff
        /*0780*/ 	.word	0x00029878
        /*0784*/ 	.short	0x0100
        /*0786*/ 	.byte	0x06
	.zero		1


	//   ....[13]....
        /*0788*/ 	.word	0x00000530
        /*078c*/ 	.word	0x000000ff
        /*0790*/ 	.word	0x00029888
        /*0794*/ 	.short	0x0100
        /*0796*/ 	.byte	0x06
	.zero		1


	//   ....[14]....
        /*0798*/ 	.word	0x00000660
        /*079c*/ 	.word	0x000000ff
        /*07a0*/ 	.word	0x00029890
        /*07a4*/ 	.short	0x0100
        /*07a6*/ 	.byte	0x08
	.zero		1


	//   ....[15]....
        /*07a8*/ 	.word	0x00000670
        /*07ac*/ 	.word	0x000000ff
        /*07b0*/ 	.word	0x000298a0
        /*07b4*/ 	.short	0x0100
        /*07b6*/ 	.byte	0x08
	.zero		1


	//   ....[16]....
        /*07b8*/ 	.word	0x00000680
        /*07bc*/ 	.word	0x000000ff
        /*07c0*/ 	.word	0x00029898
        /*07c4*/ 	.short	0x0100
        /*07c6*/ 	.byte	0x08
	.zero		1


	//   ....[17]....
        /*07c8*/ 	.word	0x00000690
        /*07cc*/ 	.word	0x000000ff
        /*07d0*/ 	.word	0x000298a8
        /*07d4*/ 	.short	0x0100
        /*07d6*/ 	.byte	0x08
	.zero		1


	//   ....[18]....
        /*07d8*/ 	.word	0x000007d0
        /*07dc*/ 	.word	0x000000ff
        /*07e0*/ 	.word	0x000298b0
        /*07e4*/ 	.short	0x0100
        /*07e6*/ 	.byte	0x08
	.zero		1


	//   ....[19]....
        /*07e8*/ 	.word	0x000007e0
        /*07ec*/ 	.word	0x000000ff
        /*07f0*/ 	.word	0x000298c0
        /*07f4*/ 	.short	0x0100
        /*07f6*/ 	.byte	0x08
	.zero		1


	//   ....[20]....
        /*07f8*/ 	.word	0x000007f0
        /*07fc*/ 	.word	0x000000ff
        /*0800*/ 	.word	0x000298b8
        /*0804*/ 	.short	0x0100
        /*0806*/ 	.byte	0x08
	.zero		1


	//   ....[21]....
        /*0808*/ 	.word	0x00000800
        /*080c*/ 	.word	0x000000ff
        /*0810*/ 	.word	0x000298c8
        /*0814*/ 	.short	0x0100
        /*0816*/ 	.byte	0x08
	.zero		1


	//   ....[22]....
        /*0818*/ 	.word	0x000015a0
        /*081c*/ 	.word	0x000000ff
        /*0820*/ 	.word	0x00029800
        /*0824*/ 	.short	0x010a
        /*0826*/ 	.byte	0x24
	.zero		1


	//   ....[23]....
        /*0828*/ 	.word	0x00001610
        /*082c*/ 	.word	0x000000ff
        /*0830*/ 	.word	0x00029830
        /*0834*/ 	.short	0x010a
        /*0836*/ 	.byte	0x24
	.zero		1


	//   ....[24]....
        /*0838*/ 	.word	0x00001670
        /*083c*/ 	.word	0x000000ff
        /*0840*/ 	.word	0x00029830
        /*0844*/ 	.short	0x010a
        /*0846*/ 	.byte	0x24
	.zero		1


	//   ....[25]....
        /*0848*/ 	.word	0x00002420
        /*084c*/ 	.word	0x000000ff
        /*0850*/ 	.word	0x00000000
        /*0854*/ 	.short	0x0101
        /*0856*/ 	.byte	0x04
	.zero		1


	//   ....[26]....
        /*0858*/ 	.word	0x00004b40
        /*085c*/ 	.word	0x000000ff
        /*0860*/ 	.word	0x00029830
        /*0864*/ 	.short	0x010a
        /*0866*/ 	.byte	0x04
	.zero		1


	//   ....[27]....
        /*0868*/ 	.word	0x00004b80
        /*086c*/ 	.word	0x000000ff
        /*0870*/ 	.word	0x00029830
        /*0874*/ 	.short	0x010a
        /*0876*/ 	.byte	0x04
	.zero		1


	//   ....[28]....
        /*0878*/ 	.word	0x00005850
        /*087c*/ 	.word	0x000000ff
        /*0880*/ 	.word	0x00029850
        /*0884*/ 	.short	0x010a
        /*0886*/ 	.byte	0x04
	.zero		1


	//   ....[29]....
        /*0888*/ 	.word	0x00005890
        /*088c*/ 	.word	0x000000ff
        /*0890*/ 	.word	0x00029850
        /*0894*/ 	.short	0x010a
        /*0896*/ 	.byte	0x04
	.zero		1


	//   ....[30]....
        /*0898*/ 	.word	0x00006070
        /*089c*/ 	.word	0x000000ff
        /*08a0*/ 	.word	0x00000000
        /*08a4*/ 	.short	0x0101
        /*08a6*/ 	.byte	0x04
	.zero		1


	//   ....[31]....
        /*08a8*/ 	.word	0x000071a0
        /*08ac*/ 	.word	0x000000ff
        /*08b0*/ 	.word	0x00000000
        /*08b4*/ 	.short	0x0101
        /*08b6*/ 	.byte	0x04
	.zero		1


	//   ....[32]....
        /*08b8*/ 	.word	0x00007810
        /*08bc*/ 	.word	0x000000ff
        /*08c0*/ 	.word	0x00029850
        /*08c4*/ 	.short	0x010a
        /*08c6*/ 	.byte	0x09
	.zero		1


	//   ....[33]....
        /*08c8*/ 	.word	0x00007850
        /*08cc*/ 	.word	0x000000ff
        /*08d0*/ 	.word	0x00029850
        /*08d4*/ 	.short	0x010a
        /*08d6*/ 	.byte	0x09
	.zero		1


	//   ....[34]....
        /*08d8*/ 	.word	0x00007ee0
        /*08dc*/ 	.word	0x000000ff
        /*08e0*/ 	.word	0x00000000
        /*08e4*/ 	.short	0x0101
        /*08e6*/ 	.byte	0x04
	.zero		1


	//   ....[35]....
        /*08e8*/ 	.word	0x000095b0
        /*08ec*/ 	.word	0x000000ff
        /*08f0*/ 	.word	0x00000000
        /*08f4*/ 	.short	0x0101
        /*08f6*/ 	.byte	0x04
	.zero		1


	//   ....[36]....
        /*08f8*/ 	.word	0x0000bae0
        /*08fc*/ 	.word	0x000000ff
        /*0900*/ 	.word	0x00029880
        /*0904*/ 	.short	0x010a
        /*0906*/ 	.byte	0x29
	.zero		1


	//   ....[37]....
        /*0908*/ 	.word	0x0000c170
        /*090c*/ 	.word	0x000000ff
        /*0910*/ 	.word	0x00029870
        /*0914*/ 	.short	0x0107
        /*0916*/ 	.byte	0x29
	.zero		1


	//   ....[38]....
        /*0918*/ 	.word	0x0000c200
        /*091c*/ 	.word	0x000000ff
        /*0920*/ 	.word	0x00029870
        /*0924*/ 	.short	0x0101
        /*0926*/ 	.byte	0x29
	.zero		1


	//   ....[39]....
        /*0928*/ 	.word	0x0000c250
        /*092c*/ 	.word	0x000000ff
        /*0930*/ 	.word	0x00029840
        /*0934*/ 	.short	0x010a
        /*0936*/ 	.byte	0x29
	.zero		1


	//   ....[40]....
        /*0938*/ 	.word	0x0000c920
        /*093c*/ 	.word	0x000000ff
        /*0940*/ 	.word	0x00029830
        /*0944*/ 	.short	0x0107
        /*0946*/ 	.byte	0x29
	.zero		1


	//   ....[41]....
        /*0948*/ 	.word	0x0000c9b0
        /*094c*/ 	.word	0x000000ff
        /*0950*/ 	.word	0x00029830
        /*0954*/ 	.short	0x0101
        /*0956*/ 	.byte	0x29
	.zero		1


	//   ....[42]....
        /*0958*/ 	.word	0x0000d160
        /*095c*/ 	.word	0x000000ff
        /*0960*/ 	.word	0x00029800
        /*0964*/ 	.short	0x0107
        /*0966*/ 	.byte	0x29
	.zero		1


	//   ....[43]....
        /*0968*/ 	.word	0x0000d1c0
        /*096c*/ 	.word	0x000000ff
        /*0970*/ 	.word	0x00029800
        /*0974*/ 	.short	0x0101
        /*0976*/ 	.byte	0x29
	.zero		1


	//   ....[44]....
        /*0978*/ 	.word	0x0000d1d0
        /*097c*/ 	.word	0x000000ff
        /*0980*/ 	.word	0x00029820
        /*0984*/ 	.short	0x010a
        /*0986*/ 	.byte	0x29
	.zero		1


	//   ....[45]....
        /*0988*/ 	.word	0x0000d620
        /*098c*/ 	.word	0x0000000a
        /*0990*/ 	.word	0x00029880
        /*0994*/ 	.short	0x010a
        /*0996*/ 	.byte	0x3f
	.zero		1


	//   ....[46]....
        /*0998*/ 	.word	0x0000db30
        /*099c*/ 	.word	0x0000000a
        /*09a0*/ 	.word	0x00029870
        /*09a4*/ 	.short	0x0107
        /*09a6*/ 	.byte	0x3f
	.zero		1


	//   ....[47]....
        /*09a8*/ 	.word	0x0000dbc0
        /*09ac*/ 	.word	0x0000000a
        /*09b0*/ 	.word	0x00029870
        /*09b4*/ 	.short	0x0101
        /*09b6*/ 	.byte	0x3f
	.zero		1


	//   ....[48]....
        /*09b8*/ 	.word	0x0000dbf0
        /*09bc*/ 	.word	0x0000000a
        /*09c0*/ 	.word	0x00029840
        /*09c4*/ 	.short	0x010a
        /*09c6*/ 	.byte	0x3f
	.zero		1


	//   ....[49]....
        /*09c8*/ 	.word	0x0000e0e0
        /*09cc*/ 	.word	0x0000000a
        /*09d0*/ 	.word	0x00029830
        /*09d4*/ 	.short	0x0107
        /*09d6*/ 	.byte	0x3f
	.zero		1


	//   ....[50]....
        /*09d8*/ 	.word	0x0000e180
        /*09dc*/ 	.word	0x0000000a
        /*09e0*/ 	.word	0x00029830
        /*09e4*/ 	.short	0x0101
        /*09e6*/ 	.byte	0x3f
	.zero		1


	//   ....[51]....
        /*09e8*/ 	.word	0x0000e200
        /*09ec*/ 	.word	0x00000013
        /*09f0*/ 	.word	0x00029870
        /*09f4*/ 	.short	0x010a
        /*09f6*/ 	.byte	0x3f
	.zero		1


	//   ....[52]....
        /*09f8*/ 	.word	0x0000e290
        /*09fc*/ 	.word	0x00000013
        /*0a00*/ 	.word	0x00029860
        /*0a04*/ 	.short	0x010a
        /*0a06*/ 	.byte	0x3f
	.zero		1


	//   ....[53]....
        /*0a08*/ 	.word	0x0000e7b0
        /*0a0c*/ 	.word	0x00000013
        /*0a10*/ 	.word	0x00029850
        /*0a14*/ 	.short	0x0101
        /*0a16*/ 	.byte	0x3f
	.zero		1


	//   ....[54]....
        /*0a18*/ 	.word	0x0000e850
        /*0a1c*/ 	.word	0x00000013
        /*0a20*/ 	.word	0x00000000
        /*0a24*/ 	.short	0x0101
        /*0a26*/ 	.byte	0x3f
	.zero		1


	//   ....[55]....
        /*0a28*/ 	.word	0x0000e920
        /*0a2c*/ 	.word	0x00000010
        /*0a30*/ 	.word	0x00029870
        /*0a34*/ 	.short	0x010a
        /*0a36*/ 	.byte	0x3f
	.zero		1


	//   ....[56]....
        /*0a38*/ 	.word	0x0000e9e0
        /*0a3c*/ 	.word	0x00000010
        /*0a40*/ 	.word	0x00029860
        /*0a44*/ 	.short	0x010a
        /*0a46*/ 	.byte	0x3f
	.zero		1


	//   ....[57]....
        /*0a48*/ 	.word	0x0000eee0
        /*0a4c*/ 	.word	0x00000010
        /*0a50*/ 	.word	0x00029850
        /*0a54*/ 	.short	0x0101
        /*0a56*/ 	.byte	0x3f
	.zero		1


	//   ....[58]....
        /*0a58*/ 	.word	0x0000efa0
        /*0a5c*/ 	.word	0x00000010
        /*0a60*/ 	.word	0x00000000
        /*0a64*/ 	.short	0x0101
        /*0a66*/ 	.byte	0x3f
	.zero		1


	//   ....[59]....
        /*0a68*/ 	.word	0x0000f000
        /*0a6c*/ 	.word	0x00000006
        /*0a70*/ 	.word	0x00029820
        /*0a74*/ 	.short	0x010a
        /*0a76*/ 	.byte	0x3f
	.zero		1


	//   ....[60]....
        /*0a78*/ 	.word	0x0000f120
        /*0a7c*/ 	.word	0x00000005
        /*0a80*/ 	.word	0x00029840
        /*0a84*/ 	.short	0x010a
        /*0a86*/ 	.byte	0x3f
	.zero		1


	//   ....[61]....
        /*0a88*/ 	.word	0x0000f1c0
        /*0a8c*/ 	.word	0x00000003
        /*0a90*/ 	.word	0x00029840
        /*0a94*/ 	.short	0x010a
        /*0a96*/ 	.byte	0x3f
	.zero		1


	//   ....[62]....
        /*0a98*/ 	.word	0x0000f200
        /*0a9c*/ 	.word	0x00000005
        /*0aa0*/ 	.word	0x00029860
        /*0aa4*/ 	.short	0x010a
        /*0aa6*/ 	.byte	0x3f
	.zero		1


	//   ....[63]....
        /*0aa8*/ 	.word	0x0000f240
        /*0aac*/ 	.word	0x00000003
        /*0ab0*/ 	.word	0x00029860
        /*0ab4*/ 	.short	0x010a
        /*0ab6*/ 	.byte	0x3f
	.zero		1


	//   ....[64]....
        /*0ab8*/ 	.word	0x0000f280
        /*0abc*/ 	.word	0x00000005
        /*0ac0*/ 	.word	0x00029880
        /*0ac4*/ 	.short	0x010a
        /*0ac6*/ 	.byte	0x3f
	.zero		1


	//   ....[65]....
        /*0ac8*/ 	.word	0x0000f2c0
        /*0acc*/ 	.word	0x00000003
        /*0ad0*/ 	.word	0x00029880
        /*0ad4*/ 	.short	0x010a
        /*0ad6*/ 	.byte	0x3f
	.zero		1


	//   ....[66]....
        /*0ad8*/ 	.word	0x0000f330
        /*0adc*/ 	.word	0x00000003
        /*0ae0*/ 	.word	0x00029800
        /*0ae4*/ 	.short	0x010a
        /*0ae6*/ 	.byte	0x3f
	.zero		1


	//   ....[67]....
        /*0ae8*/ 	.word	0x0000f390
        /*0aec*/ 	.word	0x00000005
        /*0af0*/ 	.word	0x00029830
        /*0af4*/ 	.short	0x010a
        /*0af6*/ 	.byte	0x3f
	.zero		1


	//   ....[68]....
        /*0af8*/ 	.word	0x0000f3f0
        /*0afc*/ 	.word	0x00000003
        /*0b00*/ 	.word	0x00029830
        /*0b04*/ 	.short	0x010a
        /*0b06*/ 	.byte	0x3f
	.zero		1


	//   ....[69]....
        /*0b08*/ 	.word	0x0000f450
        /*0b0c*/ 	.word	0x0000000d
        /*0b10*/ 	.word	0x00029850
        /*0b14*/ 	.short	0x010a
        /*0b16*/ 	.byte	0x3f
	.zero		1


	//   ....[70]....
        /*0b18*/ 	.word	0x0000f4b0
        /*0b1c*/ 	.word	0x00000005
        /*0b20*/ 	.word	0x00029850
        /*0b24*/ 	.short	0x010a
        /*0b26*/ 	.byte	0x3f
	.zero		1


	//   ....[71]....
        /*0b28*/ 	.word	0x0000f5b0
        /*0b2c*/ 	.word	0x00000002
        /*0b30*/ 	.word	0x00029880
        /*0b34*/ 	.short	0x010a
        /*0b36*/ 	.byte	0x3f
	.zero		1


	//   ....[72]....
        /*0b38*/ 	.word	0x0000fd50
        /*0b3c*/ 	.word	0x00000002
        /*0b40*/ 	.word	0x00029840
        /*0b44*/ 	.short	0x010a
        /*0b46*/ 	.byte	0x3f
	.zero		1


	//   ....[73]....
        /*0b48*/ 	.word	0x00010a10
        /*0b4c*/ 	.word	0x00000003
        /*0b50*/ 	.word	0x00029820
        /*0b54*/ 	.short	0x010a
        /*0b56*/ 	.byte	0x3f
	.zero		1


	//   ....[74]....
        /*0b58*/ 	.word	0x00010a60
        /*0b5c*/ 	.word	0x0000000a
        /*0b60*/ 	.word	0x00029880
        /*0b64*/ 	.short	0x010a
        /*0b66*/ 	.byte	0x3f
	.zero		1


	//   ....[75]....
        /*0b68*/ 	.word	0x00011070
        /*0b6c*/ 	.word	0x0000000a
        /*0b70*/ 	.word	0x00029840
        /*0b74*/ 	.short	0x010a
        /*0b76*/ 	.byte	0x3f
	.zero		1


	//   ....[76]....
        /*0b78*/ 	.word	0x00011670
        /*0b7c*/ 	.word	0x00000013
        /*0b80*/ 	.word	0x00029870
        /*0b84*/ 	.short	0x010a
        /*0b86*/ 	.byte	0x3f
	.zero		1


	//   ....[77]....
        /*0b88*/ 	.word	0x000116c0
        /*0b8c*/ 	.word	0x00000013
        /*0b90*/ 	.word	0x00029860
        /*0b94*/ 	.short	0x010a
        /*0b96*/ 	.byte	0x3f
	.zero		1


	//   ....[78]....
        /*0b98*/ 	.word	0x00011710
        /*0b9c*/ 	.word	0x00000010
        /*0ba0*/ 	.word	0x00029870
        /*0ba4*/ 	.short	0x010a
        /*0ba6*/ 	.byte	0x3f
	.zero		1


	//   ....[79]....
        /*0ba8*/ 	.word	0x00011760
        /*0bac*/ 	.word	0x00000010
        /*0bb0*/ 	.word	0x00029860
        /*0bb4*/ 	.short	0x010a
        /*0bb6*/ 	.byte	0x3f
	.zero		1


	//   ....[80]....
        /*0bb8*/ 	.word	0x000117b0
        /*0bbc*/ 	.word	0x00000006
        /*0bc0*/ 	.word	0x00029820
        /*0bc4*/ 	.short	0x010a
        /*0bc6*/ 	.byte	0x3f
	.zero		1


	//   ....[81]....
        /*0bc8*/ 	.word	0x00011800
        /*0bcc*/ 	.word	0x00000005
        /*0bd0*/ 	.word	0x00029840
        /*0bd4*/ 	.short	0x010a
        /*0bd6*/ 	.byte	0x3f
	.zero		1


	//   ....[82]....
        /*0bd8*/ 	.word	0x00011850
        /*0bdc*/ 	.word	0x00000003
        /*0be0*/ 	.word	0x00029840
        /*0be4*/ 	.short	0x010a
        /*0be6*/ 	.byte	0x3f
	.zero		1


	//   ....[83]....
        /*0be8*/ 	.word	0x000118a0
        /*0bec*/ 	.word	0x00000005
        /*0bf0*/ 	.word	0x00029860
        /*0bf4*/ 	.short	0x010a
        /*0bf6*/ 	.byte	0x3f
	.zero		1


	//   ....[84]....
        /*0bf8*/ 	.word	0x000118f0
        /*0bfc*/ 	.word	0x00000003
        /*0c00*/ 	.word	0x00029860
        /*0c04*/ 	.short	0x010a
        /*0c06*/ 	.byte	0x3f
	.zero		1


	//   ....[85]....
        /*0c08*/ 	.word	0x00011940
        /*0c0c*/ 	.word	0x00000005
        /*0c10*/ 	.word	0x00029880
        /*0c14*/ 	.short	0x010a
        /*0c16*/ 	.byte	0x3f
	.zero		1


	//----- nvinfo : EIATTR_NUM_MBARRIERS
	.align		4
.L_97:
        /*0c18*/ 	.byte	0x03, 0x38
        /*0c1a*/ 	.short	0x0016


	//----- nvinfo : EIATTR_EXIT_INSTR_OFFSETS
	.align		4
        /*0c1c*/ 	.byte	0x04, 0x1c
        /*0c1e*/ 	.short	(.L_99 - .L_98)


	//   ....[0]....
.L_98:
        /*0c20*/ 	.word	0x0000f310


	//----- nvinfo : EIATTR_MAX_THREADS
	.align		4
.L_99:
        /*0c24*/ 	.byte	0x04, 0x05
        /*0c26*/ 	.short	(.L_101 - .L_100)
.L_100:
        /*0c28*/ 	.word	0x00000180
        /*0c2c*/ 	.word	0x00000001
        /*0c30*/ 	.word	0x00000001


	//----- nvinfo : EIATTR_CRS_STACK_SIZE
	.align		4
.L_101:
        /*0c34*/ 	.byte	0x04, 0x1e
        /*0c36*/ 	.short	(.L_103 - .L_102)
.L_102:
        /*0c38*/ 	.word	0x00000000


	//----- nvinfo : EIATTR_CBANK_PARAM_SIZE
	.align		4
.L_103:
        /*0c3c*/ 	.byte	0x03, 0x19
        /*0c3e*/ 	.short	0x0a70


	//----- nvinfo : EIATTR_PARAM_CBANK
	.align		4
        /*0c40*/ 	.byte	0x04, 0x0a
        /*0c42*/ 	.short	(.L_105 - .L_104)
	.align		4
.L_104:
        /*0c44*/ 	.word	index@(.nv.constant0._ZN7cutlass13device_kernelIN5flash11enable_sm90INS1_16FlashAttnFwdSm90INS1_25CollectiveMainloopFwdSm90ILi2EN4cute5tupleIJNS5_1CILi1EEES8_S8_EEENS6_IJNS7_ILi128EEENS7_ILi160EEENS7_ILi192EEEEEELi128ENS_12float_e4m3_tEfNS_4arch4Sm90ELb0ELb0ELb0ELb0ELb1ELb0ELb0ELb1ELb1ELb1ELb1ELb0EEENS1_21CollectiveEpilogueFwdINS6_IJSA_SA_SB_EEES9_NS_10bfloat16_tESG_Li256ELb0ELb1ELb1ELb1EEENS1_19SingleTileSchedulerILb0ELb1ELb1ELi128EEEEEEEEEvNT_6ParamsE)
        /*0c48*/ 	.short	0x0210
        /*0c4a*/ 	.short	0x0a70


	//----- nvinfo : EIATTR_SW_WAR
	.align		4
.L_105:
        /*0c4c*/ 	.byte	0x04, 0x36
        /*0c4e*/ 	.short	(.L_107 - .L_106)
.L_106:
        /*0c50*/ 	.word	0x00000008
.L_107:


//--------------------- .nv.info._ZN7cutlass13device_kernelIN5flash11enable_sm90INS1_16FlashAttnFwdSm90INS1_25CollectiveMainloopFwdSm90ILi2EN4cute5tupleIJNS5_1CILi1EEES8_S8_EEENS6_IJNS7_ILi128EEENS7_ILi160EEENS7_ILi192EEEEEELi128ENS_12float_e4m3_tEfNS_4arch4Sm90ELb0ELb0ELb0ELb1ELb1ELb0ELb0ELb1ELb1ELb1ELb1ELb0EEENS1_21CollectiveEpilogueFwdINS6_IJSA_SA_SB_EEES9_NS_10bfloat16_tESG_Li256ELb1ELb1ELb1ELb1EEENS1_36VarlenDynamicPersistentTileSchedulerILi128ELi160ELi256ELi128ELb1ELb1ELb1ELb0ELb1ELb1EEEEEEEEEvNT_6ParamsE --------------------------
	.section	.nv.info._ZN7cutlass13device_kernelIN5flash11enable_sm90INS1_16FlashAttnFwdSm90INS1_25CollectiveMainloopFwdSm90ILi2EN4cute5tupleIJNS5_1CILi1EEES8_S8_EEENS6_IJNS7_ILi128EEENS7_ILi160EEENS7_ILi192EEEEEELi128ENS_12float_e4m3_tEfNS_4arch4Sm90ELb0ELb0ELb0ELb1ELb1ELb0ELb0ELb1ELb1ELb1ELb1ELb0EEENS1_21CollectiveEpilogueFwdINS6_IJSA_SA_SB_EEES9_NS_10bfloat16_tESG_Li256ELb1ELb1ELb1ELb1EEENS1_36VarlenDynamicPersistentTileSchedulerILi128ELi160ELi256ELi128ELb1ELb1ELb1ELb0ELb1ELb1EEEEEEEEEvNT_6ParamsE,"",@"SHT_CUDA_INFO"
	.sectionflags	@""
	.align	4


	//----- nvinfo : EIATTR_CUDA_API_VERSION
	.align		4
        /*0000*/ 	.byte	0x04, 0x37
        /*0002*/ 	.short	(.L_109 - .L_108)
.L_108:
        /*0004*/ 	.word	0x00000082


	//----- nvinfo : EIATTR_KPARAM_INFO
	.align		4
.L_109:
        /*0008*/ 	.byte	0x04, 0x17
        /*000a*/ 	.short	(.L_111 - .L_110)
.L_110:
        /*000c*/ 	.word	0x00000000
        /*0010*/ 	.short	0x0000
        /*0012*/ 	.short	0x0070
        /*0014*/ 	.byte	0x00, 0xf0, 0x01, 0x2a


	//----- nvinfo : EIATTR_SPARSE_MMA_MASK
	.align		4
.L_111:
        /*0018*/ 	.byte	0x03, 0x50
        /*001a*/ 	.short	0x0000


	//----- nvinfo : EIATTR_MAXREG_COUNT
	.align		4
        /*001c*/ 	.byte	0x03, 0x1b
        /*001e*/ 	.short	0x00a8


	//----- nvinfo : EIATTR_NUM_BARRIERS
	.align		4
        /*0020*/ 	.byte	0x02, 0x4c
        /*0022*/ 	.byte	0x10
	.zero		1


	//----- nvinfo : EIATTR_EXTERNS
	.align		4
        /*0024*/ 	.byte	0x04, 0x0f
        /*0026*/ 	.short	(.L_113 - .L_112)


	//   ....[0]....
	.align		4
.L_112:
        /*0028*/ 	.word	index@(__assertfail)


	//----- nvinfo : EIATTR_ANNOTATIONS
	.align		4
.L_113:
        /*002c*/ 	.byte	0x04, 0x55
        /*002e*/ 	.short	(.L_115 - .L_114)


	//   ....[0]....
.L_114:
        /*0030*/ 	.word	0x00000001
        /*0034*/ 	.byte	0xf0, 0xc4, 0x00, 0x00, 0x01, 0x00, 0x00, 0x00, 0x10, 0xc5, 0x00, 0x00, 0x01, 0x00, 0x00, 0x00
        /* <DEDUP_REMOVED lines=26> */
        /*01e4*/ 	.byte	0xc0, 0x2d, 0x01, 0x00


	//----- nvinfo : EIATTR_MERCURY_ISA_VERSION
	.align		4
.L_115:
        /*01e8*/ 	.byte	0x03, 0x5f
        /*01ea*/ 	.short	0x0101


	//----- nvinfo : EIATTR_UNUSED_LOAD_BYTE_OFFSET
	.align		4
        /*01ec*/ 	.byte	0x04, 0x44
        /*01ee*/ 	.short	(.L_117 - .L_116)


	//   ....[0]....
.L_116:
        /*01f0*/ 	.word	0x00000980
        /*01f4*/ 	.word	0x0000fff0


	//   ....[1]....
        /*01f8*/ 	.word	0x00008910
        /*01fc*/ 	.word	0x0000fff0


	//----- nvinfo : EIATTR_INT_WARP_WIDE_INSTR_OFFSETS
	.align		4
.L_117:
        /*0200*/ 	.byte	0x04, 0x31
        /*0202*/ 	.short	(.L_119 - .L_118)


	//   ....[0]....
.L_118:
        /*0204*/ 	.word	0x000000c0


	//   ....[1]....
        /*0208*/ 	.word	0x000000d0


	//   ....[2]....
        /*020c*/ 	.word	0x00000170


	//   ....[3]....
        /*0210*/ 	.word	0x0000dcb0


	//   ....[4]....
        /*0214*/ 	.word	0x0000dd40


	//   ....[5]....
        /*0218*/ 	.word	0x00011960


	//   ....[6]....
        /*021c*/ 	.word	0x000119f0


	//----- nvinfo : EIATTR_COOP_GROUP_MASK_REGIDS
	.align		4
.L_119:
        /*0220*/ 	.byte	0x04, 0x29
        /*0222*/ 	.short	(.L_121 - .L_120)


	//   ....[0]....
.L_120:
        /*0224*/ 	.word	0xffffffff


	//   ....[1]....
        /*0228*/ 	.word	0xffffffff


	//   ....[2]....
        /*022c*/ 	.word	0xffffffff


	//   ....[3]....
        /*0230*/ 	.word	0xffffffff


	//   ....[4]....
        /*0234*/ 	.word	0xffffffff


	//   ....[5]....
        /*0238*/ 	.word	0xffffffff


	//   ....[6]....
        /*023c*/ 	.word	0xffffffff


	//   ....[7]....
        /*0240*/ 	.word	0xffffffff


	//   ....[8]....
        /*0244*/ 	.word	0xffffffff


	//   ....[9]....
        /*0248*/ 	.word	0xffffffff


	//   ....[10]....
        /*024c*/ 	.word	0xffffffff


	//   ....[11]....
        /*0250*/ 	.word	0xffffffff


	//   ....[12]....
        /*0254*/ 	.word	0xffffffff


	//   ....[13]....
        /*0258*/ 	.word	0xffffffff


	//   ....[14]....
        /*025c*/ 	.word	0xffffffff


	//   ....[15]....
        /*0260*/ 	.word	0xffffffff


	//   ....[16]....
        /*0264*/ 	.word	0xffffffff


	//   ....[17]....
        /*0268*/ 	.word	0xffffffff


	//   ....[18]....
        /*026c*/ 	.word	0xffffffff


	//   ....[19]....
        /*0270*/ 	.word	0xffffffff


	//   ....[20]....
        /*0274*/ 	.word	0xffffffff


	//   ....[21]....
        /*0278*/ 	.word	0xffffffff


	//   ....[22]....
        /*027c*/ 	.word	0xffffffff


	//   ....[23]....
        /*0280*/ 	.word	0xffffffff


	//   ....[24]....
        /*0284*/ 	.word	0xffffffff


	//   ....[25]....
        /*0288*/ 	.word	0xffffffff


	//   ....[26]....
        /*028c*/ 	.word	0xffffffff


	//   ....[27]....
        /*0290*/ 	.word	0xffffffff


	//   ....[28]....
        /*0294*/ 	.word	0xffffffff


	//   ....[29]....
        /*0298*/ 	.word	0xffffffff


	//   ....[30]....
        /*029c*/ 	.word	0xffffffff


	//   ....[31]....
        /*02a0*/ 	.word	0xffffffff


	//   ....[32]....
        /*02a4*/ 	.word	0xffffffff


	//   ....[33]....
        /*02a8*/ 	.word	0xffffffff


	//   ....[34]....
        /*02ac*/ 	.word	0xffffffff


	//   ....[35]....
        /*02b0*/ 	.word	0xffffffff


	//   ....[36]....
        /*02b4*/ 	.word	0xffffffff


	//   ....[37]....
        /*02b8*/ 	.word	0xffffffff


	//   ....[38]....
        /*02bc*/ 	.word	0xffffffff


	//   ....[39]....
        /*02c0*/ 	.word	0xffffffff


	//   ....[40]....
        /*02c4*/ 	.word	0xffffffff


	//   ....[41]....
        /*02c8*/ 	.word	0xffffffff


	//   ....[42]....
        /*02cc*/ 	.word	0xffffffff


	//   ....[43]....
        /*02d0*/ 	.word	0xffffffff


	//   ....[44]....
        /*02d4*/ 	.word	0xffffffff


	//   ....[45]....
        /*02d8*/ 	.word	0xffffffff


	//   ....[46]....
        /*02dc*/ 	.word	0xffffffff


	//   ....[47]....
        /*02e0*/ 	.word	0xffffffff


	//   ....[48]....
        /*02e4*/ 	.word	0xffffffff


	//   ....[49]....
        /*02e8*/ 	.word	0xffffffff


	//   ....[50]....
        /*02ec*/ 	.word	0xffffffff


	//   ....[51]....
        /*02f0*/ 	.word	0xffffffff


	//   ....[52]....
        /*02f4*/ 	.word	0xffffffff


	//   ....[53]....
        /*02f8*/ 	.word	0xffffffff


	//   ....[54]....
        /*02fc*/ 	.word	0xffffffff


	//   ....[55]....
        /*0300*/ 	.word	0xffffffff


	//   ....[56]....
        /*0304*/ 	.word	0xffffffff


	//   ....[57]....
        /*0308*/ 	.word	0xffffffff


	//   ....[58]....
        /*030c*/ 	.word	0xffffffff


	//   ....[59]....
        /*0310*/ 	.word	0xffffffff


	//   ....[60]....
        /*0314*/ 	.word	0xffffffff


	//   ....[61]....
        /*0318*/ 	.word	0xffffffff


	//   ....[62]....
        /*031c*/ 	.word	0xffffffff


	//   ....[63]....
        /*0320*/ 	.word	0xffffffff


	//   ....[64]....
        /*0324*/ 	.word	0xffffffff


	//   ....[65]....
        /*0328*/ 	.word	0xffffffff


	//   ....[66]....
        /*032c*/ 	.word	0xffffffff


	//   ....[67]....
        /*0330*/ 	.word	0xffffffff


	//   ....[68]....
        /*0334*/ 	.word	0xffffffff


	//   ....[69]....
        /*0338*/ 	.word	0xffffffff


	//   ....[70]....
        /*033c*/ 	.word	0xffffffff


	//   ....[71]....
        /*0340*/ 	.word	0xffffffff


	//   ....[72]....
        /*0344*/ 	.word	0xffffffff


	//   ....[73]....
        /*0348*/ 	.word	0xffffffff


	//   ....[74]....
        /*034c*/ 	.word	0xffffffff


	//   ....[75]....
        /*0350*/ 	.word	0xffffffff


	//   ....[76]....
        /*0354*/ 	.word	0xffffffff


	//   ....[77]....
        /*0358*/ 	.word	0xffffffff


	//   ....[78]....
        /*035c*/ 	.word	0xffffffff


	//   ....[79]....
        /*0360*/ 	.word	0xffffffff


	//   ....[80]....
        /*0364*/ 	.word	0xffffffff


	//   ....[81]....
        /*0368*/ 	.word	0xffffffff


	//   ....[82]....
        /*036c*/ 	.word	0xffffffff


	//   ....[83]....
        /*0370*/ 	.word	0xffffffff


	//   ....[84]....
        /*0374*/ 	.word	0xffffffff


	//   ....[85]....
        /*0378*/ 	.word	0xffffffff


	//   ....[86]....
        /*037c*/ 	.word	0xffffffff


	//   ....[87]....
        /*0380*/ 	.word	0xffffffff


	//   ....[88]....
        /*0384*/ 	.word	0xffffffff


	//   ....[89]....
        /*0388*/ 	.word	0xffffffff


	//   ....[90]....
        /*038c*/ 	.word	0xffffffff


	//   ....[91]....
        /*0390*/ 	.word	0xffffffff


	//   ....[92]....
        /*0394*/ 	.word	0xffffffff


	//   ....[93]....
        /*0398*/ 	.word	0xffffffff


	//   ....[94]....
        /*039c*/ 	.word	0xffffffff


	//   ....[95]....
        /*03a0*/ 	.word	0xffffffff


	//   ....[96]....
        /*03a4*/ 	.word	0xffffffff


	//   ....[97]....
        /*03a8*/ 	.word	0xffffffff


	//   ....[98]....
        /*03ac*/ 	.word	0xffffffff


	//   ....[99]....
        /*03b0*/ 	.word	0xffffffff


	//   ....[100]....
        /*03b4*/ 	.word	0xffffffff


	//   ....[101]....
        /*03b8*/ 	.word	0xffffffff


	//   ....[102]....
        /*03bc*/ 	.word	0xffffffff


	//   ....[103]....
        /*03c0*/ 	.word	0xffffffff


	//   ....[104]....
        /*03c4*/ 	.word	0xffffffff


	//   ....[105]....
        /*03c8*/ 	.word	0xffffffff


	//   ....[106]....
        /*03cc*/ 	.word	0xffffffff


	//   ....[107]....
        /*03d0*/ 	.word	0xffffffff


	//   ....[108]....
        /*03d4*/ 	.word	0xffffffff


	//   ....[109]....
        /*03d8*/ 	.word	0xffffffff


	//   ....[110]....
        /*03dc*/ 	.word	0xffffffff


	//   ....[111]....
        /*03e0*/ 	.word	0xffffffff


	//   ....[112]....
        /*03e4*/ 	.word	0xffffffff


	//   ....[113]....
        /*03e8*/ 	.word	0xffffffff


	//   ....[114]....
        /*03ec*/ 	.word	0xffffffff


	//   ....[115]....
        /*03f0*/ 	.word	0xffffffff


	//   ....[116]....
        /*03f4*/ 	.word	0xffffffff


	//   ....[117]....
        /*03f8*/ 	.word	0xffffffff


	//   ....[118]....
        /*03fc*/ 	.word	0xffffffff


	//   ....[119]....
        /*0400*/ 	.word	0xffffffff


	//   ....[120]....
        /*0404*/ 	.word	0xffffffff


	//   ....[121]....
        /*0408*/ 	.word	0xffffffff


	//   ....[122]....
        /*040c*/ 	.word	0xffffffff


	//   ....[123]....
        /*0410*/ 	.word	0xffffffff


	//   ....[124]....
        /*0414*/ 	.word	0xffffffff


	//   ....[125]....
        /*0418*/ 	.word	0xffffffff


	//   ....[126]....
        /*041c*/ 	.word	0xffffffff


	//   ....[127]....
        /*0420*/ 	.word	0xffffffff


	//   ....[128]....
        /*0424*/ 	.word	0xffffffff


	//   ....[129]....
        /*0428*/ 	.word	0xffffffff


	//   ....[130]....
        /*042c*/ 	.word	0xffffffff


	//   ....[131]....
        /*0430*/ 	.word	0xffffffff


	//   ....[132]....
        /*0434*/ 	.word	0xffffffff


	//   ....[133]....
        /*0438*/ 	.word	0xffffffff


	//   ....[134]....
        /*043c*/ 	.word	0xffffffff


	//   ....[135]....
        /*0440*/ 	.word	0xffffffff


	//   ....[136]....
        /*0444*/ 	.word	0xffffffff


	//   ....[137]....
        /*0448*/ 	.word	0xffffffff


	//   ....[138]....
        /*044c*/ 	.word	0xffffffff


	//   ....[139]....
        /*0450*/ 	.word	0xffffffff


	//   ....[140]....
        /*0454*/ 	.word	0xffffffff


	//   ....[141]....
        /*0458*/ 	.word	0xffffffff


	//   ....[142]....
        /*045c*/ 	.word	0xffffffff


	//   ....[143]....
        /*0460*/ 	.word	0xffffffff


	//   ....[144]....
        /*0464*/ 	.word	0xffffffff


	//   ....[145]....
        /*0468*/ 	.word	0xffffffff


	//   ....[146]....
        /*046c*/ 	.word	0xffffffff


	//   ....[147]....
        /*0470*/ 	.word	0xffffffff


	//   ....[148]....
        /*0474*/ 	.word	0xffffffff


	//   ....[149]....
        /*0478*/ 	.word	0xffffffff


	//   ....[150]....
        /*047c*/ 	.word	0xffffffff


	//   ....[151]....
        /*0480*/ 	.word	0xffffffff


	//   ....[152]....
        /*0484*/ 	.word	0xffffffff


	//   ....[153]....
        /*0488*/ 	.word	0xffffffff


	//   ....[154]....
        /*048c*/ 	.word	0xffffffff


	//   ....[155]....
        /*0490*/ 	.word	0xffffffff


	//   ....[156]....
        /*0494*/ 	.word	0xffffffff


	//   ....[157]....
        /*0498*/ 	.word	0xffffffff


	//   ....[158]....
        /*049c*/ 	.word	0xffffffff


	//   ....[159]....
        /*04a0*/ 	.word	0xffffffff


	//   ....[160]....
        /*04a4*/ 	.word	0xffffffff


	//   ....[161]....
        /*04a8*/ 	.word	0xffffffff


	//   ....[162]....
        /*04ac*/ 	.word	0xffffffff


	//   ....[163]....
        /*04b0*/ 	.word	0xffffffff


	//   ....[164]....
        /*04b4*/ 	.word	0xffffffff


	//   ....[165]....
        /*04b8*/ 	.word	0xffffffff


	//   ....[166]....
        /*04bc*/ 	.word	0xffffffff


	//   ....[167]....
        /*04c0*/ 	.word	0xffffffff


	//   ....[168]....
        /*04c4*/ 	.word	0xffffffff


	//   ....[169]....
        /*04c8*/ 	.word	0xffffffff


	//   ....[170]....
        /*04cc*/ 	.word	0xffffffff


	//   ....[171]....
        /*04d0*/ 	.word	0xffffffff


	//   ....[172]....
        /*04d4*/ 	.word	0xffffffff


	//   ....[173]....
        /*04d8*/ 	.word	0xffffffff


	//   ....[174]....
        /*04dc*/ 	.word	0xffffffff


	//   ....[175]....
        /*04e0*/ 	.word	0xffffffff


	//   ....[176]....
        /*04e4*/ 	.word	0xffffffff


	//   ....[177]....
        /*04e8*/ 	.word	0xffffffff


	//   ....[178]....
        /*04ec*/ 	.word	0xffffffff


	//   ....[179]....
        /*04f0*/ 	.word	0xffffffff


	//   ....[180]....
        /*04f4*/ 	.word	0xffffffff


	//   ....[181]....
        /*04f8*/ 	.word	0xffffffff


	//   ....[182]....
        /*04fc*/ 	.word	0xffffffff


	//   ....[183]....
        /*0500*/ 	.word	0xffffffff


	//   ....[184]....
        /*0504*/ 	.word	0xffffffff


	//   ....[185]....
        /*0508*/ 	.word	0xffffffff


	//   ....[186]....
        /*050c*/ 	.word	0xffffffff


	//   ....[187]....
        /*0510*/ 	.word	0xffffffff


	//   ....[188]....
        /*0514*/ 	.word	0xffffffff


	//   ....[189]....
        /*0518*/ 	.word	0xffffffff


	//   ....[190]....
        /*051c*/ 	.word	0xffffffff


	//   ....[191]....
        /*0520*/ 	.word	0x0500000f


	//   ....[192]....
        /*0524*/ 	.word	0x0500000f


	//   ....[193]....
        /*0528*/ 	.word	0x0500000f


	//   ....[194]....
        /*052c*/ 	.word	0x0500000f


	//   ....[195]....
        /*0530*/ 	.word	0x0500000f


	//   ....[196]....
        /*0534*/ 	.word	0x0500000f


	//   ....[197]....
        /*0538*/ 	.word	0x0500000f


	//   ....[198]....
        /*053c*/ 	.word	0x0500000f


	//   ....[199]....
        /*0540*/ 	.word	0x0500000f


	//   ....[200]....
        /*0544*/ 	.word	0x0500000f


	//   ....[201]....
        /*0548*/ 	.word	0x0500000f


	//   ....[202]....
        /*054c*/ 	.word	0x0500000f


	//   ....[203]....
        /*0550*/ 	.word	0x0500000f


	//   ....[204]....
        /*0554*/ 	.word	0x0500000f


	//   ....[205]....
        /*0558*/ 	.word	0x0500000f


	//   ....[206]....
        /*055c*/ 	.word	0x0500000f


	//   ....[207]....
        /*0560*/ 	.word	0x0500000f


	//   ....[208]....
        /*0564*/ 	.word	0x0500000f


	//   ....[209]....
        /*0568*/ 	.word	0x0500000f


	//   ....[210]....
        /*056c*/ 	.word	0x0500000f


	//   ....[211]....
        /*0570*/ 	.word	0x0500000f


	//   ....[212]....
        /*0574*/ 	.word	0x0500000f


	//   ....[213]....
        /*0578*/ 	.word	0x0500000f


	//   ....[214]....
        /*057c*/ 	.word	0x0500000f


	//   ....[215]....
        /*0580*/ 	.word	0x0500000f


	//   ....[216]....
        /*0584*/ 	.word	0x0500000f


	//   ....[217]....
        /*0588*/ 	.word	0x0500000f


	//   ....[218]....
        /*058c*/ 	.word	0x0500000f


	//   ....[219]....
        /*0590*/ 	.word	0x0500000f


	//   ....[220]....
        /*0594*/ 	.word	0x0500000f


	//   ....[221]....
        /*0598*/ 	.word	0x0500000f


	//   ....[222]....
        /*059c*/ 	.word	0x0500000f


	//   ....[223]....
        /*05a0*/ 	.word	0x0500000f


	//   ....[224]....
        /*05a4*/ 	.word	0x0500000f


	//   ....[225]....
        /*05a8*/ 	.word	0x0500000f


	//   ....[226]....
        /*05ac*/ 	.word	0x0500000f


	//   ....[227]....
        /*05b0*/ 	.word	0x0500000f


	//   ....[228]....
        /*05b4*/ 	.word	0x0500000f


	//   ....[229]....
        /*05b8*/ 	.word	0x0500000f


	//   ....[230]....
        /*05bc*/ 	.word	0x0500000f


	//   ....[231]....
        /*05c0*/ 	.word	0x0500000f


	//   ....[232]....
        /*05c4*/ 	.word	0x0500000f


	//   ....[233]....
        /*05c8*/ 	.word	0x0500000f


	//   ....[234]....
        /*05cc*/ 	.word	0x0500000f


	//   ....[235]....
        /*05d0*/ 	.word	0x0500000f


	//   ....[236]....
        /*05d4*/ 	.word	0x0500000f


	//   ....[237]....
        /*05d8*/ 	.word	0x0500000f


	//   ....[238]....
        /*05dc*/ 	.word	0x0500000f


	//   ....[239]....
        /*05e0*/ 	.word	0x0500000f


	//   ....[240]....
        /*05e4*/ 	.word	0x0500000f


	//----- nvinfo : EIATTR_COOP_GROUP_INSTR_OFFSETS
	.align		4
.L_121:
        /*05e8*/ 	.byte	0x04, 0x28
        /*05ea*/ 	.short	(.L_123 - .L_122)


	//   ....[0]....
.L_122:
        /*05ec*/ 	.word	0x00000080


	//   ....[1]....
        /*05f0*/ 	.word	0x00000090


	//   ....[2]....
        /*05f4*/ 	.word	0x000002d0


	//   ....[3]....
        /*05f8*/ 	.word	0x00000430


	//   ....[4]....
        /*05fc*/ 	.word	0x00000550


	//   ....[5]....
        /*0600*/ 	.word	0x000006b0


	//   ....[6]....
        /*0604*/ 	.word	0x00001a40


	//   ....[7]....
        /*0608*/ 	.word	0x00003490


	//   ....[8]....
        /*060c*/ 	.word	0x00003590


	//   ....[9]....
        /*0610*/ 	.word	0x00003c50


	//   ....[10]....
        /*0614*/ 	.word	0x00003d10


	//   ....[11]....
        /*0618*/ 	.word	0x000066a0


	//   ....[12]....
        /*061c*/ 	.word	0x000066b0


	//   ....[13]....
        /*0620*/ 	.word	0x000066e0


	//   ....[14]....
        /*0624*/ 	.word	0x000066f0


	//   ....[15]....
        /*0628*/ 	.word	0x00008150


	//   ....[16]....
        /*062c*/ 	.word	0x00008160


	//   ....[17]....
        /*0630*/ 	.word	0x000081e0


	//   ....[18]....
        /*0634*/ 	.word	0x000081f0


	//   ....[19]....
        /*0638*/ 	.word	0x00009180


	//   ....[20]....
        /*063c*/ 	.word	0x00009190


	//   ....[21]....
        /*0640*/ 	.word	0x000091a0


	//   ....[22]....
        /*0644*/ 	.word	0x000091b0


	//   ....[23]....
        /*0648*/ 	.word	0x000091c0


	//   ....[24]....
        /*064c*/ 	.word	0x000091d0


	//   ....[25]....
        /*0650*/ 	.word	0x000091e0


	//   ....[26]....
        /*0654*/ 	.word	0x000091f0


	//   ....[27]....
        /*0658*/ 	.word	0x00009200


	//   ....[28]....
        /*065c*/ 	.word	0x00009210


	//   ....[29]....
        /*0660*/ 	.word	0x00009220


	//   ....[30]....
        /*0664*/ 	.word	0x00009230


	//   ....[31]....
        /*0668*/ 	.word	0x00009240


	//   ....[32]....
        /*066c*/ 	.word	0x00009250


	//   ....[33]....
        /*0670*/ 	.word	0x00009260


	//   ....[34]....
        /*0674*/ 	.word	0x00009270


	//   ....[35]....
        /*0678*/ 	.word	0x00009280


	//   ....[36]....
        /*067c*/ 	.word	0x00009290


	//   ....[37]....
        /*0680*/ 	.word	0x000092a0


	//   ....[38]....
        /*0684*/ 	.word	0x000092b0


	//   ....[39]....
        /*0688*/ 	.word	0x000092c0


	//   ....[40]....
        /*068c*/ 	.word	0x000092d0


	//   ....[41]....
        /*0690*/ 	.word	0x000092e0


	//   ....[42]....
        /*0694*/ 	.word	0x000092f0


	//   ....[43]....
        /*0698*/ 	.word	0x00009300


	//   ....[44]....
        /*069c*/ 	.word	0x00009310


	//   ....[45]....
        /*06a0*/ 	.word	0x00009320


	//   ....[46]....
        /*06a4*/ 	.word	0x00009330


	//   ....[47]....
        /*06a8*/ 	.word	0x00009340


	//   ....[48]....
        /*06ac*/ 	.word	0x00009350


	//   ....[49]....
        /*06b0*/ 	.word	0x00009360


	//   ....[50]....
        /*06b4*/ 	.word	0x00009370


	//   ....[51]....
        /*06b8*/ 	.word	0x00009380


	//   ....[52]....
        /*06bc*/ 	.word	0x00009390


	//   ....[53]....
        /*06c0*/ 	.word	0x000093a0


	//   ....[54]....
        /*06c4*/ 	.word	0x000093b0


	//   ....[55]....
        /*06c8*/ 	.word	0x000093c0


	//   ....[56]....
        /*06cc*/ 	.word	0x000093d0


	//   ....[57]....
        /*06d0*/ 	.word	0x000093e0


	//   ....[58]....
        /*06d4*/ 	.word	0x00009410


	//   ....[59]....
        /*06d8*/ 	.word	0x00009420


	//   ....[60]....
        /*06dc*/ 	.word	0x00009430


	//   ....[61]....
        /*06e0*/ 	.word	0x00009440


	//   ....[62]....
        /*06e4*/ 	.word	0x00009450


	//   ....[63]....
        /*06e8*/ 	.word	0x00009470


	//   ....[64]....
        /*06ec*/ 	.word	0x00009480


	//   ....[65]....
        /*06f0*/ 	.word	0x00009490


	//   ....[66]....
        /*06f4*/ 	.word	0x000094a0


	//   ....[67]....
        /*06f8*/ 	.word	0x000094b0


	//   ....[68]....
        /*06fc*/ 	.word	0x000094c0


	//   ....[69]....
        /*0700*/ 	.word	0x000094d0


	//   ....[70]....
        /*0704*/ 	.word	0x00009500


	//   ....[71]....
        /*0708*/ 	.word	0x00009520


	//   ....[72]....
        /*070c*/ 	.word	0x00009550


	//   ....[73]....
        /*0710*/ 	.word	0x00009580


	//   ....[74]....
        /*0714*/ 	.word	0x000095b0


	//   ....[75]....
        /*0718*/ 	.word	0x000095e0


	//   ....[76]....
        /*071c*/ 	.word	0x00009610


	//   ....[77]....
        /*0720*/ 	.word	0x00009640


	//   ....[78]....
        /*0724*/ 	.word	0x00009660


	//   ....[79]....
        /*0728*/ 	.word	0x00009690


	//   ....[80]....
        /*072c*/ 	.word	0x000096c0


	//   ....[81]....
        /*0730*/ 	.word	0x000096f0


	//   ....[82]....
        /*0734*/ 	.word	0x00009720


	//   ....[83]....
        /*0738*/ 	.word	0x0000a0d0


	//   ....[84]....
        /*073c*/ 	.word	0x0000a110


	//   ....[85]....
        /*0740*/ 	.word	0x0000a140


	//   ....[86]....
        /*0744*/ 	.word	0x0000a160


	//   ....[87]....
        /*0748*/ 	.word	0x0000a860


	//   ....[88]....
        /*074c*/ 	.word	0x0000a880


	//   ....[89]....
        /*0750*/ 	.word	0x0000a950


	//   ....[90]....
        /*0754*/ 	.word	0x0000a970


	//   ....[91]....
        /*0758*/ 	.word	0x0000aa30


	//   ....[92]....
        /*075c*/ 	.word	0x0000aa50


	//   ....[93]....
        /*0760*/ 	.word	0x0000ab20


	//   ....[94]....
        /*0764*/ 	.word	0x0000ab40


	//   ....[95]....
        /*0768*/ 	.word	0x0000af00


	//   ....[96]....
        /*076c*/ 	.word	0x0000af10


	//   ....[97]....
        /*0770*/ 	.word	0x0000b340


	//   ....[98]....
        /*0774*/ 	.word	0x0000b350


	//   ....[99]....
        /*0778*/ 	.word	0x0000c050


	//   ....[100]....
        /*077c*/ 	.word	0x0000c080


	//   ....[101]....
        /*0780*/ 	.word	0x0000c150


	//   ....[102]....
        /*0784*/ 	.word	0x0000c170


	//   ....[103]....
        /*0788*/ 	.word	0x0000c230


	//   ....[104]....
        /*078c*/ 	.word	0x0000c250


	//   ....[105]....
        /*0790*/ 	.word	0x0000c320


	//   ....[106]....
        /*0794*/ 	.word	0x0000c340


	//   ....[107]....
        /*0798*/ 	.word	0x0000c480


	//   ....[108]....
        /*079c*/ 	.word	0x0000c6a0


	//   ....[109]....
        /*07a0*/ 	.word	0x0000c6d0


	//   ....[110]....
        /*07a4*/ 	.word	0x0000c700


	//   ....[111]....
        /*07a8*/ 	.word	0x0000c730


	//   ....[112]....
        /*07ac*/ 	.word	0x0000c760


	//   ....[113]....
        /*07b0*/ 	.word	0x0000c7a0


	//   ....[114]....
        /*07b4*/ 	.word	0x0000c920


	//   ....[115]....
        /*07b8*/ 	.word	0x0000c950


	//   ....[116]....
        /*07bc*/ 	.word	0x0000c980


	//   ....[117]....
        /*07c0*/ 	.word	0x0000c9b0


	//   ....[118]....
        /*07c4*/ 	.word	0x0000c9e0


	//   ....[119]....
        /*07c8*/ 	.word	0x0000ca10


	//   ....[120]....
        /*07cc*/ 	.word	0x0000caa0


	//   ....[121]....
        /*07d0*/ 	.word	0x0000caf0


	//   ....[122]....
        /*07d4*/ 	.word	0x0000cb00


	//   ....[123]....
        /*07d8*/ 	.word	0x0000cba0


	//   ....[124]....
        /*07dc*/ 	.word	0x0000ec60


	//   ....[125]....
        /*07e0*/ 	.word	0x0000ec90


	//   ....[126]....
        /*07e4*/ 	.word	0x0000ecc0


	//   ....[127]....
        /*07e8*/ 	.word	0x0000ece0


	//   ....[128]....
        /*07ec*/ 	.word	0x0000ed70


	//   ....[129]....
        /*07f0*/ 	.word	0x0000edb0


	//   ....[130]....
        /*07f4*/ 	.word	0x0000edf0


	//   ....[131]....
        /*07f8*/ 	.word	0x0000ee00


	//   ....[132]....
        /*07fc*/ 	.word	0x0000eee0


	//   ....[133]....
        /*0800*/ 	.word	0x0000ef00


	//   ....[134]....
        /*0804*/ 	.word	0x0000f2f0


	//   ....[135]....
        /*0808*/ 	.word	0x0000f330


	//   ....[136]....
        /*080c*/ 	.word	0x0000f350


	//   ....[137]....
        /*0810*/ 	.word	0x0000f360


	//   ....[138]....
        /*0814*/ 	.word	0x0000f410


	//   ....[139]....
        /*0818*/ 	.word	0x0000f430


	//   ....[140]....
        /*081c*/ 	.word	0x0000f4c0


	//   ....[141]....
        /*0820*/ 	.word	0x0000f4e0


	//   ....[142]....
        /*0824*/ 	.word	0x0000f4f0


	//   ....[143]....
        /*0828*/ 	.word	0x0000f580


	//   ....[144]....
        /*082c*/ 	.word	0x0000fd40


	//   ....[145]....
        /*0830*/ 	.word	0x0000fd70


	//   ....[146]....
        /*0834*/ 	.word	0x0000fda0


	//   ....[147]....
        /*0838*/ 	.word	0x0000fe20


	//   ....[148]....
        /*083c*/ 	.word	0x0000fe40


	//   ....[149]....
        /*0840*/ 	.word	0x0000fed0


	//   ....[150]....
        /*0844*/ 	.word	0x0000fef0


	//   ....[151]....
        /*0848*/ 	.word	0x0000ff00


	//   ....[152]....
        /*084c*/ 	.word	0x00010910


	//   ....[153]....
        /*0850*/ 	.word	0x00010930


	//   ....[154]....
        /*0854*/ 	.word	0x00010950


	//   ....[155]....
        /*0858*/ 	.word	0x000109a0


	//   ....[156]....
        /*085c*/ 	.word	0x000109b0


	//   ....[157]....
        /*0860*/ 	.word	0x00010a00


	//   ....[158]....
        /*0864*/ 	.word	0x00010a10


	//   ....[159]....
        /*0868*/ 	.word	0x00010a20


	//   ....[160]....
        /*086c*/ 	.word	0x00010a70


	//   ....[161]....
        /*0870*/ 	.word	0x00010ac0


	//   ....[162]....
        /*0874*/ 	.word	0x00010ec0


	//   ....[163]....
        /*0878*/ 	.word	0x00010ee0


	//   ....[164]....
        /*087c*/ 	.word	0x00010ef0


	//   ....[165]....
        /*0880*/ 	.word	0x00010f00


	//   ....[166]....
        /*0884*/ 	.word	0x00010f60


	//   ....[167]....
        /*0888*/ 	.word	0x00010f70


	//   ....[168]....
        /*088c*/ 	.word	0x00010fd0


	//   ....[169]....
        /*0890*/ 	.word	0x00011000


	//   ....[170]....
        /*0894*/ 	.word	0x00011040


	//   ....[171]....
        /*0898*/ 	.word	0x000110a0


	//   ....[172]....
        /*089c*/ 	.word	0x00012330


	//   ....[173]....
        /*08a0*/ 	.word	0x00012380


	//   ....[174]....
        /*08a4*/ 	.word	0x000123b0


	//   ....[175]....
        /*08a8*/ 	.word	0x000123e0


	//   ....[176]....
        /*08ac*/ 	.word	0x00012410


	//   ....[177]....
        /*08b0*/ 	.word	0x00012420


	//   ....[178]....
        /*08b4*/ 	.word	0x00012450


	//   ....[179]....
        /*08b8*/ 	.word	0x000124a0


	//   ....[180]....
        /*08bc*/ 	.word	0x00012600


	//   ....[181]....
        /*08c0*/ 	.word	0x00012630


	//   ....[182]....
        /*08c4*/ 	.word	0x00012660


	//   ....[183]....
        /*08c8*/ 	.word	0x00012690


	//   ....[184]....
        /*08cc*/ 	.word	0x000126c0


	//   ....[185]....
        /*08d0*/ 	.word	0x00012700


	//   ....[186]....
        /*08d4*/ 	.word	0x00012780


	//   ....[187]....
        /*08d8*/ 	.word	0x000127d0


	//   ....[188]....
        /*08dc*/ 	.word	0x000127e0


	//   ....[189]....
        /*08e0*/ 	.word	0x00012870


	//   ....[190]....
        /*08e4*/ 	.word	0x00012ee0


	//   ....[191]....
        /*08e8*/ 	.word	0x00013430


	//   ....[192]....
        /*08ec*/ 	.word	0x00013510


	//   ....[193]....
        /*08f0*/ 	.word	0x000135e0


	//   ....[194]....
        /*08f4*/ 	.word	0x00013670


	//   ....[195]....
        /*08f8*/ 	.word	0x00013740


	//   ....[196]....
        /*08fc*/ 	.word	0x000137d0


	//   ....[197]....
        /*0900*/ 	.word	0x00013880


	//   ....[198]....
        /*0904*/ 	.word	0x00013910


	//   ....[199]....
        /*0908*/ 	.word	0x000139c0


	//   ....[200]....
        /*090c*/ 	.word	0x00013a20


	//   ....[201]....
        /*0910*/ 	.word	0x00013b20


	//   ....[202]....
        /*0914*/ 	.word	0x00013c20


	//   ....[203]....
        /*0918*/ 	.word	0x00013cd0


	//   ....[204]....
        /*091c*/ 	.word	0x00013e00


	//   ....[205]....
        /*0920*/ 	.word	0x00013eb0


	//   ....[206]....
        /*0924*/ 	.word	0x00013fb0


	//   ....[207]....
        /*0928*/ 	.word	0x00014070


	//   ....[208]....
        /*092c*/ 	.word	0x000140d0


	//   ....[209]....
        /*0930*/ 	.word	0x00014170


	//   ....[210]....
        /*0934*/ 	.word	0x00014230


	//   ....[211]....
        /*0938*/ 	.word	0x00014300


	//   ....[212]....
        /*093c*/ 	.word	0x000143a0


	//   ....[213]....
        /*0940*/ 	.word	0x00014410


	//   ....[214]....
        /*0944*/ 	.word	0x00014470


	//   ....[215]....
        /*0948*/ 	.word	0x00014560


	//   ....[216]....
        /*094c*/ 	.word	0x000145c0


	//   ....[217]....
        /*0950*/ 	.word	0x000146c0


	//   ....[218]....
        /*0954*/ 	.word	0x00014720


	//   ....[219]....
        /*0958*/ 	.word	0x00014800


	//   ....[220]....
        /*095c*/ 	.word	0x00014930


	//   ....[221]....
        /*0960*/ 	.word	0x000149e0


	//   ....[222]....
        /*0964*/ 	.word	0x00014a40


	//   ....[223]....
        /*0968*/ 	.word	0x00014b00


	//   ....[224]....
        /*096c*/ 	.word	0x00014b60


	//   ....[225]....
        /*0970*/ 	.word	0x00014c20


	//   ....[226]....
        /*0974*/ 	.word	0x00014c80


	//   ....[227]....
        /*0978*/ 	.word	0x00014d40


	//   ....[228]....
        /*097c*/ 	.word	0x00014da0


	//   ....[229]....
        /*0980*/ 	.word	0x00014e60


	//   ....[230]....
        /*0984*/ 	.word	0x00014f50


	//   ....[231]....
        /*0988*/ 	.word	0x00014ff0


	//   ....[232]....
        /*098c*/ 	.word	0x00015050


	//   ....[233]....
        /*0990*/ 	.word	0x00015120


	//   ....[234]....
        /*0994*/ 	.word	0x00015180


	//   ....[235]....
        /*0998*/ 	.word	0x00015250


	//   ....[236]....
        /*099c*/ 	.word	0x000152b0


	//   ....[237]....
        /*09a0*/ 	.word	0x00015380


	//   ....[238]....
        /*09a4*/ 	.word	0x000153e0


	//   ....[239]....
        /*09a8*/ 	.word	0x000154b0


	//   ....[240]....
        /*09ac*/ 	.word	0x00015710


	//----- nvinfo : EIATTR_REG_RECONFIG
	.align		4
.L_123:
        /*09b0*/ 	.byte	0x01, 0x54
	.zero		2


	//----- nvinfo : EIATTR_SYSCALL_OFFSETS
	.align		4
        /*09b4*/ 	.byte	0x04, 0x46
        /*09b6*/ 	.short	(.L_125 - .L_124)


	//   ....[0]....
.L_124:
        /*09b8*/ 	.word	0x00001c20


	//   ....[1]....
        /*09bc*/ 	.word	0x0000deb0


	//   ....[2]....
        /*09c0*/ 	.word	0x0000e020


	//   ....[3]....
        /*09c4*/ 	.word	0x0000e170


	//   ....[4]....
        /*09c8*/ 	.word	0x0000e2b0


	//   ....[5]....
        /*09cc*/ 	.word	0x0000f9a0


	//----- nvinfo : EIATTR_MBARRIER_INSTR_OFFSETS
	.align		4
.L_125:
        /*09d0*/ 	.byte	0x04, 0x39
        /*09d2*/ 	.short	(.L_127 - .L_126)


	//   ....[0]....
.L_126:
        /*09d4*/ 	.word	0x00000180
        /*09d8*/ 	.word	0x000000ff
        /*09dc*/ 	.word	0x00029800
        /*09e0*/ 	.short	0x0100
        /*09e2*/ 	.byte	0x08
	.zero		1


	//   ....[1]....
        /*09e4*/ 	.word	0x00000190
        /*09e8*/ 	.word	0x000000ff
        /*09ec*/ 	.word	0x00029820
        /*09f0*/ 	.short	0x0100
        /*09f2*/ 	.byte	0x08
	.zero		1


	//   ....[2]....
        /*09f4*/ 	.word	0x00000280
        /*09f8*/ 	.word	0x000000ff
        /*09fc*/ 	.word	0x00029830
        /*0a00*/ 	.short	0x0100
        /*0a02*/ 	.byte	0x08
	.zero		1


	//   ....[3]....
        /*0a04*/ 	.word	0x00000290
        /*0a08*/ 	.word	0x000000ff
        /*0a0c*/ 	.word	0x00029840
        /*0a10*/ 	.short	0x0100
        /*0a12*/ 	.byte	0x08
	.zero		1


	//   ....[4]....
        /*0a14*/ 	.word	0x000002a0
        /*0a18*/ 	.word	0x000000ff
        /*0a1c*/ 	.word	0x00029838
        /*0a20*/ 	.short	0x0100
        /*0a22*/ 	.byte	0x08
	.zero		1


	//   ....[5]....
        /*0a24*/ 	.word	0x000002b0
        /*0a28*/ 	.word	0x000000ff
        /*0a2c*/ 	.word	0x00029848
        /*0a30*/ 	.short	0x0100
        /*0a32*/ 	.byte	0x08
	.zero		1


	//   ....[6]....
        /*0a34*/ 	.word	0x000003e0
        /*0a38*/ 	.word	0x000000ff
        /*0a3c*/ 	.word	0x00029850
        /*0a40*/ 	.short	0x0100
        /*0a42*/ 	.byte	0x08
	.zero		1


	//   ....[7]....
        /*0a44*/ 	.word	0x000003f0
        /*0a48*/ 	.word	0x000000ff
        /*0a4c*/ 	.word	0x00029860
        /*0a50*/ 	.short	0x0100
        /*0a52*/ 	.byte	0x08
	.zero		1


	//   ....[8]....
        /*0a54*/ 	.word	0x00000400
        /*0a58*/ 	.word	0x000000ff
        /*0a5c*/ 	.word	0x00029858
        /*0a60*/ 	.short	0x0100
        /*0a62*/ 	.byte	0x08
	.zero		1


	//   ....[9]....
        /*0a64*/ 	.word	0x00000410
        /*0a68*/ 	.word	0x000000ff
        /*0a6c*/ 	.word	0x00029868
        /*0a70*/ 	.short	0x0100
        /*0a72*/ 	.byte	0x08
	.zero		1


	//   ....[10]....
        /*0a74*/ 	.word	0x00000500
        /*0a78*/ 	.word	0x000000ff
        /*0a7c*/ 	.word	0x00029870
        /*0a80*/ 	.short	0x0100
        /*0a82*/ 	.byte	0x06
	.zero		1


	//   ....[11]....
        /*0a84*/ 	.word	0x00000510
        /*0a88*/ 	.word	0x000000ff
        /*0a8c*/ 	.word	0x00029880
        /*0a90*/ 	.short	0x0100
        /*0a92*/ 	.byte	0x06
	.zero		1


	//   ....[12]....
        /*0a94*/ 	.word	0x00000520
        /*0a98*/ 	.word	0x000000ff
        /*0a9c*/ 	.word	0x00029878
        /*0aa0*/ 	.short	0x0100
        /*0aa2*/ 	.byte	0x06
	.zero		1


	//   ....[13]....
        /*0aa4*/ 	.word	0x00000530
        /*0aa8*/ 	.word	0x000000ff
        /*0aac*/ 	.word	0x00029888
        /*0ab0*/ 	.short	0x0100
        /*0ab2*/ 	.byte	0x06
	.zero		1


	//   ....[14]....
        /*0ab4*/ 	.word	0x00000660
        /*0ab8*/ 	.word	0x000000ff
        /*0abc*/ 	.word	0x00029890
        /*0ac0*/ 	.short	0x0100
        /*0ac2*/ 	.byte	0x08
	.zero		1


	//   ....[15]....
        /*0ac4*/ 	.word	0x00000670
        /*0ac8*/ 	.word	0x000000ff
        /*0acc*/ 	.word	0x000298a0
        /*0ad0*/ 	.short	0x0100
        /*0ad2*/ 	.byte	0x08
	.zero		1


	//   ....[16]....
        /*0ad4*/ 	.word	0x00000680
        /*0ad8*/ 	.word	0x000000ff
        /*0adc*/ 	.word	0x00029898
        /*0ae0*/ 	.short	0x0100
        /*0ae2*/ 	.byte	0x08
	.zero		1


	//   ....[17]....
        /*0ae4*/ 	.word	0x00000690
        /*0ae8*/ 	.word	0x000000ff
        /*0aec*/ 	.word	0x000298a8
        /*0af0*/ 	.short	0x0100
        /*0af2*/ 	.byte	0x08
	.zero		1


	//   ....[18]....
        /*0af4*/ 	.word	0x000007e0
        /*0af8*/ 	.word	0x000000ff
        /*0afc*/ 	.word	0x000298b0
        /*0b00*/ 	.short	0x0100
        /*0b02*/ 	.byte	0x08
	.zero		1


	//   ....[19]....
        /*0b04*/ 	.word	0x000007f0
        /*0b08*/ 	.word	0x000000ff
        /*0b0c*/ 	.word	0x000298c0
        /*0b10*/ 	.short	0x0100
        /*0b12*/ 	.byte	0x08
	.zero		1


	//   ....[20]....
        /*0b14*/ 	.word	0x00000800
        /*0b18*/ 	.word	0x000000ff
        /*0b1c*/ 	.word	0x000298b8
        /*0b20*/ 	.short	0x0100
        /*0b22*/ 	.byte	0x08
	.zero		1


	//   ....[21]....
        /*0b24*/ 	.word	0x00000810
        /*0b28*/ 	.word	0x000000ff
        /*0b2c*/ 	.word	0x000298c8
        /*0b30*/ 	.short	0x0100
        /*0b32*/ 	.byte	0x08
	.zero		1


	//   ....[22]....
        /*0b34*/ 	.word	0x00001ca0
        /*0b38*/ 	.word	0x000000ff
        /*0b3c*/ 	.word	0x00029800
        /*0b40*/ 	.short	0x010a
        /*0b42*/ 	.byte	0x32
	.zero		1


	//   ....[23]....
        /*0b44*/ 	.word	0x00001d20
        /*0b48*/ 	.word	0x00000004
        /*0b4c*/ 	.word	0x00029830
        /*0b50*/ 	.short	0x010a
        /*0b52*/ 	.byte	0x3f
	.zero		1


	//   ....[24]....
        /*0b54*/ 	.word	0x00001d70
        /*0b58*/ 	.word	0x00000004
        /*0b5c*/ 	.word	0x00029830
        /*0b60*/ 	.short	0x010a
        /*0b62*/ 	.byte	0x3f
	.zero		1


	//   ....[25]....
        /*0b64*/ 	.word	0x00002b70
        /*0b68*/ 	.word	0x000000ff
        /*0b6c*/ 	.word	0x00000000
        /*0b70*/ 	.short	0x0101
        /*0b72*/ 	.byte	0x06
	.zero		1


	//   ....[26]....
        /*0b74*/ 	.word	0x000051d0
        /*0b78*/ 	.word	0x000000ff
        /*0b7c*/ 	.word	0x00029830
        /*0b80*/ 	.short	0x010a
        /*0b82*/ 	.byte	0x06
	.zero		1


	//   ....[27]....
        /*0b84*/ 	.word	0x00005210
        /*0b88*/ 	.word	0x000000ff
        /*0b8c*/ 	.word	0x00029830
        /*0b90*/ 	.short	0x010a
        /*0b92*/ 	.byte	0x06
	.zero		1


	//   ....[28]....
        /*0b94*/ 	.word	0x00005e80
        /*0b98*/ 	.word	0x000000ff
        /*0b9c*/ 	.word	0x00029850
        /*0ba0*/ 	.short	0x010a
        /*0ba2*/ 	.byte	0x06
	.zero		1


	//   ....[29]....
        /*0ba4*/ 	.word	0x00005ec0
        /*0ba8*/ 	.word	0x000000ff
        /*0bac*/ 	.word	0x00029850
        /*0bb0*/ 	.short	0x010a
        /*0bb2*/ 	.byte	0x06
	.zero		1


	//   ....[30]....
        /*0bb4*/ 	.word	0x00006240
        /*0bb8*/ 	.word	0x000000ff
        /*0bbc*/ 	.word	0x00000000
        /*0bc0*/ 	.short	0x0101
        /*0bc2*/ 	.byte	0x06
	.zero		1


	//   ....[31]....
        /*0bc4*/ 	.word	0x00007810
        /*0bc8*/ 	.word	0x000000ff
        /*0bcc*/ 	.word	0x00000000
        /*0bd0*/ 	.short	0x0101
        /*0bd2*/ 	.byte	0x06
	.zero		1


	//   ....[32]....
        /*0bd4*/ 	.word	0x00007ea0
        /*0bd8*/ 	.word	0x000000ff
        /*0bdc*/ 	.word	0x00029850
        /*0be0*/ 	.short	0x010a
        /*0be2*/ 	.byte	0x05
	.zero		1


	//   ....[33]....
        /*0be4*/ 	.word	0x00007ee0
        /*0be8*/ 	.word	0x000000ff
        /*0bec*/ 	.word	0x00029850
        /*0bf0*/ 	.short	0x010a
        /*0bf2*/ 	.byte	0x05
	.zero		1


	//   ....[34]....
        /*0bf4*/ 	.word	0x00008510
        /*0bf8*/ 	.word	0x000000ff
        /*0bfc*/ 	.word	0x00000000
        /*0c00*/ 	.short	0x0101
        /*0c02*/ 	.byte	0x04
	.zero		1


	//   ....[35]....
        /*0c04*/ 	.word	0x0000a850
        /*0c08*/ 	.word	0x00000000
        /*0c0c*/ 	.word	0x00000000
        /*0c10*/ 	.short	0x0101
        /*0c12*/ 	.byte	0x3f
	.zero		1


	//   ....[36]....
        /*0c14*/ 	.word	0x0000aef0
        /*0c18*/ 	.word	0x00000006
        /*0c1c*/ 	.word	0x00000000
        /*0c20*/ 	.short	0x0101
        /*0c22*/ 	.byte	0x3f
	.zero		1


	//   ....[37]....
        /*0c24*/ 	.word	0x0000e980
        /*0c28*/ 	.word	0x00000000
        /*0c2c*/ 	.word	0x00029880
        /*0c30*/ 	.short	0x010a
        /*0c32*/ 	.byte	0x3f
	.zero		1


	//   ....[38]....
        /*0c34*/ 	.word	0x0000efc0
        /*0c38*/ 	.word	0x00000000
        /*0c3c*/ 	.word	0x00029870
        /*0c40*/ 	.short	0x0107
        /*0c42*/ 	.byte	0x3f
	.zero		1


	//   ....[39]....
        /*0c44*/ 	.word	0x0000f080
        /*0c48*/ 	.word	0x00000000
        /*0c4c*/ 	.word	0x00029870
        /*0c50*/ 	.short	0x0101
        /*0c52*/ 	.byte	0x3f
	.zero		1


	//   ....[40]....
        /*0c54*/ 	.word	0x0000f0b0
        /*0c58*/ 	.word	0x00000000
        /*0c5c*/ 	.word	0x00029840
        /*0c60*/ 	.short	0x010a
        /*0c62*/ 	.byte	0x3f
	.zero		1


	//   ....[41]....
        /*0c64*/ 	.word	0x0000f6e0
        /*0c68*/ 	.word	0x00000000
        /*0c6c*/ 	.word	0x00029830
        /*0c70*/ 	.short	0x0107
        /*0c72*/ 	.byte	0x3f
	.zero		1


	//   ....[42]....
        /*0c74*/ 	.word	0x0000f7b0
        /*0c78*/ 	.word	0x00000000
        /*0c7c*/ 	.word	0x00029830
        /*0c80*/ 	.short	0x0101
        /*0c82*/ 	.byte	0x3f
	.zero		1


	//   ....[43]....
        /*0c84*/ 	.word	0x00010040
        /*0c88*/ 	.word	0x00000010
        /*0c8c*/ 	.word	0x00029800
        /*0c90*/ 	.short	0x0107
        /*0c92*/ 	.byte	0x3f
	.zero		1


	//   ....[44]....
        /*0c94*/ 	.word	0x00010140
        /*0c98*/ 	.word	0x00000010
        /*0c9c*/ 	.word	0x00029800
        /*0ca0*/ 	.short	0x0101
        /*0ca2*/ 	.byte	0x3f
	.zero		1


	//   ....[45]....
        /*0ca4*/ 	.word	0x00010160
        /*0ca8*/ 	.word	0x00000010
        /*0cac*/ 	.word	0x00029820
        /*0cb0*/ 	.short	0x010a
        /*0cb2*/ 	.byte	0x3f
	.zero		1


	//   ....[46]....
        /*0cb4*/ 	.word	0x00010670
        /*0cb8*/ 	.word	0x00000000
        /*0cbc*/ 	.word	0x00029880
        /*0cc0*/ 	.short	0x010a
        /*0cc2*/ 	.byte	0x3f
	.zero		1


	//   ....[47]....
        /*0cc4*/ 	.word	0x00010b50
        /*0cc8*/ 	.word	0x00000000
        /*0ccc*/ 	.word	0x00029870
        /*0cd0*/ 	.short	0x0107
        /*0cd2*/ 	.byte	0x3f
	.zero		1


	//   ....[48]....
        /*0cd4*/ 	.word	0x00010c10
        /*0cd8*/ 	.word	0x00000000
        /*0cdc*/ 	.word	0x00029870
        /*0ce0*/ 	.short	0x0101
        /*0ce2*/ 	.byte	0x3f
	.zero		1


	//   ....[49]....
        /*0ce4*/ 	.word	0x00010c40
        /*0ce8*/ 	.word	0x00000000
        /*0cec*/ 	.word	0x00029840
        /*0cf0*/ 	.short	0x010a
        /*0cf2*/ 	.byte	0x3f
	.zero		1


	//   ....[50]....
        /*0cf4*/ 	.word	0x00011140
        /*0cf8*/ 	.word	0x00000000
        /*0cfc*/ 	.word	0x00029830
        /*0d00*/ 	.short	0x0107
        /*0d02*/ 	.byte	0x3f
	.zero		1


	//   ....[51]....
        /*0d04*/ 	.word	0x00011200
        /*0d08*/ 	.word	0x00000000
        /*0d0c*/ 	.word	0x00029830
        /*0d10*/ 	.short	0x0101
        /*0d12*/ 	.byte	0x3f
	.zero		1


	//   ....[52]....
        /*0d14*/ 	.word	0x00011290
        /*0d18*/ 	.word	0x00000000
        /*0d1c*/ 	.word	0x00029870
        /*0d20*/ 	.short	0x010a
        /*0d22*/ 	.byte	0x3f
	.zero		1


	//   ....[53]....
        /*0d24*/ 	.word	0x00011320
        /*0d28*/ 	.word	0x00000000
        /*0d2c*/ 	.word	0x00029860
        /*0d30*/ 	.short	0x010a
        /*0d32*/ 	.byte	0x3f
	.zero		1


	//   ....[54]....
        /*0d34*/ 	.word	0x00011830
        /*0d38*/ 	.word	0x00000000
        /*0d3c*/ 	.word	0x00029850
        /*0d40*/ 	.short	0x0101
        /*0d42*/ 	.byte	0x3f
	.zero		1


	//   ....[55]....
        /*0d44*/ 	.word	0x000118c0
        /*0d48*/ 	.word	0x00000000
        /*0d4c*/ 	.word	0x00000000
        /*0d50*/ 	.short	0x0101
        /*0d52*/ 	.byte	0x3f
	.zero		1


	//   ....[56]....
        /*0d54*/ 	.word	0x00011a90
        /*0d58*/ 	.word	0x00000012
        /*0d5c*/ 	.word	0x00029870
        /*0d60*/ 	.short	0x010a
        /*0d62*/ 	.byte	0x3f
	.zero		1


	//   ....[57]....
        /*0d64*/ 	.word	0x00011b10
        /*0d68*/ 	.word	0x00000012
        /*0d6c*/ 	.word	0x00029860
        /*0d70*/ 	.short	0x010a
        /*0d72*/ 	.byte	0x3f
	.zero		1


	//   ....[58]....
        /*0d74*/ 	.word	0x00012030
        /*0d78*/ 	.word	0x00000012
        /*0d7c*/ 	.word	0x00029850
        /*0d80*/ 	.short	0x0101
        /*0d82*/ 	.byte	0x3f
	.zero		1


	//   ....[59]....
        /*0d84*/ 	.word	0x000120f0
        /*0d88*/ 	.word	0x00000012
        /*0d8c*/ 	.word	0x00000000
        /*0d90*/ 	.short	0x0101
        /*0d92*/ 	.byte	0x3f
	.zero		1


	//   ....[60]....
        /*0d94*/ 	.word	0x00012e60
        /*0d98*/ 	.word	0x00000004
        /*0d9c*/ 	.word	0x00029820
        /*0da0*/ 	.short	0x010a
        /*0da2*/ 	.byte	0x3f
	.zero		1


	//   ....[61]....
        /*0da4*/ 	.word	0x00012fe0
        /*0da8*/ 	.word	0x00000005
        /*0dac*/ 	.word	0x00029840
        /*0db0*/ 	.short	0x010a
        /*0db2*/ 	.byte	0x3f
	.zero		1


	//   ....[62]....
        /*0db4*/ 	.word	0x00013080
        /*0db8*/ 	.word	0x00000013
        /*0dbc*/ 	.word	0x00029840
        /*0dc0*/ 	.short	0x010a
        /*0dc2*/ 	.byte	0x3f
	.zero		1


	//   ....[63]....
        /*0dc4*/ 	.word	0x000130c0
        /*0dc8*/ 	.word	0x00000005
        /*0dcc*/ 	.word	0x00029860
        /*0dd0*/ 	.short	0x010a
        /*0dd2*/ 	.byte	0x3f
	.zero		1


	//   ....[64]....
        /*0dd4*/ 	.word	0x00013100
        /*0dd8*/ 	.word	0x00000013
        /*0ddc*/ 	.word	0x00029860
        /*0de0*/ 	.short	0x010a
        /*0de2*/ 	.byte	0x3f
	.zero		1


	//   ....[65]....
        /*0de4*/ 	.word	0x00013140
        /*0de8*/ 	.word	0x00000005
        /*0dec*/ 	.word	0x00029880
        /*0df0*/ 	.short	0x010a
        /*0df2*/ 	.byte	0x3f
	.zero		1


	//   ....[66]....
        /*0df4*/ 	.word	0x00013180
        /*0df8*/ 	.word	0x00000013
        /*0dfc*/ 	.word	0x00029880
        /*0e00*/ 	.short	0x010a
        /*0e02*/ 	.byte	0x3f
	.zero		1


	//   ....[67]....
        /*0e04*/ 	.word	0x000131f0
        /*0e08*/ 	.word	0x00000003
        /*0e0c*/ 	.word	0x00029800
        /*0e10*/ 	.short	0x010a
        /*0e12*/ 	.byte	0x3f
	.zero		1


	//   ....[68]....
        /*0e14*/ 	.word	0x00013240
        /*0e18*/ 	.word	0x00000004
        /*0e1c*/ 	.word	0x00029830
        /*0e20*/ 	.short	0x010a
        /*0e22*/ 	.byte	0x3f
	.zero		1


	//   ....[69]....
        /*0e24*/ 	.word	0x000132a0
        /*0e28*/ 	.word	0x00000003
        /*0e2c*/ 	.word	0x00029830
        /*0e30*/ 	.short	0x010a
        /*0e32*/ 	.byte	0x3f
	.zero		1


	//   ....[70]....
        /*0e34*/ 	.word	0x00013300
        /*0e38*/ 	.word	0x00000003
        /*0e3c*/ 	.word	0x00029850
        /*0e40*/ 	.short	0x010a
        /*0e42*/ 	.byte	0x3f
	.zero		1


	//   ....[71]....
        /*0e44*/ 	.word	0x00013360
        /*0e48*/ 	.word	0x00000007
        /*0e4c*/ 	.word	0x00029850
        /*0e50*/ 	.short	0x010a
        /*0e52*/ 	.byte	0x3f
	.zero		1


	//   ....[72]....
        /*0e54*/ 	.word	0x00013460
        /*0e58*/ 	.word	0x00000000
        /*0e5c*/ 	.word	0x00029880
        /*0e60*/ 	.short	0x010a
        /*0e62*/ 	.byte	0x3f
	.zero		1


	//   ....[73]....
        /*0e64*/ 	.word	0x00013b70
        /*0e68*/ 	.word	0x00000000
        /*0e6c*/ 	.word	0x00029840
        /*0e70*/ 	.short	0x010a
        /*0e72*/ 	.byte	0x3f
	.zero		1


	//   ....[74]....
        /*0e74*/ 	.word	0x00014830
        /*0e78*/ 	.word	0x00000010
        /*0e7c*/ 	.word	0x00029820
        /*0e80*/ 	.short	0x010a
        /*0e82*/ 	.byte	0x3f
	.zero		1


	//   ....[75]....
        /*0e84*/ 	.word	0x00014880
        /*0e88*/ 	.word	0x00000000
        /*0e8c*/ 	.word	0x00029880
        /*0e90*/ 	.short	0x010a
        /*0e92*/ 	.byte	0x3f
	.zero		1


	//   ....[76]....
        /*0e94*/ 	.word	0x00014ea0
        /*0e98*/ 	.word	0x00000000
        /*0e9c*/ 	.word	0x00029840
        /*0ea0*/ 	.short	0x010a
        /*0ea2*/ 	.byte	0x3f
	.zero		1


	//   ....[77]....
        /*0ea4*/ 	.word	0x000154f0
        /*0ea8*/ 	.word	0x00000000
        /*0eac*/ 	.word	0x00029870
        /*0eb0*/ 	.short	0x010a
        /*0eb2*/ 	.byte	0x3f
	.zero		1


	//   ....[78]....
        /*0eb4*/ 	.word	0x00015540
        /*0eb8*/ 	.word	0x00000000
        /*0ebc*/ 	.word	0x00029860
        /*0ec0*/ 	.short	0x010a
        /*0ec2*/ 	.byte	0x3f
	.zero		1


	//   ....[79]....
        /*0ec4*/ 	.word	0x00015590
        /*0ec8*/ 	.word	0x00000012
        /*0ecc*/ 	.word	0x00029870
        /*0ed0*/ 	.short	0x010a
        /*0ed2*/ 	.byte	0x3f
	.zero		1


	//   ....[80]....
        /*0ed4*/ 	.word	0x000155e0
        /*0ed8*/ 	.word	0x00000012
        /*0edc*/ 	.word	0x00029860
        /*0ee0*/ 	.short	0x010a
        /*0ee2*/ 	.byte	0x3f
	.zero		1


	//   ....[81]....
        /*0ee4*/ 	.word	0x00015630
        /*0ee8*/ 	.word	0x00000004
        /*0eec*/ 	.word	0x00029820
        /*0ef0*/ 	.short	0x010a
        /*0ef2*/ 	.byte	0x3f
	.zero		1


	//   ....[82]....
        /*0ef4*/ 	.word	0x000157d0
        /*0ef8*/ 	.word	0x00000005
        /*0efc*/ 	.word	0x00029840
        /*0f00*/ 	.short	0x010a
        /*0f02*/ 	.byte	0x3f
	.zero		1


	//   ....[83]....
        /*0f04*/ 	.word	0x00015820
        /*0f08*/ 	.word	0x00000013
        /*0f0c*/ 	.word	0x00029840
        /*0f10*/ 	.short	0x010a
        /*0f12*/ 	.byte	0x3f
	.zero		1


	//   ....[84]....
        /*0f14*/ 	.word	0x00015870
        /*0f18*/ 	.word	0x00000005
        /*0f1c*/ 	.word	0x00029860
        /*0f20*/ 	.short	0x010a
        /*0f22*/ 	.byte	0x3f
	.zero		1


	//   ....[85]....
        /*0f24*/ 	.word	0x000158c0
        /*0f28*/ 	.word	0x00000013
        /*0f2c*/ 	.word	0x00029860
        /*0f30*/ 	.short	0x010a
        /*0f32*/ 	.byte	0x3f
	.zero		1


	//   ....[86]....
        /*0f34*/ 	.word	0x00015910
        /*0f38*/ 	.word	0x00000005
        /*0f3c*/ 	.word	0x00029880
        /*0f40*/ 	.short	0x010a
        /*0f42*/ 	.byte	0x3f
	.zero		1


	//----- nvinfo : EIATTR_NUM_MBARRIERS
	.align		4
.L_127:
        /*0f44*/ 	.byte	0x03, 0x38
        /*0f46*/ 	.short	0x0016


	//----- nvinfo : EIATTR_EXIT_INSTR_OFFSETS
	.align		4
        /*0f48*/ 	.byte	0x04, 0x1c
        /*0f4a*/ 	.short	(.L_129 - .L_128)


	//   ....[0]....
.L_128:
        /*0f4c*/ 	.word	0x000009c0


	//   ....[1]....
        /*0f50*/ 	.word	0x0000c430


	//   ....[2]....
        /*0f54*/ 	.word	0x000131d0


	//----- nvinfo : EIATTR_MAX_THREADS
	.align		4
.L_129:
        /*0f58*/ 	.byte	0x04, 0x05
        /*0f5a*/ 	.short	(.L_131 - .L_130)
.L_130:
        /*0f5c*/ 	.word	0x00000180
        /*0f60*/ 	.word	0x00000001
        /*0f64*/ 	.word	0x00000001


	//----- nvinfo : EIATTR_CRS_STACK_SIZE
	.align		4
.L_131:
        /*0f68*/ 	.byte	0x04, 0x1e
        /*0f6a*/ 	.short	(.L_133 - .L_132)
.L_132:
        /*0f6c*/ 	.word	0x00000000


	//----- nvinfo : EIATTR_CBANK_PARAM_SIZE
	.align		4
.L_133:
        /*0f70*/ 	.byte	0x03, 0x19
        /*0f72*/ 	.short	0x0af0


	//----- nvinfo : EIATTR_PARAM_CBANK
	.align		4
        /*0f74*/ 	.byte	0x04, 0x0a
        /*0f76*/ 	.short	(.L_135 - .L_134)
	.align		4
.L_134:
        /*0f78*/ 	.word	index@(.nv.constant0._ZN7cutlass13device_kernelIN5flash11enable_sm90INS1_16FlashAttnFwdSm90INS1_25CollectiveMainloopFwdSm90ILi2EN4cute5tupleIJNS5_1CILi1EEES8_S8_EEENS6_IJNS7_ILi128EEENS7_ILi160EEENS7_ILi192EEEEEELi128ENS_12float_e4m3_tEfNS_4arch4Sm90ELb0ELb0ELb0ELb1ELb1ELb0ELb0ELb1ELb1ELb1ELb1ELb0EEENS1_21CollectiveEpilogueFwdINS6_IJSA_SA_SB_EEES9_NS_10bfloat16_tESG_Li256ELb1ELb1ELb1ELb1EEENS1_36VarlenDynamicPersistentTileSchedulerILi128ELi160ELi256ELi128ELb1ELb1ELb1ELb0ELb1ELb1EEEEEEEEEvNT_6ParamsE)
        /*0f7c*/ 	.short	0x0210
        /*0f7e*/ 	.short	0x0af0


	//----- nvinfo : EIATTR_SW_WAR
	.align		4
.L_135:
        /*0f80*/ 	.byte	0x04, 0x36
        /*0f82*/ 	.short	(.L_137 - .L_136)
.L_136:
        /*0f84*/ 	.word	0x00000008
.L_137:


//--------------------- .nv.info._ZN7cutlass13device_kernelIN5flash11enable_sm90INS1_16FlashAttnFwdSm90INS1_25CollectiveMainloopFwdSm90ILi2EN4cute5tupleIJNS5_1CILi1EEES8_S8_EEENS6_IJNS7_ILi128EEENS7_ILi160EEENS7_ILi192EEEEEELi128ENS_12float_e4m3_tEfNS_4arch4Sm90ELb0ELb0ELb0ELb1ELb1ELb1ELb0ELb1ELb1ELb1ELb1ELb0EEENS1_21CollectiveEpilogueFwdINS6_IJSA_SA_SB_EEES9_NS_10bfloat16_tESG_Li256ELb1ELb1ELb1ELb1EEENS1_36VarlenDynamicPersistentTileSchedulerILi128ELi160ELi256ELi128ELb1ELb1ELb1ELb0ELb1ELb1EEEEEEEEEvNT_6ParamsE --------------------------
	.section	.nv.info._ZN7cutlass13device_kernelIN5flash11enable_sm90INS1_16FlashAttnFwdSm90INS1_25CollectiveMainloopFwdSm90ILi2EN4cute5tupleIJNS5_1CILi1EEES8_S8_EEENS6_IJNS7_ILi128EEENS7_ILi160EEENS7_ILi192EEEEEELi128ENS_12float_e4m3_tEfNS_4arch4Sm90ELb0ELb0ELb0ELb1ELb1ELb1ELb0ELb1ELb1ELb1ELb1ELb0EEENS1_21CollectiveEpilogueFwdINS6_IJSA_SA_SB_EEES9_NS_10bfloat16_tESG_Li256ELb1ELb1ELb1ELb1EEENS1_36VarlenDynamicPersistentTileSchedulerILi128ELi160ELi256ELi128ELb1ELb1ELb1ELb0ELb1ELb1EEEEEEEEEvNT_6ParamsE,"",@"SHT_CUDA_INFO"
	.sectionflags	@""
	.align	4


	//----- nvinfo : EIATTR_CUDA_API_VERSION
	.align		4
        /*0000*/ 	.byte	0x04, 0x37
        /*0002*/ 	.short	(.L_139 - .L_138)
.L_138:
        /*0004*/ 	.word	0x00000082


	//----- nvinfo : EIATTR_KPARAM_INFO
	.align		4
.L_139:
        /*0008*/ 	.byte	0x04, 0x17
        /*000a*/ 	.short	(.L_141 - .L_140)
.L_140:
        /*000c*/ 	.word	0x00000000
        /*0010*/ 	.short	0x0000
        /*0012*/ 	.short	0x0070
        /*0014*/ 	.byte	0x00, 0xf0, 0x01, 0x2a


	//----- nvinfo : EIATTR_SPARSE_MMA_MASK
	.align		4
.L_141:
        /*0018*/ 	.byte	0x03, 0x50
        /*001a*/ 	.short	0x0000


	//----- nvinfo : EIATTR_MAXREG_COUNT
	.align		4
        /*001c*/ 	.byte	0x03, 0x1b
        /*001e*/ 	.short	0x00a8


	//----- nvinfo : EIATTR_NUM_BARRIERS
	.align		4
        /*0020*/ 	.byte	0x02, 0x4c
        /*0022*/ 	.byte	0x10
	.zero		1


	//----- nvinfo : EIATTR_EXTERNS
	.align		4
        /*0024*/ 	.byte	0x04, 0x0f
        /*0026*/ 	.short	(.L_143 - .L_142)


	//   ....[0]....
	.align		4
.L_142:
        /*0028*/ 	.word	index@(__assertfail)


	//----- nvinfo : EIATTR_ANNOTATIONS
	.align		4
.L_143:
        /*002c*/ 	.byte	0x04, 0x55
        /*002e*/ 	.short	(.L_145 - .L_144)


	//   ....[0]....
.L_144:
        /* <DEDUP_REMOVED lines=45> */
        /*02f4*/ 	.byte	0x70, 0xf8, 0x02, 0x00, 0x01, 0x00, 0x00, 0x00, 0x90, 0xf8, 0x02, 0x00


	//----- nvinfo : EIATTR_MERCURY_ISA_VERSION
	.align		4
.L_145:
        /*0300*/ 	.byte	0x03, 0x5f
        /*0302*/ 	.short	0x0101


	//----- nvinfo : EIATTR_UNUSED_LOAD_BYTE_OFFSET
	.align		4
        /*0304*/ 	.byte	0x04, 0x44
        /*0306*/ 	.short	(.L_147 - .L_146)


	//   ....[0]....
.L_146:
        /*0308*/ 	.word	0x00000a90
        /*030c*/ 	.word	0x0000fff0


	//   ....[1]....
        /*0310*/ 	.word	0x0001f0e0
        /*0314*/ 	.word	0x0000fff0


	//----- nvinfo : EIATTR_INT_WARP_WIDE_INSTR_OFFSETS
	.align		4
.L_147:
        /*0318*/ 	.byte	0x04, 0x31
        /*031a*/ 	.short	(.L_149 - .L_148)


	//   ....[0]....
.L_148:
        /*031c*/ 	.word	0x00000130


	//   ....[1]....
        /*0320*/ 	.word	0x00000170


	//   ....[2]....
        /*0324*/ 	.word	0x000001e0


	//   ....[3]....
        /*0328*/ 	.word	0x00025e50


	//   ....[4]....
        /*032c*/ 	.word	0x00025ee0


	//   ....[5]....
        /*0330*/ 	.word	0x00029dc0


	//   ....[6]....
        /*0334*/ 	.word	0x00029e50


	//----- nvinfo : EIATTR_COOP_GROUP_MASK_REGIDS
	.align		4
.L_149:
        /*0338*/ 	.byte	0x04, 0x29
        /*033a*/ 	.short	(.L_151 - .L_150)


	//   ....[0]....
.L_150:
        /*033c*/ 	.word	0xffffffff


	//   ....[1]....
        /*0340*/ 	.word	0xffffffff


	//   ....[2]....
        /*0344*/ 	.word	0xffffffff


	//   ....[3]....
        /*0348*/ 	.word	0xffffffff


	//   ....[4]....
        /*034c*/ 	.word	0xffffffff


	//   ....[5]....
        /*0350*/ 	.word	0xffffffff


	//   ....[6]....
        /*0354*/ 	.word	0xffffffff


	//   ....[7]....
        /*0358*/ 	.word	0xffffffff


	//   ....[8]....
        /*035c*/ 	.word	0xffffffff


	//   ....[9]....
        /*0360*/ 	.word	0xffffffff


	//   ....[10]....
        /*0364*/ 	.word	0xffffffff


	//   ....[11]....
        /*0368*/ 	.word	0xffffffff


	//   ....[12]....
        /*036c*/ 	.word	0xffffffff


	//   ....[13]....
        /*0370*/ 	.word	0xffffffff


	//   ....[14]....
        /*0374*/ 	.word	0xffffffff


	//   ....[15]....
        /*0378*/ 	.word	0xffffffff


	//   ....[16]....
        /*037c*/ 	.word	0xffffffff


	//   ....[17]....
        /*0380*/ 	.word	0xffffffff


	//   ....[18]....
        /*0384*/ 	.word	0xffffffff


	//   ....[19]....
        /*0388*/ 	.word	0xffffffff


	//   ....[20]....
        /*038c*/ 	.word	0xffffffff


	//   ....[21]....
        /*0390*/ 	.word	0xffffffff


	//   ....[22]....
        /*0394*/ 	.word	0xffffffff


	//   ....[23]....
        /*0398*/ 	.word	0xffffffff


	//   ....[24]....
        /*039c*/ 	.word	0xffffffff


	//   ....[25]....
        /*03a0*/ 	.word	0xffffffff


	//   ....[26]....
        /*03a4*/ 	.word	0xffffffff


	//   ....[27]....
        /*03a8*/ 	.word	0xffffffff


	//   ....[28]....
        /*03ac*/ 	.word	0xffffffff


	//   ....[29]....
        /*03b0*/ 	.word	0xffffffff


	//   ....[30]....
        /*03b4*/ 	.word	0xffffffff


	//   ....[31]....
        /*03b8*/ 	.word	0xffffffff


	//   ....[32]....
        /*03bc*/ 	.word	0xffffffff


	//   ....[33]....
        /*03c0*/ 	.word	0xffffffff


	//   ....[34]....
        /*03c4*/ 	.word	0xffffffff


	//   ....[35]....
        /*03c8*/ 	.word	0xffffffff


	//   ....[36]....
        /*03cc*/ 	.word	0xffffffff


	//   ....[37]....
        /*03d0*/ 	.word	0xffffffff


	//   ....[38]....
        /*03d4*/ 	.word	0xffffffff


	//   ....[39]....
        /*03d8*/ 	.word	0xffffffff


	//   ....[40]....
        /*03dc*/ 	.word	0xffffffff


	//   ....[41]....
        /*03e0*/ 	.word	0xffffffff


	//   ....[42]....
        /*03e4*/ 	.word	0xffffffff


	//   ....[43]....
        /*03e8*/ 	.word	0xffffffff


	//   ....[44]....
        /*03ec*/ 	.word	0xffffffff


	//   ....[45]....
        /*03f0*/ 	.word	0xffffffff


	//   ....[46]....
        /*03f4*/ 	.word	0xffffffff


	//   ....[47]....
        /*03f8*/ 	.word	0xffffffff


	//   ....[48]....
        /*03fc*/ 	.word	0xffffffff


	//   ....[49]....
        /*0400*/ 	.word	0xffffffff


	//   ....[50]....
        /*0404*/ 	.word	0xffffffff


	//   ....[51]....
        /*0408*/ 	.word	0xffffffff


	//   ....[52]....
        /*040c*/ 	.word	0xffffffff


	//   ....[53]....
        /*0410*/ 	.word	0xffffffff


	//   ....[54]....
        /*0414*/ 	.word	0xffffffff


	//   ....[55]....
        /*0418*/ 	.word	0xffffffff


	//   ....[56]....
        /*041c*/ 	.word	0xffffffff


	//   ....[57]....
        /*0420*/ 	.word	0xffffffff


	//   ....[58]....
        /*0424*/ 	.word	0xffffffff


	//   ....[59]....
        /*0428*/ 	.word	0xffffffff


	//   ....[60]....
        /*042c*/ 	.word	0xffffffff


	//   ....[61]....
        /*0430*/ 	.word	0xffffffff


	//   ....[62]....
        /*0434*/ 	.word	0xffffffff


	//   ....[63]....
        /*0438*/ 	.word	0xffffffff


	//   ....[64]....
        /*043c*/ 	.word	0xffffffff


	//   ....[65]....
        /*0440*/ 	.word	0xffffffff


	//   ....[66]....
        /*0444*/ 	.word	0xffffffff


	//   ....[67]....
        /*0448*/ 	.word	0xffffffff


	//   ....[68]....
        /*044c*/ 	.word	0xffffffff


	//   ....[69]....
        /*0450*/ 	.word	0xffffffff


	//   ....[70]....
        /*0454*/ 	.word	0xffffffff


	//   ....[71]....
        /*0458*/ 	.word	0xffffffff


	//   ....[72]....
        /*045c*/ 	.word	0xffffffff


	//   ....[73]....
        /*0460*/ 	.word	0xffffffff


	//   ....[74]....
        /*0464*/ 	.word	0xffffffff


	//   ....[75]....
        /*0468*/ 	.word	0xffffffff


	//   ....[76]....
        /*046c*/ 	.word	0xffffffff


	//   ....[77]....
        /*0470*/ 	.word	0xffffffff


	//   ....[78]....
        /*0474*/ 	.word	0xffffffff


	//   ....[79]....
        /*0478*/ 	.word	0xffffffff


	//   ....[80]....
        /*047c*/ 	.word	0xffffffff


	//   ....[81]....
        /*0480*/ 	.word	0xffffffff


	//   ....[82]....
        /*0484*/ 	.word	0xffffffff


	//   ....[83]....
        /*0488*/ 	.word	0xffffffff


	//   ....[84]....
        /*048c*/ 	.word	0xffffffff


	//   ....[85]....
        /*0490*/ 	.word	0xffffffff


	//   ....[86]....
        /*0494*/ 	.word	0xffffffff


	//   ....[87]....
        /*0498*/ 	.word	0xffffffff


	//   ....[88]....
        /*049c*/ 	.word	0xffffffff


	//   ....[89]....
        /*04a0*/ 	.word	0xffffffff


	//   ....[90]....
        /*04a4*/ 	.word	0xffffffff


	//   ....[91]....
        /*04a8*/ 	.word	0xffffffff


	//   ....[92]....
        /*04ac*/ 	.word	0xffffffff


	//   ....[93]....
        /*04b0*/ 	.word	0xffffffff


	//   ....[94]....
        /*04b4*/ 	.word	0xffffffff


	//   ....[95]....
        /*04b8*/ 	.word	0xffffffff


	//   ....[96]....
        /*04bc*/ 	.word	0xffffffff


	//   ....[97]....
        /*04c0*/ 	.word	0xffffffff


	//   ....[98]....
        /*04c4*/ 	.word	0xffffffff


	//   ....[99]....
        /*04c8*/ 	.word	0xffffffff


	//   ....[100]....
        /*04cc*/ 	.word	0xffffffff


	//   ....[101]....
        /*04d0*/ 	.word	0xffffffff


	//   ....[102]....
        /*04d4*/ 	.word	0xffffffff


	//   ....[103]....
        /*04d8*/ 	.word	0xffffffff


	//   ....[104]....
        /*04dc*/ 	.word	0xffffffff


	//   ....[105]....
        /*04e0*/ 	.word	0xffffffff


	//   ....[106]....
        /*04e4*/ 	.word	0xffffffff


	//   ....[107]....
        /*04e8*/ 	.word	0xffffffff


	//   ....[108]....
        /*04ec*/ 	.word	0xffffffff


	//   ....[109]....
        /*04f0*/ 	.word	0xffffffff


	//   ....[110]....
        /*04f4*/ 	.word	0xffffffff


	//   ....[111]....
        /*04f8*/ 	.word	0xffffffff


	//   ....[112]....
        /*04fc*/ 	.word	0xffffffff


	//   ....[113]....
        /*0500*/ 	.word	0xffffffff


	//   ....[114]....
        /*0504*/ 	.word	0xffffffff


	//   ....[115]....
        /*0508*/ 	.word	0xffffffff


	//   ....[116]....
        /*050c*/ 	.word	0xffffffff


	//   ....[117]....
        /*0510*/ 	.word	0xffffffff


	//   ....[118]....
        /*0514*/ 	.word	0xffffffff


	//   ....[119]....
        /*0518*/ 	.word	0xffffffff


	//   ....[120]....
        /*051c*/ 	.word	0xffffffff


	//   ....[121]....
        /*0520*/ 	.word	0xffffffff


	//   ....[122]....
        /*0524*/ 	.word	0xffffffff


	//   ....[123]....
        /*0528*/ 	.word	0xffffffff


	//   ....[124]....
        /*052c*/ 	.word	0xffffffff


	//   ....[125]....
        /*0530*/ 	.word	0xffffffff


	//   ....[126]....
        /*0534*/ 	.word	0xffffffff


	//   ....[127]....
        /*0538*/ 	.word	0xffffffff


	//   ....[128]....
        /*053c*/ 	.word	0xffffffff


	//   ....[129]....
        /*0540*/ 	.word	0xffffffff


	//   ....[130]....
        /*0544*/ 	.word	0xffffffff


	//   ....[131]....
        /*0548*/ 	.word	0xffffffff


	//   ....[132]....
        /*054c*/ 	.word	0xffffffff


	//   ....[133]....
        /*0550*/ 	.word	0xffffffff


	//   ....[134]....
        /*0554*/ 	.word	0xffffffff


	//   ....[135]....
        /*0558*/ 	.word	0xffffffff


	//   ....[136]....
        /*055c*/ 	.word	0xffffffff


	//   ....[137]....
        /*0560*/ 	.word	0xffffffff


	//   ....[138]....
        /*0564*/ 	.word	0xffffffff


	//   ....[139]....
        /*0568*/ 	.word	0xffffffff


	//   ....[140]....
        /*056c*/ 	.word	0xffffffff


	//   ....[141]....
        /*0570*/ 	.word	0xffffffff


	//   ....[142]....
        /*0574*/ 	.word	0xffffffff


	//   ....[143]....
        /*0578*/ 	.word	0xffffffff


	//   ....[144]....
        /*057c*/ 	.word	0xffffffff


	//   ....[145]....
        /*0580*/ 	.word	0xffffffff


	//   ....[146]....
        /*0584*/ 	.word	0xffffffff


	//   ....[147]....
        /*0588*/ 	.word	0xffffffff


	//   ....[148]....
        /*058c*/ 	.word	0xffffffff


	//   ....[149]....
        /*0590*/ 	.word	0xffffffff


	//   ....[150]....
        /*0594*/ 	.word	0xffffffff


	//   ....[151]....
        /*0598*/ 	.word	0xffffffff


	//   ....[152]....
        /*059c*/ 	.word	0xffffffff


	//   ....[153]....
        /*05a0*/ 	.word	0xffffffff


	//   ....[154]....
        /*05a4*/ 	.word	0xffffffff


	//   ....[155]....
        /*05a8*/ 	.word	0xffffffff


	//   ....[156]....
        /*05ac*/ 	.word	0xffffffff


	//   ....[157]....
        /*05b0*/ 	.word	0xffffffff


	//   ....[158]....
        /*05b4*/ 	.word	0xffffffff


	//   ....[159]....
        /*05b8*/ 	.word	0xffffffff


	//   ....[160]....
        /*05bc*/ 	.word	0xffffffff


	//   ....[161]....
        /*05c0*/ 	.word	0xffffffff


	//   ....[162]....
        /*05c4*/ 	.word	0xffffffff


	//   ....[163]....
        /*05c8*/ 	.word	0xffffffff


	//   ....[164]....
        /*05cc*/ 	.word	0xffffffff


	//   ....[165]....
        /*05d0*/ 	.word	0xffffffff


	//   ....[166]....
        /*05d4*/ 	.word	0xffffffff


	//   ....[167]....
        /*05d8*/ 	.word	0xffffffff


	//   ....[168]....
        /*05dc*/ 	.word	0xffffffff


	//   ....[169]....
        /*05e0*/ 	.word	0xffffffff


	//   ....[170]....
        /*05e4*/ 	.word	0xffffffff


	//   ....[171]....
        /*05e8*/ 	.word	0xffffffff


	//   ....[172]....
        /*05ec*/ 	.word	0xffffffff


	//   ....[173]....
        /*05f0*/ 	.word	0xffffffff


	//   ....[174]....
        /*05f4*/ 	.word	0xffffffff


	//   ....[175]....
        /*05f8*/ 	.word	0xffffffff


	//   ....[176]....
        /*05fc*/ 	.word	0xffffffff


	//   ....[177]....
        /*0600*/ 	.word	0xffffffff


	//   ....[178]....
        /*0604*/ 	.word	0xffffffff


	//   ....[179]....
        /*0608*/ 	.word	0xffffffff


	//   ....[180]....
        /*060c*/ 	.word	0xffffffff


	//   ....[181]....
        /*0610*/ 	.word	0xffffffff


	//   ....[182]....
        /*0614*/ 	.word	0xffffffff


	//   ....[183]....
        /*0618*/ 	.word	0xffffffff


	//   ....[184]....
        /*061c*/ 	.word	0xffffffff


	//   ....[185]....
        /*0620*/ 	.word	0xffffffff


	//   ....[186]....
        /*0624*/ 	.word	0xffffffff


	//   ....[187]....
        /*0628*/ 	.word	0xffffffff


	//   ....[188]....
        /*062c*/ 	.word	0xffffffff


	//   ....[189]....
        /*0630*/ 	.word	0xffffffff


	//   ....[190]....
        /*0634*/ 	.word	0xffffffff


	//   ....[191]....
        /*0638*/ 	.word	0xffffffff


	//   ....[192]....
        /*063c*/ 	.word	0xffffffff


	//   ....[193]....
        /*0640*/ 	.word	0xffffffff


	//   ....[194]....
        /*0644*/ 	.word	0xffffffff


	//   ....[195]....
        /*0648*/ 	.word	0xffffffff


	//   ....[196]....
        /*064c*/ 	.word	0xffffffff


	//   ....[197]....
        /*0650*/ 	.word	0xffffffff


	//   ....[198]....
        /*0654*/ 	.word	0xffffffff


	//   ....[199]....
        /*0658*/ 	.word	0xffffffff


	//   ....[200]....
        /*065c*/ 	.word	0xffffffff


	//   ....[201]....
        /*0660*/ 	.word	0xffffffff


	//   ....[202]....
        /*0664*/ 	.word	0xffffffff


	//   ....[203]....
        /*0668*/ 	.word	0xffffffff


	//   ....[204]....
        /*066c*/ 	.word	0xffffffff


	//   ....[205]....
        /*0670*/ 	.word	0xffffffff


	//   ....[206]....
        /*0674*/ 	.word	0xffffffff


	//   ....[207]....
        /*0678*/ 	.word	0xffffffff


	//   ....[208]....
        /*067c*/ 	.word	0xffffffff


	//   ....[209]....
        /*0680*/ 	.word	0xffffffff


	//   ....[210]....
        /*0684*/ 	.word	0xffffffff


	//   ....[211]....
        /*0688*/ 	.word	0xffffffff


	//   ....[212]....
        /*068c*/ 	.word	0xffffffff


	//   ....[213]....
        /*0690*/ 	.word	0xffffffff


	//   ....[214]....
        /*0694*/ 	.word	0xffffffff


	//   ....[215]....
        /*0698*/ 	.word	0xffffffff


	//   ....[216]....
        /*069c*/ 	.word	0xffffffff


	//   ....[217]....
        /*06a0*/ 	.word	0x0500000f


	//   ....[218]....
        /*06a4*/ 	.word	0x0500000f


	//   ....[219]....
        /*06a8*/ 	.word	0x0500000f


	//   ....[220]....
        /*06ac*/ 	.word	0x0500000f


	//   ....[221]....
        /*06b0*/ 	.word	0x0500000f


	//   ....[222]....
        /*06b4*/ 	.word	0x0500000f


	//   ....[223]....
        /*06b8*/ 	.word	0x0500000f


	//   ....[224]....
        /*06bc*/ 	.word	0x0500000f


	//   ....[225]....
        /*06c0*/ 	.word	0x0500000f


	//   ....[226]....
        /*06c4*/ 	.word	0x0500000f


	//   ....[227]....
        /*06c8*/ 	.word	0x0500000f


	//   ....[228]....
        /*06cc*/ 	.word	0x0500000f


	//   ....[229]....
        /*06d0*/ 	.word	0x0500000f


	//   ....[230]....
        /*06d4*/ 	.word	0x0500000f


	//   ....[231]....
        /*06d8*/ 	.word	0x0500000f


	//   ....[232]....
        /*06dc*/ 	.word	0x0500000f


	//   ....[233]....
        /*06e0*/ 	.word	0x0500000f


	//   ....[234]....
        /*06e4*/ 	.word	0x0500000f


	//   ....[235]....
        /*06e8*/ 	.word	0x0500000f


	//   ....[236]....
        /*06ec*/ 	.word	0x0500000f


	//   ....[237]....
        /*06f0*/ 	.word	0x0500000f


	//   ....[238]....
        /*06f4*/ 	.word	0x0500000f


	//   ....[239]....
        /*06f8*/ 	.word	0x0500000f


	//   ....[240]....
        /*06fc*/ 	.word	0x0500000f


	//   ....[241]....
        /*0700*/ 	.word	0x0500000f


	//   ....[242]....
        /*0704*/ 	.word	0x0500000f


	//   ....[243]....
        /*0708*/ 	.word	0x0500000f


	//   ....[244]....
        /*070c*/ 	.word	0x0500000f


	//   ....[245]....
        /*0710*/ 	.word	0x0500000f


	//   ....[246]....
        /*0714*/ 	.word	0x0500000f


	//   ....[247]....
        /*0718*/ 	.word	0x0500000f


	//   ....[248]....
        /*071c*/ 	.word	0x0500000f


	//   ....[249]....
        /*0720*/ 	.word	0x0500000f


	//   ....[250]....
        /*0724*/ 	.word	0x0500000f


	//   ....[251]....
        /*0728*/ 	.word	0x0500000f


	//   ....[252]....
        /*072c*/ 	.word	0x0500000f


	//   ....[253]....
        /*0730*/ 	.word	0x0500000f


	//   ....[254]....
        /*0734*/ 	.word	0x0500000f


	//   ....[255]....
        /*0738*/ 	.word	0x0500000f


	//   ....[0]....
        /*073c*/ 	.word	0x0500000f


	//   ....[1]....
        /*0740*/ 	.word	0x0500000f


	//   ....[2]....
        /*0744*/ 	.word	0x0500000f


	//   ....[3]....
        /*0748*/ 	.word	0x0500000f


	//   ....[4]....
        /*074c*/ 	.word	0x0500000f


	//   ....[5]....
        /*0750*/ 	.word	0x0500000f


	//   ....[6]....
        /*0754*/ 	.word	0x0500000f


	//   ....[7]....
        /*0758*/ 	.word	0x0500000f


	//   ....[8]....
        /*075c*/ 	.word	0x0500000f


	//   ....[9]....
        /*0760*/ 	.word	0x0500000f


	//   ....[10]....
        /*0764*/ 	.word	0x0500000f


	//   ....[11]....
        /*0768*/ 	.word	0x0500000f


	//   ....[12]....
        /*076c*/ 	.word	0x0500000f


	//   ....[13]....
        /*0770*/ 	.word	0x0500000f


	//   ....[14]....
        /*0774*/ 	.word	0x0500000f


	//   ....[15]....
        /*0778*/ 	.word	0x0500000f


	//   ....[16]....
        /*077c*/ 	.word	0x0500000f


	//   ....[17]....
        /*0780*/ 	.word	0x0500000f


	//   ....[18]....
        /*0784*/ 	.word	0x0500000f


	//   ....[19]....
        /*0788*/ 	.word	0x0500000f


	//   ....[20]....
        /*078c*/ 	.word	0x0500000f


	//   ....[21]....
        /*0790*/ 	.word	0x0500000f


	//   ....[22]....
        /*0794*/ 	.word	0x0500000f


	//   ....[23]....
        /*0798*/ 	.word	0x0500000f


	//   ....[24]....
        /*079c*/ 	.word	0x0500000f


	//   ....[25]....
        /*07a0*/ 	.word	0x0500000f


	//   ....[26]....
        /*07a4*/ 	.word	0x0500000f


	//   ....[27]....
        /*07a8*/ 	.word	0x0500000f


	//   ....[28]....
        /*07ac*/ 	.word	0x0500000f


	//   ....[29]....
        /*07b0*/ 	.word	0x0500000f


	//   ....[30]....
        /*07b4*/ 	.word	0x0500000f


	//   ....[31]....
        /*07b8*/ 	.word	0x0500000f


	//   ....[32]....
        /*07bc*/ 	.word	0x0500000f


	//   ....[33]....
        /*07c0*/ 	.word	0x0500000f


	//   ....[34]....
        /*07c4*/ 	.word	0x0500000f


	//   ....[35]....
        /*07c8*/ 	.word	0x0500000f


	//   ....[36]....
        /*07cc*/ 	.word	0x0500000f


	//   ....[37]....
        /*07d0*/ 	.word	0x0500000f


	//   ....[38]....
        /*07d4*/ 	.word	0x0500000f


	//   ....[39]....
        /*07d8*/ 	.word	0x0500000f


	//   ....[40]....
        /*07dc*/ 	.word	0x0500000f


	//   ....[41]....
        /*07e0*/ 	.word	0x0500000f


	//   ....[42]....
        /*07e4*/ 	.word	0x0500000f


	//   ....[43]....
        /*07e8*/ 	.word	0x0500000f


	//   ....[44]....
        /*07ec*/ 	.word	0x0500000f


	//   ....[45]....
        /*07f0*/ 	.word	0x0500000f


	//   ....[46]....
        /*07f4*/ 	.word	0x0500000f


	//   ....[47]....
        /*07f8*/ 	.word	0x0500000f


	//   ....[48]....
        /*07fc*/ 	.word	0x0500000f


	//   ....[49]....
        /*0800*/ 	.word	0x0500000f


	//   ....[50]....
        /*0804*/ 	.word	0x0500000f


	//   ....[51]....
        /*0808*/ 	.word	0x0500000f


	//   ....[52]....
        /*080c*/ 	.word	0x0500000f


	//   ....[53]....
        /*0810*/ 	.word	0x0500000f


	//   ....[54]....
        /*0814*/ 	.word	0x0500000f


	//   ....[55]....
        /*0818*/ 	.word	0x0500000f


	//   ....[56]....
        /*081c*/ 	.word	0x0500000f


	//   ....[57]....
        /*0820*/ 	.word	0x0500000f


	//   ....[58]....
        /*0824*/ 	.word	0x0500000f


	//   ....[59]....
        /*0828*/ 	.word	0x0500000f


	//   ....[60]....
        /*082c*/ 	.word	0x0500000f


	//   ....[61]....
        /*0830*/ 	.word	0x0500000f


	//   ....[62]....
        /*0834*/ 	.word	0x0500000f


	//   ....[63]....
        /*0838*/ 	.word	0x0500000f


	//   ....[64]....
        /*083c*/ 	.word	0x0500000f


	//   ....[65]....
        /*0840*/ 	.word	0x0500000f


	//   ....[66]....
        /*0844*/ 	.word	0x0500000f


	//   ....[67]....
        /*0848*/ 	.word	0x0500000f


	//   ....[68]....
        /*084c*/ 	.word	0x0500000f


	//   ....[69]....
        /*0850*/ 	.word	0x0500000f


	//   ....[70]....
        /*0854*/ 	.word	0x0500000f


	//   ....[71]....
        /*0858*/ 	.word	0x0500000f


	//   ....[72]....
        /*085c*/ 	.word	0x0500000f


	//   ....[73]....
        /*0860*/ 	.word	0x0500000f


	//   ....[74]....
        /*0864*/ 	.word	0x0500000f


	//   ....[75]....
        /*0868*/ 	.word	0x0500000f


	//   ....[76]....
        /*086c*/ 	.word	0x0500000f


	//   ....[77]....
        /*0870*/ 	.word	0x0500000f


	//   ....[78]....
        /*0874*/ 	.word	0x0500000f


	//   ....[79]....
        /*0878*/ 	.word	0x0500000f


	//   ....[80]....
        /*087c*/ 	.word	0x0500000f


	//   ....[81]....
        /*0880*/ 	.word	0x0500000f


	//   ....[82]....
        /*0884*/ 	.word	0x0500000f


	//   ....[83]....
        /*0888*/ 	.word	0x0500000f


	//   ....[84]....
        /*088c*/ 	.word	0x0500000f


	//   ....[85]....
        /*0890*/ 	.word	0x0500000f


	//   ....[86]....
        /*0894*/ 	.word	0x0500000f


	//   ....[87]....
        /*0898*/ 	.word	0x0500000f


	//   ....[88]....
        /*089c*/ 	.word	0x0500000f


	//   ....[89]....
        /*08a0*/ 	.word	0x0500000f


	//   ....[90]....
        /*08a4*/ 	.word	0x0500000f


	//   ....[91]....
        /*08a8*/ 	.word	0x0500000f


	//   ....[92]....
        /*08ac*/ 	.word	0x0500000f


	//   ....[93]....
        /*08b0*/ 	.word	0x0500000f


	//   ....[94]....
        /*08b4*/ 	.word	0x0500000f


	//   ....[95]....
        /*08b8*/ 	.word	0x0500000f


	//   ....[96]....
        /*08bc*/ 	.word	0x0500000f


	//   ....[97]....
        /*08c0*/ 	.word	0x0500000f


	//   ....[98]....
        /*08c4*/ 	.word	0x0500000f


	//   ....[99]....
        /*08c8*/ 	.word	0x0500000f


	//   ....[100]....
        /*08cc*/ 	.word	0x0500000f


	//   ....[101]....
        /*08d0*/ 	.word	0x0500000f


	//   ....[102]....
        /*08d4*/ 	.word	0x0500000f


	//   ....[103]....
        /*08d8*/ 	.word	0x0500000f


	//   ....[104]....
        /*08dc*/ 	.word	0x0500000f


	//   ....[105]....
        /*08e0*/ 	.word	0x0500000f


	//   ....[106]....
        /*08e4*/ 	.word	0x0500000f


	//   ....[107]....
        /*08e8*/ 	.word	0x0500000f


	//   ....[108]....
        /*08ec*/ 	.word	0x0500000f


	//   ....[109]....
        /*08f0*/ 	.word	0x0500000f


	//   ....[110]....
        /*08f4*/ 	.word	0x0500000f


	//   ....[111]....
        /*08f8*/ 	.word	0x0500000f


	//   ....[112]....
        /*08fc*/ 	.word	0x0500000f


	//   ....[113]....
        /*0900*/ 	.word	0x0500000f


	//   ....[114]....
        /*0904*/ 	.word	0x0500000f


	//   ....[115]....
        /*0908*/ 	.word	0x0500000f


	//   ....[116]....
        /*090c*/ 	.word	0x0500000f


	//   ....[117]....
        /*0910*/ 	.word	0x0500000f


	//   ....[118]....
        /*0914*/ 	.word	0x0500000f


	//   ....[119]....
        /*0918*/ 	.word	0x0500000f


	//   ....[120]....
        /*091c*/ 	.word	0x0500000f


	//   ....[121]....
        /*0920*/ 	.word	0x0500000f


	//   ....[122]....
        /*0924*/ 	.word	0x0500000f


	//   ....[123]....
        /*0928*/ 	.word	0x0500000f


	//   ....[124]....
        /*092c*/ 	.word	0x0500000f


	//   ....[125]....
        /*0930*/ 	.word	0x0500000f


	//   ....[126]....
        /*0934*/ 	.word	0x0500000f


	//   ....[127]....
        /*0938*/ 	.word	0x0500000f


	//   ....[128]....
        /*093c*/ 	.word	0x0500000f


	//   ....[129]....
        /*0940*/ 	.word	0x0500000f


	//   ....[130]....
        /*0944*/ 	.word	0x0500000f


	//   ....[131]....
        /*0948*/ 	.word	0x0500000f


	//   ....[132]....
        /*094c*/ 	.word	0x0500000f


	//   ....[133]....
        /*0950*/ 	.word	0x0500000f


	//   ....[134]....
        /*0954*/ 	.word	0x0500000f


	//----- nvinfo : EIATTR_COOP_GROUP_INSTR_OFFSETS
	.align		4
.L_151:
        /*0958*/ 	.byte	0x04, 0x28
        /*095a*/ 	.short	(.L_153 - .L_152)


	//   ....[0]....
.L_152:
        /*095c*/ 	.word	0x00000070


	//   ....[1]....
        /*0960*/ 	.word	0x00000140


	//   ....[2]....
        /*0964*/ 	.word	0x00000190


	//   ....[3]....
        /*0968*/ 	.word	0x000003c0


	//   ....[4]....
        /*096c*/ 	.word	0x00000520


	//   ....[5]....
        /*0970*/ 	.word	0x00000640


	//   ....[6]....
        /*0974*/ 	.word	0x000007a0


	//   ....[7]....
        /*0978*/ 	.word	0x00003940


	//   ....[8]....
        /*097c*/ 	.word	0x00003950


	//   ....[9]....
        /*0980*/ 	.word	0x00006580


	//   ....[10]....
        /*0984*/ 	.word	0x00006590


	//   ....[11]....
        /*0988*/ 	.word	0x00009930


	//   ....[12]....
        /*098c*/ 	.word	0x00009940


	//   ....[13]....
        /*0990*/ 	.word	0x0000c730


	//   ....[14]....
        /*0994*/ 	.word	0x0000c740


	//   ....[15]....
        /*0998*/ 	.word	0x0000f790


	//   ....[16]....
        /*099c*/ 	.word	0x0000f7a0


	//   ....[17]....
        /*09a0*/ 	.word	0x0000fa10


	//   ....[18]....
        /*09a4*/ 	.word	0x0000fa20


	//   ....[19]....
        /*09a8*/ 	.word	0x0000ff00


	//   ....[20]....
        /*09ac*/ 	.word	0x0000ff50


	//   ....[21]....
        /*09b0*/ 	.word	0x000100f0


	//   ....[22]....
        /*09b4*/ 	.word	0x00010110


	//   ....[23]....
        /*09b8*/ 	.word	0x00010c00


	//   ....[24]....
        /*09bc*/ 	.word	0x00011140


	//   ....[25]....
        /*09c0*/ 	.word	0x00011150


	//   ....[26]....
        /*09c4*/ 	.word	0x00011160


	//   ....[27]....
        /*09c8*/ 	.word	0x00011170


	//   ....[28]....
        /*09cc*/ 	.word	0x00014620


	//   ....[29]....
        /*09d0*/ 	.word	0x00014630


	//   ....[30]....
        /*09d4*/ 	.word	0x00014640


	//   ....[31]....
        /*09d8*/ 	.word	0x00014650


	//   ....[32]....
        /*09dc*/ 	.word	0x00019740


	//   ....[33]....
        /*09e0*/ 	.word	0x000197d0


	//   ....[34]....
        /*09e4*/ 	.word	0x00019f00


	//   ....[35]....
        /*09e8*/ 	.word	0x00019f80


	//   ....[36]....
        /*09ec*/ 	.word	0x0001cb90


	//   ....[37]....
        /*09f0*/ 	.word	0x0001cbb0


	//   ....[38]....
        /*09f4*/ 	.word	0x0001ce80


	//   ....[39]....
        /*09f8*/ 	.word	0x0001cea0


	//   ....[40]....
        /*09fc*/ 	.word	0x0001e910


	//   ....[41]....
        /*0a00*/ 	.word	0x0001e920


	//   ....[42]....
        /*0a04*/ 	.word	0x0001e9a0


	//   ....[43]....
        /*0a08*/ 	.word	0x0001e9b0


	//   ....[44]....
        /*0a0c*/ 	.word	0x0001f540


	//   ....[45]....
        /*0a10*/ 	.word	0x0001f570


	//   ....[46]....
        /*0a14*/ 	.word	0x0001f5a0


	//   ....[47]....
        /*0a18*/ 	.word	0x0001f5d0


	//   ....[48]....
        /*0a1c*/ 	.word	0x0001f600


	//   ....[49]....
        /*0a20*/ 	.word	0x0001f630


	//   ....[50]....
        /*0a24*/ 	.word	0x0001f660


	//   ....[51]....
        /*0a28*/ 	.word	0x0001f690


	//   ....[52]....
        /*0a2c*/ 	.word	0x0001f6c0


	//   ....[53]....
        /*0a30*/ 	.word	0x0001f6f0


	//   ....[54]....
        /*0a34*/ 	.word	0x0001f720


	//   ....[55]....
        /*0a38*/ 	.word	0x0001f750


	//   ....[56]....
        /*0a3c*/ 	.word	0x0001f780


	//   ....[57]....
        /*0a40*/ 	.word	0x0001f7b0


	//   ....[58]....
        /*0a44*/ 	.word	0x0001f7e0


	//   ....[59]....
        /*0a48*/ 	.word	0x0001f810


	//   ....[60]....
        /*0a4c*/ 	.word	0x0001f840


	//   ....[61]....
        /*0a50*/ 	.word	0x0001f870


	//   ....[62]....
        /*0a54*/ 	.word	0x0001f8a0


	//   ....[63]....
        /*0a58*/ 	.word	0x0001f8d0


	//   ....[64]....
        /*0a5c*/ 	.word	0x0001f900


	//   ....[65]....
        /*0a60*/ 	.word	0x0001f930


	//   ....[66]....
        /*0a64*/ 	.word	0x0001f960


	//   ....[67]....
        /*0a68*/ 	.word	0x0001f990


	//   ....[68]....
        /*0a6c*/ 	.word	0x0001f9c0


	//   ....[69]....
        /*0a70*/ 	.word	0x0001f9f0


	//   ....[70]....
        /*0a74*/ 	.word	0x0001fa20


	//   ....[71]....
        /*0a78*/ 	.word	0x0001fa50


	//   ....[72]....
        /*0a7c*/ 	.word	0x0001fa80


	//   ....[73]....
        /*0a80*/ 	.word	0x0001fab0


	//   ....[74]....
        /*0a84*/ 	.word	0x0001fae0


	//   ....[75]....
        /*0a88*/ 	.word	0x0001fb10


	//   ....[76]....
        /*0a8c*/ 	.word	0x0001fb40


	//   ....[77]....
        /*0a90*/ 	.word	0x0001fb70


	//   ....[78]....
        /*0a94*/ 	.word	0x0001fba0


	//   ....[79]....
        /*0a98*/ 	.word	0x0001fbd0


	//   ....[80]....
        /*0a9c*/ 	.word	0x0001fbe0


	//   ....[81]....
        /*0aa0*/ 	.word	0x0001fbf0


	//   ....[82]....
        /*0aa4*/ 	.word	0x0001fc20


	//   ....[83]....
        /*0aa8*/ 	.word	0x0001fc50


	//   ....[84]....
        /*0aac*/ 	.word	0x0001fc80


	//   ....[85]....
        /*0ab0*/ 	.word	0x0001fcb0


	//   ....[86]....
        /*0ab4*/ 	.word	0x0001fce0


	//   ....[87]....
        /*0ab8*/ 	.word	0x0001fd10


	//   ....[88]....
        /*0abc*/ 	.word	0x0001fd40


	//   ....[89]....
        /*0ac0*/ 	.word	0x0001fd70


	//   ....[90]....
        /*0ac4*/ 	.word	0x0001fdb0


	//   ....[91]....
        /*0ac8*/ 	.word	0x0001fdc0


	//   ....[92]....
        /*0acc*/ 	.word	0x0001fdd0


	//   ....[93]....
        /*0ad0*/ 	.word	0x0001fde0


	//   ....[94]....
        /*0ad4*/ 	.word	0x0001fdf0


	//   ....[95]....
        /*0ad8*/ 	.word	0x0001fe20


	//   ....[96]....
        /*0adc*/ 	.word	0x0001fe50


	//   ....[97]....
        /*0ae0*/ 	.word	0x0001fe80


	//   ....[98]....
        /*0ae4*/ 	.word	0x0001feb0


	//   ....[99]....
        /*0ae8*/ 	.word	0x0001fee0


	//   ....[100]....
        /*0aec*/ 	.word	0x0001ff10


	//   ....[101]....
        /*0af0*/ 	.word	0x0001ff40


	//   ....[102]....
        /*0af4*/ 	.word	0x0001ff70


	//   ....[103]....
        /*0af8*/ 	.word	0x0001ff80


	//   ....[104]....
        /*0afc*/ 	.word	0x0001ffb0


	//   ....[105]....
        /*0b00*/ 	.word	0x0001ffe0


	//   ....[106]....
        /*0b04*/ 	.word	0x00020010


	//   ....[107]....
        /*0b08*/ 	.word	0x00020040


	//   ....[108]....
        /*0b0c*/ 	.word	0x00020880


	//   ....[109]....
        /*0b10*/ 	.word	0x000208a0


	//   ....[110]....
        /*0b14*/ 	.word	0x000208b0


	//   ....[111]....
        /*0b18*/ 	.word	0x000208c0


	//   ....[112]....
        /*0b1c*/ 	.word	0x00020fe0


	//   ....[113]....
        /*0b20*/ 	.word	0x00020ff0


	//   ....[114]....
        /*0b24*/ 	.word	0x00021100


	//   ....[115]....
        /*0b28*/ 	.word	0x00021110


	//   ....[116]....
        /*0b2c*/ 	.word	0x00021220


	//   ....[117]....
        /*0b30*/ 	.word	0x00021230


	//   ....[118]....
        /*0b34*/ 	.word	0x00021340


	//   ....[119]....
        /*0b38*/ 	.word	0x00021350


	//   ....[120]....
        /*0b3c*/ 	.word	0x00021700


	//   ....[121]....
        /*0b40*/ 	.word	0x00021740


	//   ....[122]....
        /*0b44*/ 	.word	0x00021f40


	//   ....[123]....
        /*0b48*/ 	.word	0x00021f50


	//   ....[124]....
        /*0b4c*/ 	.word	0x00022e80


	//   ....[125]....
        /*0b50*/ 	.word	0x00022e90


	//   ....[126]....
        /*0b54*/ 	.word	0x00022fb0


	//   ....[127]....
        /*0b58*/ 	.word	0x00022fc0


	//   ....[128]....
        /*0b5c*/ 	.word	0x000230d0


	//   ....[129]....
        /*0b60*/ 	.word	0x000230e0


	//   ....[130]....
        /*0b64*/ 	.word	0x000231f0


	//   ....[131]....
        /*0b68*/ 	.word	0x00023200


	//   ....[132]....
        /*0b6c*/ 	.word	0x00023360


	//   ....[133]....
        /*0b70*/ 	.word	0x00023570


	//   ....[134]....
        /*0b74*/ 	.word	0x000235a0


	//   ....[135]....
        /*0b78*/ 	.word	0x000235d0


	//   ....[136]....
        /*0b7c*/ 	.word	0x00023600


	//   ....[137]....
        /*0b80*/ 	.word	0x00023630


	//   ....[138]....
        /*0b84*/ 	.word	0x00023660


	//   ....[139]....
        /*0b88*/ 	.word	0x000237f0


	//   ....[140]....
        /*0b8c*/ 	.word	0x00023820


	//   ....[141]....
        /*0b90*/ 	.word	0x00023850


	//   ....[142]....
        /*0b94*/ 	.word	0x00023880


	//   ....[143]....
        /*0b98*/ 	.word	0x000238b0


	//   ....[144]....
        /*0b9c*/ 	.word	0x000238e0


	//   ....[145]....
        /*0ba0*/ 	.word	0x00023970


	//   ....[146]....
        /*0ba4*/ 	.word	0x000239a0


	//   ....[147]....
        /*0ba8*/ 	.word	0x000239b0


	//   ....[148]....
        /*0bac*/ 	.word	0x00023a40


	//   ....[149]....
        /*0bb0*/ 	.word	0x00024bc0


	//   ....[150]....
        /*0bb4*/ 	.word	0x00026eb0


	//   ....[151]....
        /*0bb8*/ 	.word	0x00026ed0


	//   ....[152]....
        /*0bbc*/ 	.word	0x00026f30


	//   ....[153]....
        /*0bc0*/ 	.word	0x00026fc0


	//   ....[154]....
        /*0bc4*/ 	.word	0x00027020


	//   ....[155]....
        /*0bc8*/ 	.word	0x00027040


	//   ....[156]....
        /*0bcc*/ 	.word	0x00027050


	//   ....[157]....
        /*0bd0*/ 	.word	0x00027060


	//   ....[158]....
        /*0bd4*/ 	.word	0x00027160


	//   ....[159]....
        /*0bd8*/ 	.word	0x00027170


	//   ....[160]....
        /*0bdc*/ 	.word	0x00027620


	//   ....[161]....
        /*0be0*/ 	.word	0x00027640


	//   ....[162]....
        /*0be4*/ 	.word	0x00027660


	//   ....[163]....
        /*0be8*/ 	.word	0x00027720


	//   ....[164]....
        /*0bec*/ 	.word	0x00027740


	//   ....[165]....
        /*0bf0*/ 	.word	0x000277d0


	//   ....[166]....
        /*0bf4*/ 	.word	0x000277f0


	//   ....[167]....
        /*0bf8*/ 	.word	0x00027800


	//   ....[168]....
        /*0bfc*/ 	.word	0x00027890


	//   ....[169]....
        /*0c00*/ 	.word	0x000278f0


	//   ....[170]....
        /*0c04*/ 	.word	0x000280d0


	//   ....[171]....
        /*0c08*/ 	.word	0x00028100


	//   ....[172]....
        /*0c0c*/ 	.word	0x000281c0


	//   ....[173]....
        /*0c10*/ 	.word	0x000281e0


	//   ....[174]....
        /*0c14*/ 	.word	0x00028280


	//   ....[175]....
        /*0c18*/ 	.word	0x000282a0


	//   ....[176]....
        /*0c1c*/ 	.word	0x000282b0


	//   ....[177]....
        /*0c20*/ 	.word	0x000282c0


	//   ....[178]....
        /*0c24*/ 	.word	0x00028d00


	//   ....[179]....
        /*0c28*/ 	.word	0x00028d20


	//   ....[180]....
        /*0c2c*/ 	.word	0x00028d40


	//   ....[181]....
        /*0c30*/ 	.word	0x00028da0


	//   ....[182]....
        /*0c34*/ 	.word	0x00028db0


	//   ....[183]....
        /*0c38*/ 	.word	0x00028e00


	//   ....[184]....
        /*0c3c*/ 	.word	0x00028e10


	//   ....[185]....
        /*0c40*/ 	.word	0x00028e20


	//   ....[186]....
        /*0c44*/ 	.word	0x00028e70


	//   ....[187]....
        /*0c48*/ 	.word	0x00028ec0


	//   ....[188]....
        /*0c4c*/ 	.word	0x00029320


	//   ....[189]....
        /*0c50*/ 	.word	0x00029340


	//   ....[190]....
        /*0c54*/ 	.word	0x00029350


	//   ....[191]....
        /*0c58*/ 	.word	0x00029360


	//   ....[192]....
        /*0c5c*/ 	.word	0x000293c0


	//   ....[193]....
        /*0c60*/ 	.word	0x000293d0


	//   ....[194]....
        /*0c64*/ 	.word	0x00029430


	//   ....[195]....
        /*0c68*/ 	.word	0x00029460


	//   ....[196]....
        /*0c6c*/ 	.word	0x000294a0


	//   ....[197]....
        /*0c70*/ 	.word	0x00029500


	//   ....[198]....
        /*0c74*/ 	.word	0x0002a730


	//   ....[199]....
        /*0c78*/ 	.word	0x0002a760


	//   ....[200]....
        /*0c7c*/ 	.word	0x0002a7d0


	//   ....[201]....
        /*0c80*/ 	.word	0x0002a800


	//   ....[202]....
        /*0c84*/ 	.word	0x0002a830


	//   ....[203]....
        /*0c88*/ 	.word	0x0002a860


	//   ....[204]....
        /*0c8c*/ 	.word	0x0002a890


	//   ....[205]....
        /*0c90*/ 	.word	0x0002a8c0


	//   ....[206]....
        /*0c94*/ 	.word	0x0002aa60


	//   ....[207]....
        /*0c98*/ 	.word	0x0002aa90


	//   ....[208]....
        /*0c9c*/ 	.word	0x0002aac0


	//   ....[209]....
        /*0ca0*/ 	.word	0x0002aaf0


	//   ....[210]....
        /*0ca4*/ 	.word	0x0002ab20


	//   ....[211]....
        /*0ca8*/ 	.word	0x0002ab50


	//   ....[212]....
        /*0cac*/ 	.word	0x0002ac10


	//   ....[213]....
        /*0cb0*/ 	.word	0x0002ac30


	//   ....[214]....
        /*0cb4*/ 	.word	0x0002ac40


	//   ....[215]....
        /*0cb8*/ 	.word	0x0002aca0


	//   ....[216]....
        /*0cbc*/ 	.word	0x0002b2e0


	//   ....[217]....
        /*0cc0*/ 	.word	0x0002b680


	//   ....[218]....
        /*0cc4*/ 	.word	0x0002b710


	//   ....[219]....
        /*0cc8*/ 	.word	0x0002b7b0


	//   ....[220]....
        /*0ccc*/ 	.word	0x0002b840


	//   ....[221]....
        /*0cd0*/ 	.word	0x0002b930


	//   ....[222]....
        /*0cd4*/ 	.word	0x0002b9c0


	//   ....[223]....
        /*0cd8*/ 	.word	0x0002ba60


	//   ....[224]....
        /*0cdc*/ 	.word	0x0002baf0


	//   ....[225]....
        /*0ce0*/ 	.word	0x0002bbe0


	//   ....[226]....
        /*0ce4*/ 	.word	0x0002bc70


	//   ....[227]....
        /*0ce8*/ 	.word	0x0002bd10


	//   ....[228]....
        /*0cec*/ 	.word	0x0002bda0


	//   ....[229]....
        /*0cf0*/ 	.word	0x0002bee0


	//   ....[230]....
        /*0cf4*/ 	.word	0x0002bf90


	//   ....[231]....
        /*0cf8*/ 	.word	0x0002c020


	//   ....[232]....
        /*0cfc*/ 	.word	0x0002c070


	//   ....[233]....
        /*0d00*/ 	.word	0x0002c0c0


	//   ....[234]....
        /*0d04*/ 	.word	0x0002c1a0


	//   ....[235]....
        /*0d08*/ 	.word	0x0002c230


	//   ....[236]....
        /*0d0c*/ 	.word	0x0002c280


	//   ....[237]....
        /*0d10*/ 	.word	0x0002c2d0


	//   ....[238]....
        /*0d14*/ 	.word	0x0002c520


	//   ....[239]....
        /*0d18*/ 	.word	0x0002c640


	//   ....[240]....
        /*0d1c*/ 	.word	0x0002c760


	//   ....[241]....
        /*0d20*/ 	.word	0x0002c880


	//   ....[242]....
        /*0d24*/ 	.word	0x0002c9a0


	//   ....[243]....
        /*0d28*/ 	.word	0x0002caa0


	//   ....[244]....
        /*0d2c*/ 	.word	0x0002cb00


	//   ....[245]....
        /*0d30*/ 	.word	0x0002cb50


	//   ....[246]....
        /*0d34*/ 	.word	0x0002cbd0


	//   ....[247]....
        /*0d38*/ 	.word	0x0002cc40


	//   ....[248]....
        /*0d3c*/ 	.word	0x0002cca0


	//   ....[249]....
        /*0d40*/ 	.word	0x0002ccf0


	//   ....[250]....
        /*0d44*/ 	.word	0x0002cd70


	//   ....[251]....
        /*0d48*/ 	.word	0x0002cde0


	//   ....[252]....
        /*0d4c*/ 	.word	0x0002ce40


	//   ....[253]....
        /*0d50*/ 	.word	0x0002ce90


	//   ....[254]....
        /*0d54*/ 	.word	0x0002cf10


	//   ....[255]....
        /*0d58*/ 	.word	0x0002cf80


	//   ....[0]....
        /*0d5c*/ 	.word	0x0002cfe0


	//   ....[1]....
        /*0d60*/ 	.word	0x0002d030


	//   ....[2]....
        /*0d64*/ 	.word	0x0002d090


	//   ....[3]....
        /*0d68*/ 	.word	0x0002d0e0


	//   ....[4]....
        /*0d6c*/ 	.word	0x0002d140


	//   ....[5]....
        /*0d70*/ 	.word	0x0002d190


	//   ....[6]....
        /*0d74*/ 	.word	0x0002d1f0


	//   ....[7]....
        /*0d78*/ 	.word	0x0002d280


	//   ....[8]....
        /*0d7c*/ 	.word	0x0002d2e0


	//   ....[9]....
        /*0d80*/ 	.word	0x0002d330


	//   ....[10]....
        /*0d84*/ 	.word	0x0002d3b0


	//   ....[11]....
        /*0d88*/ 	.word	0x0002d440


	//   ....[12]....
        /*0d8c*/ 	.word	0x0002d4a0


	//   ....[13]....
        /*0d90*/ 	.word	0x0002d4f0


	//   ....[14]....
        /*0d94*/ 	.word	0x0002d590


	//   ....[15]....
        /*0d98*/ 	.word	0x0002d600


	//   ....[16]....
        /*0d9c*/ 	.word	0x0002d660


	//   ....[17]....
        /*0da0*/ 	.word	0x0002d6b0


	//   ....[18]....
        /*0da4*/ 	.word	0x0002d730


	//   ....[19]....
        /*0da8*/ 	.word	0x0002d780


	//   ....[20]....
        /*0dac*/ 	.word	0x0002d7e0


	//   ....[21]....
        /*0db0*/ 	.word	0x0002d830


	//   ....[22]....
        /*0db4*/ 	.word	0x0002d890


	//   ....[23]....
        /*0db8*/ 	.word	0x0002d8e0


	//   ....[24]....
        /*0dbc*/ 	.word	0x0002d960


	//   ....[25]....
        /*0dc0*/ 	.word	0x0002d9d0


	//   ....[26]....
        /*0dc4*/ 	.word	0x0002da30


	//   ....[27]....
        /*0dc8*/ 	.word	0x0002da80


	//   ....[28]....
        /*0dcc*/ 	.word	0x0002dae0


	//   ....[29]....
        /*0dd0*/ 	.word	0x0002db30


	//   ....[30]....
        /*0dd4*/ 	.word	0x0002dbb0


	//   ....[31]....
        /*0dd8*/ 	.word	0x0002dc20


	//   ....[32]....
        /*0ddc*/ 	.word	0x0002dc80


	//   ....[33]....
        /*0de0*/ 	.word	0x0002dcd0


	//   ....[34]....
        /*0de4*/ 	.word	0x0002dd50


	//   ....[35]....
        /*0de8*/ 	.word	0x0002ddc0


	//   ....[36]....
        /*0dec*/ 	.word	0x0002de70


	//   ....[37]....
        /*0df0*/ 	.word	0x0002dec0


	//   ....[38]....
        /*0df4*/ 	.word	0x0002df40


	//   ....[39]....
        /*0df8*/ 	.word	0x0002dfb0


	//   ....[40]....
        /*0dfc*/ 	.word	0x0002e030


	//   ....[41]....
        /*0e00*/ 	.word	0x0002e080


	//   ....[42]....
        /*0e04*/ 	.word	0x0002e100


	//   ....[43]....
        /*0e08*/ 	.word	0x0002e170


	//   ....[44]....
        /*0e0c*/ 	.word	0x0002e1d0


	//   ....[45]....
        /*0e10*/ 	.word	0x0002e220


	//   ....[46]....
        /*0e14*/ 	.word	0x0002e2a0


	//   ....[47]....
        /*0e18*/ 	.word	0x0002e2f0


	//   ....[48]....
        /*0e1c*/ 	.word	0x0002e380


	//   ....[49]....
        /*0e20*/ 	.word	0x0002e410


	//   ....[50]....
        /*0e24*/ 	.word	0x0002e4a0


	//   ....[51]....
        /*0e28*/ 	.word	0x0002e530


	//   ....[52]....
        /*0e2c*/ 	.word	0x0002e5c0


	//   ....[53]....
        /*0e30*/ 	.word	0x0002e650


	//   ....[54]....
        /*0e34*/ 	.word	0x0002e700


	//   ....[55]....
        /*0e38*/ 	.word	0x0002e770


	//   ....[56]....
        /*0e3c*/ 	.word	0x0002e800


	//   ....[57]....
        /*0e40*/ 	.word	0x0002e890


	//   ....[58]....
        /*0e44*/ 	.word	0x0002e910


	//   ....[59]....
        /*0e48*/ 	.word	0x0002e960


	//   ....[60]....
        /*0e4c*/ 	.word	0x0002e9f0


	//   ....[61]....
        /*0e50*/ 	.word	0x0002ea80


	//   ....[62]....
        /*0e54*/ 	.word	0x0002eb10


	//   ....[63]....
        /*0e58*/ 	.word	0x0002eba0


	//   ....[64]....
        /*0e5c*/ 	.word	0x0002ec30


	//   ....[65]....
        /*0e60*/ 	.word	0x0002ecc0


	//   ....[66]....
        /*0e64*/ 	.word	0x0002ed80


	//   ....[67]....
        /*0e68*/ 	.word	0x0002f050


	//   ....[68]....
        /*0e6c*/ 	.word	0x0002f150


	//   ....[69]....
        /*0e70*/ 	.word	0x0002f200


	//   ....[70]....
        /*0e74*/ 	.word	0x0002f2b0


	//   ....[71]....
        /*0e78*/ 	.word	0x0002f390


	//   ....[72]....
        /*0e7c*/ 	.word	0x0002f440


	//   ....[73]....
        /*0e80*/ 	.word	0x0002f500


	//   ....[74]....
        /*0e84*/ 	.word	0x0002f650


	//   ....[75]....
        /*0e88*/ 	.word	0x0002f6a0


	//   ....[76]....
        /*0e8c*/ 	.word	0x0002f720


	//   ....[77]....
        /*0e90*/ 	.word	0x0002f820


	//   ....[78]....
        /*0e94*/ 	.word	0x0002f950


	//   ....[79]....
        /*0e98*/ 	.word	0x0002fa10


	//   ....[80]....
        /*0e9c*/ 	.word	0x0002fb60


	//   ....[81]....
        /*0ea0*/ 	.word	0x0002fc10


	//   ....[82]....
        /*0ea4*/ 	.word	0x0002fd10


	//   ....[83]....
        /*0ea8*/ 	.word	0x0002fdd0


	//   ....[84]....
        /*0eac*/ 	.word	0x0002fe30


	//   ....[85]....
        /*0eb0*/ 	.word	0x0002fed0


	//   ....[86]....
        /*0eb4*/ 	.word	0x0002ff90


	//   ....[87]....
        /*0eb8*/ 	.word	0x00030060


	//   ....[88]....
        /*0ebc*/ 	.word	0x00030110


	//   ....[89]....
        /*0ec0*/ 	.word	0x00030180


	//   ....[90]....
        /*0ec4*/ 	.word	0x000301e0


	//   ....[91]....
        /*0ec8*/ 	.word	0x000302f0


	//   ....[92]....
        /*0ecc*/ 	.word	0x00030350


	//   ....[93]....
        /*0ed0*/ 	.word	0x00030470


	//   ....[94]....
        /*0ed4*/ 	.word	0x000304d0


	//   ....[95]....
        /*0ed8*/ 	.word	0x00030570


	//   ....[96]....
        /*0edc*/ 	.word	0x00030710


	//   ....[97]....
        /*0ee0*/ 	.word	0x000307c0


	//   ....[98]....
        /*0ee4*/ 	.word	0x00030840


	//   ....[99]....
        /*0ee8*/ 	.word	0x00030920


	//   ....[100]....
        /*0eec*/ 	.word	0x000309d0


	//   ....[101]....
        /*0ef0*/ 	.word	0x00030a80


	//   ....[102]....
        /*0ef4*/ 	.word	0x00030b30


	//   ....[103]....
        /*0ef8*/ 	.word	0x00030be0


	//   ....[104]....
        /*0efc*/ 	.word	0x00030c40


	//   ....[105]....
        /*0f00*/ 	.word	0x00030d20


	//   ....[106]....
        /*0f04*/ 	.word	0x00030e10


	//   ....[107]....
        /*0f08*/ 	.word	0x00030eb0


	//   ....[108]....
        /*0f0c*/ 	.word	0x00030f10


	//   ....[109]....
        /*0f10*/ 	.word	0x00030fe0


	//   ....[110]....
        /*0f14*/ 	.word	0x00031040


	//   ....[111]....
        /*0f18*/ 	.word	0x00031110


	//   ....[112]....
        /*0f1c*/ 	.word	0x00031170


	//   ....[113]....
        /*0f20*/ 	.word	0x00031240


	//   ....[114]....
        /*0f24*/ 	.word	0x000312a0


	//   ....[115]....
        /*0f28*/ 	.word	0x00031370


	//   ....[116]....
        /*0f2c*/ 	.word	0x00031550


	//   ....[117]....
        /*0f30*/ 	.word	0x000315f0


	//   ....[118]....
        /*0f34*/ 	.word	0x00031770


	//   ....[119]....
        /*0f38*/ 	.word	0x000317e0


	//   ....[120]....
        /*0f3c*/ 	.word	0x00031850


	//   ....[121]....
        /*0f40*/ 	.word	0x000318c0


	//   ....[122]....
        /*0f44*/ 	.word	0x00031930


	//   ....[123]....
        /*0f48*/ 	.word	0x000319b0


	//   ....[124]....
        /*0f4c*/ 	.word	0x00031a30


	//   ....[125]....
        /*0f50*/ 	.word	0x00031ac0


	//   ....[126]....
        /*0f54*/ 	.word	0x00031b30


	//   ....[127]....
        /*0f58*/ 	.word	0x00031ba0


	//   ....[128]....
        /*0f5c*/ 	.word	0x00031c10


	//   ....[129]....
        /*0f60*/ 	.word	0x00031c90


	//   ....[130]....
        /*0f64*/ 	.word	0x00031d00


	//   ....[131]....
        /*0f68*/ 	.word	0x00031da0


	//   ....[132]....
        /*0f6c*/ 	.word	0x00031df0


	//   ....[133]....
        /*0f70*/ 	.word	0x00031e80


	//   ....[134]....
        /*0f74*/ 	.word	0x00031fb0


	//----- nvinfo : EIATTR_REG_RECONFIG
	.align		4
.L_153:
        /*0f78*/ 	.byte	0x01, 0x54
	.zero		2


	//----- nvinfo : EIATTR_SYSCALL_OFFSETS
	.align		4
        /*0f7c*/ 	.byte	0x04, 0x46
        /*0f7e*/ 	.short	(.L_155 - .L_154)


	//   ....[0]....
.L_154:
        /*0f80*/ 	.word	0x00001fb0


	//   ....[1]....
        /*0f84*/ 	.word	0x00002100


	//   ....[2]....
        /*0f88*/ 	.word	0x00010d90


	//   ....[3]....
        /*0f8c*/ 	.word	0x000110c0


	//   ....[4]....
        /*0f90*/ 	.word	0x00026040


	//   ....[5]....
        /*0f94*/ 	.word	0x000261d0


	//   ....[6]....
        /*0f98*/ 	.word	0x00026320


	//   ....[7]....
        /*0f9c*/ 	.word	0x00026460


	//   ....[8]....
        /*0fa0*/ 	.word	0x00027d20


	//----- nvinfo : EIATTR_MBARRIER_INSTR_OFFSETS
	.align		4
.L_155:
        /*0fa4*/ 	.byte	0x04, 0x39
        /*0fa6*/ 	.short	(.L_157 - .L_156)


	//   ....[0]....
.L_156:
        /*0fa8*/ 	.word	0x00000270
        /*0fac*/ 	.word	0x000000ff
        /*0fb0*/ 	.word	0x00029800
        /*0fb4*/ 	.short	0x0100
        /*0fb6*/ 	.byte	0x08
	.zero		1


	//   ....[1]....
        /*0fb8*/ 	.word	0x00000280
        /*0fbc*/ 	.word	0x000000ff
        /*0fc0*/ 	.word	0x00029820
        /*0fc4*/ 	.short	0x0100
        /*0fc6*/ 	.byte	0x08
	.zero		1


	//   ....[2]....
        /*0fc8*/ 	.word	0x00000370
        /*0fcc*/ 	.word	0x000000ff
        /*0fd0*/ 	.word	0x00029830
        /*0fd4*/ 	.short	0x0100
        /*0fd6*/ 	.byte	0x08
	.zero		1


	//   ....[3]....
        /*0fd8*/ 	.word	0x00000380
        /*0fdc*/ 	.word	0x000000ff
        /*0fe0*/ 	.word	0x00029840
        /*0fe4*/ 	.short	0x0100
        /*0fe6*/ 	.byte	0x08
	.zero		1


	//   ....[4]....
        /*0fe8*/ 	.word	0x00000390
        /*0fec*/ 	.word	0x000000ff
        /*0ff0*/ 	.word	0x00029838
        /*0ff4*/ 	.short	0x0100
        /*0ff6*/ 	.byte	0x08
	.zero		1


	//   ....[5]....
        /*0ff8*/ 	.word	0x000003a0
        /*0ffc*/ 	.word	0x000000ff
        /*1000*/ 	.word	0x00029848
        /*1004*/ 	.short	0x0100
        /*1006*/ 	.byte	0x08
	.zero		1


	//   ....[6]....
        /*1008*/ 	.word	0x000004d0
        /*100c*/ 	.word	0x000000ff
        /*1010*/ 	.word	0x00029850
        /*1014*/ 	.short	0x0100
        /*1016*/ 	.byte	0x08
	.zero		1


	//   ....[7]....
        /*1018*/ 	.word	0x000004e0
        /*101c*/ 	.word	0x000000ff
        /*1020*/ 	.word	0x00029860
        /*1024*/ 	.short	0x0100
        /*1026*/ 	.byte	0x08
	.zero		1


	//   ....[8]....
        /*1028*/ 	.word	0x000004f0
        /*102c*/ 	.word	0x000000ff
        /*1030*/ 	.word	0x00029858
        /*1034*/ 	.short	0x0100
        /*1036*/ 	.byte	0x08
	.zero		1


	//   ....[9]....
        /*1038*/ 	.word	0x00000500
        /*103c*/ 	.word	0x000000ff
        /*1040*/ 	.word	0x00029868
        /*1044*/ 	.short	0x0100
        /*1046*/ 	.byte	0x08
	.zero		1


	//   ....[10]....
        /*1048*/ 	.word	0x000005f0
        /*104c*/ 	.word	0x000000ff
        /*1050*/ 	.word	0x00029870
        /*1054*/ 	.short	0x0100
        /*1056*/ 	.byte	0x06
	.zero		1


	//   ....[11]....
        /*1058*/ 	.word	0x00000600
        /*105c*/ 	.word	0x000000ff
        /*1060*/ 	.word	0x00029880
        /*1064*/ 	.short	0x0100
        /*1066*/ 	.byte	0x06
	.zero		1


	//   ....[12]....
        /*1068*/ 	.word	0x00000610
        /*106c*/ 	.word	0x000000ff
        /*1070*/ 	.word	0x00029878
        /*1074*/ 	.short	0x0100
        /*1076*/ 	.byte	0x06
	.zero		1


	//   ....[13]....
        /*1078*/ 	.word	0x00000620
        /*107c*/ 	.word	0x000000ff
        /*1080*/ 	.word	0x00029888
        /*1084*/ 	.short	0x0100
        /*1086*/ 	.byte	0x06
	.zero		1


	//   ....[14]....
        /*1088*/ 	.word	0x00000750
        /*108c*/ 	.word	0x000000ff
        /*1090*/ 	.word	0x00029890
        /*1094*/ 	.short	0x0100
        /*1096*/ 	.byte	0x08
	.zero		1


	//   ....[15]....
        /*1098*/ 	.word	0x00000760
        /*109c*/ 	.word	0x000000ff
        /*10a0*/ 	.word	0x000298a0
        /*10a4*/ 	.short	0x0100
        /*10a6*/ 	.byte	0x08
	.zero		1


	//   ....[16]....
        /*10a8*/ 	.word	0x00000770
        /*10ac*/ 	.word	0x000000ff
        /*10b0*/ 	.word	0x00029898
        /*10b4*/ 	.short	0x0100
        /*10b6*/ 	.byte	0x08
	.zero		1


	//   ....[17]....
        /*10b8*/ 	.word	0x00000780
        /*10bc*/ 	.word	0x000000ff
        /*10c0*/ 	.word	0x000298a8
        /*10c4*/ 	.short	0x0100
        /*10c6*/ 	.byte	0x08
	.zero		1


	//   ....[18]....
        /*10c8*/ 	.word	0x000008c0
        /*10cc*/ 	.word	0x000000ff
        /*10d0*/ 	.word	0x000298b0
        /*10d4*/ 	.short	0x0100
        /*10d6*/ 	.byte	0x08
	.zero		1


	//   ....[19]....
        /*10d8*/ 	.word	0x000008d0
        /*10dc*/ 	.word	0x000000ff
        /*10e0*/ 	.word	0x000298c0
        /*10e4*/ 	.short	0x0100
        /*10e6*/ 	.byte	0x08
	.zero		1


	//   ....[20]....
        /*10e8*/ 	.word	0x000008e0
        /*10ec*/ 	.word	0x000000ff
        /*10f0*/ 	.word	0x000298b8
        /*10f4*/ 	.short	0x0100
        /*10f6*/ 	.byte	0x08
	.zero		1


	//   ....[21]....
        /*10f8*/ 	.word	0x000008f0
        /*10fc*/ 	.word	0x000000ff
        /*1100*/ 	.word	0x000298c8
        /*1104*/ 	.short	0x0100
        /*1106*/ 	.byte	0x08
	.zero		1


	//   ....[22]....
        /*1108*/ 	.word	0x000038f0
        /*110c*/ 	.word	0x0000005b
        /*1110*/ 	.word	0x00029890
        /*1114*/ 	.short	0x010a
        /*1116*/ 	.byte	0x3f
	.zero		1


	//   ....[23]....
        /*1118*/ 	.word	0x000098d0
        /*111c*/ 	.word	0x0000005b
        /*1120*/ 	.word	0x00029890
        /*1124*/ 	.short	0x010a
        /*1126*/ 	.byte	0x3f
	.zero		1


	//   ....[24]....
        /*1128*/ 	.word	0x0000f5f0
        /*112c*/ 	.word	0x0000005b
        /*1130*/ 	.word	0x00029890
        /*1134*/ 	.short	0x010a
        /*1136*/ 	.byte	0x3f
	.zero		1


	//   ....[25]....
        /*1138*/ 	.word	0x0000fd40
        /*113c*/ 	.word	0x0000000b
        /*1140*/ 	.word	0x00000000
        /*1144*/ 	.short	0x0101
        /*1146*/ 	.byte	0x3f
	.zero		1


	//   ....[26]....
        /*1148*/ 	.word	0x0000fd80
        /*114c*/ 	.word	0x0000005b
        /*1150*/ 	.word	0x000298b0
        /*1154*/ 	.short	0x010a
        /*1156*/ 	.byte	0x3f
	.zero		1


	//   ....[27]....
        /*1158*/ 	.word	0x00010370
        /*115c*/ 	.word	0x0000005b
        /*1160*/ 	.word	0x00000000
        /*1164*/ 	.short	0x0101
        /*1166*/ 	.byte	0x3f
	.zero		1


	//   ....[28]....
        /*1168*/ 	.word	0x00010e20
        /*116c*/ 	.word	0x00000012
        /*1170*/ 	.word	0x00029800
        /*1174*/ 	.short	0x010a
        /*1176*/ 	.byte	0x3f
	.zero		1


	//   ....[29]....
        /*1178*/ 	.word	0x00010e70
        /*117c*/ 	.word	0x00000012
        /*1180*/ 	.word	0x00029800
        /*1184*/ 	.short	0x010a
        /*1186*/ 	.byte	0x3f
	.zero		1


	//   ....[30]....
        /*1188*/ 	.word	0x00011700
        /*118c*/ 	.word	0x00000012
        /*1190*/ 	.word	0x00029800
        /*1194*/ 	.short	0x010a
        /*1196*/ 	.byte	0x3f
	.zero		1


	//   ....[31]....
        /*1198*/ 	.word	0x00014a90
        /*119c*/ 	.word	0x00000012
        /*11a0*/ 	.word	0x00029800
        /*11a4*/ 	.short	0x010a
        /*11a6*/ 	.byte	0x3f
	.zero		1


	//   ....[32]....
        /*11a8*/ 	.word	0x00017bb0
        /*11ac*/ 	.word	0x00000000
        /*11b0*/ 	.word	0x00029830
        /*11b4*/ 	.short	0x010a
        /*11b6*/ 	.byte	0x3f
	.zero		1


	//   ....[33]....
        /*11b8*/ 	.word	0x00017c00
        /*11bc*/ 	.word	0x00000000
        /*11c0*/ 	.word	0x00029830
        /*11c4*/ 	.short	0x010a
        /*11c6*/ 	.byte	0x3f
	.zero		1


	//   ....[34]....
        /*11c8*/ 	.word	0x0001a1f0
        /*11cc*/ 	.word	0x00000041
        /*11d0*/ 	.word	0x00000000
        /*11d4*/ 	.short	0x0101
        /*11d6*/ 	.byte	0x3f
	.zero		1


	//   ....[35]....
        /*11d8*/ 	.word	0x0001b430
        /*11dc*/ 	.word	0x0000000b
        /*11e0*/ 	.word	0x00029830
        /*11e4*/ 	.short	0x010a
        /*11e6*/ 	.byte	0x3f
	.zero		1


	//   ....[36]....
        /*11e8*/ 	.word	0x0001b480
        /*11ec*/ 	.word	0x0000000b
        /*11f0*/ 	.word	0x00029830
        /*11f4*/ 	.short	0x010a
        /*11f6*/ 	.byte	0x3f
	.zero		1


	//   ....[37]....
        /*11f8*/ 	.word	0x0001c580
        /*11fc*/ 	.word	0x0000000a
        /*1200*/ 	.word	0x00029850
        /*1204*/ 	.short	0x010a
        /*1206*/ 	.byte	0x3f
	.zero		1


	//   ....[38]....
        /*1208*/ 	.word	0x0001c5c0
        /*120c*/ 	.word	0x0000000a
        /*1210*/ 	.word	0x00029850
        /*1214*/ 	.short	0x010a
        /*1216*/ 	.byte	0x3f
	.zero		1


	//   ....[39]....
        /*1218*/ 	.word	0x0001c900
        /*121c*/ 	.word	0x00000007
        /*1220*/ 	.word	0x00000000
        /*1224*/ 	.short	0x0101
        /*1226*/ 	.byte	0x3f
	.zero		1


	//   ....[40]....
        /*1228*/ 	.word	0x0001df10
        /*122c*/ 	.word	0x00000008
        /*1230*/ 	.word	0x00000000
        /*1234*/ 	.short	0x0101
        /*1236*/ 	.byte	0x3f
	.zero		1


	//   ....[41]....
        /*1238*/ 	.word	0x0001e5d0
        /*123c*/ 	.word	0x0000000f
        /*1240*/ 	.word	0x00029850
        /*1244*/ 	.short	0x010a
        /*1246*/ 	.byte	0x3f
	.zero		1


	//   ....[42]....
        /*1248*/ 	.word	0x0001e650
        /*124c*/ 	.word	0x0000000f
        /*1250*/ 	.word	0x00029850
        /*1254*/ 	.short	0x010a
        /*1256*/ 	.byte	0x3f
	.zero		1


	//   ....[43]....
        /*1258*/ 	.word	0x0001ec50
        /*125c*/ 	.word	0x00000002
        /*1260*/ 	.word	0x00000000
        /*1264*/ 	.short	0x0101
        /*1266*/ 	.byte	0x3f
	.zero		1


	//   ....[44]....
        /*1268*/ 	.word	0x00020f90
        /*126c*/ 	.word	0x00000000
        /*1270*/ 	.word	0x00000000
        /*1274*/ 	.short	0x0101
        /*1276*/ 	.byte	0x3f
	.zero		1


	//   ....[45]....
        /*1278*/ 	.word	0x00021650
        /*127c*/ 	.word	0x00000008
        /*1280*/ 	.word	0x00000000
        /*1284*/ 	.short	0x0101
        /*1286*/ 	.byte	0x3f
	.zero		1


	//   ....[46]....
        /*1288*/ 	.word	0x00024ca0
        /*128c*/ 	.word	0x00000016
        /*1290*/ 	.word	0x00029820
        /*1294*/ 	.short	0x010a
        /*1296*/ 	.byte	0x3f
	.zero		1


	//   ....[47]....
        /*1298*/ 	.word	0x00024d30
        /*129c*/ 	.word	0x0000000a
        /*12a0*/ 	.word	0x000298a0
        /*12a4*/ 	.short	0x010a
        /*12a6*/ 	.byte	0x3f
	.zero		1


	//   ....[48]....
        /*12a8*/ 	.word	0x00025160
        /*12ac*/ 	.word	0x0000000a
        /*12b0*/ 	.word	0x000298c0
        /*12b4*/ 	.short	0x010a
        /*12b6*/ 	.byte	0x3f
	.zero		1


	//   ....[49]....
        /*12b8*/ 	.word	0x000254a0
        /*12bc*/ 	.word	0x0000000a
        /*12c0*/ 	.word	0x000298a0
        /*12c4*/ 	.short	0x010a
        /*12c6*/ 	.byte	0x3f
	.zero		1


	//   ....[50]....
        /*12c8*/ 	.word	0x000258c0
        /*12cc*/ 	.word	0x0000000a
        /*12d0*/ 	.word	0x000298c0
        /*12d4*/ 	.short	0x010a
        /*12d6*/ 	.byte	0x3f
	.zero		1


	//   ....[51]....
        /*12d8*/ 	.word	0x00026b70
        /*12dc*/ 	.word	0x00000000
        /*12e0*/ 	.word	0x00029880
        /*12e4*/ 	.short	0x010a
        /*12e6*/ 	.byte	0x3f
	.zero		1


	//   ....[52]....
        /*12e8*/ 	.word	0x00027280
        /*12ec*/ 	.word	0x00000000
        /*12f0*/ 	.word	0x00029870
        /*12f4*/ 	.short	0x0107
        /*12f6*/ 	.byte	0x3f
	.zero		1


	//   ....[53]....
        /*12f8*/ 	.word	0x00027340
        /*12fc*/ 	.word	0x00000000
        /*1300*/ 	.word	0x00029870
        /*1304*/ 	.short	0x0101
        /*1306*/ 	.byte	0x3f
	.zero		1


	//   ....[54]....
        /*1308*/ 	.word	0x00027390
        /*130c*/ 	.word	0x00000000
        /*1310*/ 	.word	0x00029840
        /*1314*/ 	.short	0x010a
        /*1316*/ 	.byte	0x3f
	.zero		1


	//   ....[55]....
        /*1318*/ 	.word	0x00027a30
        /*131c*/ 	.word	0x00000000
        /*1320*/ 	.word	0x00029830
        /*1324*/ 	.short	0x0107
        /*1326*/ 	.byte	0x3f
	.zero		1


	//   ....[56]....
        /*1328*/ 	.word	0x00027b10
        /*132c*/ 	.word	0x00000000
        /*1330*/ 	.word	0x00029830
        /*1334*/ 	.short	0x0101
        /*1336*/ 	.byte	0x3f
	.zero		1


	//   ....[57]....
        /*1338*/ 	.word	0x00028420
        /*133c*/ 	.word	0x00000016
        /*1340*/ 	.word	0x00029800
        /*1344*/ 	.short	0x0107
        /*1346*/ 	.byte	0x3f
	.zero		1


	//   ....[58]....
        /*1348*/ 	.word	0x00028530
        /*134c*/ 	.word	0x00000016
        /*1350*/ 	.word	0x00029800
        /*1354*/ 	.short	0x0101
        /*1356*/ 	.byte	0x3f
	.zero		1


	//   ....[59]....
        /*1358*/ 	.word	0x00028550
        /*135c*/ 	.word	0x00000016
        /*1360*/ 	.word	0x00029820
        /*1364*/ 	.short	0x010a
        /*1366*/ 	.byte	0x3f
	.zero		1


	//   ....[60]....
        /*1368*/ 	.word	0x00028a30
        /*136c*/ 	.word	0x00000000
        /*1370*/ 	.word	0x00029880
        /*1374*/ 	.short	0x010a
        /*1376*/ 	.byte	0x3f
	.zero		1


	//   ....[61]....
        /*1378*/ 	.word	0x00028f80
        /*137c*/ 	.word	0x00000000
        /*1380*/ 	.word	0x00029870
        /*1384*/ 	.short	0x0107
        /*1386*/ 	.byte	0x3f
	.zero		1


	//   ....[62]....
        /*1388*/ 	.word	0x00029040
        /*138c*/ 	.word	0x00000000
        /*1390*/ 	.word	0x00029870
        /*1394*/ 	.short	0x0101
        /*1396*/ 	.byte	0x3f
	.zero		1


	//   ....[63]....
        /*1398*/ 	.word	0x00029070
        /*139c*/ 	.word	0x00000000
        /*13a0*/ 	.word	0x00029840
        /*13a4*/ 	.short	0x010a
        /*13a6*/ 	.byte	0x3f
	.zero		1


	//   ....[64]....
        /*13a8*/ 	.word	0x000295a0
        /*13ac*/ 	.word	0x00000000
        /*13b0*/ 	.word	0x00029830
        /*13b4*/ 	.short	0x0107
        /*13b6*/ 	.byte	0x3f
	.zero		1


	//   ....[65]....
        /*13b8*/ 	.word	0x00029660
        /*13bc*/ 	.word	0x00000000
        /*13c0*/ 	.word	0x00029830
        /*13c4*/ 	.short	0x0101
        /*13c6*/ 	.byte	0x3f
	.zero		1


	//   ....[66]....
        /*13c8*/ 	.word	0x000296f0
        /*13cc*/ 	.word	0x00000003
        /*13d0*/ 	.word	0x00029870
        /*13d4*/ 	.short	0x010a
        /*13d6*/ 	.byte	0x3f
	.zero		1


	//   ....[67]....
        /*13d8*/ 	.word	0x00029780
        /*13dc*/ 	.word	0x00000003
        /*13e0*/ 	.word	0x00029860
        /*13e4*/ 	.short	0x010a
        /*13e6*/ 	.byte	0x3f
	.zero		1


	//   ....[68]....
        /*13e8*/ 	.word	0x00029c90
        /*13ec*/ 	.word	0x00000003
        /*13f0*/ 	.word	0x00029850
        /*13f4*/ 	.short	0x0101
        /*13f6*/ 	.byte	0x3f
	.zero		1


	//   ....[69]....
        /*13f8*/ 	.word	0x00029d20
        /*13fc*/ 	.word	0x00000003
        /*1400*/ 	.word	0x00000000
        /*1404*/ 	.short	0x0101
        /*1406*/ 	.byte	0x3f
	.zero		1


	//   ....[70]....
        /*1408*/ 	.word	0x00029ee0
        /*140c*/ 	.word	0x00000011
        /*1410*/ 	.word	0x00029870
        /*1414*/ 	.short	0x010a
        /*1416*/ 	.byte	0x3f
	.zero		1


	//   ....[71]....
        /*1418*/ 	.word	0x00029f60
        /*141c*/ 	.word	0x00000011
        /*1420*/ 	.word	0x00029860
        /*1424*/ 	.short	0x010a
        /*1426*/ 	.byte	0x3f
	.zero		1


	//   ....[72]....
        /*1428*/ 	.word	0x0002a480
        /*142c*/ 	.word	0x00000011
        /*1430*/ 	.word	0x00029850
        /*1434*/ 	.short	0x0101
        /*1436*/ 	.byte	0x3f
	.zero		1


	//   ....[73]....
        /*1438*/ 	.word	0x0002a540
        /*143c*/ 	.word	0x00000011
        /*1440*/ 	.word	0x00000000
        /*1444*/ 	.short	0x0101
        /*1446*/ 	.byte	0x3f
	.zero		1


	//   ....[74]....
        /*1448*/ 	.word	0x0002b260
        /*144c*/ 	.word	0x00000004
        /*1450*/ 	.word	0x00029820
        /*1454*/ 	.short	0x010a
        /*1456*/ 	.byte	0x3f
	.zero		1


	//   ....[75]....
        /*1458*/ 	.word	0x0002b3d0
        /*145c*/ 	.word	0x00000005
        /*1460*/ 	.word	0x00029840
        /*1464*/ 	.short	0x010a
        /*1466*/ 	.byte	0x3f
	.zero		1


	//   ....[76]....
        /*1468*/ 	.word	0x0002b470
        /*146c*/ 	.word	0x00000017
        /*1470*/ 	.word	0x00029840
        /*1474*/ 	.short	0x010a
        /*1476*/ 	.byte	0x3f
	.zero		1


	//   ....[77]....
        /*1478*/ 	.word	0x0002b4b0
        /*147c*/ 	.word	0x00000005
        /*1480*/ 	.word	0x00029860
        /*1484*/ 	.short	0x010a
        /*1486*/ 	.byte	0x3f
	.zero		1


	//   ....[78]....
        /*1488*/ 	.word	0x0002b4f0
        /*148c*/ 	.word	0x00000017
        /*1490*/ 	.word	0x00029860
        /*1494*/ 	.short	0x010a
        /*1496*/ 	.byte	0x3f
	.zero		1


	//   ....[79]....
        /*1498*/ 	.word	0x0002b530
        /*149c*/ 	.word	0x00000005
        /*14a0*/ 	.word	0x00029880
        /*14a4*/ 	.short	0x010a
        /*14a6*/ 	.byte	0x3f
	.zero		1


	//   ....[80]....
        /*14a8*/ 	.word	0x0002b570
        /*14ac*/ 	.word	0x00000017
        /*14b0*/ 	.word	0x00029880
        /*14b4*/ 	.short	0x010a
        /*14b6*/ 	.byte	0x3f
	.zero		1


	//   ....[81]....
        /*14b8*/ 	.word	0x0002b5d0
        /*14bc*/ 	.word	0x0000005b
        /*14c0*/ 	.word	0x00029890
        /*14c4*/ 	.short	0x010a
        /*14c6*/ 	.byte	0x3f
	.zero		1


	//   ....[82]....
        /*14c8*/ 	.word	0x0002b880
        /*14cc*/ 	.word	0x0000005b
        /*14d0*/ 	.word	0x00029890
        /*14d4*/ 	.short	0x010a
        /*14d6*/ 	.byte	0x3f
	.zero		1


	//   ....[83]....
        /*14d8*/ 	.word	0x0002bb30
        /*14dc*/ 	.word	0x0000005b
        /*14e0*/ 	.word	0x00029890
        /*14e4*/ 	.short	0x010a
        /*14e6*/ 	.byte	0x3f
	.zero		1


	//   ....[84]....
        /*14e8*/ 	.word	0x0002bde0
        /*14ec*/ 	.word	0x0000005b
        /*14f0*/ 	.word	0x000298b0
        /*14f4*/ 	.short	0x010a
        /*14f6*/ 	.byte	0x3f
	.zero		1


	//   ....[85]....
        /*14f8*/ 	.word	0x0002c0f0
        /*14fc*/ 	.word	0x00000012
        /*1500*/ 	.word	0x00029800
        /*1504*/ 	.short	0x010a
        /*1506*/ 	.byte	0x3f
	.zero		1


	//   ....[86]....
        /*1508*/ 	.word	0x0002c310
        /*150c*/ 	.word	0x00000012
        /*1510*/ 	.word	0x00029800
        /*1514*/ 	.short	0x010a
        /*1516*/ 	.byte	0x3f
	.zero		1


	//   ....[87]....
        /*1518*/ 	.word	0x0002c360
        /*151c*/ 	.word	0x00000000
        /*1520*/ 	.word	0x00029830
        /*1524*/ 	.short	0x010a
        /*1526*/ 	.byte	0x3f
	.zero		1


	//   ....[88]....
        /*1528*/ 	.word	0x0002c3b0
        /*152c*/ 	.word	0x0000000b
        /*1530*/ 	.word	0x00029830
        /*1534*/ 	.short	0x010a
        /*1536*/ 	.byte	0x3f
	.zero		1


	//   ....[89]....
        /*1538*/ 	.word	0x0002c400
        /*153c*/ 	.word	0x0000000a
        /*1540*/ 	.word	0x00029850
        /*1544*/ 	.short	0x010a
        /*1546*/ 	.byte	0x3f
	.zero		1


	//   ....[90]....
        /*1548*/ 	.word	0x0002c450
        /*154c*/ 	.word	0x0000000f
        /*1550*/ 	.word	0x00029850
        /*1554*/ 	.short	0x010a
        /*1556*/ 	.byte	0x3f
	.zero		1


	//   ....[91]....
        /*1558*/ 	.word	0x0002ee40
        /*155c*/ 	.word	0x00000016
        /*1560*/ 	.word	0x00029820
        /*1564*/ 	.short	0x010a
        /*1566*/ 	.byte	0x3f
	.zero		1


	//   ....[92]....
        /*1568*/ 	.word	0x0002ee90
        /*156c*/ 	.word	0x0000000a
        /*1570*/ 	.word	0x000298a0
        /*1574*/ 	.short	0x010a
        /*1576*/ 	.byte	0x3f
	.zero		1


	//   ....[93]....
        /*1578*/ 	.word	0x0002eee0
        /*157c*/ 	.word	0x0000000a
        /*1580*/ 	.word	0x000298c0
        /*1584*/ 	.short	0x010a
        /*1586*/ 	.byte	0x3f
	.zero		1


	//   ....[94]....
        /*1588*/ 	.word	0x0002ef30
        /*158c*/ 	.word	0x0000000a
        /*1590*/ 	.word	0x000298a0
        /*1594*/ 	.short	0x010a
        /*1596*/ 	.byte	0x3f
	.zero		1


	//   ....[95]....
        /*1598*/ 	.word	0x0002ef80
        /*159c*/ 	.word	0x0000000a
        /*15a0*/ 	.word	0x000298c0
        /*15a4*/ 	.short	0x010a
        /*15a6*/ 	.byte	0x3f
	.zero		1


	//   ....[96]....
        /*15a8*/ 	.word	0x0002f0a0
        /*15ac*/ 	.word	0x00000000
        /*15b0*/ 	.word	0x00029880
        /*15b4*/ 	.short	0x010a
        /*15b6*/ 	.byte	0x3f
	.zero		1


	//   ....[97]....
        /*15b8*/ 	.word	0x0002f8a0
        /*15bc*/ 	.word	0x00000000
        /*15c0*/ 	.word	0x00029840
        /*15c4*/ 	.short	0x010a
        /*15c6*/ 	.byte	0x3f
	.zero		1


	//   ....[98]....
        /*15c8*/ 	.word	0x00030610
        /*15cc*/ 	.word	0x00000016
        /*15d0*/ 	.word	0x00029820
        /*15d4*/ 	.short	0x010a
        /*15d6*/ 	.byte	0x3f
	.zero		1


	//   ....[99]....
        /*15d8*/ 	.word	0x00030660
        /*15dc*/ 	.word	0x00000000
        /*15e0*/ 	.word	0x00029880
        /*15e4*/ 	.short	0x010a
        /*15e6*/ 	.byte	0x3f
	.zero		1


	//   ....[100]....
        /*15e8*/ 	.word	0x00030d60
        /*15ec*/ 	.word	0x00000000
        /*15f0*/ 	.word	0x00029840
        /*15f4*/ 	.short	0x010a
        /*15f6*/ 	.byte	0x3f
	.zero		1


	//   ....[101]....
        /*15f8*/ 	.word	0x000313b0
        /*15fc*/ 	.word	0x00000003
        /*1600*/ 	.word	0x00029870
        /*1604*/ 	.short	0x010a
        /*1606*/ 	.byte	0x3f
	.zero		1


	//   ....[102]....
        /*1608*/ 	.word	0x00031400
        /*160c*/ 	.word	0x00000003
        /*1610*/ 	.word	0x00029860
        /*1614*/ 	.short	0x010a
        /*1616*/ 	.byte	0x3f
	.zero		1


	//   ....[103]....
        /*1618*/ 	.word	0x00031450
        /*161c*/ 	.word	0x00000011
        /*1620*/ 	.word	0x00029870
        /*1624*/ 	.short	0x010a
        /*1626*/ 	.byte	0x3f
	.zero		1


	//   ....[104]....
        /*1628*/ 	.word	0x000314a0
        /*162c*/ 	.word	0x00000011
        /*1630*/ 	.word	0x00029860
        /*1634*/ 	.short	0x010a
        /*1636*/ 	.byte	0x3f
	.zero		1


	//   ....[105]....
        /*1638*/ 	.word	0x00031ed0
        /*163c*/ 	.word	0x00000004
        /*1640*/ 	.word	0x00029820
        /*1644*/ 	.short	0x010a
        /*1646*/ 	.byte	0x3f
	.zero		1


	//   ....[106]....
        /*1648*/ 	.word	0x00032070
        /*164c*/ 	.word	0x00000005
        /*1650*/ 	.word	0x00029840
        /*1654*/ 	.short	0x010a
        /*1656*/ 	.byte	0x3f
	.zero		1


	//   ....[107]....
        /*1658*/ 	.word	0x000320c0
        /*165c*/ 	.word	0x00000017
        /*1660*/ 	.word	0x00029840
        /*1664*/ 	.short	0x010a
        /*1666*/ 	.byte	0x3f
	.zero		1


	//   ....[108]....
        /*1668*/ 	.word	0x00032110
        /*166c*/ 	.word	0x00000005
        /*1670*/ 	.word	0x00029860
        /*1674*/ 	.short	0x010a
        /*1676*/ 	.byte	0x3f
	.zero		1


	//   ....[109]....
        /*1678*/ 	.word	0x00032160
        /*167c*/ 	.word	0x00000017
        /*1680*/ 	.word	0x00029860
        /*1684*/ 	.short	0x010a
        /*1686*/ 	.byte	0x3f
	.zero		1


	//   ....[110]....
        /*1688*/ 	.word	0x000321b0
        /*168c*/ 	.word	0x00000005
        /*1690*/ 	.word	0x00029880
        /*1694*/ 	.short	0x010a
        /*1696*/ 	.byte	0x3f
	.zero		1


	//----- nvinfo : EIATTR_NUM_MBARRIERS
	.align		4
.L_157:
        /*1698*/ 	.byte	0x03, 0x38
        /*169a*/ 	.short	0x0016


	//----- nvinfo : EIATTR_EXIT_INSTR_OFFSETS
	.align		4
        /*169c*/ 	.byte	0x04, 0x1c
        /*169e*/ 	.short	(.L_159 - .L_158)


	//   ....[0]....
.L_158:
        /*16a0*/ 	.word	0x0002b5c0


	//----- nvinfo : EIATTR_MAX_THREADS
	.align		4
.L_159:
        /*16a4*/ 	.byte	0x04, 0x05
        /*16a6*/ 	.short	(.L_161 - .L_160)
.L_160:
        /*16a8*/ 	.word	0x00000180
        /*16ac*/ 	.word	0x00000001
        /*16b0*/ 	.word	0x00000001


	//----- nvinfo : EIATTR_CRS_STACK_SIZE
	.align		4
.L_161:
        /*16b4*/ 	.byte	0x04, 0x1e
        /*16b6*/ 	.short	(.L_163 - .L_162)
.L_162:
        /*16b8*/ 	.word	0x00000000


	//----- nvinfo : EIATTR_CBANK_PARAM_SIZE
	.align		4
.L_163:
        /*16bc*/ 	.byte	0x03, 0x19
        /*16be*/ 	.short	0x0af0


	//----- nvinfo : EIATTR_PARAM_CBANK
	.align		4
        /*16c0*/ 	.byte	0x04, 0x0a
        /*16c2*/ 	.short	(.L_165 - .L_164)
	.align		4
.L_164:
        /*16c4*/ 	.word	index@(.nv.constant0._ZN7cutlass13device_kernelIN5flash11enable_sm90INS1_16FlashAttnFwdSm90INS1_25CollectiveMainloopFwdSm90ILi2EN4cute5tupleIJNS5_1CILi1EEES8_S8_EEENS6_IJNS7_ILi128EEENS7_ILi160EEENS7_ILi192EEEEEELi128ENS_12float_e4m3_tEfNS_4arch4Sm90ELb0ELb0ELb0ELb1ELb1ELb1ELb0ELb1ELb1ELb1ELb1ELb0EEENS1_21CollectiveEpilogueFwdINS6_IJSA_SA_SB_EEES9_NS_10bfloat16_tESG_Li256ELb1ELb1ELb1ELb1EEENS1_36VarlenDynamicPersistentTileSchedulerILi128ELi160ELi256ELi128ELb1ELb1ELb1ELb0ELb1ELb1EEEEEEEEEvNT_6ParamsE)
        /*16c8*/ 	.short	0x0210
        /*16ca*/ 	.short	0x0af0


	//----- nvinfo : EIATTR_SW_WAR
	.align		4
.L_165:
        /*16cc*/ 	.byte	0x04, 0x36
        /*16ce*/ 	.short	(.L_167 - .L_166)
.L_166:
        /*16d0*/ 	.word	0x00000008
.L_167:


//--------------------- .nv.info._ZN7cutlass13device_kernelIN5flash11enable_sm90INS1_16FlashAttnFwdSm90INS1_25CollectiveMainloopFwdSm90ILi2EN4cute5tupleIJNS5_1CILi1EEES8_S8_EEENS6_IJNS7_ILi128EEESA_NS7_ILi192EEEEEELi128ENS_12float_e4m3_tEfNS_4arch4Sm90ELb0ELb1ELb0ELb0ELb1ELb0ELb0ELb1ELb1ELb1ELb1ELb0EEENS1_21CollectiveEpilogueFwdINS6_IJSA_SA_SA_EEES9_NS_10bfloat16_tESF_Li256ELb0ELb1ELb1ELb1EEENS1_19SingleTileSchedulerILb0ELb1ELb1ELi128EEEEEEEEEvNT_6ParamsE --------------------------
	.section	.nv.info._ZN7cutlass13device_kernelIN5flash11enable_sm90INS1_16FlashAttnFwdSm90INS1_25CollectiveMainloopFwdSm90ILi2EN4cute5tupleIJNS5_1CILi1EEES8_S8_EEENS6_IJNS7_ILi128EEESA_NS7_ILi192EEEEEELi128ENS_12float_e4m3_tEfNS_4arch4Sm90ELb0ELb1ELb0ELb0ELb1ELb0ELb0ELb1ELb1ELb1ELb1ELb0EEENS1_21CollectiveEpilogueFwdINS6_IJSA_SA_SA_EEES9_NS_10bfloat16_tESF_Li256ELb0ELb1ELb1ELb1EEENS1_19SingleTileSchedulerILb0ELb1ELb1ELi128EEEEEEEEEvNT_6ParamsE,"",@"SHT_CUDA_INFO"
	.sectionflags	@""
	.align	4


	//----- nvinfo : EIATTR_CUDA_API_VERSION
	.align		4
        /*0000*/ 	.byte	0x04, 0x37
        /*0002*/ 	.short	(.L_169 - .L_168)
.L_168:
        /*0004*/ 	.word	0x00000082


	//----- nvinfo : EIATTR_KPARAM_INFO
	.align		4
.L_169:
        /*0008*/ 	.byte	0x04, 0x17
        /*000a*/ 	.short	(.L_171 - .L_170)
.L_170:
        /*000c*/ 	.word	0x00000000
        /*0010*/ 	.short	0x0000
        /*0012*/ 	.short	0x0070
        /*0014*/ 	.byte	0x00, 0xf0, 0x01, 0x28


	//----- nvinfo : EIATTR_SPARSE_MMA_MASK
	.align		4
.L_171:
        /*0018*/ 	.byte	0x03, 0x50
        /*001a*/ 	.short	0x0000


	//----- nvinfo : EIATTR_MAXREG_COUNT
	.align		4
        /*001c*/ 	.byte	0x03, 0x1b
        /*001e*/ 	.short	0x00a8


	//----- nvinfo : EIATTR_NUM_BARRIERS
	.align		4
        /*0020*/ 	.byte	0x02, 0x4c
        /*0022*/ 	.byte	0x10
	.zero		1


	//----- nvinfo : EIATTR_EXTERNS
	.align		4
        /*0024*/ 	.byte	0x04, 0x0f
        /*0026*/ 	.short	(.L_173 - .L_172)


	//   ....[0]....
	.align		4
.L_172:
        /*0028*/ 	.word	index@(__assertfail)


	//----- nvinfo : EIATTR_ANNOTATIONS
	.align		4
.L_173:
        /*002c*/ 	.byte	0x04, 0x55
        /*002e*/ 	.short	(.L_175 - .L_174)


	//   ....[0]....
.L_174:
        /* <DEDUP_REMOVED lines=12> */


	//----- nvinfo : EIATTR_MERCURY_ISA_VERSION
	.align		4
.L_175:
        /*00d8*/ 	.byte	0x03, 0x5f
        /*00da*/ 	.short	0x0101


	//----- nvinfo : EIATTR_INT_WARP_WIDE_INSTR_OFFSETS
	.align		4
        /*00dc*/ 	.byte	0x04, 0x31
        /*00de*/ 	.short	(.L_177 - .L_176)


	//   ....[0]....
.L_176:
        /*00e0*/ 	.word	0x000000c0


	//   ....[1]....
        /*00e4*/ 	.word	0x000000d0


	//   ....[2]....
        /*00e8*/ 	.word	0x00000170


	//----- nvinfo : EIATTR_COOP_GROUP_MASK_REGIDS
	.align		4
.L_177:
        /*00ec*/ 	.byte	0x04, 0x29
        /*00ee*/ 	.short	(.L_179 - .L_178)


	//   ....[0]....
.L_178:
        /*00f0*/ 	.word	0xffffffff


	//   ....[1]....
        /*00f4*/ 	.word	0xffffffff


	//   ....[2]....
        /*00f8*/ 	.word	0xffffffff


	//   ....[3]....
        /*00fc*/ 	.word	0xffffffff


	//   ....[4]....
        /*0100*/ 	.word	0xffffffff


	//   ....[5]....
        /*0104*/ 	.word	0xffffffff


	//   ....[6]....
        /*0108*/ 	.word	0xffffffff


	//   ....[7]....
        /*010c*/ 	.word	0xffffffff


	//   ....[8]....
        /*0110*/ 	.word	0xffffffff


	//   ....[9]....
        /*0114*/ 	.word	0xffffffff


	//   ....[10]....
        /*0118*/ 	.word	0xffffffff


	//   ....[11]....
        /*011c*/ 	.word	0xffffffff


	//   ....[12]....
        /*0120*/ 	.word	0xffffffff


	//   ....[13]....
        /*0124*/ 	.word	0xffffffff


	//   ....[14]....
        /*0128*/ 	.word	0xffffffff


	//   ....[15]....
        /*012c*/ 	.word	0xffffffff


	//   ....[16]....
        /*0130*/ 	.word	0xffffffff


	//   ....[17]....
        /*0134*/ 	.word	0xffffffff


	//   ....[18]....
        /*0138*/ 	.word	0xffffffff


	//   ....[19]....
        /*013c*/ 	.word	0xffffffff


	//   ....[20]....
        /*0140*/ 	.word	0xffffffff


	//   ....[21]....
        /*0144*/ 	.word	0xffffffff


	//   ....[22]....
        /*0148*/ 	.word	0xffffffff


	//   ....[23]....
        /*014c*/ 	.word	0xffffffff


	//   ....[24]....
        /*0150*/ 	.word	0xffffffff


	//   ....[25]....
        /*0154*/ 	.word	0xffffffff


	//   ....[26]....
        /*0158*/ 	.word	0xffffffff


	//   ....[27]....
        /*015c*/ 	.word	0xffffffff


	//   ....[28]....
        /*0160*/ 	.word	0xffffffff


	//   ....[29]....
        /*0164*/ 	.word	0xffffffff


	//   ....[30]....
        /*0168*/ 	.word	0xffffffff


	//   ....[31]....
        /*016c*/ 	.word	0xffffffff


	//   ....[32]....
        /*0170*/ 	.word	0xffffffff


	//   ....[33]....
        /*0174*/ 	.word	0xffffffff


	//   ....[34]....
        /*0178*/ 	.word	0xffffffff


	//   ....[35]....
        /*017c*/ 	.word	0xffffffff


	//   ....[36]....
        /*0180*/ 	.word	0xffffffff


	//   ....[37]....
        /*0184*/ 	.word	0xffffffff


	//   ....[38]....
        /*0188*/ 	.word	0xffffffff


	//   ....[39]....
        /*018c*/ 	.word	0xffffffff


	//   ....[40]....
        /*0190*/ 	.word	0xffffffff


	//   ....[41]....
        /*0194*/ 	.word	0xffffffff


	//   ....[42]....
        /*0198*/ 	.word	0xffffffff


	//   ....[43]....
        /*019c*/ 	.word	0xffffffff


	//   ....[44]....
        /*01a0*/ 	.word	0xffffffff


	//   ....[45]....
        /*01a4*/ 	.word	0xffffffff


	//   ....[46]....
        /*01a8*/ 	.word	0xffffffff


	//   ....[47]....
        /*01ac*/ 	.word	0xffffffff


	//   ....[48]....
        /*01b0*/ 	.word	0xffffffff


	//   ....[49]....
        /*01b4*/ 	.word	0xffffffff


	//   ....[50]....
        /*01b8*/ 	.word	0xffffffff


	//   ....[51]....
        /*01bc*/ 	.word	0xffffffff


	//   ....[52]....
        /*01c0*/ 	.word	0xffffffff


	//   ....[53]....
        /*01c4*/ 	.word	0xffffffff


	//   ....[54]....
        /*01c8*/ 	.word	0xffffffff


	//   ....[55]....
        /*01cc*/ 	.word	0xffffffff


	//   ....[56]....
        /*01d0*/ 	.word	0xffffffff


	//   ....[57]....
        /*01d4*/ 	.word	0xffffffff


	//   ....[58]....
        /*01d8*/ 	.word	0xffffffff


	//   ....[59]....
        /*01dc*/ 	.word	0xffffffff


	//   ....[60]....
        /*01e0*/ 	.word	0xffffffff


	//   ....[61]....
        /*01e4*/ 	.word	0xffffffff


	//   ....[62]....
        /*01e8*/ 	.word	0xffffffff


	//   ....[63]....
        /*01ec*/ 	.word	0xffffffff


	//   ....[64]....
        /*01f0*/ 	.word	0xffffffff


	//   ....[65]....
        /*01f4*/ 	.word	0xffffffff


	//   ....[66]....
        /*01f8*/ 	.word	0xffffffff


	//   ....[67]....
        /*01fc*/ 	.word	0xffffffff


	//   ....[68]....
        /*0200*/ 	.word	0xffffffff


	//   ....[69]....
        /*0204*/ 	.word	0xffffffff


	//   ....[70]....
        /*0208*/ 	.word	0xffffffff


	//   ....[71]....
        /*020c*/ 	.word	0xffffffff


	//   ....[72]....
        /*0210*/ 	.word	0xffffffff


	//   ....[73]....
        /*0214*/ 	.word	0xffffffff


	//   ....[74]....
        /*0218*/ 	.word	0xffffffff


	//   ....[75]....
        /*021c*/ 	.word	0xffffffff


	//   ....[76]....
        /*0220*/ 	.word	0xffffffff


	//   ....[77]....
        /*0224*/ 	.word	0xffffffff


	//   ....[78]....
        /*0228*/ 	.word	0xffffffff


	//   ....[79]....
        /*022c*/ 	.word	0xffffffff


	//   ....[80]....
        /*0230*/ 	.word	0xffffffff


	//   ....[81]....
        /*0234*/ 	.word	0xffffffff


	//   ....[82]....
        /*0238*/ 	.word	0xffffffff


	//   ....[83]....
        /*023c*/ 	.word	0xffffffff


	//   ....[84]....
        /*0240*/ 	.word	0xffffffff


	//   ....[85]....
        /*0244*/ 	.word	0xffffffff


	//   ....[86]....
        /*0248*/ 	.word	0xffffffff


	//   ....[87]....
        /*024c*/ 	.word	0xffffffff


	//   ....[88]....
        /*0250*/ 	.word	0xffffffff


	//   ....[89]....
        /*0254*/ 	.word	0xffffffff


	//   ....[90]....
        /*0258*/ 	.word	0xffffffff


	//   ....[91]....
        /*025c*/ 	.word	0xffffffff


	//   ....[92]....
        /*0260*/ 	.word	0xffffffff


	//   ....[93]....
        /*0264*/ 	.word	0xffffffff


	//   ....[94]....
        /*0268*/ 	.word	0xffffffff


	//   ....[95]....
        /*026c*/ 	.word	0xffffffff


	//   ....[96]....
        /*0270*/ 	.word	0xffffffff


	//   ....[97]....
        /*0274*/ 	.word	0xffffffff


	//   ....[98]....
        /*0278*/ 	.word	0xffffffff


	//   ....[99]....
        /*027c*/ 	.word	0xffffffff


	//   ....[100]....
        /*0280*/ 	.word	0xffffffff


	//   ....[101]....
        /*0284*/ 	.word	0xffffffff


	//   ....[102]....
        /*0288*/ 	.word	0xffffffff


	//   ....[103]....
        /*028c*/ 	.word	0xffffffff


	//   ....[104]....
        /*0290*/ 	.word	0xffffffff


	//   ....[105]....
        /*0294*/ 	.word	0xffffffff


	//   ....[106]....
        /*0298*/ 	.word	0xffffffff


	//   ....[107]....
        /*029c*/ 	.word	0xffffffff


	//   ....[108]....
        /*02a0*/ 	.word	0xffffffff


	//   ....[109]....
        /*02a4*/ 	.word	0xffffffff


	//   ....[110]....
        /*02a8*/ 	.word	0xffffffff


	//   ....[111]....
        /*02ac*/ 	.word	0xffffffff


	//   ....[112]....
        /*02b0*/ 	.word	0xffffffff


	//   ....[113]....
        /*02b4*/ 	.word	0xffffffff


	//   ....[114]....
        /*02b8*/ 	.word	0xffffffff


	//   ....[115]....
        /*02bc*/ 	.word	0xffffffff


	//   ....[116]....
        /*02c0*/ 	.word	0xffffffff


	//   ....[117]....
        /*02c4*/ 	.word	0xffffffff


	//   ....[118]....
        /*02c8*/ 	.word	0xffffffff


	//   ....[119]....
        /*02cc*/ 	.word	0xffffffff


	//   ....[120]....
        /*02d0*/ 	.word	0xffffffff


	//   ....[121]....
        /*02d4*/ 	.word	0xffffffff


	//   ....[122]....
        /*02d8*/ 	.word	0xffffffff


	//   ....[123]....
        /*02dc*/ 	.word	0xffffffff


	//   ....[124]....
        /*02e0*/ 	.word	0xffffffff


	//   ....[125]....
        /*02e4*/ 	.word	0xffffffff


	//   ....[126]....
        /*02e8*/ 	.word	0xffffffff


	//   ....[127]....
        /*02ec*/ 	.word	0xffffffff


	//   ....[128]....
        /*02f0*/ 	.word	0xffffffff


	//   ....[129]....
        /*02f4*/ 	.word	0xffffffff


	//   ....[130]....
        /*02f8*/ 	.word	0xffffffff


	//   ....[131]....
        /*02fc*/ 	.word	0xffffffff


	//   ....[132]....
        /*0300*/ 	.word	0xffffffff


	//   ....[133]....
        /*0304*/ 	.word	0xffffffff


	//   ....[134]....
        /*0308*/ 	.word	0xffffffff


	//   ....[135]....
        /*030c*/ 	.word	0xffffffff


	//   ....[136]....
        /*0310*/ 	.word	0xffffffff


	//   ....[137]....
        /*0314*/ 	.word	0xffffffff


	//   ....[138]....
        /*0318*/ 	.word	0xffffffff


	//   ....[139]....
        /*031c*/ 	.word	0xffffffff


	//   ....[140]....
        /*0320*/ 	.word	0xffffffff


	//   ....[141]....
        /*0324*/ 	.word	0xffffffff


	//   ....[142]....
        /*0328*/ 	.word	0xffffffff


	//   ....[143]....
        /*032c*/ 	.word	0xffffffff


	//   ....[144]....
        /*0330*/ 	.word	0xffffffff


	//   ....[145]....
        /*0334*/ 	.word	0xffffffff


	//   ....[146]....
        /*0338*/ 	.word	0xffffffff


	//   ....[147]....
        /*033c*/ 	.word	0x0500000f


	//   ....[148]....
        /*0340*/ 	.word	0x0500000f


	//   ....[149]....
        /*0344*/ 	.word	0x0500000f


	//   ....[150]....
        /*0348*/ 	.word	0x0500000f


	//   ....[151]....
        /*034c*/ 	.word	0x0500000f


	//   ....[152]....
        /*0350*/ 	.word	0x0500000f


	//   ....[153]....
        /*0354*/ 	.word	0x0500000f


	//   ....[154]....
        /*0358*/ 	.word	0x0500000f


	//   ....[155]....
        /*035c*/ 	.word	0x0500000f


	//   ....[156]....
        /*0360*/ 	.word	0x0500000f


	//   ....[157]....
        /*0364*/ 	.word	0x0500000f


	//   ....[158]....
        /*0368*/ 	.word	0x0500000f


	//   ....[159]....
        /*036c*/ 	.word	0x0500000f


	//   ....[160]....
        /*0370*/ 	.word	0x0500000f


	//   ....[161]....
        /*0374*/ 	.word	0x0500000f


	//   ....[162]....
        /*0378*/ 	.word	0x0500000f


	//   ....[163]....
        /*037c*/ 	.word	0x0500000f


	//   ....[164]....
        /*0380*/ 	.word	0x0500000f


	//   ....[165]....
        /*0384*/ 	.word	0x0500000f


	//   ....[166]....
        /*0388*/ 	.word	0x0500000f


	//   ....[167]....
        /*038c*/ 	.word	0x0500000f


	//   ....[168]....
        /*0390*/ 	.word	0x0500000f


	//   ....[169]....
        /*0394*/ 	.word	0x0500000f


	//   ....[170]....
        /*0398*/ 	.word	0x0500000f


	//   ....[171]....
        /*039c*/ 	.word	0x0500000f


	//   ....[172]....
        /*03a0*/ 	.word	0x0500000f


	//   ....[173]....
        /*03a4*/ 	.word	0x0500000f


	//   ....[174]....
        /*03a8*/ 	.word	0x0500000f


	//   ....[175]....
        /*03ac*/ 	.word	0x0500000f


	//   ....[176]....
        /*03b0*/ 	.word	0x0500000f


	//   ....[177]....
        /*03b4*/ 	.word	0x0500000f


	//   ....[178]....
        /*03b8*/ 	.word	0x0500000f


	//   ....[179]....
        /*03bc*/ 	.word	0x0500000f


	//   ....[180]....
        /*03c0*/ 	.word	0x0500000f


	//   ....[181]....
        /*03c4*/ 	.word	0x0500000f


	//   ....[182]....
        /*03c8*/ 	.word	0x0500000f


	//   ....[183]....
        /*03cc*/ 	.word	0x0500000f


	//   ....[184]....
        /*03d0*/ 	.word	0x0500000f


	//   ....[185]....
        /*03d4*/ 	.word	0x0500000f


	//   ....[186]....
        /*03d8*/ 	.word	0x0500000f


	//   ....[187]....
        /*03dc*/ 	.word	0x0500000f


	//----- nvinfo : EIATTR_COOP_GROUP_INSTR_OFFSETS
	.align		4
.L_179:
        /*03e0*/ 	.byte	0x04, 0x28
        /*03e2*/ 	.short	(.L_181 - .L_180)


	//   ....[0]....
.L_180:
        /*03e4*/ 	.word	0x00000080


	//   ....[1]....
        /*03e8*/ 	.word	0x00000090


	//   ....[2]....
        /*03ec*/ 	.word	0x000002d0


	//   ....[3]....
        /*03f0*/ 	.word	0x00000430


	//   ....[4]....
        /*03f4*/ 	.word	0x00000550


	//   ....[5]....
        /*03f8*/ 	.word	0x000006b0


	//   ....[6]....
        /*03fc*/ 	.word	0x000016d0


	//   ....[7]....
        /*0400*/ 	.word	0x00001f80


	//   ....[8]....
        /*0404*/ 	.word	0x00002200


	//   ....[9]....
        /*0408*/ 	.word	0x00003330


	//   ....[10]....
        /*040c*/ 	.word	0x00003430


	//   ....[11]....
        /*0410*/ 	.word	0x00003c50


	//   ....[12]....
        /*0414*/ 	.word	0x00003cb0


	//   ....[13]....
        /*0418*/ 	.word	0x00005570


	//   ....[14]....
        /*041c*/ 	.word	0x00005780


	//   ....[15]....
        /*0420*/ 	.word	0x00006340


	//   ....[16]....
        /*0424*/ 	.word	0x00006440


	//   ....[17]....
        /*0428*/ 	.word	0x00006ce0


	//   ....[18]....
        /*042c*/ 	.word	0x00006d50


	//   ....[19]....
        /*0430*/ 	.word	0x00008a40


	//   ....[20]....
        /*0434*/ 	.word	0x00008a50


	//   ....[21]....
        /*0438*/ 	.word	0x00008a80


	//   ....[22]....
        /*043c*/ 	.word	0x00008a90


	//   ....[23]....
        /*0440*/ 	.word	0x0000a540


	//   ....[24]....
        /*0444*/ 	.word	0x0000a750


	//   ....[25]....
        /*0448*/ 	.word	0x0000b310


	//   ....[26]....
        /*044c*/ 	.word	0x0000b410


	//   ....[27]....
        /*0450*/ 	.word	0x0000bcb0


	//   ....[28]....
        /*0454*/ 	.word	0x0000bd20


	//   ....[29]....
        /*0458*/ 	.word	0x0000d030


	//   ....[30]....
        /*045c*/ 	.word	0x0000d040


	//   ....[31]....
        /*0460*/ 	.word	0x0000d0c0


	//   ....[32]....
        /*0464*/ 	.word	0x0000d0d0


	//   ....[33]....
        /*0468*/ 	.word	0x0000df60


	//   ....[34]....
        /*046c*/ 	.word	0x0000df70


	//   ....[35]....
        /*0470*/ 	.word	0x0000df80


	//   ....[36]....
        /*0474*/ 	.word	0x0000dfa0


	//   ....[37]....
        /*0478*/ 	.word	0x0000dfb0


	//   ....[38]....
        /*047c*/ 	.word	0x0000dfc0


	//   ....[39]....
        /*0480*/ 	.word	0x0000dfd0


	//   ....[40]....
        /*0484*/ 	.word	0x0000dfe0


	//   ....[41]....
        /*0488*/ 	.word	0x0000dff0


	//   ....[42]....
        /*048c*/ 	.word	0x0000e000


	//   ....[43]....
        /*0490*/ 	.word	0x0000e010


	//   ....[44]....
        /*0494*/ 	.word	0x0000e030


	//   ....[45]....
        /*0498*/ 	.word	0x0000e040


	//   ....[46]....
        /*049c*/ 	.word	0x0000e050


	//   ....[47]....
        /*04a0*/ 	.word	0x0000e060


	//   ....[48]....
        /*04a4*/ 	.word	0x0000e070


	//   ....[49]....
        /*04a8*/ 	.word	0x0000e080


	//   ....[50]....
        /*04ac*/ 	.word	0x0000e090


	//   ....[51]....
        /*04b0*/ 	.word	0x0000e0a0


	//   ....[52]....
        /*04b4*/ 	.word	0x0000e0b0


	//   ....[53]....
        /*04b8*/ 	.word	0x0000e0c0


	//   ....[54]....
        /*04bc*/ 	.word	0x0000e0d0


	//   ....[55]....
        /*04c0*/ 	.word	0x0000e0e0


	//   ....[56]....
        /*04c4*/ 	.word	0x0000e0f0


	//   ....[57]....
        /*04c8*/ 	.word	0x0000e100


	//   ....[58]....
        /*04cc*/ 	.word	0x0000e110


	//   ....[59]....
        /*04d0*/ 	.word	0x0000e120


	//   ....[60]....
        /*04d4*/ 	.word	0x0000e130


	//   ....[61]....
        /*04d8*/ 	.word	0x0000e140


	//   ....[62]....
        /*04dc*/ 	.word	0x0000e150


	//   ....[63]....
        /*04e0*/ 	.word	0x0000e160


	//   ....[64]....
        /*04e4*/ 	.word	0x0000e170


	//   ....[65]....
        /*04e8*/ 	.word	0x0000e180


	//   ....[66]....
        /*04ec*/ 	.word	0x0000e190


	//   ....[67]....
        /*04f0*/ 	.word	0x0000e1c0


	//   ....[68]....
        /*04f4*/ 	.word	0x0000e1f0


	//   ....[69]....
        /*04f8*/ 	.word	0x0000e210


	//   ....[70]....
        /*04fc*/ 	.word	0x0000e220


	//   ....[71]....
        /*0500*/ 	.word	0x0000e230


	//   ....[72]....
        /*0504*/ 	.word	0x0000e240


	//   ....[73]....
        /*0508*/ 	.word	0x0000e250


	//   ....[74]....
        /*050c*/ 	.word	0x0000e260


	//   ....[75]....
        /*0510*/ 	.word	0x0000e270


	//   ....[76]....
        /*0514*/ 	.word	0x0000e280


	//   ....[77]....
        /*0518*/ 	.word	0x0000e290


	//   ....[78]....
        /*051c*/ 	.word	0x0000e2a0


	//   ....[79]....
        /*0520*/ 	.word	0x0000e2b0


	//   ....[80]....
        /*0524*/ 	.word	0x0000e2c0


	//   ....[81]....
        /*0528*/ 	.word	0x0000e2e0


	//   ....[82]....
        /*052c*/ 	.word	0x0000e310


	//   ....[83]....
        /*0530*/ 	.word	0x0000e340


	//   ....[84]....
        /*0534*/ 	.word	0x0000e370


	//   ....[85]....
        /*0538*/ 	.word	0x0000e3a0


	//   ....[86]....
        /*053c*/ 	.word	0x0000e3d0


	//   ....[87]....
        /*0540*/ 	.word	0x0000e400


	//   ....[88]....
        /*0544*/ 	.word	0x0000e440


	//   ....[89]....
        /*0548*/ 	.word	0x0000e470


	//   ....[90]....
        /*054c*/ 	.word	0x0000e480


	//   ....[91]....
        /*0550*/ 	.word	0x0000e490


	//   ....[92]....
        /*0554*/ 	.word	0x0000e4a0


	//   ....[93]....
        /*0558*/ 	.word	0x0000e4b0


	//   ....[94]....
        /*055c*/ 	.word	0x0000e4c0


	//   ....[95]....
        /*0560*/ 	.word	0x0000e4d0


	//   ....[96]....
        /*0564*/ 	.word	0x0000e4e0


	//   ....[97]....
        /*0568*/ 	.word	0x0000e8e0


	//   ....[98]....
        /*056c*/ 	.word	0x0000e920


	//   ....[99]....
        /*0570*/ 	.word	0x0000e960


	//   ....[100]....
        /*0574*/ 	.word	0x0000e990


	//   ....[101]....
        /*0578*/ 	.word	0x0000e9e0


	//   ....[102]....
        /*057c*/ 	.word	0x0000ea10


	//   ....[103]....
        /*0580*/ 	.word	0x0000f0d0


	//   ....[104]....
        /*0584*/ 	.word	0x0000f100


	//   ....[105]....
        /*0588*/ 	.word	0x0000fc20


	//   ....[106]....
        /*058c*/ 	.word	0x00011430


	//   ....[107]....
        /*0590*/ 	.word	0x00011470


	//   ....[108]....
        /*0594*/ 	.word	0x000114d0


	//   ....[109]....
        /*0598*/ 	.word	0x00011530


	//   ....[110]....
        /*059c*/ 	.word	0x00011550


	//   ....[111]....
        /*05a0*/ 	.word	0x000115b0


	//   ....[112]....
        /*05a4*/ 	.word	0x000115d0


	//   ....[113]....
        /*05a8*/ 	.word	0x000115e0


	//   ....[114]....
        /*05ac*/ 	.word	0x00011a00


	//   ....[115]....
        /*05b0*/ 	.word	0x00011a30


	//   ....[116]....
        /*05b4*/ 	.word	0x00011a50


	//   ....[117]....
        /*05b8*/ 	.word	0x00011a60


	//   ....[118]....
        /*05bc*/ 	.word	0x00011ab0


	//   ....[119]....
        /*05c0*/ 	.word	0x00011b30


	//   ....[120]....
        /*05c4*/ 	.word	0x00011b60


	//   ....[121]....
        /*05c8*/ 	.word	0x00011be0


	//   ....[122]....
        /*05cc*/ 	.word	0x000121d0


	//   ....[123]....
        /*05d0*/ 	.word	0x00012200


	//   ....[124]....
        /*05d4*/ 	.word	0x00012220


	//   ....[125]....
        /*05d8*/ 	.word	0x00012290


	//   ....[126]....
        /*05dc*/ 	.word	0x00012330


	//   ....[127]....
        /*05e0*/ 	.word	0x00012350


	//   ....[128]....
        /*05e4*/ 	.word	0x000123a0


	//   ....[129]....
        /*05e8*/ 	.word	0x00012400


	//   ....[130]....
        /*05ec*/ 	.word	0x00012b00


	//   ....[131]....
        /*05f0*/ 	.word	0x00012b20


	//   ....[132]....
        /*05f4*/ 	.word	0x00012b40


	//   ....[133]....
        /*05f8*/ 	.word	0x00012b60


	//   ....[134]....
        /*05fc*/ 	.word	0x00012bb0


	//   ....[135]....
        /*0600*/ 	.word	0x00012bc0


	//   ....[136]....
        /*0604*/ 	.word	0x00012be0


	//   ....[137]....
        /*0608*/ 	.word	0x00012c20


	//   ....[138]....
        /*060c*/ 	.word	0x00012fa0


	//   ....[139]....
        /*0610*/ 	.word	0x00012fc0


	//   ....[140]....
        /*0614*/ 	.word	0x00012fe0


	//   ....[141]....
        /*0618*/ 	.word	0x00013000


	//   ....[142]....
        /*061c*/ 	.word	0x00013050


	//   ....[143]....
        /*0620*/ 	.word	0x00013070


	//   ....[144]....
        /*0624*/ 	.word	0x000130b0


	//   ....[145]....
        /*0628*/ 	.word	0x000130d0


	//   ....[146]....
        /*062c*/ 	.word	0x00013fc0


	//   ....[147]....
        /*0630*/ 	.word	0x00014640


	//   ....[148]....
        /*0634*/ 	.word	0x00014730


	//   ....[149]....
        /*0638*/ 	.word	0x00014800


	//   ....[150]....
        /*063c*/ 	.word	0x00014880


	//   ....[151]....
        /*0640*/ 	.word	0x00014950


	//   ....[152]....
        /*0644*/ 	.word	0x000149b0


	//   ....[153]....
        /*0648*/ 	.word	0x00014a80


	//   ....[154]....
        /*064c*/ 	.word	0x00014ae0


	//   ....[155]....
        /*0650*/ 	.word	0x00014bb0


	//   ....[156]....
        /*0654*/ 	.word	0x00014ce0


	//   ....[157]....
        /*0658*/ 	.word	0x00014da0


	//   ....[158]....
        /*065c*/ 	.word	0x00014e80


	//   ....[159]....
        /*0660*/ 	.word	0x00014f30


	//   ....[160]....
        /*0664*/ 	.word	0x00014fa0


	//   ....[161]....
        /*0668*/ 	.word	0x00015080


	//   ....[162]....
        /*066c*/ 	.word	0x000150f0


	//   ....[163]....
        /*0670*/ 	.word	0x000151d0


	//   ....[164]....
        /*0674*/ 	.word	0x00015250


	//   ....[165]....
        /*0678*/ 	.word	0x000152a0


	//   ....[166]....
        /*067c*/ 	.word	0x00015380


	//   ....[167]....
        /*0680*/ 	.word	0x00015440


	//   ....[168]....
        /*0684*/ 	.word	0x000154c0


	//   ....[169]....
        /*0688*/ 	.word	0x000155b0


	//   ....[170]....
        /*068c*/ 	.word	0x00015630


	//   ....[171]....
        /*0690*/ 	.word	0x00015700


	//   ....[172]....
        /*0694*/ 	.word	0x00015840


	//   ....[173]....
        /*0698*/ 	.word	0x000158e0


	//   ....[174]....
        /*069c*/ 	.word	0x00015950


	//   ....[175]....
        /*06a0*/ 	.word	0x00015a00


	//   ....[176]....
        /*06a4*/ 	.word	0x00015a60


	//   ....[177]....
        /*06a8*/ 	.word	0x00015b10


	//   ....[178]....
        /*06ac*/ 	.word	0x00015b70


	//   ....[179]....
        /*06b0*/ 	.word	0x00015c20


	//   ....[180]....
        /*06b4*/ 	.word	0x00015d00


	//   ....[181]....
        /*06b8*/ 	.word	0x00015da0


	//   ....[182]....
        /*06bc*/ 	.word	0x00015e00


	//   ....[183]....
        /*06c0*/ 	.word	0x00015ec0


	//   ....[184]....
        /*06c4*/ 	.word	0x00015f20


	//   ....[185]....
        /*06c8*/ 	.word	0x00015fe0


	//   ....[186]....
        /*06cc*/ 	.word	0x00016040


	//   ....[187]....
        /*06d0*/ 	.word	0x00016100


	//----- nvinfo : EIATTR_REG_RECONFIG
	.align		4
.L_181:
        /*06d4*/ 	.byte	0x01, 0x54
	.zero		2


	//----- nvinfo : EIATTR_SYSCALL_OFFSETS
	.align		4
        /*06d8*/ 	.byte	0x04, 0x46
        /*06da*/ 	.short	(.L_183 - .L_182)


	//   ....[0]....
.L_182:
        /*06dc*/ 	.word	0x00001890


	//   ....[1]....
        /*06e0*/ 	.word	0x000107f0


	//   ....[2]....
        /*06e4*/ 	.word	0x00010930


	//   ....[3]....
        /*06e8*/ 	.word	0x00010a70


	//   ....[4]....
        /*06ec*/ 	.word	0x00010b90


	//   ....[5]....
        /*06f0*/ 	.word	0x00011f30


	//----- nvinfo : EIATTR_MBARRIER_INSTR_OFFSETS
	.align		4
.L_183:
        /*06f4*/ 	.byte	0x04, 0x39
        /*06f6*/ 	.short	(.L_185 - .L_184)


	//   ....[0]....
.L_184:
        /*06f8*/ 	.word	0x00000180
        /*06fc*/ 	.word	0x000000ff
        /*0700*/ 	.word	0x00022800
        /*0704*/ 	.short	0x0100
        /*0706*/ 	.byte	0x08
	.zero		1


	//   ....[1]....
        /*0708*/ 	.word	0x00000190
        /*070c*/ 	.word	0x000000ff
        /*0710*/ 	.word	0x00022820
        /*0714*/ 	.short	0x0100
        /*0716*/ 	.byte	0x08
	.zero		1


	//   ....[2]....
        /*0718*/ 	.word	0x00000280
        /*071c*/ 	.word	0x000000ff
        /*0720*/ 	.word	0x00022830
        /*0724*/ 	.short	0x0100
        /*0726*/ 	.byte	0x08
	.zero		1


	//   ....[3]....
        /*0728*/ 	.word	0x00000290
        /*072c*/ 	.word	0x000000ff
        /*0730*/ 	.word	0x00022840
        /*0734*/ 	.short	0x0100
        /*0736*/ 	.byte	0x08
	.zero		1


	//   ....[4]....
        /*0738*/ 	.word	0x000002a0
        /*073c*/ 	.word	0x000000ff
        /*0740*/ 	.word	0x00022838
        /*0744*/ 	.short	0x0100
        /*0746*/ 	.byte	0x08
	.zero		1


	//   ....[5]....
        /*0748*/ 	.word	0x000002b0
        /*074c*/ 	.word	0x000000ff
        /*0750*/ 	.word	0x00022848
        /*0754*/ 	.short	0x0100
        /*0756*/ 	.byte	0x08
	.zero		1


	//   ....[6]....
        /*0758*/ 	.word	0x000003e0
        /*075c*/ 	.word	0x000000ff
        /*0760*/ 	.word	0x00022850
        /*0764*/ 	.short	0x0100
        /*0766*/ 	.byte	0x08
	.zero		1


	//   ....[7]....
        /*0768*/ 	.word	0x000003f0
        /*076c*/ 	.word	0x000000ff
        /*0770*/ 	.word	0x00022860
        /*0774*/ 	.short	0x0100
        /*0776*/ 	.byte	0x08
	.zero		1


	//   ....[8]....
        /*0778*/ 	.word	0x00000400
        /*077c*/ 	.word	0x000000ff
        /*0780*/ 	.word	0x00022858
        /*0784*/ 	.short	0x0100
        /*0786*/ 	.byte	0x08
	.zero		1


	//   ....[9]....
        /*0788*/ 	.word	0x00000410
        /*078c*/ 	.word	0x000000ff
        /*0790*/ 	.word	0x00022868
        /*0794*/ 	.short	0x0100
        /*0796*/ 	.byte	0x08
	.zero		1


	//   ....[10]....
        /*0798*/ 	.word	0x00000500
        /*079c*/ 	.word	0x000000ff
        /*07a0*/ 	.word	0x00022870
        /*07a4*/ 	.short	0x0100
        /*07a6*/ 	.byte	0x06
	.zero		1


	//   ....[11]....
        /*07a8*/ 	.word	0x00000510
        /*07ac*/ 	.word	0x000000ff
        /*07b0*/ 	.word	0x00022880
        /*07b4*/ 	.short	0x0100
        /*07b6*/ 	.byte	0x06
	.zero		1


	//   ....[12]....
        /*07b8*/ 	.word	0x00000520
        /*07bc*/ 	.word	0x000000ff
        /*07c0*/ 	.word	0x00022878
        /*07c4*/ 	.short	0x0100
        /*07c6*/ 	.byte	0x06
	.zero		1


	//   ....[13]....
        /*07c8*/ 	.word	0x00000530
        /*07cc*/ 	.word	0x000000ff
        /*07d0*/ 	.word	0x00022888
        /*07d4*/ 	.short	0x0100
        /*07d6*/ 	.byte	0x06
	.zero		1


	//   ....[14]....
        /*07d8*/ 	.word	0x00000660
        /*07dc*/ 	.word	0x000000ff
        /*07e0*/ 	.word	0x00022890
        /*07e4*/ 	.short	0x0100
        /*07e6*/ 	.byte	0x08
	.zero		1


	//   ....[15]....
        /*07e8*/ 	.word	0x00000670
        /*07ec*/ 	.word	0x000000ff
        /*07f0*/ 	.word	0x000228a0
        /*07f4*/ 	.short	0x0100
        /*07f6*/ 	.byte	0x08
	.zero		1


	//   ....[16]....
        /*07f8*/ 	.word	0x00000680
        /*07fc*/ 	.word	0x000000ff
        /*0800*/ 	.word	0x00022898
        /*0804*/ 	.short	0x0100
        /*0806*/ 	.byte	0x08
	.zero		1


	//   ....[17]....
        /*0808*/ 	.word	0x00000690
        /*080c*/ 	.word	0x000000ff
        /*0810*/ 	.word	0x000228a8
        /*0814*/ 	.short	0x0100
        /*0816*/ 	.byte	0x08
	.zero		1


	//   ....[18]....
        /*0818*/ 	.word	0x000007d0
        /*081c*/ 	.word	0x000000ff
        /*0820*/ 	.word	0x000228b0
        /*0824*/ 	.short	0x0100
        /*0826*/ 	.byte	0x08
	.zero		1


	//   ....[19]....
        /*0828*/ 	.word	0x000007e0
        /*082c*/ 	.word	0x000000ff
        /*0830*/ 	.word	0x000228c0
        /*0834*/ 	.short	0x0100
        /*0836*/ 	.byte	0x08
	.zero		1


	//   ....[20]....
        /*0838*/ 	.word	0x000007f0
        /*083c*/ 	.word	0x000000ff
        /*0840*/ 	.word	0x000228b8
        /*0844*/ 	.short	0x0100
        /*0846*/ 	.byte	0x08
	.zero		1


	//   ....[21]....
        /*0848*/ 	.word	0x00000800
        /*084c*/ 	.word	0x000000ff
        /*0850*/ 	.word	0x000228c8
        /*0854*/ 	.short	0x0100
        /*0856*/ 	.byte	0x08
	.zero		1


	//   ....[22]....
        /*0858*/ 	.word	0x000018b0
        /*085c*/ 	.word	0x000000ff
        /*0860*/ 	.word	0x00022800
        /*0864*/ 	.short	0x010a
        /*0866*/ 	.byte	0x24
	.zero		1


	//   ....[23]....
        /*0868*/ 	.word	0x00001920
        /*086c*/ 	.word	0x000000ff
        /*0870*/ 	.word	0x00022830
        /*0874*/ 	.short	0x010a
        /*0876*/ 	.byte	0x24
	.zero		1


	//   ....[24]....
        /*0878*/ 	.word	0x00001980
        /*087c*/ 	.word	0x000000ff
        /*0880*/ 	.word	0x00022830
        /*0884*/ 	.short	0x010a
        /*0886*/ 	.byte	0x24
	.zero		1


	//   ....[25]....
        /*0888*/ 	.word	0x00001e90
        /*088c*/ 	.word	0x000000ff
        /*0890*/ 	.word	0x00000000
        /*0894*/ 	.short	0x0101
        /*0896*/ 	.byte	0x04
	.zero		1


	//   ....[26]....
        /*0898*/ 	.word	0x00004f50
        /*089c*/ 	.word	0x000000ff
        /*08a0*/ 	.word	0x00022830
        /*08a4*/ 	.short	0x010a
        /*08a6*/ 	.byte	0x04
	.zero		1


	//   ....[27]....
        /*08a8*/ 	.word	0x00004f90
        /*08ac*/ 	.word	0x000000ff
        /*08b0*/ 	.word	0x00022830
        /*08b4*/ 	.short	0x010a
        /*08b6*/ 	.byte	0x04
	.zero		1


	//   ....[28]....
        /*08b8*/ 	.word	0x00005250
        /*08bc*/ 	.word	0x000000ff
        /*08c0*/ 	.word	0x00022850
        /*08c4*/ 	.short	0x010a
        /*08c6*/ 	.byte	0x0a
	.zero		1


	//   ....[29]....
        /*08c8*/ 	.word	0x00005290
        /*08cc*/ 	.word	0x000000ff
        /*08d0*/ 	.word	0x00022850
        /*08d4*/ 	.short	0x010a
        /*08d6*/ 	.byte	0x0a
	.zero		1


	//   ....[30]....
        /*08d8*/ 	.word	0x00005500
        /*08dc*/ 	.word	0x000000ff
        /*08e0*/ 	.word	0x00000000
        /*08e4*/ 	.short	0x0101
        /*08e6*/ 	.byte	0x0a
	.zero		1


	//   ....[31]....
        /*08e8*/ 	.word	0x000077d0
        /*08ec*/ 	.word	0x000000ff
        /*08f0*/ 	.word	0x00000000
        /*08f4*/ 	.short	0x0101
        /*08f6*/ 	.byte	0x0a
	.zero		1


	//   ....[32]....
        /*08f8*/ 	.word	0x000080e0
        /*08fc*/ 	.word	0x000000ff
        /*0900*/ 	.word	0x00022830
        /*0904*/ 	.short	0x010a
        /*0906*/ 	.byte	0x04
	.zero		1


	//   ....[33]....
        /*0908*/ 	.word	0x00008120
        /*090c*/ 	.word	0x000000ff
        /*0910*/ 	.word	0x00022830
        /*0914*/ 	.short	0x010a
        /*0916*/ 	.byte	0x04
	.zero		1


	//   ....[34]....
        /*0918*/ 	.word	0x000083e0
        /*091c*/ 	.word	0x000000ff
        /*0920*/ 	.word	0x00022850
        /*0924*/ 	.short	0x010a
        /*0926*/ 	.byte	0x0a
	.zero		1


	//   ....[35]....
        /*0928*/ 	.word	0x00008420
        /*092c*/ 	.word	0x000000ff
        /*0930*/ 	.word	0x00022850
        /*0934*/ 	.short	0x010a
        /*0936*/ 	.byte	0x0a
	.zero		1


	//   ....[36]....
        /*0938*/ 	.word	0x000086d0
        /*093c*/ 	.word	0x000000ff
        /*0940*/ 	.word	0x00000000
        /*0944*/ 	.short	0x0101
        /*0946*/ 	.byte	0x0a
	.zero		1


	//   ....[37]....
        /*0948*/ 	.word	0x00009880
        /*094c*/ 	.word	0x000000ff
        /*0950*/ 	.word	0x00000000
        /*0954*/ 	.short	0x0101
        /*0956*/ 	.byte	0x0a
	.zero		1


	//   ....[38]....
        /*0958*/ 	.word	0x00009f80
        /*095c*/ 	.word	0x000000ff
        /*0960*/ 	.word	0x00022830
        /*0964*/ 	.short	0x010a
        /*0966*/ 	.byte	0x0a
	.zero		1


	//   ....[39]....
        /*0968*/ 	.word	0x00009fc0
        /*096c*/ 	.word	0x000000ff
        /*0970*/ 	.word	0x00022830
        /*0974*/ 	.short	0x010a
        /*0976*/ 	.byte	0x0a
	.zero		1


	//   ....[40]....
        /*0978*/ 	.word	0x0000a240
        /*097c*/ 	.word	0x000000ff
        /*0980*/ 	.word	0x00022850
        /*0984*/ 	.short	0x010a
        /*0986*/ 	.byte	0x0a
	.zero		1


	//   ....[41]....
        /*0988*/ 	.word	0x0000a280
        /*098c*/ 	.word	0x000000ff
        /*0990*/ 	.word	0x00022850
        /*0994*/ 	.short	0x010a
        /*0996*/ 	.byte	0x0a
	.zero		1


	//   ....[42]....
        /*0998*/ 	.word	0x0000a4d0
        /*099c*/ 	.word	0x000000ff
        /*09a0*/ 	.word	0x00000000
        /*09a4*/ 	.short	0x0101
        /*09a6*/ 	.byte	0x0a
	.zero		1


	//   ....[43]....
        /*09a8*/ 	.word	0x0000c7a0
        /*09ac*/ 	.word	0x000000ff
        /*09b0*/ 	.word	0x00000000
        /*09b4*/ 	.short	0x0101
        /*09b6*/ 	.byte	0x0a
	.zero		1


	//   ....[44]....
        /*09b8*/ 	.word	0x0000cd80
        /*09bc*/ 	.word	0x000000ff
        /*09c0*/ 	.word	0x00022850
        /*09c4*/ 	.short	0x010a
        /*09c6*/ 	.byte	0x05
	.zero		1


	//   ....[45]....
        /*09c8*/ 	.word	0x0000cdc0
        /*09cc*/ 	.word	0x000000ff
        /*09d0*/ 	.word	0x00022850
        /*09d4*/ 	.short	0x010a
        /*09d6*/ 	.byte	0x05
	.zero		1


	//   ....[46]....
        /*09d8*/ 	.word	0x0000d390
        /*09dc*/ 	.word	0x000000ff
        /*09e0*/ 	.word	0x00000000
        /*09e4*/ 	.short	0x0101
        /*09e6*/ 	.byte	0x04
	.zero		1


	//   ....[47]....
        /*09e8*/ 	.word	0x0000e9d0
        /*09ec*/ 	.word	0x000000ff
        /*09f0*/ 	.word	0x00000000
        /*09f4*/ 	.short	0x0101
        /*09f6*/ 	.byte	0x04
	.zero		1


	//   ....[48]....
        /*09f8*/ 	.word	0x000111d0
        /*09fc*/ 	.word	0x000000ff
        /*0a00*/ 	.word	0x00022880
        /*0a04*/ 	.short	0x010a
        /*0a06*/ 	.byte	0x30
	.zero		1


	//   ....[49]....
        /*0a08*/ 	.word	0x000116e0
        /*0a0c*/ 	.word	0x000000ff
        /*0a10*/ 	.word	0x00022870
        /*0a14*/ 	.short	0x0107
        /*0a16*/ 	.byte	0x30
	.zero		1


	//   ....[50]....
        /*0a18*/ 	.word	0x00011770
        /*0a1c*/ 	.word	0x000000ff
        /*0a20*/ 	.word	0x00022870
        /*0a24*/ 	.short	0x0101
        /*0a26*/ 	.byte	0x30
	.zero		1


	//   ....[51]....
        /*0a28*/ 	.word	0x000117a0
        /*0a2c*/ 	.word	0x000000ff
        /*0a30*/ 	.word	0x00022840
        /*0a34*/ 	.short	0x010a
        /*0a36*/ 	.byte	0x30
	.zero		1


	//   ....[52]....
        /*0a38*/ 	.word	0x00011cd0
        /*0a3c*/ 	.word	0x000000ff
        /*0a40*/ 	.word	0x00022830
        /*0a44*/ 	.short	0x0107
        /*0a46*/ 	.byte	0x30
	.zero		1


	//   ....[53]....
        /*0a48*/ 	.word	0x00011d60
        /*0a4c*/ 	.word	0x000000ff
        /*0a50*/ 	.word	0x00022830
        /*0a54*/ 	.short	0x0101
        /*0a56*/ 	.byte	0x30
	.zero		1


	//   ....[54]....
        /*0a58*/ 	.word	0x00012520
        /*0a5c*/ 	.word	0x000000ff
        /*0a60*/ 	.word	0x00022800
        /*0a64*/ 	.short	0x0107
        /*0a66*/ 	.byte	0x30
	.zero		1


	//   ....[55]....
        /*0a68*/ 	.word	0x000125a0
        /*0a6c*/ 	.word	0x000000ff
        /*0a70*/ 	.word	0x00022800
        /*0a74*/ 	.short	0x0101
        /*0a76*/ 	.byte	0x30
	.zero		1


	//   ....[56]....
        /*0a78*/ 	.word	0x000125b0
        /*0a7c*/ 	.word	0x000000ff
        /*0a80*/ 	.word	0x00022820
        /*0a84*/ 	.short	0x010a
        /*0a86*/ 	.byte	0x30
	.zero		1


	//   ....[57]....
        /*0a88*/ 	.word	0x000128e0
        /*0a8c*/ 	.word	0x00000008
        /*0a90*/ 	.word	0x00022880
        /*0a94*/ 	.short	0x010a
        /*0a96*/ 	.byte	0x3f
	.zero		1


	//   ....[58]....
        /*0a98*/ 	.word	0x00012ce0
        /*0a9c*/ 	.word	0x00000008
        /*0aa0*/ 	.word	0x00022870
        /*0aa4*/ 	.short	0x0107
        /*0aa6*/ 	.byte	0x3f
	.zero		1


	//   ....[59]....
        /*0aa8*/ 	.word	0x00012d70
        /*0aac*/ 	.word	0x00000008
        /*0ab0*/ 	.word	0x00022870
        /*0ab4*/ 	.short	0x0101
        /*0ab6*/ 	.byte	0x3f
	.zero		1


	//   ....[60]....
        /*0ab8*/ 	.word	0x00012da0
        /*0abc*/ 	.word	0x00000008
        /*0ac0*/ 	.word	0x00022840
        /*0ac4*/ 	.short	0x010a
        /*0ac6*/ 	.byte	0x3f
	.zero		1


	//   ....[61]....
        /*0ac8*/ 	.word	0x000131b0
        /*0acc*/ 	.word	0x00000008
        /*0ad0*/ 	.word	0x00022830
        /*0ad4*/ 	.short	0x0107
        /*0ad6*/ 	.byte	0x3f
	.zero		1


	//   ....[62]....
        /*0ad8*/ 	.word	0x00013250
        /*0adc*/ 	.word	0x00000008
        /*0ae0*/ 	.word	0x00022830
        /*0ae4*/ 	.short	0x0101
        /*0ae6*/ 	.byte	0x3f
	.zero		1


	//   ....[63]....
        /*0ae8*/ 	.word	0x000132d0
        /*0aec*/ 	.word	0x00000002
        /*0af0*/ 	.word	0x00022870
        /*0af4*/ 	.short	0x010a
        /*0af6*/ 	.byte	0x3f
	.zero		1


	//   ....[64]....
        /*0af8*/ 	.word	0x00013360
        /*0afc*/ 	.word	0x00000002
        /*0b00*/ 	.word	0x00022860
        /*0b04*/ 	.short	0x010a
        /*0b06*/ 	.byte	0x3f
	.zero		1


	//   ....[65]....
        /*0b08*/ 	.word	0x000137d0
        /*0b0c*/ 	.word	0x00000002
        /*0b10*/ 	.word	0x00022850
        /*0b14*/ 	.short	0x0101
        /*0b16*/ 	.byte	0x3f
	.zero		1


	//   ....[66]....
        /*0b18*/ 	.word	0x00013870
        /*0b1c*/ 	.word	0x00000002
        /*0b20*/ 	.word	0x00000000
        /*0b24*/ 	.short	0x0101
        /*0b26*/ 	.byte	0x3f
	.zero		1


	//   ....[67]....
        /*0b28*/ 	.word	0x00013940
        /*0b2c*/ 	.word	0x00000011
        /*0b30*/ 	.word	0x00022870
        /*0b34*/ 	.short	0x010a
        /*0b36*/ 	.byte	0x3f
	.zero		1


	//   ....[68]....
        /*0b38*/ 	.word	0x000139f0
        /*0b3c*/ 	.word	0x00000011
        /*0b40*/ 	.word	0x00022860
        /*0b44*/ 	.short	0x010a
        /*0b46*/ 	.byte	0x3f
	.zero		1


	//   ....[69]....
        /*0b48*/ 	.word	0x00013e50
        /*0b4c*/ 	.word	0x00000011
        /*0b50*/ 	.word	0x00022850
        /*0b54*/ 	.short	0x0101
        /*0b56*/ 	.byte	0x3f
	.zero		1


	//   ....[70]....
        /*0b58*/ 	.word	0x00013f20
        /*0b5c*/ 	.word	0x00000011
        /*0b60*/ 	.word	0x00000000
        /*0b64*/ 	.short	0x0101
        /*0b66*/ 	.byte	0x3f
	.zero		1


	//   ....[71]....
        /*0b68*/ 	.word	0x00013f70
        /*0b6c*/ 	.word	0x00000005
        /*0b70*/ 	.word	0x00022820
        /*0b74*/ 	.short	0x010a
        /*0b76*/ 	.byte	0x3f
	.zero		1


	//   ....[72]....
        /*0b78*/ 	.word	0x00014090
        /*0b7c*/ 	.word	0x00000004
        /*0b80*/ 	.word	0x00022840
        /*0b84*/ 	.short	0x010a
        /*0b86*/ 	.byte	0x3f
	.zero		1


	//   ....[73]....
        /*0b88*/ 	.word	0x00014130
        /*0b8c*/ 	.word	0x00000005
        /*0b90*/ 	.word	0x00022840
        /*0b94*/ 	.short	0x010a
        /*0b96*/ 	.byte	0x3f
	.zero		1


	//   ....[74]....
        /*0b98*/ 	.word	0x00014170
        /*0b9c*/ 	.word	0x00000004
        /*0ba0*/ 	.word	0x00022860
        /*0ba4*/ 	.short	0x010a
        /*0ba6*/ 	.byte	0x3f
	.zero		1


	//   ....[75]....
        /*0ba8*/ 	.word	0x000141b0
        /*0bac*/ 	.word	0x00000005
        /*0bb0*/ 	.word	0x00022860
        /*0bb4*/ 	.short	0x010a
        /*0bb6*/ 	.byte	0x3f
	.zero		1


	//   ....[76]....
        /*0bb8*/ 	.word	0x000141f0
        /*0bbc*/ 	.word	0x00000004
        /*0bc0*/ 	.word	0x00022880
        /*0bc4*/ 	.short	0x010a
        /*0bc6*/ 	.byte	0x3f
	.zero		1


	//   ....[77]....
        /*0bc8*/ 	.word	0x00014230
        /*0bcc*/ 	.word	0x00000005
        /*0bd0*/ 	.word	0x00022880
        /*0bd4*/ 	.short	0x010a
        /*0bd6*/ 	.byte	0x3f
	.zero		1


	//   ....[78]....
        /*0bd8*/ 	.word	0x000142a0
        /*0bdc*/ 	.word	0x00000003
        /*0be0*/ 	.word	0x00022800
        /*0be4*/ 	.short	0x010a
        /*0be6*/ 	.byte	0x3f
	.zero		1


	//   ....[79]....
        /*0be8*/ 	.word	0x00014300
        /*0bec*/ 	.word	0x00000003
        /*0bf0*/ 	.word	0x00022830
        /*0bf4*/ 	.short	0x010a
        /*0bf6*/ 	.byte	0x3f
	.zero		1


	//   ....[80]....
        /*0bf8*/ 	.word	0x00014360
        /*0bfc*/ 	.word	0x0000000a
        /*0c00*/ 	.word	0x00022830
        /*0c04*/ 	.short	0x010a
        /*0c06*/ 	.byte	0x3f
	.zero		1


	//   ....[81]....
        /*0c08*/ 	.word	0x000143c0
        /*0c0c*/ 	.word	0x0000000a
        /*0c10*/ 	.word	0x00022850
        /*0c14*/ 	.short	0x010a
        /*0c16*/ 	.byte	0x3f
	.zero		1


	//   ....[82]....
        /*0c18*/ 	.word	0x00014420
        /*0c1c*/ 	.word	0x00000014
        /*0c20*/ 	.word	0x00022830
        /*0c24*/ 	.short	0x010a
        /*0c26*/ 	.byte	0x3f
	.zero		1


	//   ....[83]....
        /*0c28*/ 	.word	0x00014480
        /*0c2c*/ 	.word	0x0000000e
        /*0c30*/ 	.word	0x00022850
        /*0c34*/ 	.short	0x010a
        /*0c36*/ 	.byte	0x3f
	.zero		1


	//   ....[84]....
        /*0c38*/ 	.word	0x000144e0
        /*0c3c*/ 	.word	0x00000014
        /*0c40*/ 	.word	0x00022830
        /*0c44*/ 	.short	0x010a
        /*0c46*/ 	.byte	0x3f
	.zero		1


	//   ....[85]....
        /*0c48*/ 	.word	0x00014540
        /*0c4c*/ 	.word	0x0000000e
        /*0c50*/ 	.word	0x00022850
        /*0c54*/ 	.short	0x010a
        /*0c56*/ 	.byte	0x3f
	.zero		1


	//   ....[86]....
        /*0c58*/ 	.word	0x000145a0
        /*0c5c*/ 	.word	0x00000005
        /*0c60*/ 	.word	0x00022850
        /*0c64*/ 	.short	0x010a
        /*0c66*/ 	.byte	0x3f
	.zero		1


	//   ....[87]....
        /*0c68*/ 	.word	0x00014680
        /*0c6c*/ 	.word	0x00000002
        /*0c70*/ 	.word	0x00022880
        /*0c74*/ 	.short	0x010a
        /*0c76*/ 	.byte	0x3f
	.zero		1


	//   ....[88]....
        /*0c78*/ 	.word	0x00014c30
        /*0c7c*/ 	.word	0x00000002
        /*0c80*/ 	.word	0x00022840
        /*0c84*/ 	.short	0x010a
        /*0c86*/ 	.byte	0x3f
	.zero		1


	//   ....[89]....
        /*0c88*/ 	.word	0x00015740
        /*0c8c*/ 	.word	0x00000003
        /*0c90*/ 	.word	0x00022820
        /*0c94*/ 	.short	0x010a
        /*0c96*/ 	.byte	0x3f
	.zero		1


	//   ....[90]....
        /*0c98*/ 	.word	0x00015790
        /*0c9c*/ 	.word	0x00000008
        /*0ca0*/ 	.word	0x00022880
        /*0ca4*/ 	.short	0x010a
        /*0ca6*/ 	.byte	0x3f
	.zero		1


	//   ....[91]....
        /*0ca8*/ 	.word	0x00015c50
        /*0cac*/ 	.word	0x00000008
        /*0cb0*/ 	.word	0x00022840
        /*0cb4*/ 	.short	0x010a
        /*0cb6*/ 	.byte	0x3f
	.zero		1


	//   ....[92]....
        /*0cb8*/ 	.word	0x00016130
        /*0cbc*/ 	.word	0x00000002
        /*0cc0*/ 	.word	0x00022870
        /*0cc4*/ 	.short	0x010a
        /*0cc6*/ 	.byte	0x3f
	.zero		1


	//   ....[93]....
        /*0cc8*/ 	.word	0x00016180
        /*0ccc*/ 	.word	0x00000002
        /*0cd0*/ 	.word	0x00022860
        /*0cd4*/ 	.short	0x010a
        /*0cd6*/ 	.byte	0x3f
	.zero		1


	//   ....[94]....
        /*0cd8*/ 	.word	0x000161d0
        /*0cdc*/ 	.word	0x00000011
        /*0ce0*/ 	.word	0x00022870
        /*0ce4*/ 	.short	0x010a
        /*0ce6*/ 	.byte	0x3f
	.zero		1


	//   ....[95]....
        /*0ce8*/ 	.word	0x00016220
        /*0cec*/ 	.word	0x00000011
        /*0cf0*/ 	.word	0x00022860
        /*0cf4*/ 	.short	0x010a
        /*0cf6*/ 	.byte	0x3f
	.zero		1


	//   ....[96]....
        /*0cf8*/ 	.word	0x00016270
        /*0cfc*/ 	.word	0x00000005
        /*0d00*/ 	.word	0x00022820
        /*0d04*/ 	.short	0x010a
        /*0d06*/ 	.byte	0x3f
	.zero		1


	//   ....[97]....
        /*0d08*/ 	.word	0x000162c0
        /*0d0c*/ 	.word	0x00000004
        /*0d10*/ 	.word	0x00022840
        /*0d14*/ 	.short	0x010a
        /*0d16*/ 	.byte	0x3f
	.zero		1


	//   ....[98]....
        /*0d18*/ 	.word	0x00016310
        /*0d1c*/ 	.word	0x00000005
        /*0d20*/ 	.word	0x00022840
        /*0d24*/ 	.short	0x010a
        /*0d26*/ 	.byte	0x3f
	.zero		1


	//   ....[99]....
        /*0d28*/ 	.word	0x00016360
        /*0d2c*/ 	.word	0x00000004
        /*0d30*/ 	.word	0x00022860
        /*0d34*/ 	.short	0x010a
        /*0d36*/ 	.byte	0x3f
	.zero		1


	//   ....[100]....
        /*0d38*/ 	.word	0x000163b0
        /*0d3c*/ 	.word	0x00000005
        /*0d40*/ 	.word	0x00022860
        /*0d44*/ 	.short	0x010a
        /*0d46*/ 	.byte	0x3f
	.zero		1


	//   ....[101]....
        /*0d48*/ 	.word	0x00016400
        /*0d4c*/ 	.word	0x00000004
        /*0d50*/ 	.word	0x00022880
        /*0d54*/ 	.short	0x010a
        /*0d56*/ 	.byte	0x3f
	.zero		1


	//----- nvinfo : EIATTR_NUM_MBARRIERS
	.align		4
.L_185:
        /*0d58*/ 	.byte	0x03, 0x38
        /*0d5a*/ 	.short	0x0016


	//----- nvinfo : EIATTR_EXIT_INSTR_OFFSETS
	.align		4
        /*0d5c*/ 	.byte	0x04, 0x1c
        /*0d5e*/ 	.short	(.L_187 - .L_186)


	//   ....[0]....
.L_186:
        /*0d60*/ 	.word	0x00014280


	//----- nvinfo : EIATTR_MAX_THREADS
	.align		4
.L_187:
        /*0d64*/ 	.byte	0x04, 0x05
        /*0d66*/ 	.short	(.L_189 - .L_188)
.L_188:
        /*0d68*/ 	.word	0x00000180
        /*0d6c*/ 	.word	0x00000001
        /*0d70*/ 	.word	0x00000001


	//----- nvinfo : EIATTR_CRS_STACK_SIZE
	.align		4
.L_189:
        /*0d74*/ 	.byte	0x04, 0x1e
        /*0d76*/ 	.short	(.L_191 - .L_190)
.L_190:
        /*0d78*/ 	.word	0x00000000


	//----- nvinfo : EIATTR_CBANK_PARAM_SIZE
	.align		4
.L_191:
        /*0d7c*/ 	.byte	0x03, 0x19
        /*0d7e*/ 	.short	0x0a70


	//----- nvinfo : EIATTR_PARAM_CBANK
	.align		4
        /*0d80*/ 	.byte	0x04, 0x0a
        /*0d82*/ 	.short	(.L_193 - .L_192)
	.align		4
.L_192:
        /*0d84*/ 	.word	index@(.nv.constant0._ZN7cutlass13device_kernelIN5flash11enable_sm90INS1_16FlashAttnFwdSm90INS1_25CollectiveMainloopFwdSm90ILi2EN4cute5tupleIJNS5_1CILi1EEES8_S8_EEENS6_IJNS7_ILi128EEESA_NS7_ILi192EEEEEELi128ENS_12float_e4m3_tEfNS_4arch4Sm90ELb0ELb1ELb0ELb0ELb1ELb0ELb0ELb1ELb1ELb1ELb1ELb0EEENS1_21CollectiveEpilogueFwdINS6_IJSA_SA_SA_EEES9_NS_10bfloat16_tESF_Li256ELb0ELb1ELb1ELb1EEENS1_19SingleTileSchedulerILb0ELb1ELb1ELi128EEEEEEEEEvNT_6ParamsE)
        /*0d88*/ 	.short	0x0210
        /*0d8a*/ 	.short	0x0a70


	//----- nvinfo : EIATTR_SW_WAR
	.align		4
.L_193:
        /*0d8c*/ 	.byte	0x04, 0x36
        /*0d8e*/ 	.short	(.L_195 - .L_194)
.L_194:
        /*0d90*/ 	.word	0x00000008
.L_195:


//--------------------- .nv.info._ZN7cutlass13device_kernelIN5flash11enable_sm90INS1_16FlashAttnFwdSm90INS1_25CollectiveMainloopFwdSm90ILi2EN4cute5tupleIJNS5_1CILi1EEES8_S8_EEENS6_IJNS7_ILi128EEESA_NS7_ILi192EEEEEELi128ENS_12float_e4m3_tEfNS_4arch4Sm90ELb0ELb1ELb0ELb1ELb1ELb0ELb0ELb1ELb1ELb1ELb1ELb0EEENS1_21CollectiveEpilogueFwdINS6_IJSA_SA_SA_EEES9_NS_10bfloat16_tESF_Li256ELb1ELb1ELb1ELb1EEENS1_36VarlenDynamicPersistentTileSchedulerILi128ELi128ELi256ELi128ELb1ELb1ELb1ELb1ELb0ELb1EEEEEEEEEvNT_6ParamsE --------------------------
	.section	.nv.info._ZN7cutlass13device_kernelIN5flash11enable_sm90INS1_16FlashAttnFwdSm90INS1_25CollectiveMainloopFwdSm90ILi2EN4cute5tupleIJNS5_1CILi1EEES8_S8_EEENS6_IJNS7_ILi128EEESA_NS7_ILi192EEEEEELi128ENS_12float_e4m3_tEfNS_4arch4Sm90ELb0ELb1ELb0ELb1ELb1ELb0ELb0ELb1ELb1ELb1ELb1ELb0EEENS1_21CollectiveEpilogueFwdINS6_IJSA_SA_SA_EEES9_NS_10bfloat16_tESF_Li256ELb1ELb1ELb1ELb1EEENS1_36VarlenDynamicPersistentTileSchedulerILi128ELi128ELi256ELi128ELb1ELb1ELb1ELb1ELb0ELb1EEEEEEEEEvNT_6ParamsE,"",@"SHT_CUDA_INFO"
	.sectionflags	@""
	.align	4


	//----- nvinfo : EIATTR_CUDA_API_VERSION
	.align		4
        /*0000*/ 	.byte	0x04, 0x37
        /*0002*/ 	.short	(.L_197 - .L_196)
.L_196:
        /*0004*/ 	.word	0x00000082


	//----- nvinfo : EIATTR_KPARAM_INFO
	.align		4
.L_197:
        /*0008*/ 	.byte	0x04, 0x17
        /*000a*/ 	.short	(.L_199 - .L_198)
.L_198:
        /*000c*/ 	.word	0x00000000
        /*0010*/ 	.short	0x0000
        /*0012*/ 	.short	0x0070
        /*0014*/ 	.byte	0x00, 0xf0, 0x01, 0x2a


	//----- nvinfo : EIATTR_SPARSE_MMA_MASK
	.align		4
.L_199:
        /*0018*/ 	.byte	0x03, 0x50
        /*001a*/ 	.short	0x0000


	//----- nvinfo : EIATTR_MAXREG_COUNT
	.align		4
        /*001c*/ 	.byte	0x03, 0x1b
        /*001e*/ 	.short	0x00a8


	//----- nvinfo : EIATTR_NUM_BARRIERS
	.align		4
        /*0020*/ 	.byte	0x02, 0x4c
        /*0022*/ 	.byte	0x10
	.zero		1


	//----- nvinfo : EIATTR_EXTERNS
	.align		4
        /*0024*/ 	.byte	0x04, 0x0f
        /*0026*/ 	.short	(.L_201 - .L_200)


	//   ....[0]....
	.align		4
.L_200:
        /*0028*/ 	.word	index@(__assertfail)


	//----- nvinfo : EIATTR_ANNOTATIONS
	.align		4
.L_201:
        /*002c*/ 	.byte	0x04, 0x55
        /*002e*/ 	.short	(.L_203 - .L_202)


	//   ....[0]....
.L_202:
        /* <DEDUP_REMOVED lines=9> */


	//----- nvinfo : EIATTR_MERCURY_ISA_VERSION
	.align		4
.L_203:
        /*00b0*/ 	.byte	0x03, 0x5f
        /*00b2*/ 	.short	0x0101


	//----- nvinfo : EIATTR_UNUSED_LOAD_BYTE_OFFSET
	.align		4
        /*00b4*/ 	.byte	0x04, 0x44
        /*00b6*/ 	.short	(.L_205 - .L_204)


	//   ....[0]....
.L_204:
        /*00b8*/ 	.word	0x00000980
        /*00bc*/ 	.word	0x0000fff0


	//   ....[1]....
        /*00c0*/ 	.word	0x0000e2e0
        /*00c4*/ 	.word	0x0000fff0


	//----- nvinfo : EIATTR_INT_WARP_WIDE_INSTR_OFFSETS
	.align		4
.L_205:
        /*00c8*/ 	.byte	0x04, 0x31
        /*00ca*/ 	.short	(.L_207 - .L_206)


	//   ....[0]....
.L_206:
        /*00cc*/ 	.word	0x000000c0


	//   ....[1]....
        /*00d0*/ 	.word	0x000000d0


	//   ....[2]....
        /*00d4*/ 	.word	0x00000170


	//   ....[3]....
        /*00d8*/ 	.word	0x00013e70


	//   ....[4]....
        /*00dc*/ 	.word	0x00013f00


	//   ....[5]....
        /*00e0*/ 	.word	0x00017150


	//   ....[6]....
        /*00e4*/ 	.word	0x000171e0


	//----- nvinfo : EIATTR_COOP_GROUP_MASK_REGIDS
	.align		4
.L_207:
        /*00e8*/ 	.byte	0x04, 0x29
        /*00ea*/ 	.short	(.L_209 - .L_208)


	//   ....[0]....
.L_208:
        /*00ec*/ 	.word	0xffffffff


	//   ....[1]....
        /*00f0*/ 	.word	0xffffffff


	//   ....[2]....
        /*00f4*/ 	.word	0xffffffff


	//   ....[3]....
        /*00f8*/ 	.word	0xffffffff


	//   ....[4]....
        /*00fc*/ 	.word	0xffffffff


	//   ....[5]....
        /*0100*/ 	.word	0xffffffff


	//   ....[6]....
        /*0104*/ 	.word	0xffffffff


	//   ....[7]....
        /*0108*/ 	.word	0xffffffff


	//   ....[8]....
        /*010c*/ 	.word	0xffffffff


	//   ....[9]....
        /*0110*/ 	.word	0xffffffff


	//   ....[10]....
        /*0114*/ 	.word	0xffffffff


	//   ....[11]....
        /*0118*/ 	.word	0xffffffff


	//   ....[12]....
        /*011c*/ 	.word	0xffffffff


	//   ....[13]....
        /*0120*/ 	.word	0xffffffff


	//   ....[14]....
        /*0124*/ 	.word	0xffffffff


	//   ....[15]....
        /*0128*/ 	.word	0xffffffff


	//   ....[16]....
        /*012c*/ 	.word	0xffffffff


	//   ....[17]....
        /*0130*/ 	.word	0xffffffff


	//   ....[18]....
        /*0134*/ 	.word	0xffffffff


	//   ....[19]....
        /*0138*/ 	.word	0xffffffff


	//   ....[20]....
        /*013c*/ 	.word	0xffffffff


	//   ....[21]....
        /*0140*/ 	.word	0xffffffff


	//   ....[22]....
        /*0144*/ 	.word	0xffffffff


	//   ....[23]....
        /*0148*/ 	.word	0xffffffff


	//   ....[24]....
        /*014c*/ 	.word	0xffffffff


	//   ....[25]....
        /*0150*/ 	.word	0xffffffff


	//   ....[26]....
        /*0154*/ 	.word	0xffffffff


	//   ....[27]....
        /*0158*/ 	.word	0xffffffff


	//   ....[28]....
        /*015c*/ 	.word	0xffffffff


	//   ....[29]....
        /*0160*/ 	.word	0xffffffff


	//   ....[30]....
        /*0164*/ 	.word	0xffffffff


	//   ....[31]....
        /*0168*/ 	.word	0xffffffff


	//   ....[32]....
        /*016c*/ 	.word	0xffffffff


	//   ....[33]....
        /*0170*/ 	.word	0xffffffff


	//   ....[34]....
        /*0174*/ 	.word	0xffffffff


	//   ....[35]....
        /*0178*/ 	.word	0xffffffff


	//   ....[36]....
        /*017c*/ 	.word	0xffffffff


	//   ....[37]....
        /*0180*/ 	.word	0xffffffff


	//   ....[38]....
        /*0184*/ 	.word	0xffffffff


	//   ....[39]....
        /*0188*/ 	.word	0xffffffff


	//   ....[40]....
        /*018c*/ 	.word	0xffffffff


	//   ....[41]....
        /*0190*/ 	.word	0xffffffff


	//   ....[42]....
        /*0194*/ 	.word	0xffffffff


	//   ....[43]....
        /*0198*/ 	.word	0xffffffff


	//   ....[44]....
        /*019c*/ 	.word	0xffffffff


	//   ....[45]....
        /*01a0*/ 	.word	0xffffffff


	//   ....[46]....
        /*01a4*/ 	.word	0xffffffff


	//   ....[47]....
        /*01a8*/ 	.word	0xffffffff


	//   ....[48]....
        /*01ac*/ 	.word	0xffffffff


	//   ....[49]....
        /*01b0*/ 	.word	0xffffffff


	//   ....[50]....
        /*01b4*/ 	.word	0xffffffff


	//   ....[51]....
        /*01b8*/ 	.word	0xffffffff


	//   ....[52]....
        /*01bc*/ 	.word	0xffffffff


	//   ....[53]....
        /*01c0*/ 	.word	0xffffffff


	//   ....[54]....
        /*01c4*/ 	.word	0xffffffff


	//   ....[55]....
        /*01c8*/ 	.word	0xffffffff


	//   ....[56]....
        /*01cc*/ 	.word	0xffffffff


	//   ....[57]....
        /*01d0*/ 	.word	0xffffffff


	//   ....[58]....
        /*01d4*/ 	.word	0xffffffff


	//   ....[59]....
        /*01d8*/ 	.word	0xffffffff


	//   ....[60]....
        /*01dc*/ 	.word	0xffffffff


	//   ....[61]....
        /*01e0*/ 	.word	0xffffffff


	//   ....[62]....
        /*01e4*/ 	.word	0xffffffff


	//   ....[63]....
        /*01e8*/ 	.word	0xffffffff


	//   ....[64]....
        /*01ec*/ 	.word	0xffffffff


	//   ....[65]....
        /*01f0*/ 	.word	0xffffffff


	//   ....[66]....
        /*01f4*/ 	.word	0xffffffff


	//   ....[67]....
        /*01f8*/ 	.word	0xffffffff


	//   ....[68]....
        /*01fc*/ 	.word	0xffffffff


	//   ....[69]....
        /*0200*/ 	.word	0xffffffff


	//   ....[70]....
        /*0204*/ 	.word	0xffffffff


	//   ....[71]....
        /*0208*/ 	.word	0xffffffff


	//   ....[72]....
        /*020c*/ 	.word	0xffffffff


	//   ....[73]....
        /*0210*/ 	.word	0xffffffff


	//   ....[74]....
        /*0214*/ 	.word	0xffffffff


	//   ....[75]....
        /*0218*/ 	.word	0xffffffff


	//   ....[76]....
        /*021c*/ 	.word	0xffffffff


	//   ....[77]....
        /*0220*/ 	.word	0xffffffff


	//   ....[78]....
        /*0224*/ 	.word	0xffffffff


	//   ....[79]....
        /*0228*/ 	.word	0xffffffff


	//   ....[80]....
        /*022c*/ 	.word	0xffffffff


	//   ....[81]....
        /*0230*/ 	.word	0xffffffff


	//   ....[82]....
        /*0234*/ 	.word	0xffffffff


	//   ....[83]....
        /*0238*/ 	.word	0xffffffff


	//   ....[84]....
        /*023c*/ 	.word	0xffffffff


	//   ....[85]....
        /*0240*/ 	.word	0xffffffff


	//   ....[86]....
        /*0244*/ 	.word	0xffffffff


	//   ....[87]....
        /*0248*/ 	.word	0xffffffff


	//   ....[88]....
        /*024c*/ 	.word	0xffffffff


	//   ....[89]....
        /*0250*/ 	.word	0xffffffff


	//   ....[90]....
        /*0254*/ 	.word	0xffffffff


	//   ....[91]....
        /*0258*/ 	.word	0xffffffff


	//   ....[92]....
        /*025c*/ 	.word	0xffffffff


	//   ....[93]....
        /*0260*/ 	.word	0xffffffff


	//   ....[94]....
        /*0264*/ 	.word	0xffffffff


	//   ....[95]....
        /*0268*/ 	.word	0xffffffff


	//   ....[96]....
        /*026c*/ 	.word	0xffffffff


	//   ....[97]....
        /*0270*/ 	.word	0xffffffff


	//   ....[98]....
        /*0274*/ 	.word	0xffffffff


	//   ....[99]....
        /*0278*/ 	.word	0xffffffff


	//   ....[100]....
        /*027c*/ 	.word	0xffffffff


	//   ....[101]....
        /*0280*/ 	.word	0xffffffff


	//   ....[102]....
        /*0284*/ 	.word	0xffffffff


	//   ....[103]....
        /*0288*/ 	.word	0xffffffff


	//   ....[104]....
        /*028c*/ 	.word	0xffffffff


	//   ....[105]....
        /*0290*/ 	.word	0xffffffff


	//   ....[106]....
        /*0294*/ 	.word	0xffffffff


	//   ....[107]....
        /*0298*/ 	.word	0xffffffff


	//   ....[108]....
        /*029c*/ 	.word	0xffffffff


	//   ....[109]....
        /*02a0*/ 	.word	0xffffffff


	//   ....[110]....
        /*02a4*/ 	.word	0xffffffff


	//   ....[111]....
        /*02a8*/ 	.word	0xffffffff


	//   ....[112]....
        /*02ac*/ 	.word	0xffffffff


	//   ....[113]....
        /*02b0*/ 	.word	0xffffffff


	//   ....[114]....
        /*02b4*/ 	.word	0xffffffff


	//   ....[115]....
        /*02b8*/ 	.word	0xffffffff


	//   ....[116]....
        /*02bc*/ 	.word	0xffffffff


	//   ....[117]....
        /*02c0*/ 	.word	0xffffffff


	//   ....[118]....
        /*02c4*/ 	.word	0xffffffff


	//   ....[119]....
        /*02c8*/ 	.word	0xffffffff


	//   ....[120]....
        /*02cc*/ 	.word	0xffffffff


	//   ....[121]....
        /*02d0*/ 	.word	0xffffffff


	//   ....[122]....
        /*02d4*/ 	.word	0xffffffff


	//   ....[123]....
        /*02d8*/ 	.word	0xffffffff


	//   ....[124]....
        /*02dc*/ 	.word	0xffffffff


	//   ....[125]....
        /*02e0*/ 	.word	0xffffffff


	//   ....[126]....
        /*02e4*/ 	.word	0xffffffff


	//   ....[127]....
        /*02e8*/ 	.word	0xffffffff


	//   ....[128]....
        /*02ec*/ 	.word	0xffffffff


	//   ....[129]....
        /*02f0*/ 	.word	0xffffffff


	//   ....[130]....
        /*02f4*/ 	.word	0xffffffff


	//   ....[131]....
        /*02f8*/ 	.word	0xffffffff


	//   ....[132]....
        /*02fc*/ 	.word	0xffffffff


	//   ....[133]....
        /*0300*/ 	.word	0xffffffff


	//   ....[134]....
        /*0304*/ 	.word	0xffffffff


	//   ....[135]....
        /*0308*/ 	.word	0xffffffff


	//   ....[136]....
        /*030c*/ 	.word	0xffffffff


	//   ....[137]....
        /*0310*/ 	.word	0xffffffff


	//   ....[138]....
        /*0314*/ 	.word	0xffffffff


	//   ....[139]....
        /*0318*/ 	.word	0xffffffff


	//   ....[140]....
        /*031c*/ 	.word	0xffffffff


	//   ....[141]....
        /*0320*/ 	.word	0xffffffff


	//   ....[142]....
        /*0324*/ 	.word	0xffffffff


	//   ....[143]....
        /*0328*/ 	.word	0xffffffff


	//   ....[144]....
        /*032c*/ 	.word	0xffffffff


	//   ....[145]....
        /*0330*/ 	.word	0xffffffff


	//   ....[146]....
        /*0334*/ 	.word	0xffffffff


	//   ....[147]....
        /*0338*/ 	.word	0xffffffff


	//   ....[148]....
        /*033c*/ 	.word	0xffffffff


	//   ....[149]....
        /*0340*/ 	.word	0xffffffff


	//   ....[150]....
        /*0344*/ 	.word	0xffffffff


	//   ....[151]....
        /*0348*/ 	.word	0xffffffff


	//   ....[152]....
        /*034c*/ 	.word	0xffffffff


	//   ....[153]....
        /*0350*/ 	.word	0xffffffff


	//   ....[154]....
        /*0354*/ 	.word	0xffffffff


	//   ....[155]....
        /*0358*/ 	.word	0xffffffff


	//   ....[156]....
        /*035c*/ 	.word	0xffffffff


	//   ....[157]....
        /*0360*/ 	.word	0xffffffff


	//   ....[158]....
        /*0364*/ 	.word	0xffffffff


	//   ....[159]....
        /*0368*/ 	.word	0xffffffff


	//   ....[160]....
        /*036c*/ 	.word	0xffffffff


	//   ....[161]....
        /*0370*/ 	.word	0xffffffff


	//   ....[162]....
        /*0374*/ 	.word	0xffffffff


	//   ....[163]....
        /*0378*/ 	.word	0xffffffff


	//   ....[164]....
        /*037c*/ 	.word	0xffffffff


	//   ....[165]....
        /*0380*/ 	.word	0xffffffff


	//   ....[166]....
        /*0384*/ 	.word	0xffffffff


	//   ....[167]....
        /*0388*/ 	.word	0xffffffff


	//   ....[168]....
        /*038c*/ 	.word	0xffffffff


	//   ....[169]....
        /*0390*/ 	.word	0xffffffff


	//   ....[170]....
        /*0394*/ 	.word	0xffffffff


	//   ....[171]....
        /*0398*/ 	.word	0xffffffff


	//   ....[172]....
        /*039c*/ 	.word	0xffffffff


	//   ....[173]....
        /*03a0*/ 	.word	0xffffffff


	//   ....[174]....
        /*03a4*/ 	.word	0xffffffff


	//   ....[175]....
        /*03a8*/ 	.word	0xffffffff


	//   ....[176]....
        /*03ac*/ 	.word	0xffffffff


	//   ....[177]....
        /*03b0*/ 	.word	0xffffffff


	//   ....[178]....
        /*03b4*/ 	.word	0xffffffff


	//   ....[179]....
        /*03b8*/ 	.word	0xffffffff


	//   ....[180]....
        /*03bc*/ 	.word	0xffffffff


	//   ....[181]....
        /*03c0*/ 	.word	0xffffffff


	//   ....[182]....
        /*03c4*/ 	.word	0xffffffff


	//   ....[183]....
        /*03c8*/ 	.word	0xffffffff


	//   ....[184]....
        /*03cc*/ 	.word	0xffffffff


	//   ....[185]....
        /*03d0*/ 	.word	0xffffffff


	//   ....[186]....
        /*03d4*/ 	.word	0xffffffff


	//   ....[187]....
        /*03d8*/ 	.word	0xffffffff


	//   ....[188]....
        /*03dc*/ 	.word	0xffffffff


	//   ....[189]....
        /*03e0*/ 	.word	0xffffffff


	//   ....[190]....
        /*03e4*/ 	.word	0xffffffff


	//   ....[191]....
        /*03e8*/ 	.word	0xffffffff


	//   ....[192]....
        /*03ec*/ 	.word	0xffffffff


	//   ....[193]....
        /*03f0*/ 	.word	0xffffffff


	//   ....[194]....
        /*03f4*/ 	.word	0xffffffff


	//   ....[195]....
        /*03f8*/ 	.word	0xffffffff


	//   ....[196]....
        /*03fc*/ 	.word	0xffffffff


	//   ....[197]....
        /*0400*/ 	.word	0x0500000f


	//   ....[198]....
        /*0404*/ 	.word	0x0500000f


	//   ....[199]....
        /*0408*/ 	.word	0x0500000f


	//   ....[200]....
        /*040c*/ 	.word	0x0500000f


	//   ....[201]....
        /*0410*/ 	.word	0x0500000f


	//   ....[202]....
        /*0414*/ 	.word	0x0500000f


	//   ....[203]....
        /*0418*/ 	.word	0x0500000f


	//   ....[204]....
        /*041c*/ 	.word	0x0500000f


	//   ....[205]....
        /*0420*/ 	.word	0x0500000f


	//   ....[206]....
        /*0424*/ 	.word	0x0500000f


	//   ....[207]....
        /*0428*/ 	.word	0x0500000f


	//   ....[208]....
        /*042c*/ 	.word	0x0500000f


	//   ....[209]....
        /*0430*/ 	.word	0x0500000f


	//   ....[210]....
        /*0434*/ 	.word	0x0500000f


	//   ....[211]....
        /*0438*/ 	.word	0x0500000f


	//   ....[212]....
        /*043c*/ 	.word	0x0500000f


	//   ....[213]....
        /*0440*/ 	.word	0x0500000f


	//   ....[214]....
        /*0444*/ 	.word	0x0500000f


	//   ....[215]....
        /*0448*/ 	.word	0x0500000f


	//   ....[216]....
        /*044c*/ 	.word	0x0500000f


	//   ....[217]....
        /*0450*/ 	.word	0x0500000f


	//   ....[218]....
        /*0454*/ 	.word	0x0500000f


	//   ....[219]....
        /*0458*/ 	.word	0x0500000f


	//   ....[220]....
        /*045c*/ 	.word	0x0500000f


	//   ....[221]....
        /*0460*/ 	.word	0x0500000f


	//   ....[222]....
        /*0464*/ 	.word	0x0500000f


	//   ....[223]....
        /*0468*/ 	.word	0x0500000f


	//   ....[224]....
        /*046c*/ 	.word	0x0500000f


	//   ....[225]....
        /*0470*/ 	.word	0x0500000f


	//   ....[226]....
        /*0474*/ 	.word	0x0500000f


	//   ....[227]....
        /*0478*/ 	.word	0x0500000f


	//   ....[228]....
        /*047c*/ 	.word	0x0500000f


	//   ....[229]....
        /*0480*/ 	.word	0x0500000f


	//   ....[230]....
        /*0484*/ 	.word	0x0500000f


	//   ....[231]....
        /*0488*/ 	.word	0x0500000f


	//   ....[232]....
        /*048c*/ 	.word	0x0500000f


	//   ....[233]....
        /*0490*/ 	.word	0x0500000f


	//   ....[234]....
        /*0494*/ 	.word	0x0500000f


	//   ....[235]....
        /*0498*/ 	.word	0x0500000f


	//   ....[236]....
        /*049c*/ 	.word	0x0500000f


	//   ....[237]....
        /*04a0*/ 	.word	0x0500000f


	//   ....[238]....
        /*04a4*/ 	.word	0x0500000f


	//----- nvinfo : EIATTR_COOP_GROUP_INSTR_OFFSETS
	.align		4
.L_209:
        /*04a8*/ 	.byte	0x04, 0x28
        /*04aa*/ 	.short	(.L_211 - .L_210)


	//   ....[0]....
.L_210:
        /*04ac*/ 	.word	0x00000080


	//   ....[1]....
        /*04b0*/ 	.word	0x00000090


	//   ....[2]....
        /*04b4*/ 	.word	0x000002d0


	//   ....[3]....
        /*04b8*/ 	.word	0x00000430


	//   ....[4]....
        /*04bc*/ 	.word	0x00000550


	//   ....[5]....
        /*04c0*/ 	.word	0x000006b0


	//   ....[6]....
        /*04c4*/ 	.word	0x00002150


	//   ....[7]....
        /*04c8*/ 	.word	0x00002910


	//   ....[8]....
        /*04cc*/ 	.word	0x00002b20


	//   ....[9]....
        /*04d0*/ 	.word	0x00003ce0


	//   ....[10]....
        /*04d4*/ 	.word	0x00003df0


	//   ....[11]....
        /*04d8*/ 	.word	0x00004600


	//   ....[12]....
        /*04dc*/ 	.word	0x00004680


	//   ....[13]....
        /*04e0*/ 	.word	0x00005f30


	//   ....[14]....
        /*04e4*/ 	.word	0x00006130


	//   ....[15]....
        /*04e8*/ 	.word	0x00006d20


	//   ....[16]....
        /*04ec*/ 	.word	0x00006e20


	//   ....[17]....
        /*04f0*/ 	.word	0x00007680


	//   ....[18]....
        /*04f4*/ 	.word	0x000076f0


	//   ....[19]....
        /*04f8*/ 	.word	0x00009490


	//   ....[20]....
        /*04fc*/ 	.word	0x000094a0


	//   ....[21]....
        /*0500*/ 	.word	0x000094d0


	//   ....[22]....
        /*0504*/ 	.word	0x000094e0


	//   ....[23]....
        /*0508*/ 	.word	0x0000b000


	//   ....[24]....
        /*050c*/ 	.word	0x0000b200


	//   ....[25]....
        /*0510*/ 	.word	0x0000bdf0


	//   ....[26]....
        /*0514*/ 	.word	0x0000bef0


	//   ....[27]....
        /*0518*/ 	.word	0x0000c750


	//   ....[28]....
        /*051c*/ 	.word	0x0000c7c0


	//   ....[29]....
        /*0520*/ 	.word	0x0000db20


	//   ....[30]....
        /*0524*/ 	.word	0x0000db30


	//   ....[31]....
        /*0528*/ 	.word	0x0000dbb0


	//   ....[32]....
        /*052c*/ 	.word	0x0000dbc0


	//   ....[33]....
        /*0530*/ 	.word	0x0000eb40


	//   ....[34]....
        /*0534*/ 	.word	0x0000eb50


	//   ....[35]....
        /*0538*/ 	.word	0x0000eb60


	//   ....[36]....
        /*053c*/ 	.word	0x0000eb70


	//   ....[37]....
        /*0540*/ 	.word	0x0000eb80


	//   ....[38]....
        /*0544*/ 	.word	0x0000eb90


	//   ....[39]....
        /*0548*/ 	.word	0x0000eba0


	//   ....[40]....
        /*054c*/ 	.word	0x0000ebb0


	//   ....[41]....
        /*0550*/ 	.word	0x0000ebc0


	//   ....[42]....
        /*0554*/ 	.word	0x0000ebd0


	//   ....[43]....
        /*0558*/ 	.word	0x0000ebe0


	//   ....[44]....
        /*055c*/ 	.word	0x0000ebf0


	//   ....[45]....
        /*0560*/ 	.word	0x0000ec00


	//   ....[46]....
        /*0564*/ 	.word	0x0000ec10


	//   ....[47]....
        /*0568*/ 	.word	0x0000ec20


	//   ....[48]....
        /*056c*/ 	.word	0x0000ec30


	//   ....[49]....
        /*0570*/ 	.word	0x0000ec40


	//   ....[50]....
        /*0574*/ 	.word	0x0000ec50


	//   ....[51]....
        /*0578*/ 	.word	0x0000ec60


	//   ....[52]....
        /*057c*/ 	.word	0x0000ec80


	//   ....[53]....
        /*0580*/ 	.word	0x0000ec90


	//   ....[54]....
        /*0584*/ 	.word	0x0000eca0


	//   ....[55]....
        /*0588*/ 	.word	0x0000ecb0


	//   ....[56]....
        /*058c*/ 	.word	0x0000ecc0


	//   ....[57]....
        /*0590*/ 	.word	0x0000ecd0


	//   ....[58]....
        /*0594*/ 	.word	0x0000ece0


	//   ....[59]....
        /*0598*/ 	.word	0x0000ed10


	//   ....[60]....
        /*059c*/ 	.word	0x0000ed20


	//   ....[61]....
        /*05a0*/ 	.word	0x0000ed30


	//   ....[62]....
        /*05a4*/ 	.word	0x0000ed40


	//   ....[63]....
        /*05a8*/ 	.word	0x0000ed60


	//   ....[64]....
        /*05ac*/ 	.word	0x0000ed80


	//   ....[65]....
        /*05b0*/ 	.word	0x0000ed90


	//   ....[66]....
        /*05b4*/ 	.word	0x0000eda0


	//   ....[67]....
        /*05b8*/ 	.word	0x0000edb0


	//   ....[68]....
        /*05bc*/ 	.word	0x0000edc0


	//   ....[69]....
        /*05c0*/ 	.word	0x0000edd0


	//   ....[70]....
        /*05c4*/ 	.word	0x0000ede0


	//   ....[71]....
        /*05c8*/ 	.word	0x0000edf0


	//   ....[72]....
        /*05cc*/ 	.word	0x0000ee10


	//   ....[73]....
        /*05d0*/ 	.word	0x0000ee20


	//   ....[74]....
        /*05d4*/ 	.word	0x0000ee50


	//   ....[75]....
        /*05d8*/ 	.word	0x0000ee60


	//   ....[76]....
        /*05dc*/ 	.word	0x0000ee70


	//   ....[77]....
        /*05e0*/ 	.word	0x0000ee80


	//   ....[78]....
        /*05e4*/ 	.word	0x0000ee90


	//   ....[79]....
        /*05e8*/ 	.word	0x0000eea0


	//   ....[80]....
        /*05ec*/ 	.word	0x0000eec0


	//   ....[81]....
        /*05f0*/ 	.word	0x0000eed0


	//   ....[82]....
        /*05f4*/ 	.word	0x0000eef0


	//   ....[83]....
        /*05f8*/ 	.word	0x0000ef00


	//   ....[84]....
        /*05fc*/ 	.word	0x0000ef10


	//   ....[85]....
        /*0600*/ 	.word	0x0000ef40


	//   ....[86]....
        /*0604*/ 	.word	0x0000ef50


	//   ....[87]....
        /*0608*/ 	.word	0x0000ef70


	//   ....[88]....
        /*060c*/ 	.word	0x0000efa0


	//   ....[89]....
        /*0610*/ 	.word	0x0000efd0


	//   ....[90]....
        /*0614*/ 	.word	0x0000f000


	//   ....[91]....
        /*0618*/ 	.word	0x0000f030


	//   ....[92]....
        /*061c*/ 	.word	0x0000f050


	//   ....[93]....
        /*0620*/ 	.word	0x0000f080


	//   ....[94]....
        /*0624*/ 	.word	0x0000f0b0


	//   ....[95]....
        /*0628*/ 	.word	0x0000f0e0


	//   ....[96]....
        /*062c*/ 	.word	0x0000f110


	//   ....[97]....
        /*0630*/ 	.word	0x0000fa80


	//   ....[98]....
        /*0634*/ 	.word	0x0000fac0


	//   ....[99]....
        /*0638*/ 	.word	0x0000faf0


	//   ....[100]....
        /*063c*/ 	.word	0x0000fb20


	//   ....[101]....
        /*0640*/ 	.word	0x000101f0


	//   ....[102]....
        /*0644*/ 	.word	0x00010210


	//   ....[103]....
        /*0648*/ 	.word	0x000102e0


	//   ....[104]....
        /*064c*/ 	.word	0x00010300


	//   ....[105]....
        /*0650*/ 	.word	0x000103c0


	//   ....[106]....
        /*0654*/ 	.word	0x000103e0


	//   ....[107]....
        /*0658*/ 	.word	0x000104b0


	//   ....[108]....
        /*065c*/ 	.word	0x000104d0


	//   ....[109]....
        /*0660*/ 	.word	0x00010860


	//   ....[110]....
        /*0664*/ 	.word	0x00010890


	//   ....[111]....
        /*0668*/ 	.word	0x00010cd0


	//   ....[112]....
        /*066c*/ 	.word	0x00010ce0


	//   ....[113]....
        /*0670*/ 	.word	0x000119f0


	//   ....[114]....
        /*0674*/ 	.word	0x00011a10


	//   ....[115]....
        /*0678*/ 	.word	0x00011ad0


	//   ....[116]....
        /*067c*/ 	.word	0x00011af0


	//   ....[117]....
        /*0680*/ 	.word	0x00011bb0


	//   ....[118]....
        /*0684*/ 	.word	0x00011bd0


	//   ....[119]....
        /*0688*/ 	.word	0x00011ca0


	//   ....[120]....
        /*068c*/ 	.word	0x00011cc0


	//   ....[121]....
        /*0690*/ 	.word	0x00011e10


	//   ....[122]....
        /*0694*/ 	.word	0x00011ff0


	//   ....[123]....
        /*0698*/ 	.word	0x00012020


	//   ....[124]....
        /*069c*/ 	.word	0x00012050


	//   ....[125]....
        /*06a0*/ 	.word	0x00012080


	//   ....[126]....
        /*06a4*/ 	.word	0x000120b0


	//   ....[127]....
        /*06a8*/ 	.word	0x00012100


	//   ....[128]....
        /*06ac*/ 	.word	0x00012280


	//   ....[129]....
        /*06b0*/ 	.word	0x000122b0


	//   ....[130]....
        /*06b4*/ 	.word	0x000122e0


	//   ....[131]....
        /*06b8*/ 	.word	0x00012310


	//   ....[132]....
        /*06bc*/ 	.word	0x00012340


	//   ....[133]....
        /*06c0*/ 	.word	0x00012370


	//   ....[134]....
        /*06c4*/ 	.word	0x00012420


	//   ....[135]....
        /*06c8*/ 	.word	0x00012480


	//   ....[136]....
        /*06cc*/ 	.word	0x00012490


	//   ....[137]....
        /*06d0*/ 	.word	0x000124e0


	//   ....[138]....
        /*06d4*/ 	.word	0x00014b30


	//   ....[139]....
        /*06d8*/ 	.word	0x00014b60


	//   ....[140]....
        /*06dc*/ 	.word	0x00014c20


	//   ....[141]....
        /*06e0*/ 	.word	0x00014c30


	//   ....[142]....
        /*06e4*/ 	.word	0x00014ca0


	//   ....[143]....
        /*06e8*/ 	.word	0x00014cb0


	//   ....[144]....
        /*06ec*/ 	.word	0x00014cc0


	//   ....[145]....
        /*06f0*/ 	.word	0x00014d30


	//   ....[146]....
        /*06f4*/ 	.word	0x00015070


	//   ....[147]....
        /*06f8*/ 	.word	0x000150a0


	//   ....[148]....
        /*06fc*/ 	.word	0x000150c0


	//   ....[149]....
        /*0700*/ 	.word	0x00015170


	//   ....[150]....
        /*0704*/ 	.word	0x00015190


	//   ....[151]....
        /*0708*/ 	.word	0x00015220


	//   ....[152]....
        /*070c*/ 	.word	0x00015230


	//   ....[153]....
        /*0710*/ 	.word	0x00015240


	//   ....[154]....
        /*0714*/ 	.word	0x00015a20


	//   ....[155]....
        /*0718*/ 	.word	0x00015a50


	//   ....[156]....
        /*071c*/ 	.word	0x00015a80


	//   ....[157]....
        /*0720*/ 	.word	0x00015b00


	//   ....[158]....
        /*0724*/ 	.word	0x00015b20


	//   ....[159]....
        /*0728*/ 	.word	0x00015bb0


	//   ....[160]....
        /*072c*/ 	.word	0x00015bd0


	//   ....[161]....
        /*0730*/ 	.word	0x00015be0


	//   ....[162]....
        /*0734*/ 	.word	0x00016350


	//   ....[163]....
        /*0738*/ 	.word	0x00016370


	//   ....[164]....
        /*073c*/ 	.word	0x000163e0


	//   ....[165]....
        /*0740*/ 	.word	0x000163f0


	//   ....[166]....
        /*0744*/ 	.word	0x00016440


	//   ....[167]....
        /*0748*/ 	.word	0x00016450


	//   ....[168]....
        /*074c*/ 	.word	0x00016460


	//   ....[169]....
        /*0750*/ 	.word	0x000164b0


	//   ....[170]....
        /*0754*/ 	.word	0x000167e0


	//   ....[171]....
        /*0758*/ 	.word	0x00016800


	//   ....[172]....
        /*075c*/ 	.word	0x00016810


	//   ....[173]....
        /*0760*/ 	.word	0x00016870


	//   ....[174]....
        /*0764*/ 	.word	0x00016880


	//   ....[175]....
        /*0768*/ 	.word	0x000168e0


	//   ....[176]....
        /*076c*/ 	.word	0x00016910


	//   ....[177]....
        /*0770*/ 	.word	0x00016950


	//   ....[178]....
        /*0774*/ 	.word	0x00017a40


	//   ....[179]....
        /*0778*/ 	.word	0x00017a70


	//   ....[180]....
        /*077c*/ 	.word	0x00017aa0


	//   ....[181]....
        /*0780*/ 	.word	0x00017ac0


	//   ....[182]....
        /*0784*/ 	.word	0x00017ae0


	//   ....[183]....
        /*0788*/ 	.word	0x00017b10


	//   ....[184]....
        /*078c*/ 	.word	0x00017b40


	//   ....[185]....
        /*0790*/ 	.word	0x00017b50


	//   ....[186]....
        /*0794*/ 	.word	0x00017cc0


	//   ....[187]....
        /*0798*/ 	.word	0x00017cf0


	//   ....[188]....
        /*079c*/ 	.word	0x00017d20


	//   ....[189]....
        /*07a0*/ 	.word	0x00017d60


	//   ....[190]....
        /*07a4*/ 	.word	0x00017d90


	//   ....[191]....
        /*07a8*/ 	.word	0x00017dc0


	//   ....[192]....
        /*07ac*/ 	.word	0x00017e40


	//   ....[193]....
        /*07b0*/ 	.word	0x00017e90


	//   ....[194]....
        /*07b4*/ 	.word	0x00017ea0


	//   ....[195]....
        /*07b8*/ 	.word	0x00017ee0


	//   ....[196]....
        /*07bc*/ 	.word	0x00018900


	//   ....[197]....
        /*07c0*/ 	.word	0x00018fd0


	//   ....[198]....
        /*07c4*/ 	.word	0x000190b0


	//   ....[199]....
        /*07c8*/ 	.word	0x00019190


	//   ....[200]....
        /*07cc*/ 	.word	0x000191f0


	//   ....[201]....
        /*07d0*/ 	.word	0x000192d0


	//   ....[202]....
        /*07d4*/ 	.word	0x00019330


	//   ....[203]....
        /*07d8*/ 	.word	0x00019410


	//   ....[204]....
        /*07dc*/ 	.word	0x00019470


	//   ....[205]....
        /*07e0*/ 	.word	0x00019550


	//   ....[206]....
        /*07e4*/ 	.word	0x00019680


	//   ....[207]....
        /*07e8*/ 	.word	0x00019750


	//   ....[208]....
        /*07ec*/ 	.word	0x00019860


	//   ....[209]....
        /*07f0*/ 	.word	0x00019920


	//   ....[210]....
        /*07f4*/ 	.word	0x00019980


	//   ....[211]....
        /*07f8*/ 	.word	0x00019a80


	//   ....[212]....
        /*07fc*/ 	.word	0x00019ae0


	//   ....[213]....
        /*0800*/ 	.word	0x00019bf0


	//   ....[214]....
        /*0804*/ 	.word	0x00019c90


	//   ....[215]....
        /*0808*/ 	.word	0x00019d00


	//   ....[216]....
        /*080c*/ 	.word	0x00019d60


	//   ....[217]....
        /*0810*/ 	.word	0x00019e50


	//   ....[218]....
        /*0814*/ 	.word	0x00019eb0


	//   ....[219]....
        /*0818*/ 	.word	0x00019fb0


	//   ....[220]....
        /*081c*/ 	.word	0x0001a010


	//   ....[221]....
        /*0820*/ 	.word	0x0001a0f0


	//   ....[222]....
        /*0824*/ 	.word	0x0001a220


	//   ....[223]....
        /*0828*/ 	.word	0x0001a2d0


	//   ....[224]....
        /*082c*/ 	.word	0x0001a330


	//   ....[225]....
        /*0830*/ 	.word	0x0001a3f0


	//   ....[226]....
        /*0834*/ 	.word	0x0001a450


	//   ....[227]....
        /*0838*/ 	.word	0x0001a510


	//   ....[228]....
        /*083c*/ 	.word	0x0001a570


	//   ....[229]....
        /*0840*/ 	.word	0x0001a630


	//   ....[230]....
        /*0844*/ 	.word	0x0001a720


	//   ....[231]....
        /*0848*/ 	.word	0x0001a7c0


	//   ....[232]....
        /*084c*/ 	.word	0x0001a820


	//   ....[233]....
        /*0850*/ 	.word	0x0001a8f0


	//   ....[234]....
        /*0854*/ 	.word	0x0001a950


	//   ....[235]....
        /*0858*/ 	.word	0x0001aa20


	//   ....[236]....
        /*085c*/ 	.word	0x0001aa80


	//   ....[237]....
        /*0860*/ 	.word	0x0001ab50


	//   ....[238]....
        /*0864*/ 	.word	0x0001adb0


	//----- nvinfo : EIATTR_REG_RECONFIG
	.align		4
.L_211:
        /*0868*/ 	.byte	0x01, 0x54
	.zero		2


	//----- nvinfo : EIATTR_SYSCALL_OFFSETS
	.align		4
        /*086c*/ 	.byte	0x04, 0x46
        /*086e*/ 	.short	(.L_213 - .L_212)


	//   ....[0]....
.L_212:
        /*0870*/ 	.word	0x00002330


	//   ....[1]....
        /*0874*/ 	.word	0x00014060


	//   ....[2]....
        /*0878*/ 	.word	0x000141d0


	//   ....[3]....
        /*087c*/ 	.word	0x00014320


	//   ....[4]....
        /*0880*/ 	.word	0x00014460


	//   ....[5]....
        /*0884*/ 	.word	0x00015610


	//----- nvinfo : EIATTR_MBARRIER_INSTR_OFFSETS
	.align		4
.L_213:
        /*0888*/ 	.byte	0x04, 0x39
        /*088a*/ 	.short	(.L_215 - .L_214)


	//   ....[0]....
.L_214:
        /*088c*/ 	.word	0x00000180
        /*0890*/ 	.word	0x000000ff
        /*0894*/ 	.word	0x00022800
        /*0898*/ 	.short	0x0100
        /*089a*/ 	.byte	0x08
	.zero		1


	//   ....[1]....
        /*089c*/ 	.word	0x00000190
        /*08a0*/ 	.word	0x000000ff
        /*08a4*/ 	.word	0x00022820
        /*08a8*/ 	.short	0x0100
        /*08aa*/ 	.byte	0x08
	.zero		1


	//   ....[2]....
        /*08ac*/ 	.word	0x00000280
        /*08b0*/ 	.word	0x000000ff
        /*08b4*/ 	.word	0x00022830
        /*08b8*/ 	.short	0x0100
        /*08ba*/ 	.byte	0x08
	.zero		1


	//   ....[3]....
        /*08bc*/ 	.word	0x00000290
        /*08c0*/ 	.word	0x000000ff
        /*08c4*/ 	.word	0x00022840
        /*08c8*/ 	.short	0x0100
        /*08ca*/ 	.byte	0x08
	.zero		1


	//   ....[4]....
        /*08cc*/ 	.word	0x000002a0
        /*08d0*/ 	.word	0x000000ff
        /*08d4*/ 	.word	0x00022838
        /*08d8*/ 	.short	0x0100
        /*08da*/ 	.byte	0x08
	.zero		1


	//   ....[5]....
        /*08dc*/ 	.word	0x000002b0
        /*08e0*/ 	.word	0x000000ff
        /*08e4*/ 	.word	0x00022848
        /*08e8*/ 	.short	0x0100
        /*08ea*/ 	.byte	0x08
	.zero		1


	//   ....[6]....
        /*08ec*/ 	.word	0x000003e0
        /*08f0*/ 	.word	0x000000ff
        /*08f4*/ 	.word	0x00022850
        /*08f8*/ 	.short	0x0100
        /*08fa*/ 	.byte	0x08
	.zero		1


	//   ....[7]....
        /*08fc*/ 	.word	0x000003f0
        /*0900*/ 	.word	0x000000ff
        /*0904*/ 	.word	0x00022860
        /*0908*/ 	.short	0x0100
        /*090a*/ 	.byte	0x08
	.zero		1


	//   ....[8]....
        /*090c*/ 	.word	0x00000400
        /*0910*/ 	.word	0x000000ff
        /*0914*/ 	.word	0x00022858
        /*0918*/ 	.short	0x0100
        /*091a*/ 	.byte	0x08
	.zero		1


	//   ....[9]....
        /*091c*/ 	.word	0x00000410
        /*0920*/ 	.word	0x000000ff
        /*0924*/ 	.word	0x00022868
        /*0928*/ 	.short	0x0100
        /*092a*/ 	.byte	0x08
	.zero		1


	//   ....[10]....
        /*092c*/ 	.word	0x00000500
        /*0930*/ 	.word	0x000000ff
        /*0934*/ 	.word	0x00022870
        /*0938*/ 	.short	0x0100
        /*093a*/ 	.byte	0x06
	.zero		1


	//   ....[11]....
        /*093c*/ 	.word	0x00000510
        /*0940*/ 	.word	0x000000ff
        /*0944*/ 	.word	0x00022880
        /*0948*/ 	.short	0x0100
        /*094a*/ 	.byte	0x06
	.zero		1


	//   ....[12]....
        /*094c*/ 	.word	0x00000520
        /*0950*/ 	.word	0x000000ff
        /*0954*/ 	.word	0x00022878
        /*0958*/ 	.short	0x0100
        /*095a*/ 	.byte	0x06
	.zero		1


	//   ....[13]....
        /*095c*/ 	.word	0x00000530
        /*0960*/ 	.word	0x000000ff
        /*0964*/ 	.word	0x00022888
        /*0968*/ 	.short	0x0100
        /*096a*/ 	.byte	0x06
	.zero		1


	//   ....[14]....
        /*096c*/ 	.word	0x00000660
        /*0970*/ 	.word	0x000000ff
        /*0974*/ 	.word	0x00022890
        /*0978*/ 	.short	0x0100
        /*097a*/ 	.byte	0x08
	.zero		1


	//   ....[15]....
        /*097c*/ 	.word	0x00000670
        /*0980*/ 	.word	0x000000ff
        /*0984*/ 	.word	0x000228a0
        /*0988*/ 	.short	0x0100
        /*098a*/ 	.byte	0x08
	.zero		1


	//   ....[16]....
        /*098c*/ 	.word	0x00000680
        /*0990*/ 	.word	0x000000ff
        /*0994*/ 	.word	0x00022898
        /*0998*/ 	.short	0x0100
        /*099a*/ 	.byte	0x08
	.zero		1


	//   ....[17]....
        /*099c*/ 	.word	0x00000690
        /*09a0*/ 	.word	0x000000ff
        /*09a4*/ 	.word	0x000228a8
        /*09a8*/ 	.short	0x0100
        /*09aa*/ 	.byte	0x08
	.zero		1


	//   ....[18]....
        /*09ac*/ 	.word	0x000007e0
        /*09b0*/ 	.word	0x000000ff
        /*09b4*/ 	.word	0x000228b0
        /*09b8*/ 	.short	0x0100
        /*09ba*/ 	.byte	0x08
	.zero		1


	//   ....[19]....
        /*09bc*/ 	.word	0x000007f0
        /*09c0*/ 	.word	0x000000ff
        /*09c4*/ 	.word	0x000228c0
        /*09c8*/ 	.short	0x0100
        /*09ca*/ 	.byte	0x08
	.zero		1


	//   ....[20]....
        /*09cc*/ 	.word	0x00000800
        /*09d0*/ 	.word	0x000000ff
        /*09d4*/ 	.word	0x000228b8
        /*09d8*/ 	.short	0x0100
        /*09da*/ 	.byte	0x08
	.zero		1


	//   ....[21]....
        /*09dc*/ 	.word	0x00000810
        /*09e0*/ 	.word	0x000000ff
        /*09e4*/ 	.word	0x000228c8
        /*09e8*/ 	.short	0x0100
        /*09ea*/ 	.byte	0x08
	.zero		1


	//   ....[22]....
        /*09ec*/ 	.word	0x000023b0
        /*09f0*/ 	.word	0x000000ff
        /*09f4*/ 	.word	0x00022800
        /*09f8*/ 	.short	0x010a
        /*09fa*/ 	.byte	0x24
	.zero		1


	//   ....[23]....
        /*09fc*/ 	.word	0x00002430
        /*0a00*/ 	.word	0x00000003
        /*0a04*/ 	.word	0x00022830
        /*0a08*/ 	.short	0x010a
        /*0a0a*/ 	.byte	0x3f
	.zero		1


	//   ....[24]....
        /*0a0c*/ 	.word	0x00002470
        /*0a10*/ 	.word	0x00000003
        /*0a14*/ 	.word	0x00022830
        /*0a18*/ 	.short	0x010a
        /*0a1a*/ 	.byte	0x3f
	.zero		1


	//   ....[25]....
        /*0a1c*/ 	.word	0x000028f0
        /*0a20*/ 	.word	0x000000ff
        /*0a24*/ 	.word	0x00000000
        /*0a28*/ 	.short	0x0101
        /*0a2a*/ 	.byte	0x06
	.zero		1


	//   ....[26]....
        /*0a2c*/ 	.word	0x000058c0
        /*0a30*/ 	.word	0x000000ff
        /*0a34*/ 	.word	0x00022830
        /*0a38*/ 	.short	0x010a
        /*0a3a*/ 	.byte	0x06
	.zero		1


	//   ....[27]....
        /*0a3c*/ 	.word	0x00005900
        /*0a40*/ 	.word	0x000000ff
        /*0a44*/ 	.word	0x00022830
        /*0a48*/ 	.short	0x010a
        /*0a4a*/ 	.byte	0x06
	.zero		1


	//   ....[28]....
        /*0a4c*/ 	.word	0x00005bd0
        /*0a50*/ 	.word	0x000000ff
        /*0a54*/ 	.word	0x00022850
        /*0a58*/ 	.short	0x010a
        /*0a5a*/ 	.byte	0x06
	.zero		1


	//   ....[29]....
        /*0a5c*/ 	.word	0x00005c10
        /*0a60*/ 	.word	0x000000ff
        /*0a64*/ 	.word	0x00022850
        /*0a68*/ 	.short	0x010a
        /*0a6a*/ 	.byte	0x06
	.zero		1


	//   ....[30]....
        /*0a6c*/ 	.word	0x00005ef0
        /*0a70*/ 	.word	0x000000ff
        /*0a74*/ 	.word	0x00000000
        /*0a78*/ 	.short	0x0101
        /*0a7a*/ 	.byte	0x06
	.zero		1


	//   ....[31]....
        /*0a7c*/ 	.word	0x000081c0
        /*0a80*/ 	.word	0x000000ff
        /*0a84*/ 	.word	0x00000000
        /*0a88*/ 	.short	0x0101
        /*0a8a*/ 	.byte	0x06
	.zero		1


	//   ....[32]....
        /*0a8c*/ 	.word	0x00008ae0
        /*0a90*/ 	.word	0x000000ff
        /*0a94*/ 	.word	0x00022830
        /*0a98*/ 	.short	0x010a
        /*0a9a*/ 	.byte	0x06
	.zero		1


	//   ....[33]....
        /*0a9c*/ 	.word	0x00008b20
        /*0aa0*/ 	.word	0x000000ff
        /*0aa4*/ 	.word	0x00022830
        /*0aa8*/ 	.short	0x010a
        /*0aaa*/ 	.byte	0x06
	.zero		1


	//   ....[34]....
        /*0aac*/ 	.word	0x00008df0
        /*0ab0*/ 	.word	0x000000ff
        /*0ab4*/ 	.word	0x00022850
        /*0ab8*/ 	.short	0x010a
        /*0aba*/ 	.byte	0x06
	.zero		1


	//   ....[35]....
        /*0abc*/ 	.word	0x00008e30
        /*0ac0*/ 	.word	0x000000ff
        /*0ac4*/ 	.word	0x00022850
        /*0ac8*/ 	.short	0x010a
        /*0aca*/ 	.byte	0x06
	.zero		1


	//   ....[36]....
        /*0acc*/ 	.word	0x00009130
        /*0ad0*/ 	.word	0x000000ff
        /*0ad4*/ 	.word	0x00000000
        /*0ad8*/ 	.short	0x0101
        /*0ada*/ 	.byte	0x06
	.zero		1


	//   ....[37]....
        /*0adc*/ 	.word	0x0000a2e0
        /*0ae0*/ 	.word	0x000000ff
        /*0ae4*/ 	.word	0x00000000
        /*0ae8*/ 	.short	0x0101
        /*0aea*/ 	.byte	0x06
	.zero		1


	//   ....[38]....
        /*0aec*/ 	.word	0x0000a9c0
        /*0af0*/ 	.word	0x000000ff
        /*0af4*/ 	.word	0x00022830
        /*0af8*/ 	.short	0x010a
        /*0afa*/ 	.byte	0x06
	.zero		1


	//   ....[39]....
        /*0afc*/ 	.word	0x0000aa00
        /*0b00*/ 	.word	0x000000ff
        /*0b04*/ 	.word	0x00022830
        /*0b08*/ 	.short	0x010a
        /*0b0a*/ 	.byte	0x06
	.zero		1


	//   ....[40]....
        /*0b0c*/ 	.word	0x0000aca0
        /*0b10*/ 	.word	0x000000ff
        /*0b14*/ 	.word	0x00022850
        /*0b18*/ 	.short	0x010a
        /*0b1a*/ 	.byte	0x06
	.zero		1


	//   ....[41]....
        /*0b1c*/ 	.word	0x0000ace0
        /*0b20*/ 	.word	0x000000ff
        /*0b24*/ 	.word	0x00022850
        /*0b28*/ 	.short	0x010a
        /*0b2a*/ 	.byte	0x06
	.zero		1


	//   ....[42]....
        /*0b2c*/ 	.word	0x0000afc0
        /*0b30*/ 	.word	0x000000ff
        /*0b34*/ 	.word	0x00000000
        /*0b38*/ 	.short	0x0101
        /*0b3a*/ 	.byte	0x06
	.zero		1


	//   ....[43]....
        /*0b3c*/ 	.word	0x0000d290
        /*0b40*/ 	.word	0x000000ff
        /*0b44*/ 	.word	0x00000000
        /*0b48*/ 	.short	0x0101
        /*0b4a*/ 	.byte	0x06
	.zero		1


	//   ....[44]....
        /*0b4c*/ 	.word	0x0000d880
        /*0b50*/ 	.word	0x000000ff
        /*0b54*/ 	.word	0x00022850
        /*0b58*/ 	.short	0x010a
        /*0b5a*/ 	.byte	0x09
	.zero		1


	//   ....[45]....
        /*0b5c*/ 	.word	0x0000d8c0
        /*0b60*/ 	.word	0x000000ff
        /*0b64*/ 	.word	0x00022850
        /*0b68*/ 	.short	0x010a
        /*0b6a*/ 	.byte	0x09
	.zero		1


	//   ....[46]....
        /*0b6c*/ 	.word	0x0000dea0
        /*0b70*/ 	.word	0x000000ff
        /*0b74*/ 	.word	0x00000000
        /*0b78*/ 	.short	0x0101
        /*0b7a*/ 	.byte	0x04
	.zero		1


	//   ....[47]....
        /*0b7c*/ 	.word	0x000101e0
        /*0b80*/ 	.word	0x00000003
        /*0b84*/ 	.word	0x00000000
        /*0b88*/ 	.short	0x0101
        /*0b8a*/ 	.byte	0x3f
	.zero		1


	//   ....[48]....
        /*0b8c*/ 	.word	0x00010880
        /*0b90*/ 	.word	0x00000002
        /*0b94*/ 	.word	0x00000000
        /*0b98*/ 	.short	0x0101
        /*0b9a*/ 	.byte	0x3f
	.zero		1


	//   ....[49]....
        /*0b9c*/ 	.word	0x00014940
        /*0ba0*/ 	.word	0x00000000
        /*0ba4*/ 	.word	0x00022880
        /*0ba8*/ 	.short	0x010a
        /*0baa*/ 	.byte	0x3f
	.zero		1


	//   ....[50]....
        /*0bac*/ 	.word	0x00014df0
        /*0bb0*/ 	.word	0x00000000
        /*0bb4*/ 	.word	0x00022870
        /*0bb8*/ 	.short	0x0107
        /*0bba*/ 	.byte	0x3f
	.zero		1


	//   ....[51]....
        /*0bbc*/ 	.word	0x00014eb0
        /*0bc0*/ 	.word	0x00000000
        /*0bc4*/ 	.word	0x00022870
        /*0bc8*/ 	.short	0x0101
        /*0bca*/ 	.byte	0x3f
	.zero		1


	//   ....[52]....
        /*0bcc*/ 	.word	0x00014ee0
        /*0bd0*/ 	.word	0x00000000
        /*0bd4*/ 	.word	0x00022840
        /*0bd8*/ 	.short	0x010a
        /*0bda*/ 	.byte	0x3f
	.zero		1


	//   ....[53]....
        /*0bdc*/ 	.word	0x00015390
        /*0be0*/ 	.word	0x00000000
        /*0be4*/ 	.word	0x00022830
        /*0be8*/ 	.short	0x0107
        /*0bea*/ 	.byte	0x3f
	.zero		1


	//   ....[54]....
        /*0bec*/ 	.word	0x00015450
        /*0bf0*/ 	.word	0x00000000
        /*0bf4*/ 	.word	0x00022830
        /*0bf8*/ 	.short	0x0101
        /*0bfa*/ 	.byte	0x3f
	.zero		1


	//   ....[55]....
        /*0bfc*/ 	.word	0x00015d20
        /*0c00*/ 	.word	0x00000010
        /*0c04*/ 	.word	0x00022800
        /*0c08*/ 	.short	0x0107
        /*0c0a*/ 	.byte	0x3f
	.zero		1


	//   ....[56]....
        /*0c0c*/ 	.word	0x00015e30
        /*0c10*/ 	.word	0x00000010
        /*0c14*/ 	.word	0x00022800
        /*0c18*/ 	.short	0x0101
        /*0c1a*/ 	.byte	0x3f
	.zero		1


	//   ....[57]....
        /*0c1c*/ 	.word	0x00015e50
        /*0c20*/ 	.word	0x00000010
        /*0c24*/ 	.word	0x00022820
        /*0c28*/ 	.short	0x010a
        /*0c2a*/ 	.byte	0x3f
	.zero		1


	//   ....[58]....
        /*0c2c*/ 	.word	0x00016190
        /*0c30*/ 	.word	0x00000000
        /*0c34*/ 	.word	0x00022880
        /*0c38*/ 	.short	0x010a
        /*0c3a*/ 	.byte	0x3f
	.zero		1


	//   ....[59]....
        /*0c3c*/ 	.word	0x00016540
        /*0c40*/ 	.word	0x00000000
        /*0c44*/ 	.word	0x00022870
        /*0c48*/ 	.short	0x0107
        /*0c4a*/ 	.byte	0x3f
	.zero		1


	//   ....[60]....
        /*0c4c*/ 	.word	0x00016600
        /*0c50*/ 	.word	0x00000000
        /*0c54*/ 	.word	0x00022870
        /*0c58*/ 	.short	0x0101
        /*0c5a*/ 	.byte	0x3f
	.zero		1


	//   ....[61]....
        /*0c5c*/ 	.word	0x00016630
        /*0c60*/ 	.word	0x00000000
        /*0c64*/ 	.word	0x00022840
        /*0c68*/ 	.short	0x010a
        /*0c6a*/ 	.byte	0x3f
	.zero		1


	//   ....[62]....
        /*0c6c*/ 	.word	0x000169f0
        /*0c70*/ 	.word	0x00000000
        /*0c74*/ 	.word	0x00022830
        /*0c78*/ 	.short	0x0107
        /*0c7a*/ 	.byte	0x3f
	.zero		1


	//   ....[63]....
        /*0c7c*/ 	.word	0x00016ab0
        /*0c80*/ 	.word	0x00000000
        /*0c84*/ 	.word	0x00022830
        /*0c88*/ 	.short	0x0101
        /*0c8a*/ 	.byte	0x3f
	.zero		1


	//   ....[64]....
        /*0c8c*/ 	.word	0x00016b40
        /*0c90*/ 	.word	0x00000000
        /*0c94*/ 	.word	0x00022870
        /*0c98*/ 	.short	0x010a
        /*0c9a*/ 	.byte	0x3f
	.zero		1


	//   ....[65]....
        /*0c9c*/ 	.word	0x00016bd0
        /*0ca0*/ 	.word	0x00000000
        /*0ca4*/ 	.word	0x00022860
        /*0ca8*/ 	.short	0x010a
        /*0caa*/ 	.byte	0x3f
	.zero		1


	//   ....[66]....
        /*0cac*/ 	.word	0x00017030
        /*0cb0*/ 	.word	0x00000000
        /*0cb4*/ 	.word	0x00022850
        /*0cb8*/ 	.short	0x0101
        /*0cba*/ 	.byte	0x3f
	.zero		1


	//   ....[67]....
        /*0cbc*/ 	.word	0x000170b0
        /*0cc0*/ 	.word	0x00000000
        /*0cc4*/ 	.word	0x00000000
        /*0cc8*/ 	.short	0x0101
        /*0cca*/ 	.byte	0x3f
	.zero		1


	//   ....[68]....
        /*0ccc*/ 	.word	0x00017270
        /*0cd0*/ 	.word	0x00000012
        /*0cd4*/ 	.word	0x00022870
        /*0cd8*/ 	.short	0x010a
        /*0cda*/ 	.byte	0x3f
	.zero		1


	//   ....[69]....
        /*0cdc*/ 	.word	0x000172f0
        /*0ce0*/ 	.word	0x00000012
        /*0ce4*/ 	.word	0x00022860
        /*0ce8*/ 	.short	0x010a
        /*0cea*/ 	.byte	0x3f
	.zero		1


	//   ....[70]....
        /*0cec*/ 	.word	0x00017760
        /*0cf0*/ 	.word	0x00000012
        /*0cf4*/ 	.word	0x00022850
        /*0cf8*/ 	.short	0x0101
        /*0cfa*/ 	.byte	0x3f
	.zero		1


	//   ....[71]....
        /*0cfc*/ 	.word	0x000177e0
        /*0d00*/ 	.word	0x00000012
        /*0d04*/ 	.word	0x00000000
        /*0d08*/ 	.short	0x0101
        /*0d0a*/ 	.byte	0x3f
	.zero		1


	//   ....[72]....
        /*0d0c*/ 	.word	0x00018880
        /*0d10*/ 	.word	0x00000005
        /*0d14*/ 	.word	0x00022820
        /*0d18*/ 	.short	0x010a
        /*0d1a*/ 	.byte	0x3f
	.zero		1


	//   ....[73]....
        /*0d1c*/ 	.word	0x00018a00
        /*0d20*/ 	.word	0x00000003
        /*0d24*/ 	.word	0x00022840
        /*0d28*/ 	.short	0x010a
        /*0d2a*/ 	.byte	0x3f
	.zero		1


	//   ....[74]....
        /*0d2c*/ 	.word	0x00018aa0
        /*0d30*/ 	.word	0x00000013
        /*0d34*/ 	.word	0x00022840
        /*0d38*/ 	.short	0x010a
        /*0d3a*/ 	.byte	0x3f
	.zero		1


	//   ....[75]....
        /*0d3c*/ 	.word	0x00018ae0
        /*0d40*/ 	.word	0x00000003
        /*0d44*/ 	.word	0x00022860
        /*0d48*/ 	.short	0x010a
        /*0d4a*/ 	.byte	0x3f
	.zero		1


	//   ....[76]....
        /*0d4c*/ 	.word	0x00018b20
        /*0d50*/ 	.word	0x00000013
        /*0d54*/ 	.word	0x00022860
        /*0d58*/ 	.short	0x010a
        /*0d5a*/ 	.byte	0x3f
	.zero		1


	//   ....[77]....
        /*0d5c*/ 	.word	0x00018b60
        /*0d60*/ 	.word	0x00000003
        /*0d64*/ 	.word	0x00022880
        /*0d68*/ 	.short	0x010a
        /*0d6a*/ 	.byte	0x3f
	.zero		1


	//   ....[78]....
        /*0d6c*/ 	.word	0x00018ba0
        /*0d70*/ 	.word	0x00000013
        /*0d74*/ 	.word	0x00022880
        /*0d78*/ 	.short	0x010a
        /*0d7a*/ 	.byte	0x3f
	.zero		1


	//   ....[79]....
        /*0d7c*/ 	.word	0x00018c10
        /*0d80*/ 	.word	0x00000003
        /*0d84*/ 	.word	0x00022800
        /*0d88*/ 	.short	0x010a
        /*0d8a*/ 	.byte	0x3f
	.zero		1


	//   ....[80]....
        /*0d8c*/ 	.word	0x00018c60
        /*0d90*/ 	.word	0x00000003
        /*0d94*/ 	.word	0x00022830
        /*0d98*/ 	.short	0x010a
        /*0d9a*/ 	.byte	0x3f
	.zero		1


	//   ....[81]....
        /*0d9c*/ 	.word	0x00018cc0
        /*0da0*/ 	.word	0x00000004
        /*0da4*/ 	.word	0x00022830
        /*0da8*/ 	.short	0x010a
        /*0daa*/ 	.byte	0x3f
	.zero		1


	//   ....[82]....
        /*0dac*/ 	.word	0x00018d20
        /*0db0*/ 	.word	0x00000004
        /*0db4*/ 	.word	0x00022850
        /*0db8*/ 	.short	0x010a
        /*0dba*/ 	.byte	0x3f
	.zero		1


	//   ....[83]....
        /*0dbc*/ 	.word	0x00018d80
        /*0dc0*/ 	.word	0x00000004
        /*0dc4*/ 	.word	0x00022830
        /*0dc8*/ 	.short	0x010a
        /*0dca*/ 	.byte	0x3f
	.zero		1


	//   ....[84]....
        /*0dcc*/ 	.word	0x00018de0
        /*0dd0*/ 	.word	0x00000004
        /*0dd4*/ 	.word	0x00022850
        /*0dd8*/ 	.short	0x010a
        /*0dda*/ 	.byte	0x3f
	.zero		1


	//   ....[85]....
        /*0ddc*/ 	.word	0x00018e40
        /*0de0*/ 	.word	0x00000004
        /*0de4*/ 	.word	0x00022830
        /*0de8*/ 	.short	0x010a
        /*0dea*/ 	.byte	0x3f
	.zero		1


	//   ....[86]....
        /*0dec*/ 	.word	0x00018ea0
        /*0df0*/ 	.word	0x00000004
        /*0df4*/ 	.word	0x00022850
        /*0df8*/ 	.short	0x010a
        /*0dfa*/ 	.byte	0x3f
	.zero		1


	//   ....[87]....
        /*0dfc*/ 	.word	0x00018f00
        /*0e00*/ 	.word	0x00000006
        /*0e04*/ 	.word	0x00022850
        /*0e08*/ 	.short	0x010a
        /*0e0a*/ 	.byte	0x3f
	.zero		1


	//   ....[88]....
        /*0e0c*/ 	.word	0x00019000
        /*0e10*/ 	.word	0x00000000
        /*0e14*/ 	.word	0x00022880
        /*0e18*/ 	.short	0x010a
        /*0e1a*/ 	.byte	0x3f
	.zero		1


	//   ....[89]....
        /*0e1c*/ 	.word	0x000195d0
        /*0e20*/ 	.word	0x00000000
        /*0e24*/ 	.word	0x00022840
        /*0e28*/ 	.short	0x010a
        /*0e2a*/ 	.byte	0x3f
	.zero		1


	//   ....[90]....
        /*0e2c*/ 	.word	0x0001a120
        /*0e30*/ 	.word	0x00000010
        /*0e34*/ 	.word	0x00022820
        /*0e38*/ 	.short	0x010a
        /*0e3a*/ 	.byte	0x3f
	.zero		1


	//   ....[91]....
        /*0e3c*/ 	.word	0x0001a170
        /*0e40*/ 	.word	0x00000000
        /*0e44*/ 	.word	0x00022880
        /*0e48*/ 	.short	0x010a
        /*0e4a*/ 	.byte	0x3f
	.zero		1


	//   ....[92]....
        /*0e4c*/ 	.word	0x0001a670
        /*0e50*/ 	.word	0x00000000
        /*0e54*/ 	.word	0x00022840
        /*0e58*/ 	.short	0x010a
        /*0e5a*/ 	.byte	0x3f
	.zero		1


	//   ....[93]....
        /*0e5c*/ 	.word	0x0001ab90
        /*0e60*/ 	.word	0x00000000
        /*0e64*/ 	.word	0x00022870
        /*0e68*/ 	.short	0x010a
        /*0e6a*/ 	.byte	0x3f
	.zero		1


	//   ....[94]....
        /*0e6c*/ 	.word	0x0001abe0
        /*0e70*/ 	.word	0x00000000
        /*0e74*/ 	.word	0x00022860
        /*0e78*/ 	.short	0x010a
        /*0e7a*/ 	.byte	0x3f
	.zero		1


	//   ....[95]....
        /*0e7c*/ 	.word	0x0001ac30
        /*0e80*/ 	.word	0x00000012
        /*0e84*/ 	.word	0x00022870
        /*0e88*/ 	.short	0x010a
        /*0e8a*/ 	.byte	0x3f
	.zero		1


	//   ....[96]....
        /*0e8c*/ 	.word	0x0001ac80
        /*0e90*/ 	.word	0x00000012
        /*0e94*/ 	.word	0x00022860
        /*0e98*/ 	.short	0x010a
        /*0e9a*/ 	.byte	0x3f
	.zero		1


	//   ....[97]....
        /*0e9c*/ 	.word	0x0001acd0
        /*0ea0*/ 	.word	0x00000005
        /*0ea4*/ 	.word	0x00022820
        /*0ea8*/ 	.short	0x010a
        /*0eaa*/ 	.byte	0x3f
	.zero		1


	//   ....[98]....
        /*0eac*/ 	.word	0x0001ae70
        /*0eb0*/ 	.word	0x00000003
        /*0eb4*/ 	.word	0x00022840
        /*0eb8*/ 	.short	0x010a
        /*0eba*/ 	.byte	0x3f
	.zero		1


	//   ....[99]....
        /*0ebc*/ 	.word	0x0001aec0
        /*0ec0*/ 	.word	0x00000013
        /*0ec4*/ 	.word	0x00022840
        /*0ec8*/ 	.short	0x010a
        /*0eca*/ 	.byte	0x3f
	.zero		1


	//   ....[100]....
        /*0ecc*/ 	.word	0x0001af10
        /*0ed0*/ 	.word	0x00000003
        /*0ed4*/ 	.word	0x00022860
        /*0ed8*/ 	.short	0x010a
        /*0eda*/ 	.byte	0x3f
	.zero		1


	//   ....[101]....
        /*0edc*/ 	.word	0x0001af60
        /*0ee0*/ 	.word	0x00000013
        /*0ee4*/ 	.word	0x00022860
        /*0ee8*/ 	.short	0x010a
        /*0eea*/ 	.byte	0x3f
	.zero		1


	//   ....[102]....
        /*0eec*/ 	.word	0x0001afb0
        /*0ef0*/ 	.word	0x00000003
        /*0ef4*/ 	.word	0x00022880
        /*0ef8*/ 	.short	0x010a
        /*0efa*/ 	.byte	0x3f
	.zero		1


	//----- nvinfo : EIATTR_NUM_MBARRIERS
	.align		4
.L_215:
        /*0efc*/ 	.byte	0x03, 0x38
        /*0efe*/ 	.short	0x0016


	//----- nvinfo : EIATTR_EXIT_INSTR_OFFSETS
	.align		4
        /*0f00*/ 	.byte	0x04, 0x1c
        /*0f02*/ 	.short	(.L_217 - .L_216)


	//   ....[0]....
.L_216:
        /*0f04*/ 	.word	0x000009c0


	//   ....[1]....
        /*0f08*/ 	.word	0x00011dc0


	//   ....[2]....
        /*0f0c*/ 	.word	0x00018bf0


	//----- nvinfo : EIATTR_MAX_THREADS
	.align		4
.L_217:
        /*0f10*/ 	.byte	0x04, 0x05
        /*0f12*/ 	.short	(.L_219 - .L_218)
.L_218:
        /*0f14*/ 	.word	0x00000180
        /*0f18*/ 	.word	0x00000001
        /*0f1c*/ 	.word	0x00000001


	//----- nvinfo : EIATTR_CRS_STACK_SIZE
	.align		4
.L_219:
        /*0f20*/ 	.byte	0x04, 0x1e
        /*0f22*/ 	.short	(.L_221 - .L_220)
.L_220:
        /*0f24*/ 	.word	0x00000000


	//----- nvinfo : EIATTR_CBANK_PARAM_SIZE
	.align		4
.L_221:
        /*0f28*/ 	.byte	0x03, 0x19
        /*0f2a*/ 	.short	0x0af0


	//----- nvinfo : EIATTR_PARAM_CBANK
	.align		4
        /*0f2c*/ 	.byte	0x04, 0x0a
        /*0f2e*/ 	.short	(.L_223 - .L_222)
	.align		4
.L_222:
        /*0f30*/ 	.word	index@(.nv.constant0._ZN7cutlass13device_kernelIN5flash11enable_sm90INS1_16FlashAttnFwdSm90INS1_25CollectiveMainloopFwdSm90ILi2EN4cute5tupleIJNS5_1CILi1EEES8_S8_EEENS6_IJNS7_ILi128EEESA_NS7_ILi192EEEEEELi128ENS_12float_e4m3_tEfNS_4arch4Sm90ELb0ELb1ELb0ELb1ELb1ELb0ELb0ELb1ELb1ELb1ELb1ELb0EEENS1_21CollectiveEpilogueFwdINS6_IJSA_SA_SA_EEES9_NS_10bfloat16_tESF_Li256ELb1ELb1ELb1ELb1EEENS1_36VarlenDynamicPersistentTileSchedulerILi128ELi128ELi256ELi128ELb1ELb1ELb1ELb1ELb0ELb1EEEEEEEEEvNT_6ParamsE)
        /*0f34*/ 	.short	0x0210
        /*0f36*/ 	.short	0x0af0


	//----- nvinfo : EIATTR_SW_WAR
	.align		4
.L_223:
        /*0f38*/ 	.byte	0x04, 0x36
        /*0f3a*/ 	.short	(.L_225 - .L_224)
.L_224:
        /*0f3c*/ 	.word	0x00000008
.L_225:


//--------------------- .nv.info._ZN7cutlass13device_kernelIN5flash11enable_sm90INS1_16FlashAttnFwdSm90INS1_25CollectiveMainloopFwdSm90ILi2EN4cute5tupleIJNS5_1CILi1EEES8_S8_EEENS6_IJNS7_ILi128EEESA_NS7_ILi192EEEEEELi128ENS_12float_e4m3_tEfNS_4arch4Sm90ELb0ELb1ELb0ELb1ELb1ELb1ELb0ELb1ELb1ELb1ELb1ELb0EEENS1_21CollectiveEpilogueFwdINS6_IJSA_SA_SA_EEES9_NS_10bfloat16_tESF_Li256ELb1ELb1ELb1ELb1EEENS1_36VarlenDynamicPersistentTileSchedulerILi128ELi128ELi256ELi128ELb1ELb1ELb1ELb1ELb0ELb1EEEEEEEEEvNT_6ParamsE --------------------------
	.section	.nv.info._ZN7cutlass13device_kernelIN5flash11enable_sm90INS1_16FlashAttnFwdSm90INS1_25CollectiveMainloopFwdSm90ILi2EN4cute5tupleIJNS5_1CILi1EEES8_S8_EEENS6_IJNS7_ILi128EEESA_NS7_ILi192EEEEEELi128ENS_12float_e4m3_tEfNS_4arch4Sm90ELb0ELb1ELb0ELb1ELb1ELb1ELb0ELb1ELb1ELb1ELb1ELb0EEENS1_21CollectiveEpilogueFwdINS6_IJSA_SA_SA_EEES9_NS_10bfloat16_tESF_Li256ELb1ELb1ELb1ELb1EEENS1_36VarlenDynamicPersistentTileSchedulerILi128ELi128ELi256ELi128ELb1ELb1ELb1ELb1ELb0ELb1EEEEEEEEEvNT_6ParamsE,"",@"SHT_CUDA_INFO"
	.sectionflags	@""
	.align	4


	//----- nvinfo : EIATTR_CUDA_API_VERSION
	.align		4
        /*0000*/ 	.byte	0x04, 0x37
        /*0002*/ 	.short	(.L_227 - .L_226)
.L_226:
        /*0004*/ 	.word	0x00000082


	//----- nvinfo : EIATTR_KPARAM_INFO
	.align		4
.L_227:
        /*0008*/ 	.byte	0x04, 0x17
        /*000a*/ 	.short	(.L_229 - .L_228)
.L_228:
        /*000c*/ 	.word	0x00000000
        /*0010*/ 	.short	0x0000
        /*0012*/ 	.short	0x0070
        /*0014*/ 	.byte	0x00, 0xf0, 0x01, 0x2a


	//----- nvinfo : EIATTR_SPARSE_MMA_MASK
	.align		4
.L_229:
        /*0018*/ 	.byte	0x03, 0x50
        /*001a*/ 	.short	0x0000


	//----- nvinfo : EIATTR_MAXREG_COUNT
	.align		4
        /*001c*/ 	.byte	0x03, 0x1b
        /*001e*/ 	.short	0x00a8


	//----- nvinfo : EIATTR_NUM_BARRIERS
	.align		4
        /*0020*/ 	.byte	0x02, 0x4c
        /*0022*/ 	.byte	0x10
	.zero		1


	//----- nvinfo : EIATTR_EXTERNS
	.align		4
        /*0024*/ 	.byte	0x04, 0x0f
        /*0026*/ 	.short	(.L_231 - .L_230)


	//   ....[0]....
	.align		4
.L_230:
        /*0028*/ 	.word	index@(__assertfail)


	//----- nvinfo : EIATTR_ANNOTATIONS
	.align		4
.L_231:
        /*002c*/ 	.byte	0x04, 0x55
        /*002e*/ 	.short	(.L_233 - .L_232)


	//   ....[0]....
.L_232:
        /* <DEDUP_REMOVED lines=32> */


	//----- nvinfo : EIATTR_MERCURY_ISA_VERSION
	.align		4
.L_233:
        /*0218*/ 	.byte	0x03, 0x5f
        /*021a*/ 	.short	0x0101


	//----- nvinfo : EIATTR_UNUSED_LOAD_BYTE_OFFSET
	.align		4
        /*021c*/ 	.byte	0x04, 0x44
        /*021e*/ 	.short	(.L_235 - .L_234)


	//   ....[0]....
.L_234:
        /*0220*/ 	.word	0x00000aa0
        /*0224*/ 	.word	0x0000fff0


	//   ....[1]....
        /*0228*/ 	.word	0x0001e090
        /*022c*/ 	.word	0x0000fff0


	//----- nvinfo : EIATTR_INT_WARP_WIDE_INSTR_OFFSETS
	.align		4
.L_235:
        /*0230*/ 	.byte	0x04, 0x31
        /*0232*/ 	.short	(.L_237 - .L_236)


	//   ....[0]....
.L_236:
        /*0234*/ 	.word	0x00000130


	//   ....[1]....
        /*0238*/ 	.word	0x00000170


	//   ....[2]....
        /*023c*/ 	.word	0x000001e0


	//   ....[3]....
        /*0240*/ 	.word	0x00025800


	//   ....[4]....
        /*0244*/ 	.word	0x00025890


	//   ....[5]....
        /*0248*/ 	.word	0x00028b60


	//   ....[6]....
        /*024c*/ 	.word	0x00028bf0


	//----- nvinfo : EIATTR_COOP_GROUP_MASK_REGIDS
	.align		4
.L_237:
        /*0250*/ 	.byte	0x04, 0x29
        /*0252*/ 	.short	(.L_239 - .L_238)


	//   ....[0]....
.L_238:
        /*0254*/ 	.word	0xffffffff


	//   ....[1]....
        /*0258*/ 	.word	0xffffffff


	//   ....[2]....
        /*025c*/ 	.word	0xffffffff


	//   ....[3]....
        /*0260*/ 	.word	0xffffffff


	//   ....[4]....
        /*0264*/ 	.word	0xffffffff


	//   ....[5]....
        /*0268*/ 	.word	0xffffffff


	//   ....[6]....
        /*026c*/ 	.word	0xffffffff


	//   ....[7]....
        /*0270*/ 	.word	0xffffffff


	//   ....[8]....
        /*0274*/ 	.word	0xffffffff


	//   ....[9]....
        /*0278*/ 	.word	0xffffffff


	//   ....[10]....
        /*027c*/ 	.word	0xffffffff


	//   ....[11]....
        /*0280*/ 	.word	0xffffffff


	//   ....[12]....
        /*0284*/ 	.word	0xffffffff


	//   ....[13]....
        /*0288*/ 	.word	0xffffffff


	//   ....[14]....
        /*028c*/ 	.word	0xffffffff


	//   ....[15]....
        /*0290*/ 	.word	0xffffffff


	//   ....[16]....
        /*0294*/ 	.word	0xffffffff


	//   ....[17]....
        /*0298*/ 	.word	0xffffffff


	//   ....[18]....
        /*029c*/ 	.word	0xffffffff


	//   ....[19]....
        /*02a0*/ 	.word	0xffffffff


	//   ....[20]....
        /*02a4*/ 	.word	0xffffffff


	//   ....[21]....
        /*02a8*/ 	.word	0xffffffff


	//   ....[22]....
        /*02ac*/ 	.word	0xffffffff


	//   ....[23]....
        /*02b0*/ 	.word	0xffffffff


	//   ....[24]....
        /*02b4*/ 	.word	0xffffffff


	//   ....[25]....
        /*02b8*/ 	.word	0xffffffff


	//   ....[26]....
        /*02bc*/ 	.word	0xffffffff


	//   ....[27]....
        /*02c0*/ 	.word	0xffffffff


	//   ....[28]....
        /*02c4*/ 	.word	0xffffffff


	//   ....[29]....
        /*02c8*/ 	.word	0xffffffff


	//   ....[30]....
        /*02cc*/ 	.word	0xffffffff


	//   ....[31]....
        /*02d0*/ 	.word	0xffffffff


	//   ....[32]....
        /*02d4*/ 	.word	0xffffffff


	//   ....[33]....
        /*02d8*/ 	.word	0xffffffff


	//   ....[34]....
        /*02dc*/ 	.word	0xffffffff


	//   ....[35]....
        /*02e0*/ 	.word	0xffffffff


	//   ....[36]....
        /*02e4*/ 	.word	0xffffffff


	//   ....[37]....
        /*02e8*/ 	.word	0xffffffff


	//   ....[38]....
        /*02ec*/ 	.word	0xffffffff


	//   ....[39]....
        /*02f0*/ 	.word	0xffffffff


	//   ....[40]....
        /*02f4*/ 	.word	0xffffffff


	//   ....[41]....
        /*02f8*/ 	.word	0xffffffff


	//   ....[42]....
        /*02fc*/ 	.word	0xffffffff


	//   ....[43]....
        /*0300*/ 	.word	0xffffffff


	//   ....[44]....
        /*0304*/ 	.word	0xffffffff


	//   ....[45]....
        /*0308*/ 	.word	0xffffffff


	//   ....[46]....
        /*030c*/ 	.word	0xffffffff


	//   ....[47]....
        /*0310*/ 	.word	0xffffffff


	//   ....[48]....
        /*0314*/ 	.word	0xffffffff


	//   ....[49]....
        /*0318*/ 	.word	0xffffffff


	//   ....[50]....
        /*031c*/ 	.word	0xffffffff


	//   ....[51]....
        /*0320*/ 	.word	0xffffffff


	//   ....[52]....
        /*0324*/ 	.word	0xffffffff


	//   ....[53]....
        /*0328*/ 	.word	0xffffffff


	//   ....[54]....
        /*032c*/ 	.word	0xffffffff


	//   ....[55]....
        /*0330*/ 	.word	0xffffffff


	//   ....[56]....
        /*0334*/ 	.word	0xffffffff


	//   ....[57]....
        /*0338*/ 	.word	0xffffffff


	//   ....[58]....
        /*033c*/ 	.word	0xffffffff


	//   ....[59]....
        /*0340*/ 	.word	0xffffffff


	//   ....[60]....
        /*0344*/ 	.word	0xffffffff


	//   ....[61]....
        /*0348*/ 	.word	0xffffffff


	//   ....[62]....
        /*034c*/ 	.word	0xffffffff


	//   ....[63]....
        /*0350*/ 	.word	0xffffffff


	//   ....[64]....
        /*0354*/ 	.word	0xffffffff


	//   ....[65]....
        /*0358*/ 	.word	0xffffffff


	//   ....[66]....
        /*035c*/ 	.word	0xffffffff


	//   ....[67]....
        /*0360*/ 	.word	0xffffffff


	//   ....[68]....
        /*0364*/ 	.word	0xffffffff


	//   ....[69]....
        /*0368*/ 	.word	0xffffffff


	//   ....[70]....
        /*036c*/ 	.word	0xffffffff


	//   ....[71]....
        /*0370*/ 	.word	0xffffffff


	//   ....[72]....
        /*0374*/ 	.word	0xffffffff


	//   ....[73]....
        /*0378*/ 	.word	0xffffffff


	//   ....[74]....
        /*037c*/ 	.word	0xffffffff


	//   ....[75]....
        /*0380*/ 	.word	0xffffffff


	//   ....[76]....
        /*0384*/ 	.word	0xffffffff


	//   ....[77]....
        /*0388*/ 	.word	0xffffffff


	//   ....[78]....
        /*038c*/ 	.word	0xffffffff


	//   ....[79]....
        /*0390*/ 	.word	0xffffffff


	//   ....[80]....
        /*0394*/ 	.word	0xffffffff


	//   ....[81]....
        /*0398*/ 	.word	0xffffffff


	//   ....[82]....
        /*039c*/ 	.word	0xffffffff


	//   ....[83]....
        /*03a0*/ 	.word	0xffffffff


	//   ....[84]....
        /*03a4*/ 	.word	0xffffffff


	//   ....[85]....
        /*03a8*/ 	.word	0xffffffff


	//   ....[86]....
        /*03ac*/ 	.word	0xffffffff


	//   ....[87]....
        /*03b0*/ 	.word	0xffffffff


	//   ....[88]....
        /*03b4*/ 	.word	0xffffffff


	//   ....[89]....
        /*03b8*/ 	.word	0xffffffff


	//   ....[90]....
        /*03bc*/ 	.word	0xffffffff


	//   ....[91]....
        /*03c0*/ 	.word	0xffffffff


	//   ....[92]....
        /*03c4*/ 	.word	0xffffffff


	//   ....[93]....
        /*03c8*/ 	.word	0xffffffff


	//   ....[94]....
        /*03cc*/ 	.word	0xffffffff


	//   ....[95]....
        /*03d0*/ 	.word	0xffffffff


	//   ....[96]....
        /*03d4*/ 	.word	0xffffffff


	//   ....[97]....
        /*03d8*/ 	.word	0xffffffff


	//   ....[98]....
        /*03dc*/ 	.word	0xffffffff


	//   ....[99]....
        /*03e0*/ 	.word	0xffffffff


	//   ....[100]....
        /*03e4*/ 	.word	0xffffffff


	//   ....[101]....
        /*03e8*/ 	.word	0xffffffff


	//   ....[102]....
        /*03ec*/ 	.word	0xffffffff


	//   ....[103]....
        /*03f0*/ 	.word	0xffffffff


	//   ....[104]....
        /*03f4*/ 	.word	0xffffffff


	//   ....[105]....
        /*03f8*/ 	.word	0xffffffff


	//   ....[106]....
        /*03fc*/ 	.word	0xffffffff


	//   ....[107]....
        /*0400*/ 	.word	0xffffffff


	//   ....[108]....
        /*0404*/ 	.word	0xffffffff


	//   ....[109]....
        /*0408*/ 	.word	0xffffffff


	//   ....[110]....
        /*040c*/ 	.word	0xffffffff


	//   ....[111]....
        /*0410*/ 	.word	0xffffffff


	//   ....[112]....
        /*0414*/ 	.word	0xffffffff


	//   ....[113]....
        /*0418*/ 	.word	0xffffffff


	//   ....[114]....
        /*041c*/ 	.word	0xffffffff


	//   ....[115]....
        /*0420*/ 	.word	0xffffffff


	//   ....[116]....
        /*0424*/ 	.word	0xffffffff


	//   ....[117]....
        /*0428*/ 	.word	0xffffffff


	//   ....[118]....
        /*042c*/ 	.word	0xffffffff


	//   ....[119]....
        /*0430*/ 	.word	0xffffffff


	//   ....[120]....
        /*0434*/ 	.word	0xffffffff


	//   ....[121]....
        /*0438*/ 	.word	0xffffffff


	//   ....[122]....
        /*043c*/ 	.word	0xffffffff


	//   ....[123]....
        /*0440*/ 	.word	0xffffffff


	//   ....[124]....
        /*0444*/ 	.word	0xffffffff


	//   ....[125]....
        /*0448*/ 	.word	0xffffffff


	//   ....[126]....
        /*044c*/ 	.word	0xffffffff


	//   ....[127]....
        /*0450*/ 	.word	0xffffffff


	//   ....[128]....
        /*0454*/ 	.word	0xffffffff


	//   ....[129]....
        /*0458*/ 	.word	0xffffffff


	//   ....[130]....
        /*045c*/ 	.word	0xffffffff


	//   ....[131]....
        /*0460*/ 	.word	0xffffffff


	//   ....[132]....
        /*0464*/ 	.word	0xffffffff


	//   ....[133]....
        /*0468*/ 	.word	0xffffffff


	//   ....[134]....
        /*046c*/ 	.word	0xffffffff


	//   ....[135]....
        /*0470*/ 	.word	0xffffffff


	//   ....[136]....
        /*0474*/ 	.word	0xffffffff


	//   ....[137]....
        /*0478*/ 	.word	0xffffffff


	//   ....[138]....
        /*047c*/ 	.word	0xffffffff


	//   ....[139]....
        /*0480*/ 	.word	0xffffffff


	//   ....[140]....
        /*0484*/ 	.word	0xffffffff


	//   ....[141]....
        /*0488*/ 	.word	0xffffffff


	//   ....[142]....
        /*048c*/ 	.word	0xffffffff


	//   ....[143]....
        /*0490*/ 	.word	0xffffffff


	//   ....[144]....
        /*0494*/ 	.word	0xffffffff


	//   ....[145]....
        /*0498*/ 	.word	0xffffffff


	//   ....[146]....
        /*049c*/ 	.word	0xffffffff


	//   ....[147]....
        /*04a0*/ 	.word	0xffffffff


	//   ....[148]....
        /*04a4*/ 	.word	0xffffffff


	//   ....[149]....
        /*04a8*/ 	.word	0xffffffff


	//   ....[150]....
        /*04ac*/ 	.word	0xffffffff


	//   ....[151]....
        /*04b0*/ 	.word	0xffffffff


	//   ....[152]....
        /*04b4*/ 	.word	0xffffffff


	//   ....[153]....
        /*04b8*/ 	.word	0xffffffff


	//   ....[154]....
        /*04bc*/ 	.word	0xffffffff


	//   ....[155]....
        /*04c0*/ 	.word	0xffffffff


	//   ....[156]....
        /*04c4*/ 	.word	0xffffffff


	//   ....[157]....
        /*04c8*/ 	.word	0xffffffff


	//   ....[158]....
        /*04cc*/ 	.word	0xffffffff


	//   ....[159]....
        /*04d0*/ 	.word	0xffffffff


	//   ....[160]....
        /*04d4*/ 	.word	0xffffffff


	//   ....[161]....
        /*04d8*/ 	.word	0xffffffff


	//   ....[162]....
        /*04dc*/ 	.word	0xffffffff


	//   ....[163]....
        /*04e0*/ 	.word	0xffffffff


	//   ....[164]....
        /*04e4*/ 	.word	0xffffffff


	//   ....[165]....
        /*04e8*/ 	.word	0xffffffff


	//   ....[166]....
        /*04ec*/ 	.word	0xffffffff


	//   ....[167]....
        /*04f0*/ 	.word	0xffffffff


	//   ....[168]....
        /*04f4*/ 	.word	0xffffffff


	//   ....[169]....
        /*04f8*/ 	.word	0xffffffff


	//   ....[170]....
        /*04fc*/ 	.word	0xffffffff


	//   ....[171]....
        /*0500*/ 	.word	0xffffffff


	//   ....[172]....
        /*0504*/ 	.word	0xffffffff


	//   ....[173]....
        /*0508*/ 	.word	0xffffffff


	//   ....[174]....
        /*050c*/ 	.word	0xffffffff


	//   ....[175]....
        /*0510*/ 	.word	0xffffffff


	//   ....[176]....
        /*0514*/ 	.word	0xffffffff


	//   ....[177]....
        /*0518*/ 	.word	0xffffffff


	//   ....[178]....
        /*051c*/ 	.word	0xffffffff


	//   ....[179]....
        /*0520*/ 	.word	0xffffffff


	//   ....[180]....
        /*0524*/ 	.word	0xffffffff


	//   ....[181]....
        /*0528*/ 	.word	0xffffffff


	//   ....[182]....
        /*052c*/ 	.word	0xffffffff


	//   ....[183]....
        /*0530*/ 	.word	0xffffffff


	//   ....[184]....
        /*0534*/ 	.word	0xffffffff


	//   ....[185]....
        /*0538*/ 	.word	0xffffffff


	//   ....[186]....
        /*053c*/ 	.word	0xffffffff


	//   ....[187]....
        /*0540*/ 	.word	0xffffffff


	//   ....[188]....
        /*0544*/ 	.word	0xffffffff


	//   ....[189]....
        /*0548*/ 	.word	0xffffffff


	//   ....[190]....
        /*054c*/ 	.word	0xffffffff


	//   ....[191]....
        /*0550*/ 	.word	0xffffffff


	//   ....[192]....
        /*0554*/ 	.word	0xffffffff


	//   ....[193]....
        /*0558*/ 	.word	0xffffffff


	//   ....[194]....
        /*055c*/ 	.word	0xffffffff


	//   ....[195]....
        /*0560*/ 	.word	0xffffffff


	//   ....[196]....
        /*0564*/ 	.word	0xffffffff


	//   ....[197]....
        /*0568*/ 	.word	0xffffffff


	//   ....[198]....
        /*056c*/ 	.word	0xffffffff


	//   ....[199]....
        /*0570*/ 	.word	0xffffffff


	//   ....[200]....
        /*0574*/ 	.word	0xffffffff


	//   ....[201]....
        /*0578*/ 	.word	0xffffffff


	//   ....[202]....
        /*057c*/ 	.word	0xffffffff


	//   ....[203]....
        /*0580*/ 	.word	0xffffffff


	//   ....[204]....
        /*0584*/ 	.word	0xffffffff


	//   ....[205]....
        /*0588*/ 	.word	0xffffffff


	//   ....[206]....
        /*058c*/ 	.word	0xffffffff


	//   ....[207]....
        /*0590*/ 	.word	0xffffffff


	//   ....[208]....
        /*0594*/ 	.word	0xffffffff


	//   ....[209]....
        /*0598*/ 	.word	0xffffffff


	//   ....[210]....
        /*059c*/ 	.word	0xffffffff


	//   ....[211]....
        /*05a0*/ 	.word	0xffffffff


	//   ....[212]....
        /*05a4*/ 	.word	0xffffffff


	//   ....[213]....
        /*05a8*/ 	.word	0xffffffff


	//   ....[214]....
        /*05ac*/ 	.word	0xffffffff


	//   ....[215]....
        /*05b0*/ 	.word	0x0500000f


	//   ....[216]....
        /*05b4*/ 	.word	0x0500000f


	//   ....[217]....
        /*05b8*/ 	.word	0x0500000f


	//   ....[218]....
        /*05bc*/ 	.word	0x0500000f


	//   ....[219]....
        /*05c0*/ 	.word	0x0500000f


	//   ....[220]....
        /*05c4*/ 	.word	0x0500000f


	//   ....[221]....
        /*05c8*/ 	.word	0x0500000f


	//   ....[222]....
        /*05cc*/ 	.word	0x0500000f


	//   ....[223]....
        /*05d0*/ 	.word	0x0500000f


	//   ....[224]....
        /*05d4*/ 	.word	0x0500000f


	//   ....[225]....
        /*05d8*/ 	.word	0x0500000f


	//   ....[226]....
        /*05dc*/ 	.word	0x0500000f


	//   ....[227]....
        /*05e0*/ 	.word	0x0500000f


	//   ....[228]....
        /*05e4*/ 	.word	0x0500000f


	//   ....[229]....
        /*05e8*/ 	.word	0x0500000f


	//   ....[230]....
        /*05ec*/ 	.word	0x0500000f


	//   ....[231]....
        /*05f0*/ 	.word	0x0500000f


	//   ....[232]....
        /*05f4*/ 	.word	0x0500000f


	//   ....[233]....
        /*05f8*/ 	.word	0x0500000f


	//   ....[234]....
        /*05fc*/ 	.word	0x0500000f


	//   ....[235]....
        /*0600*/ 	.word	0x0500000f


	//   ....[236]....
        /*0604*/ 	.word	0x0500000f


	//   ....[237]....
        /*0608*/ 	.word	0x0500000f


	//   ....[238]....
        /*060c*/ 	.word	0x0500000f


	//   ....[239]....
        /*0610*/ 	.word	0x0500000f


	//   ....[240]....
        /*0614*/ 	.word	0x0500000f


	//   ....[241]....
        /*0618*/ 	.word	0x0500000f


	//   ....[242]....
        /*061c*/ 	.word	0x0500000f


	//   ....[243]....
        /*0620*/ 	.word	0x0500000f


	//   ....[244]....
        /*0624*/ 	.word	0x0500000f


	//   ....[245]....
        /*0628*/ 	.word	0x0500000f


	//   ....[246]....
        /*062c*/ 	.word	0x0500000f


	//   ....[247]....
        /*0630*/ 	.word	0x0500000f


	//   ....[248]....
        /*0634*/ 	.word	0x0500000f


	//   ....[249]....
        /*0638*/ 	.word	0x0500000f


	//   ....[250]....
        /*063c*/ 	.word	0x0500000f


	//   ....[251]....
        /*0640*/ 	.word	0x0500000f


	//   ....[252]....
        /*0644*/ 	.word	0x0500000f


	//   ....[253]....
        /*0648*/ 	.word	0x0500000f


	//   ....[254]....
        /*064c*/ 	.word	0x0500000f


	//   ....[255]....
        /*0650*/ 	.word	0x0500000f


	//   ....[0]....
        /*0654*/ 	.word	0x0500000f


	//   ....[1]....
        /*0658*/ 	.word	0x0500000f


	//   ....[2]....
        /*065c*/ 	.word	0x0500000f


	//   ....[3]....
        /*0660*/ 	.word	0x0500000f


	//   ....[4]....
        /*0664*/ 	.word	0x0500000f


	//   ....[5]....
        /*0668*/ 	.word	0x0500000f


	//   ....[6]....
        /*066c*/ 	.word	0x0500000f


	//   ....[7]....
        /*0670*/ 	.word	0x0500000f


	//   ....[8]....
        /*0674*/ 	.word	0x0500000f


	//   ....[9]....
        /*0678*/ 	.word	0x0500000f


	//   ....[10]....
        /*067c*/ 	.word	0x0500000f


	//   ....[11]....
        /*0680*/ 	.word	0x0500000f


	//   ....[12]....
        /*0684*/ 	.word	0x0500000f


	//   ....[13]....
        /*0688*/ 	.word	0x0500000f


	//   ....[14]....
        /*068c*/ 	.word	0x0500000f


	//   ....[15]....
        /*0690*/ 	.word	0x0500000f


	//   ....[16]....
        /*0694*/ 	.word	0x0500000f


	//   ....[17]....
        /*0698*/ 	.word	0x0500000f


	//   ....[18]....
        /*069c*/ 	.word	0x0500000f


	//   ....[19]....
        /*06a0*/ 	.word	0x0500000f


	//   ....[20]....
        /*06a4*/ 	.word	0x0500000f


	//   ....[21]....
        /*06a8*/ 	.word	0x0500000f


	//   ....[22]....
        /*06ac*/ 	.word	0x0500000f


	//   ....[23]....
        /*06b0*/ 	.word	0x0500000f


	//   ....[24]....
        /*06b4*/ 	.word	0x0500000f


	//   ....[25]....
        /*06b8*/ 	.word	0x0500000f


	//   ....[26]....
        /*06bc*/ 	.word	0x0500000f


	//   ....[27]....
        /*06c0*/ 	.word	0x0500000f


	//   ....[28]....
        /*06c4*/ 	.word	0x0500000f


	//   ....[29]....
        /*06c8*/ 	.word	0x0500000f


	//   ....[30]....
        /*06cc*/ 	.word	0x0500000f


	//   ....[31]....
        /*06d0*/ 	.word	0x0500000f


	//   ....[32]....
        /*06d4*/ 	.word	0x0500000f


	//   ....[33]....
        /*06d8*/ 	.word	0x0500000f


	//   ....[34]....
        /*06dc*/ 	.word	0x0500000f


	//   ....[35]....
        /*06e0*/ 	.word	0x0500000f


	//   ....[36]....
        /*06e4*/ 	.word	0x0500000f


	//   ....[37]....
        /*06e8*/ 	.word	0x0500000f


	//   ....[38]....
        /*06ec*/ 	.word	0x0500000f


	//   ....[39]....
        /*06f0*/ 	.word	0x0500000f


	//   ....[40]....
        /*06f4*/ 	.word	0x0500000f


	//   ....[41]....
        /*06f8*/ 	.word	0x0500000f


	//   ....[42]....
        /*06fc*/ 	.word	0x0500000f


	//   ....[43]....
        /*0700*/ 	.word	0x0500000f


	//   ....[44]....
        /*0704*/ 	.word	0x0500000f


	//   ....[45]....
        /*0708*/ 	.word	0x0500000f


	//   ....[46]....
        /*070c*/ 	.word	0x0500000f


	//   ....[47]....
        /*0710*/ 	.word	0x0500000f


	//   ....[48]....
        /*0714*/ 	.word	0x0500000f


	//   ....[49]....
        /*0718*/ 	.word	0x0500000f


	//   ....[50]....
        /*071c*/ 	.word	0x0500000f


	//   ....[51]....
        /*0720*/ 	.word	0x0500000f


	//   ....[52]....
        /*0724*/ 	.word	0x0500000f


	//   ....[53]....
        /*0728*/ 	.word	0x0500000f


	//   ....[54]....
        /*072c*/ 	.word	0x0500000f


	//   ....[55]....
        /*0730*/ 	.word	0x0500000f


	//   ....[56]....
        /*0734*/ 	.word	0x0500000f


	//   ....[57]....
        /*0738*/ 	.word	0x0500000f


	//   ....[58]....
        /*073c*/ 	.word	0x0500000f


	//   ....[59]....
        /*0740*/ 	.word	0x0500000f


	//   ....[60]....
        /*0744*/ 	.word	0x0500000f


	//   ....[61]....
        /*0748*/ 	.word	0x0500000f


	//   ....[62]....
        /*074c*/ 	.word	0x0500000f


	//   ....[63]....
        /*0750*/ 	.word	0x0500000f


	//   ....[64]....
        /*0754*/ 	.word	0x0500000f


	//   ....[65]....
        /*0758*/ 	.word	0x0500000f


	//   ....[66]....
        /*075c*/ 	.word	0x0500000f


	//   ....[67]....
        /*0760*/ 	.word	0x0500000f


	//   ....[68]....
        /*0764*/ 	.word	0x0500000f


	//   ....[69]....
        /*0768*/ 	.word	0x0500000f


	//   ....[70]....
        /*076c*/ 	.word	0x0500000f


	//   ....[71]....
        /*0770*/ 	.word	0x0500000f


	//   ....[72]....
        /*0774*/ 	.word	0x0500000f


	//   ....[73]....
        /*0778*/ 	.word	0x0500000f


	//   ....[74]....
        /*077c*/ 	.word	0x0500000f


	//   ....[75]....
        /*0780*/ 	.word	0x0500000f


	//   ....[76]....
        /*0784*/ 	.word	0x0500000f


	//   ....[77]....
        /*0788*/ 	.word	0x0500000f


	//   ....[78]....
        /*078c*/ 	.word	0x0500000f


	//   ....[79]....
        /*0790*/ 	.word	0x0500000f


	//   ....[80]....
        /*0794*/ 	.word	0x0500000f


	//   ....[81]....
        /*0798*/ 	.word	0x0500000f


	//   ....[82]....
        /*079c*/ 	.word	0x0500000f


	//   ....[83]....
        /*07a0*/ 	.word	0x0500000f


	//   ....[84]....
        /*07a4*/ 	.word	0x0500000f


	//   ....[85]....
        /*07a8*/ 	.word	0x0500000f


	//   ....[86]....
        /*07ac*/ 	.word	0x0500000f


	//   ....[87]....
        /*07b0*/ 	.word	0x0500000f


	//   ....[88]....
        /*07b4*/ 	.word	0x0500000f


	//   ....[89]....
        /*07b8*/ 	.word	0x0500000f


	//   ....[90]....
        /*07bc*/ 	.word	0x0500000f


	//   ....[91]....
        /*07c0*/ 	.word	0x0500000f


	//   ....[92]....
        /*07c4*/ 	.word	0x0500000f


	//   ....[93]....
        /*07c8*/ 	.word	0x0500000f


	//   ....[94]....
        /*07cc*/ 	.word	0x0500000f


	//   ....[95]....
        /*07d0*/ 	.word	0x0500000f


	//   ....[96]....
        /*07d4*/ 	.word	0x0500000f


	//   ....[97]....
        /*07d8*/ 	.word	0x0500000f


	//   ....[98]....
        /*07dc*/ 	.word	0x0500000f


	//   ....[99]....
        /*07e0*/ 	.word	0x0500000f


	//   ....[100]....
        /*07e4*/ 	.word	0x0500000f


	//   ....[101]....
        /*07e8*/ 	.word	0x0500000f


	//   ....[102]....
        /*07ec*/ 	.word	0x0500000f


	//   ....[103]....
        /*07f0*/ 	.word	0x0500000f


	//   ....[104]....
        /*07f4*/ 	.word	0x0500000f


	//   ....[105]....
        /*07f8*/ 	.word	0x0500000f


	//   ....[106]....
        /*07fc*/ 	.word	0x0500000f


	//   ....[107]....
        /*0800*/ 	.word	0x0500000f


	//   ....[108]....
        /*0804*/ 	.word	0x0500000f


	//   ....[109]....
        /*0808*/ 	.word	0x0500000f


	//   ....[110]....
        /*080c*/ 	.word	0x0500000f


	//   ....[111]....
        /*0810*/ 	.word	0x0500000f


	//   ....[112]....
        /*0814*/ 	.word	0x0500000f


	//   ....[113]....
        /*0818*/ 	.word	0x0500000f


	//   ....[114]....
        /*081c*/ 	.word	0x0500000f


	//   ....[115]....
        /*0820*/ 	.word	0x0500000f


	//   ....[116]....
        /*0824*/ 	.word	0x0500000f


	//   ....[117]....
        /*0828*/ 	.word	0x0500000f


	//   ....[118]....
        /*082c*/ 	.word	0x0500000f


	//----- nvinfo : EIATTR_COOP_GROUP_INSTR_OFFSETS
	.align		4
.L_239:
        /*0830*/ 	.byte	0x04, 0x28
        /*0832*/ 	.short	(.L_241 - .L_240)


	//   ....[0]....
.L_240:
        /*0834*/ 	.word	0x00000070


	//   ....[1]....
        /*0838*/ 	.word	0x00000140


	//   ....[2]....
        /*083c*/ 	.word	0x00000190


	//   ....[3]....
        /*0840*/ 	.word	0x000003c0


	//   ....[4]....
        /*0844*/ 	.word	0x00000520


	//   ....[5]....
        /*0848*/ 	.word	0x00000640


	//   ....[6]....
        /*084c*/ 	.word	0x000007a0


	//   ....[7]....
        /*0850*/ 	.word	0x00003630


	//   ....[8]....
        /*0854*/ 	.word	0x00003640


	//   ....[9]....
        /*0858*/ 	.word	0x000065d0


	//   ....[10]....
        /*085c*/ 	.word	0x000065e0


	//   ....[11]....
        /*0860*/ 	.word	0x00009600


	//   ....[12]....
        /*0864*/ 	.word	0x00009610


	//   ....[13]....
        /*0868*/ 	.word	0x00009ab0


	//   ....[14]....
        /*086c*/ 	.word	0x00009ad0


	//   ....[15]....
        /*0870*/ 	.word	0x0000abd0


	//   ....[16]....
        /*0874*/ 	.word	0x0000b290


	//   ....[17]....
        /*0878*/ 	.word	0x0000b2a0


	//   ....[18]....
        /*087c*/ 	.word	0x0000b2b0


	//   ....[19]....
        /*0880*/ 	.word	0x0000b2c0


	//   ....[20]....
        /*0884*/ 	.word	0x0000e8c0


	//   ....[21]....
        /*0888*/ 	.word	0x0000e8d0


	//   ....[22]....
        /*088c*/ 	.word	0x0000e8e0


	//   ....[23]....
        /*0890*/ 	.word	0x0000e8f0


	//   ....[24]....
        /*0894*/ 	.word	0x00012360


	//   ....[25]....
        /*0898*/ 	.word	0x00012570


	//   ....[26]....
        /*089c*/ 	.word	0x00013650


	//   ....[27]....
        /*08a0*/ 	.word	0x00013750


	//   ....[28]....
        /*08a4*/ 	.word	0x00013fb0


	//   ....[29]....
        /*08a8*/ 	.word	0x00014030


	//   ....[30]....
        /*08ac*/ 	.word	0x000159b0


	//   ....[31]....
        /*08b0*/ 	.word	0x00015b90


	//   ....[32]....
        /*08b4*/ 	.word	0x00016770


	//   ....[33]....
        /*08b8*/ 	.word	0x00016940


	//   ....[34]....
        /*08bc*/ 	.word	0x00016ff0


	//   ....[35]....
        /*08c0*/ 	.word	0x00017120


	//   ....[36]....
        /*08c4*/ 	.word	0x00018eb0


	//   ....[37]....
        /*08c8*/ 	.word	0x00018ed0


	//   ....[38]....
        /*08cc*/ 	.word	0x000193f0


	//   ....[39]....
        /*08d0*/ 	.word	0x00019450


	//   ....[40]....
        /*08d4*/ 	.word	0x0001ad20


	//   ....[41]....
        /*08d8*/ 	.word	0x0001af40


	//   ....[42]....
        /*08dc*/ 	.word	0x0001baf0


	//   ....[43]....
        /*08e0*/ 	.word	0x0001bbf0


	//   ....[44]....
        /*08e4*/ 	.word	0x0001c520


	//   ....[45]....
        /*08e8*/ 	.word	0x0001c580


	//   ....[46]....
        /*08ec*/ 	.word	0x0001d8c0


	//   ....[47]....
        /*08f0*/ 	.word	0x0001d920


	//   ....[48]....
        /*08f4*/ 	.word	0x0001d940


	//   ....[49]....
        /*08f8*/ 	.word	0x0001d960


	//   ....[50]....
        /*08fc*/ 	.word	0x0001e4f0


	//   ....[51]....
        /*0900*/ 	.word	0x0001e540


	//   ....[52]....
        /*0904*/ 	.word	0x0001e570


	//   ....[53]....
        /*0908*/ 	.word	0x0001e5a0


	//   ....[54]....
        /*090c*/ 	.word	0x0001e5d0


	//   ....[55]....
        /*0910*/ 	.word	0x0001e600


	//   ....[56]....
        /*0914*/ 	.word	0x0001e630


	//   ....[57]....
        /*0918*/ 	.word	0x0001e660


	//   ....[58]....
        /*091c*/ 	.word	0x0001e690


	//   ....[59]....
        /*0920*/ 	.word	0x0001e6c0


	//   ....[60]....
        /*0924*/ 	.word	0x0001e6f0


	//   ....[61]....
        /*0928*/ 	.word	0x0001e720


	//   ....[62]....
        /*092c*/ 	.word	0x0001e750


	//   ....[63]....
        /*0930*/ 	.word	0x0001e780


	//   ....[64]....
        /*0934*/ 	.word	0x0001e7b0


	//   ....[65]....
        /*0938*/ 	.word	0x0001e7e0


	//   ....[66]....
        /*093c*/ 	.word	0x0001e810


	//   ....[67]....
        /*0940*/ 	.word	0x0001e840


	//   ....[68]....
        /*0944*/ 	.word	0x0001e870


	//   ....[69]....
        /*0948*/ 	.word	0x0001e8a0


	//   ....[70]....
        /*094c*/ 	.word	0x0001e8d0


	//   ....[71]....
        /*0950*/ 	.word	0x0001e900


	//   ....[72]....
        /*0954*/ 	.word	0x0001e930


	//   ....[73]....
        /*0958*/ 	.word	0x0001e960


	//   ....[74]....
        /*095c*/ 	.word	0x0001e990


	//   ....[75]....
        /*0960*/ 	.word	0x0001e9c0


	//   ....[76]....
        /*0964*/ 	.word	0x0001e9f0


	//   ....[77]....
        /*0968*/ 	.word	0x0001ea20


	//   ....[78]....
        /*096c*/ 	.word	0x0001ea50


	//   ....[79]....
        /*0970*/ 	.word	0x0001ea80


	//   ....[80]....
        /*0974*/ 	.word	0x0001eab0


	//   ....[81]....
        /*0978*/ 	.word	0x0001eae0


	//   ....[82]....
        /*097c*/ 	.word	0x0001eb10


	//   ....[83]....
        /*0980*/ 	.word	0x0001eb30


	//   ....[84]....
        /*0984*/ 	.word	0x0001eb40


	//   ....[85]....
        /*0988*/ 	.word	0x0001eb50


	//   ....[86]....
        /*098c*/ 	.word	0x0001eb70


	//   ....[87]....
        /*0990*/ 	.word	0x0001eba0


	//   ....[88]....
        /*0994*/ 	.word	0x0001ebc0


	//   ....[89]....
        /*0998*/ 	.word	0x0001ebd0


	//   ....[90]....
        /*099c*/ 	.word	0x0001ebf0


	//   ....[91]....
        /*09a0*/ 	.word	0x0001ec20


	//   ....[92]....
        /*09a4*/ 	.word	0x0001ec50


	//   ....[93]....
        /*09a8*/ 	.word	0x0001ec80


	//   ....[94]....
        /*09ac*/ 	.word	0x0001ecb0


	//   ....[95]....
        /*09b0*/ 	.word	0x0001ece0


	//   ....[96]....
        /*09b4*/ 	.word	0x0001ed10


	//   ....[97]....
        /*09b8*/ 	.word	0x0001ed30


	//   ....[98]....
        /*09bc*/ 	.word	0x0001ed40


	//   ....[99]....
        /*09c0*/ 	.word	0x0001ed60


	//   ....[100]....
        /*09c4*/ 	.word	0x0001ed90


	//   ....[101]....
        /*09c8*/ 	.word	0x0001edb0


	//   ....[102]....
        /*09cc*/ 	.word	0x0001edd0


	//   ....[103]....
        /*09d0*/ 	.word	0x0001ee00


	//   ....[104]....
        /*09d4*/ 	.word	0x0001ee30


	//   ....[105]....
        /*09d8*/ 	.word	0x0001ee40


	//   ....[106]....
        /*09dc*/ 	.word	0x0001ee70


	//   ....[107]....
        /*09e0*/ 	.word	0x0001eea0


	//   ....[108]....
        /*09e4*/ 	.word	0x0001eed0


	//   ....[109]....
        /*09e8*/ 	.word	0x0001ef00


	//   ....[110]....
        /*09ec*/ 	.word	0x0001ef30


	//   ....[111]....
        /*09f0*/ 	.word	0x0001ef60


	//   ....[112]....
        /*09f4*/ 	.word	0x0001ef90


	//   ....[113]....
        /*09f8*/ 	.word	0x0001efc0


	//   ....[114]....
        /*09fc*/ 	.word	0x0001f7c0


	//   ....[115]....
        /*0a00*/ 	.word	0x0001f7e0


	//   ....[116]....
        /*0a04*/ 	.word	0x0001f800


	//   ....[117]....
        /*0a08*/ 	.word	0x0001f810


	//   ....[118]....
        /*0a0c*/ 	.word	0x0001fea0


	//   ....[119]....
        /*0a10*/ 	.word	0x0001feb0


	//   ....[120]....
        /*0a14*/ 	.word	0x0001ffe0


	//   ....[121]....
        /*0a18*/ 	.word	0x0001fff0


	//   ....[122]....
        /*0a1c*/ 	.word	0x00020120


	//   ....[123]....
        /*0a20*/ 	.word	0x00020130


	//   ....[124]....
        /*0a24*/ 	.word	0x00020260


	//   ....[125]....
        /*0a28*/ 	.word	0x00020270


	//   ....[126]....
        /*0a2c*/ 	.word	0x00020640


	//   ....[127]....
        /*0a30*/ 	.word	0x00020650


	//   ....[128]....
        /*0a34*/ 	.word	0x00020dd0


	//   ....[129]....
        /*0a38*/ 	.word	0x00020de0


	//   ....[130]....
        /*0a3c*/ 	.word	0x00021c20


	//   ....[131]....
        /*0a40*/ 	.word	0x00021c30


	//   ....[132]....
        /*0a44*/ 	.word	0x00021d70


	//   ....[133]....
        /*0a48*/ 	.word	0x00021d80


	//   ....[134]....
        /*0a4c*/ 	.word	0x00021eb0


	//   ....[135]....
        /*0a50*/ 	.word	0x00021ec0


	//   ....[136]....
        /*0a54*/ 	.word	0x00021ff0


	//   ....[137]....
        /*0a58*/ 	.word	0x00022000


	//   ....[138]....
        /*0a5c*/ 	.word	0x00022180


	//   ....[139]....
        /*0a60*/ 	.word	0x00022370


	//   ....[140]....
        /*0a64*/ 	.word	0x000223a0


	//   ....[141]....
        /*0a68*/ 	.word	0x000223d0


	//   ....[142]....
        /*0a6c*/ 	.word	0x00022400


	//   ....[143]....
        /*0a70*/ 	.word	0x00022430


	//   ....[144]....
        /*0a74*/ 	.word	0x00022460


	//   ....[145]....
        /*0a78*/ 	.word	0x000225f0


	//   ....[146]....
        /*0a7c*/ 	.word	0x00022620


	//   ....[147]....
        /*0a80*/ 	.word	0x00022650


	//   ....[148]....
        /*0a84*/ 	.word	0x00022680


	//   ....[149]....
        /*0a88*/ 	.word	0x000226b0


	//   ....[150]....
        /*0a8c*/ 	.word	0x000226e0


	//   ....[151]....
        /*0a90*/ 	.word	0x00022770


	//   ....[152]....
        /*0a94*/ 	.word	0x000227a0


	//   ....[153]....
        /*0a98*/ 	.word	0x000227b0


	//   ....[154]....
        /*0a9c*/ 	.word	0x000227f0


	//   ....[155]....
        /*0aa0*/ 	.word	0x00024140


	//   ....[156]....
        /*0aa4*/ 	.word	0x000264c0


	//   ....[157]....
        /*0aa8*/ 	.word	0x000264f0


	//   ....[158]....
        /*0aac*/ 	.word	0x00026520


	//   ....[159]....
        /*0ab0*/ 	.word	0x000265b0


	//   ....[160]....
        /*0ab4*/ 	.word	0x000265f0


	//   ....[161]....
        /*0ab8*/ 	.word	0x00026600


	//   ....[162]....
        /*0abc*/ 	.word	0x00026640


	//   ....[163]....
        /*0ac0*/ 	.word	0x00026650


	//   ....[164]....
        /*0ac4*/ 	.word	0x00026a10


	//   ....[165]....
        /*0ac8*/ 	.word	0x00026a40


	//   ....[166]....
        /*0acc*/ 	.word	0x00026b10


	//   ....[167]....
        /*0ad0*/ 	.word	0x00026b30


	//   ....[168]....
        /*0ad4*/ 	.word	0x00026bc0


	//   ....[169]....
        /*0ad8*/ 	.word	0x00026bd0


	//   ....[170]....
        /*0adc*/ 	.word	0x00026be0


	//   ....[171]....
        /*0ae0*/ 	.word	0x00026c70


	//   ....[172]....
        /*0ae4*/ 	.word	0x000273d0


	//   ....[173]....
        /*0ae8*/ 	.word	0x00027400


	//   ....[174]....
        /*0aec*/ 	.word	0x000274c0


	//   ....[175]....
        /*0af0*/ 	.word	0x000274e0


	//   ....[176]....
        /*0af4*/ 	.word	0x00027580


	//   ....[177]....
        /*0af8*/ 	.word	0x000275a0


	//   ....[178]....
        /*0afc*/ 	.word	0x000275b0


	//   ....[179]....
        /*0b00*/ 	.word	0x00027640


	//   ....[180]....
        /*0b04*/ 	.word	0x00027d50


	//   ....[181]....
        /*0b08*/ 	.word	0x00027d70


	//   ....[182]....
        /*0b0c*/ 	.word	0x00027de0


	//   ....[183]....
        /*0b10*/ 	.word	0x00027df0


	//   ....[184]....
        /*0b14*/ 	.word	0x00027e40


	//   ....[185]....
        /*0b18*/ 	.word	0x00027e50


	//   ....[186]....
        /*0b1c*/ 	.word	0x00027e60


	//   ....[187]....
        /*0b20*/ 	.word	0x00027eb0


	//   ....[188]....
        /*0b24*/ 	.word	0x000281e0


	//   ....[189]....
        /*0b28*/ 	.word	0x00028200


	//   ....[190]....
        /*0b2c*/ 	.word	0x00028210


	//   ....[191]....
        /*0b30*/ 	.word	0x00028270


	//   ....[192]....
        /*0b34*/ 	.word	0x00028280


	//   ....[193]....
        /*0b38*/ 	.word	0x000282e0


	//   ....[194]....
        /*0b3c*/ 	.word	0x00028310


	//   ....[195]....
        /*0b40*/ 	.word	0x00028350


	//   ....[196]....
        /*0b44*/ 	.word	0x00029420


	//   ....[197]....
        /*0b48*/ 	.word	0x00029450


	//   ....[198]....
        /*0b4c*/ 	.word	0x000294b0


	//   ....[199]....
        /*0b50*/ 	.word	0x000294e0


	//   ....[200]....
        /*0b54*/ 	.word	0x00029510


	//   ....[201]....
        /*0b58*/ 	.word	0x00029540


	//   ....[202]....
        /*0b5c*/ 	.word	0x00029570


	//   ....[203]....
        /*0b60*/ 	.word	0x000295a0


	//   ....[204]....
        /*0b64*/ 	.word	0x00029740


	//   ....[205]....
        /*0b68*/ 	.word	0x00029770


	//   ....[206]....
        /*0b6c*/ 	.word	0x000297a0


	//   ....[207]....
        /*0b70*/ 	.word	0x000297d0


	//   ....[208]....
        /*0b74*/ 	.word	0x00029800


	//   ....[209]....
        /*0b78*/ 	.word	0x00029830


	//   ....[210]....
        /*0b7c*/ 	.word	0x000298f0


	//   ....[211]....
        /*0b80*/ 	.word	0x00029910


	//   ....[212]....
        /*0b84*/ 	.word	0x00029930


	//   ....[213]....
        /*0b88*/ 	.word	0x00029990


	//   ....[214]....
        /*0b8c*/ 	.word	0x0002a3e0


	//   ....[215]....
        /*0b90*/ 	.word	0x0002a780


	//   ....[216]....
        /*0b94*/ 	.word	0x0002a810


	//   ....[217]....
        /*0b98*/ 	.word	0x0002a900


	//   ....[218]....
        /*0b9c*/ 	.word	0x0002a990


	//   ....[219]....
        /*0ba0*/ 	.word	0x0002aa70


	//   ....[220]....
        /*0ba4*/ 	.word	0x0002ab00


	//   ....[221]....
        /*0ba8*/ 	.word	0x0002ac30


	//   ....[222]....
        /*0bac*/ 	.word	0x0002acd0


	//   ....[223]....
        /*0bb0*/ 	.word	0x0002ad60


	//   ....[224]....
        /*0bb4*/ 	.word	0x0002adb0


	//   ....[225]....
        /*0bb8*/ 	.word	0x0002ae00


	//   ....[226]....
        /*0bbc*/ 	.word	0x0002aee0


	//   ....[227]....
        /*0bc0*/ 	.word	0x0002af70


	//   ....[228]....
        /*0bc4*/ 	.word	0x0002afc0


	//   ....[229]....
        /*0bc8*/ 	.word	0x0002b010


	//   ....[230]....
        /*0bcc*/ 	.word	0x0002b3b0


	//   ....[231]....
        /*0bd0*/ 	.word	0x0002b4d0


	//   ....[232]....
        /*0bd4*/ 	.word	0x0002b600


	//   ....[233]....
        /*0bd8*/ 	.word	0x0002b720


	//   ....[234]....
        /*0bdc*/ 	.word	0x0002b850


	//   ....[235]....
        /*0be0*/ 	.word	0x0002b920


	//   ....[236]....
        /*0be4*/ 	.word	0x0002b980


	//   ....[237]....
        /*0be8*/ 	.word	0x0002b9d0


	//   ....[238]....
        /*0bec*/ 	.word	0x0002ba50


	//   ....[239]....
        /*0bf0*/ 	.word	0x0002bab0


	//   ....[240]....
        /*0bf4*/ 	.word	0x0002bb10


	//   ....[241]....
        /*0bf8*/ 	.word	0x0002bb60


	//   ....[242]....
        /*0bfc*/ 	.word	0x0002bbf0


	//   ....[243]....
        /*0c00*/ 	.word	0x0002bc60


	//   ....[244]....
        /*0c04*/ 	.word	0x0002bcc0


	//   ....[245]....
        /*0c08*/ 	.word	0x0002bd10


	//   ....[246]....
        /*0c0c*/ 	.word	0x0002bd80


	//   ....[247]....
        /*0c10*/ 	.word	0x0002bdd0


	//   ....[248]....
        /*0c14*/ 	.word	0x0002be30


	//   ....[249]....
        /*0c18*/ 	.word	0x0002be80


	//   ....[250]....
        /*0c1c*/ 	.word	0x0002bee0


	//   ....[251]....
        /*0c20*/ 	.word	0x0002bf30


	//   ....[252]....
        /*0c24*/ 	.word	0x0002bf90


	//   ....[253]....
        /*0c28*/ 	.word	0x0002c000


	//   ....[254]....
        /*0c2c*/ 	.word	0x0002c060


	//   ....[255]....
        /*0c30*/ 	.word	0x0002c0b0


	//   ....[0]....
        /*0c34*/ 	.word	0x0002c130


	//   ....[1]....
        /*0c38*/ 	.word	0x0002c180


	//   ....[2]....
        /*0c3c*/ 	.word	0x0002c1f0


	//   ....[3]....
        /*0c40*/ 	.word	0x0002c250


	//   ....[4]....
        /*0c44*/ 	.word	0x0002c2c0


	//   ....[5]....
        /*0c48*/ 	.word	0x0002c320


	//   ....[6]....
        /*0c4c*/ 	.word	0x0002c3a0


	//   ....[7]....
        /*0c50*/ 	.word	0x0002c420


	//   ....[8]....
        /*0c54*/ 	.word	0x0002c4b0


	//   ....[9]....
        /*0c58*/ 	.word	0x0002c510


	//   ....[10]....
        /*0c5c*/ 	.word	0x0002c590


	//   ....[11]....
        /*0c60*/ 	.word	0x0002c5e0


	//   ....[12]....
        /*0c64*/ 	.word	0x0002c670


	//   ....[13]....
        /*0c68*/ 	.word	0x0002c6c0


	//   ....[14]....
        /*0c6c*/ 	.word	0x0002c750


	//   ....[15]....
        /*0c70*/ 	.word	0x0002c7b0


	//   ....[16]....
        /*0c74*/ 	.word	0x0002c810


	//   ....[17]....
        /*0c78*/ 	.word	0x0002c860


	//   ....[18]....
        /*0c7c*/ 	.word	0x0002c8d0


	//   ....[19]....
        /*0c80*/ 	.word	0x0002c930


	//   ....[20]....
        /*0c84*/ 	.word	0x0002c990


	//   ....[21]....
        /*0c88*/ 	.word	0x0002c9e0


	//   ....[22]....
        /*0c8c*/ 	.word	0x0002ca50


	//   ....[23]....
        /*0c90*/ 	.word	0x0002cab0


	//   ....[24]....
        /*0c94*/ 	.word	0x0002cb10


	//   ....[25]....
        /*0c98*/ 	.word	0x0002cb60


	//   ....[26]....
        /*0c9c*/ 	.word	0x0002cbd0


	//   ....[27]....
        /*0ca0*/ 	.word	0x0002cc30


	//   ....[28]....
        /*0ca4*/ 	.word	0x0002ccc0


	//   ....[29]....
        /*0ca8*/ 	.word	0x0002cd20


	//   ....[30]....
        /*0cac*/ 	.word	0x0002cdb0


	//   ....[31]....
        /*0cb0*/ 	.word	0x0002ce20


	//   ....[32]....
        /*0cb4*/ 	.word	0x0002ceb0


	//   ....[33]....
        /*0cb8*/ 	.word	0x0002cf00


	//   ....[34]....
        /*0cbc*/ 	.word	0x0002cf80


	//   ....[35]....
        /*0cc0*/ 	.word	0x0002cff0


	//   ....[36]....
        /*0cc4*/ 	.word	0x0002d050


	//   ....[37]....
        /*0cc8*/ 	.word	0x0002d0a0


	//   ....[38]....
        /*0ccc*/ 	.word	0x0002d120


	//   ....[39]....
        /*0cd0*/ 	.word	0x0002d170


	//   ....[40]....
        /*0cd4*/ 	.word	0x0002d200


	//   ....[41]....
        /*0cd8*/ 	.word	0x0002d290


	//   ....[42]....
        /*0cdc*/ 	.word	0x0002d320


	//   ....[43]....
        /*0ce0*/ 	.word	0x0002d3b0


	//   ....[44]....
        /*0ce4*/ 	.word	0x0002d440


	//   ....[45]....
        /*0ce8*/ 	.word	0x0002d4d0


	//   ....[46]....
        /*0cec*/ 	.word	0x0002d550


	//   ....[47]....
        /*0cf0*/ 	.word	0x0002d5a0


	//   ....[48]....
        /*0cf4*/ 	.word	0x0002d630


	//   ....[49]....
        /*0cf8*/ 	.word	0x0002d6c0


	//   ....[50]....
        /*0cfc*/ 	.word	0x0002d740


	//   ....[51]....
        /*0d00*/ 	.word	0x0002d790


	//   ....[52]....
        /*0d04*/ 	.word	0x0002d820


	//   ....[53]....
        /*0d08*/ 	.word	0x0002d8b0


	//   ....[54]....
        /*0d0c*/ 	.word	0x0002d940


	//   ....[55]....
        /*0d10*/ 	.word	0x0002d9d0


	//   ....[56]....
        /*0d14*/ 	.word	0x0002da60


	//   ....[57]....
        /*0d18*/ 	.word	0x0002daf0


	//   ....[58]....
        /*0d1c*/ 	.word	0x0002dbb0


	//   ....[59]....
        /*0d20*/ 	.word	0x0002de90


	//   ....[60]....
        /*0d24*/ 	.word	0x0002df90


	//   ....[61]....
        /*0d28*/ 	.word	0x0002e050


	//   ....[62]....
        /*0d2c*/ 	.word	0x0002e0b0


	//   ....[63]....
        /*0d30*/ 	.word	0x0002e1a0


	//   ....[64]....
        /*0d34*/ 	.word	0x0002e240


	//   ....[65]....
        /*0d38*/ 	.word	0x0002e310


	//   ....[66]....
        /*0d3c*/ 	.word	0x0002e3b0


	//   ....[67]....
        /*0d40*/ 	.word	0x0002e490


	//   ....[68]....
        /*0d44*/ 	.word	0x0002e5d0


	//   ....[69]....
        /*0d48*/ 	.word	0x0002e6a0


	//   ....[70]....
        /*0d4c*/ 	.word	0x0002e7b0


	//   ....[71]....
        /*0d50*/ 	.word	0x0002e870


	//   ....[72]....
        /*0d54*/ 	.word	0x0002e8d0


	//   ....[73]....
        /*0d58*/ 	.word	0x0002e9d0


	//   ....[74]....
        /*0d5c*/ 	.word	0x0002ea30


	//   ....[75]....
        /*0d60*/ 	.word	0x0002ead0


	//   ....[76]....
        /*0d64*/ 	.word	0x0002ebf0


	//   ....[77]....
        /*0d68*/ 	.word	0x0002ec60


	//   ....[78]....
        /*0d6c*/ 	.word	0x0002ecc0


	//   ....[79]....
        /*0d70*/ 	.word	0x0002edd0


	//   ....[80]....
        /*0d74*/ 	.word	0x0002ee30


	//   ....[81]....
        /*0d78*/ 	.word	0x0002ef50


	//   ....[82]....
        /*0d7c*/ 	.word	0x0002efb0


	//   ....[83]....
        /*0d80*/ 	.word	0x0002f050


	//   ....[84]....
        /*0d84*/ 	.word	0x0002f1f0


	//   ....[85]....
        /*0d88*/ 	.word	0x0002f2a0


	//   ....[86]....
        /*0d8c*/ 	.word	0x0002f300


	//   ....[87]....
        /*0d90*/ 	.word	0x0002f3c0


	//   ....[88]....
        /*0d94*/ 	.word	0x0002f420


	//   ....[89]....
        /*0d98*/ 	.word	0x0002f4e0


	//   ....[90]....
        /*0d9c*/ 	.word	0x0002f540


	//   ....[91]....
        /*0da0*/ 	.word	0x0002f600


	//   ....[92]....
        /*0da4*/ 	.word	0x0002f6f0


	//   ....[93]....
        /*0da8*/ 	.word	0x0002f790


	//   ....[94]....
        /*0dac*/ 	.word	0x0002f7f0


	//   ....[95]....
        /*0db0*/ 	.word	0x0002f8c0


	//   ....[96]....
        /*0db4*/ 	.word	0x0002f920


	//   ....[97]....
        /*0db8*/ 	.word	0x0002f9f0


	//   ....[98]....
        /*0dbc*/ 	.word	0x0002fa50


	//   ....[99]....
        /*0dc0*/ 	.word	0x0002fb20


	//   ....[100]....
        /*0dc4*/ 	.word	0x0002fd00


	//   ....[101]....
        /*0dc8*/ 	.word	0x0002fda0


	//   ....[102]....
        /*0dcc*/ 	.word	0x0002ff10


	//   ....[103]....
        /*0dd0*/ 	.word	0x0002ff80


	//   ....[104]....
        /*0dd4*/ 	.word	0x0002fff0


	//   ....[105]....
        /*0dd8*/ 	.word	0x00030060


	//   ....[106]....
        /*0ddc*/ 	.word	0x000300d0


	//   ....[107]....
        /*0de0*/ 	.word	0x00030150


	//   ....[108]....
        /*0de4*/ 	.word	0x000301d0


	//   ....[109]....
        /*0de8*/ 	.word	0x00030260


	//   ....[110]....
        /*0dec*/ 	.word	0x000302d0


	//   ....[111]....
        /*0df0*/ 	.word	0x00030340


	//   ....[112]....
        /*0df4*/ 	.word	0x000303b0


	//   ....[113]....
        /*0df8*/ 	.word	0x00030430


	//   ....[114]....
        /*0dfc*/ 	.word	0x000304a0


	//   ....[115]....
        /*0e00*/ 	.word	0x00030550


	//   ....[116]....
        /*0e04*/ 	.word	0x000305a0


	//   ....[117]....
        /*0e08*/ 	.word	0x00030630


	//   ....[118]....
        /*0e0c*/ 	.word	0x00030760


	//----- nvinfo : EIATTR_REG_RECONFIG
	.align		4
.L_241:
        /*0e10*/ 	.byte	0x01, 0x54
	.zero		2


	//----- nvinfo : EIATTR_SYSCALL_OFFSETS
	.align		4
        /*0e14*/ 	.byte	0x04, 0x46
        /*0e16*/ 	.short	(.L_243 - .L_242)


	//   ....[0]....
.L_242:
        /*0e18*/ 	.word	0x000023f0


	//   ....[1]....
        /*0e1c*/ 	.word	0x00002540


	//   ....[2]....
        /*0e20*/ 	.word	0x0000ad60


	//   ....[3]....
        /*0e24*/ 	.word	0x0000b070


	//   ....[4]....
        /*0e28*/ 	.word	0x000259f0


	//   ....[5]....
        /*0e2c*/ 	.word	0x00025b60


	//   ....[6]....
        /*0e30*/ 	.word	0x00025cb0


	//   ....[7]....
        /*0e34*/ 	.word	0x00025df0


	//   ....[8]....
        /*0e38*/ 	.word	0x00027060


	//----- nvinfo : EIATTR_MBARRIER_INSTR_OFFSETS
	.align		4
.L_243:
        /*0e3c*/ 	.byte	0x04, 0x39
        /*0e3e*/ 	.short	(.L_245 - .L_244)


	//   ....[0]....
.L_244:
        /*0e40*/ 	.word	0x00000270
        /*0e44*/ 	.word	0x000000ff
        /*0e48*/ 	.word	0x00022800
        /*0e4c*/ 	.short	0x0100
        /*0e4e*/ 	.byte	0x08
	.zero		1


	//   ....[1]....
        /*0e50*/ 	.word	0x00000280
        /*0e54*/ 	.word	0x000000ff
        /*0e58*/ 	.word	0x00022820
        /*0e5c*/ 	.short	0x0100
        /*0e5e*/ 	.byte	0x08
	.zero		1


	//   ....[2]....
        /*0e60*/ 	.word	0x00000370
        /*0e64*/ 	.word	0x000000ff
        /*0e68*/ 	.word	0x00022830
        /*0e6c*/ 	.short	0x0100
        /*0e6e*/ 	.byte	0x08
	.zero		1


	//   ....[3]....
        /*0e70*/ 	.word	0x00000380
        /*0e74*/ 	.word	0x000000ff
        /*0e78*/ 	.word	0x00022840
        /*0e7c*/ 	.short	0x0100
        /*0e7e*/ 	.byte	0x08
	.zero		1


	//   ....[4]....
        /*0e80*/ 	.word	0x00000390
        /*0e84*/ 	.word	0x000000ff
        /*0e88*/ 	.word	0x00022838
        /*0e8c*/ 	.short	0x0100
        /*0e8e*/ 	.byte	0x08
	.zero		1


	//   ....[5]....
        /*0e90*/ 	.word	0x000003a0
        /*0e94*/ 	.word	0x000000ff
        /*0e98*/ 	.word	0x00022848
        /*0e9c*/ 	.short	0x0100
        /*0e9e*/ 	.byte	0x08
	.zero		1


	//   ....[6]....
        /*0ea0*/ 	.word	0x000004d0
        /*0ea4*/ 	.word	0x000000ff
        /*0ea8*/ 	.word	0x00022850
        /*0eac*/ 	.short	0x0100
        /*0eae*/ 	.byte	0x08
	.zero		1


	//   ....[7]....
        /*0eb0*/ 	.word	0x000004e0
        /*0eb4*/ 	.word	0x000000ff
        /*0eb8*/ 	.word	0x00022860
        /*0ebc*/ 	.short	0x0100
        /*0ebe*/ 	.byte	0x08
	.zero		1


	//   ....[8]....
        /*0ec0*/ 	.word	0x000004f0
        /*0ec4*/ 	.word	0x000000ff
        /*0ec8*/ 	.word	0x00022858
        /*0ecc*/ 	.short	0x0100
        /*0ece*/ 	.byte	0x08
	.zero		1


	//   ....[9]....
        /*0ed0*/ 	.word	0x00000500
        /*0ed4*/ 	.word	0x000000ff
        /*0ed8*/ 	.word	0x00022868
        /*0edc*/ 	.short	0x0100
        /*0ede*/ 	.byte	0x08
	.zero		1


	//   ....[10]....
        /*0ee0*/ 	.word	0x000005f0
        /*0ee4*/ 	.word	0x000000ff
        /*0ee8*/ 	.word	0x00022870
        /*0eec*/ 	.short	0x0100
        /*0eee*/ 	.byte	0x06
	.zero		1


	//   ....[11]....
        /*0ef0*/ 	.word	0x00000600
        /*0ef4*/ 	.word	0x000000ff
        /*0ef8*/ 	.word	0x00022880
        /*0efc*/ 	.short	0x0100
        /*0efe*/ 	.byte	0x06
	.zero		1


	//   ....[12]....
        /*0f00*/ 	.word	0x00000610
        /*0f04*/ 	.word	0x000000ff
        /*0f08*/ 	.word	0x00022878
        /*0f0c*/ 	.short	0x0100
        /*0f0e*/ 	.byte	0x06
	.zero		1


	//   ....[13]....
        /*0f10*/ 	.word	0x00000620
        /*0f14*/ 	.word	0x000000ff
        /*0f18*/ 	.word	0x00022888
        /*0f1c*/ 	.short	0x0100
        /*0f1e*/ 	.byte	0x06
	.zero		1


	//   ....[14]....
        /*0f20*/ 	.word	0x00000750
        /*0f24*/ 	.word	0x000000ff
        /*0f28*/ 	.word	0x00022890
        /*0f2c*/ 	.short	0x0100
        /*0f2e*/ 	.byte	0x08
	.zero		1


	//   ....[15]....
        /*0f30*/ 	.word	0x00000760
        /*0f34*/ 	.word	0x000000ff
        /*0f38*/ 	.word	0x000228a0
        /*0f3c*/ 	.short	0x0100
        /*0f3e*/ 	.byte	0x08
	.zero		1


	//   ....[16]....
        /*0f40*/ 	.word	0x00000770
        /*0f44*/ 	.word	0x000000ff
        /*0f48*/ 	.word	0x00022898
        /*0f4c*/ 	.short	0x0100
        /*0f4e*/ 	.byte	0x08
	.zero		1


	//   ....[17]....
        /*0f50*/ 	.word	0x00000780
        /*0f54*/ 	.word	0x000000ff
        /*0f58*/ 	.word	0x000228a8
        /*0f5c*/ 	.short	0x0100
        /*0f5e*/ 	.byte	0x08
	.zero		1


	//   ....[18]....
        /*0f60*/ 	.word	0x000008c0
        /*0f64*/ 	.word	0x000000ff
        /*0f68*/ 	.word	0x000228b0
        /*0f6c*/ 	.short	0x0100
        /*0f6e*/ 	.byte	0x08
	.zero		1


	//   ....[19]....
        /*0f70*/ 	.word	0x000008d0
        /*0f74*/ 	.word	0x000000ff
        /*0f78*/ 	.word	0x000228c0
        /*0f7c*/ 	.short	0x0100
        /*0f7e*/ 	.byte	0x08
	.zero		1


	//   ....[20]....
        /*0f80*/ 	.word	0x000008e0
        /*0f84*/ 	.word	0x000000ff
        /*0f88*/ 	.word	0x000228b8
        /*0f8c*/ 	.short	0x0100
        /*0f8e*/ 	.byte	0x08
	.zero		1


	//   ....[21]....
        /*0f90*/ 	.word	0x000008f0
        /*0f94*/ 	.word	0x000000ff
        /*0f98*/ 	.word	0x000228c8
        /*0f9c*/ 	.short	0x0100
        /*0f9e*/ 	.byte	0x08
	.zero		1


	//   ....[22]....
        /*0fa0*/ 	.word	0x000035e0
        /*0fa4*/ 	.word	0x00000053
        /*0fa8*/ 	.word	0x00022890
        /*0fac*/ 	.short	0x010a
        /*0fae*/ 	.byte	0x3f
	.zero		1


	//   ....[23]....
        /*0fb0*/ 	.word	0x00006580
        /*0fb4*/ 	.word	0x00000053
        /*0fb8*/ 	.word	0x00022890
        /*0fbc*/ 	.short	0x010a
        /*0fbe*/ 	.byte	0x3f
	.zero		1


	//   ....[24]....
        /*0fc0*/ 	.word	0x00009470
        /*0fc4*/ 	.word	0x00000053
        /*0fc8*/ 	.word	0x00022890
        /*0fcc*/ 	.short	0x010a
        /*0fce*/ 	.byte	0x3f
	.zero		1


	//   ....[25]....
        /*0fd0*/ 	.word	0x00009920
        /*0fd4*/ 	.word	0x00000004
        /*0fd8*/ 	.word	0x00000000
        /*0fdc*/ 	.short	0x0101
        /*0fde*/ 	.byte	0x3f
	.zero		1


	//   ....[26]....
        /*0fe0*/ 	.word	0x00009960
        /*0fe4*/ 	.word	0x00000053
        /*0fe8*/ 	.word	0x000228b0
        /*0fec*/ 	.short	0x010a
        /*0fee*/ 	.byte	0x3f
	.zero		1


	//   ....[27]....
        /*0ff0*/ 	.word	0x00009ed0
        /*0ff4*/ 	.word	0x00000053
        /*0ff8*/ 	.word	0x00000000
        /*0ffc*/ 	.short	0x0101
        /*0ffe*/ 	.byte	0x3f
	.zero		1


	//   ....[28]....
        /*1000*/ 	.word	0x0000adf0
        /*1004*/ 	.word	0x00000010
        /*1008*/ 	.word	0x00022800
        /*100c*/ 	.short	0x010a
        /*100e*/ 	.byte	0x3f
	.zero		1


	//   ....[29]....
        /*1010*/ 	.word	0x0000ae40
        /*1014*/ 	.word	0x00000010
        /*1018*/ 	.word	0x00022800
        /*101c*/ 	.short	0x010a
        /*101e*/ 	.byte	0x3f
	.zero		1


	//   ....[30]....
        /*1020*/ 	.word	0x0000b830
        /*1024*/ 	.word	0x00000010
        /*1028*/ 	.word	0x00022800
        /*102c*/ 	.short	0x010a
        /*102e*/ 	.byte	0x3f
	.zero		1


	//   ....[31]....
        /*1030*/ 	.word	0x0000ed20
        /*1034*/ 	.word	0x00000010
        /*1038*/ 	.word	0x00022800
        /*103c*/ 	.short	0x010a
        /*103e*/ 	.byte	0x3f
	.zero		1


	//   ....[32]....
        /*1040*/ 	.word	0x00011df0
        /*1044*/ 	.word	0x00000003
        /*1048*/ 	.word	0x00022830
        /*104c*/ 	.short	0x010a
        /*104e*/ 	.byte	0x3f
	.zero		1


	//   ....[33]....
        /*1050*/ 	.word	0x00011e30
        /*1054*/ 	.word	0x00000003
        /*1058*/ 	.word	0x00022830
        /*105c*/ 	.short	0x010a
        /*105e*/ 	.byte	0x3f
	.zero		1


	//   ....[34]....
        /*1060*/ 	.word	0x00012390
        /*1064*/ 	.word	0x00000000
        /*1068*/ 	.word	0x00000000
        /*106c*/ 	.short	0x0101
        /*106e*/ 	.byte	0x3f
	.zero		1


	//   ....[35]....
        /*1070*/ 	.word	0x00015240
        /*1074*/ 	.word	0x00000009
        /*1078*/ 	.word	0x00022830
        /*107c*/ 	.short	0x010a
        /*107e*/ 	.byte	0x3f
	.zero		1


	//   ....[36]....
        /*1080*/ 	.word	0x00015290
        /*1084*/ 	.word	0x00000009
        /*1088*/ 	.word	0x00022830
        /*108c*/ 	.short	0x010a
        /*108e*/ 	.byte	0x3f
	.zero		1


	//   ....[37]....
        /*1090*/ 	.word	0x000155e0
        /*1094*/ 	.word	0x00000009
        /*1098*/ 	.word	0x00022850
        /*109c*/ 	.short	0x010a
        /*109e*/ 	.byte	0x3f
	.zero		1


	//   ....[38]....
        /*10a0*/ 	.word	0x00015620
        /*10a4*/ 	.word	0x00000009
        /*10a8*/ 	.word	0x00022850
        /*10ac*/ 	.short	0x010a
        /*10ae*/ 	.byte	0x3f
	.zero		1


	//   ....[39]....
        /*10b0*/ 	.word	0x000159e0
        /*10b4*/ 	.word	0x00000008
        /*10b8*/ 	.word	0x00000000
        /*10bc*/ 	.short	0x0101
        /*10be*/ 	.byte	0x3f
	.zero		1


	//   ....[40]....
        /*10c0*/ 	.word	0x00017bf0
        /*10c4*/ 	.word	0x0000000f
        /*10c8*/ 	.word	0x00000000
        /*10cc*/ 	.short	0x0101
        /*10ce*/ 	.byte	0x3f
	.zero		1


	//   ....[41]....
        /*10d0*/ 	.word	0x000185c0
        /*10d4*/ 	.word	0x00000003
        /*10d8*/ 	.word	0x00022830
        /*10dc*/ 	.short	0x010a
        /*10de*/ 	.byte	0x3f
	.zero		1


	//   ....[42]....
        /*10e0*/ 	.word	0x00018610
        /*10e4*/ 	.word	0x00000003
        /*10e8*/ 	.word	0x00022830
        /*10ec*/ 	.short	0x010a
        /*10ee*/ 	.byte	0x3f
	.zero		1


	//   ....[43]....
        /*10f0*/ 	.word	0x00018990
        /*10f4*/ 	.word	0x00000005
        /*10f8*/ 	.word	0x00022850
        /*10fc*/ 	.short	0x010a
        /*10fe*/ 	.byte	0x3f
	.zero		1


	//   ....[44]....
        /*1100*/ 	.word	0x000189d0
        /*1104*/ 	.word	0x00000005
        /*1108*/ 	.word	0x00022850
        /*110c*/ 	.short	0x010a
        /*110e*/ 	.byte	0x3f
	.zero		1


	//   ....[45]....
        /*1110*/ 	.word	0x00018ca0
        /*1114*/ 	.word	0x00000003
        /*1118*/ 	.word	0x00000000
        /*111c*/ 	.short	0x0101
        /*111e*/ 	.byte	0x3f
	.zero		1


	//   ....[46]....
        /*1120*/ 	.word	0x00019eb0
        /*1124*/ 	.word	0x0000000d
        /*1128*/ 	.word	0x00000000
        /*112c*/ 	.short	0x0101
        /*112e*/ 	.byte	0x3f
	.zero		1


	//   ....[47]....
        /*1130*/ 	.word	0x0001a5c0
        /*1134*/ 	.word	0x00000003
        /*1138*/ 	.word	0x00022830
        /*113c*/ 	.short	0x010a
        /*113e*/ 	.byte	0x3f
	.zero		1


	//   ....[48]....
        /*1140*/ 	.word	0x0001a610
        /*1144*/ 	.word	0x00000003
        /*1148*/ 	.word	0x00022830
        /*114c*/ 	.short	0x010a
        /*114e*/ 	.byte	0x3f
	.zero		1


	//   ....[49]....
        /*1150*/ 	.word	0x0001a990
        /*1154*/ 	.word	0x00000005
        /*1158*/ 	.word	0x00022850
        /*115c*/ 	.short	0x010a
        /*115e*/ 	.byte	0x3f
	.zero		1


	//   ....[50]....
        /*1160*/ 	.word	0x0001a9d0
        /*1164*/ 	.word	0x00000005
        /*1168*/ 	.word	0x00022850
        /*116c*/ 	.short	0x010a
        /*116e*/ 	.byte	0x3f
	.zero		1


	//   ....[51]....
        /*1170*/ 	.word	0x0001ad40
        /*1174*/ 	.word	0x00000003
        /*1178*/ 	.word	0x00000000
        /*117c*/ 	.short	0x0101
        /*117e*/ 	.byte	0x3f
	.zero		1


	//   ....[52]....
        /*1180*/ 	.word	0x0001cfa0
        /*1184*/ 	.word	0x0000000a
        /*1188*/ 	.word	0x00000000
        /*118c*/ 	.short	0x0101
        /*118e*/ 	.byte	0x3f
	.zero		1


	//   ....[53]....
        /*1190*/ 	.word	0x0001d5e0
        /*1194*/ 	.word	0x0000000e
        /*1198*/ 	.word	0x00022850
        /*119c*/ 	.short	0x010a
        /*119e*/ 	.byte	0x3f
	.zero		1


	//   ....[54]....
        /*11a0*/ 	.word	0x0001d660
        /*11a4*/ 	.word	0x0000000e
        /*11a8*/ 	.word	0x00022850
        /*11ac*/ 	.short	0x010a
        /*11ae*/ 	.byte	0x3f
	.zero		1


	//   ....[55]....
        /*11b0*/ 	.word	0x0001dc00
        /*11b4*/ 	.word	0x0000000e
        /*11b8*/ 	.word	0x00000000
        /*11bc*/ 	.short	0x0101
        /*11be*/ 	.byte	0x3f
	.zero		1


	//   ....[56]....
        /*11c0*/ 	.word	0x0001fdc0
        /*11c4*/ 	.word	0x00000000
        /*11c8*/ 	.word	0x00000000
        /*11cc*/ 	.short	0x0101
        /*11ce*/ 	.byte	0x3f
	.zero		1


	//   ....[57]....
        /*11d0*/ 	.word	0x00020540
        /*11d4*/ 	.word	0x00000008
        /*11d8*/ 	.word	0x00000000
        /*11dc*/ 	.short	0x0101
        /*11de*/ 	.byte	0x3f
	.zero		1


	//   ....[58]....
        /*11e0*/ 	.word	0x00024220
        /*11e4*/ 	.word	0x00000010
        /*11e8*/ 	.word	0x00022820
        /*11ec*/ 	.short	0x010a
        /*11ee*/ 	.byte	0x3f
	.zero		1


	//   ....[59]....
        /*11f0*/ 	.word	0x000242b0
        /*11f4*/ 	.word	0x0000000a
        /*11f8*/ 	.word	0x000228a0
        /*11fc*/ 	.short	0x010a
        /*11fe*/ 	.byte	0x3f
	.zero		1


	//   ....[60]....
        /*1200*/ 	.word	0x000246e0
        /*1204*/ 	.word	0x0000000a
        /*1208*/ 	.word	0x000228c0
        /*120c*/ 	.short	0x010a
        /*120e*/ 	.byte	0x3f
	.zero		1


	//   ....[61]....
        /*1210*/ 	.word	0x00024a20
        /*1214*/ 	.word	0x00000009
        /*1218*/ 	.word	0x000228a0
        /*121c*/ 	.short	0x010a
        /*121e*/ 	.byte	0x3f
	.zero		1


	//   ....[62]....
        /*1220*/ 	.word	0x00024e40
        /*1224*/ 	.word	0x00000009
        /*1228*/ 	.word	0x000228c0
        /*122c*/ 	.short	0x010a
        /*122e*/ 	.byte	0x3f
	.zero		1


	//   ....[63]....
        /*1230*/ 	.word	0x000262d0
        /*1234*/ 	.word	0x00000004
        /*1238*/ 	.word	0x00022880
        /*123c*/ 	.short	0x010a
        /*123e*/ 	.byte	0x3f
	.zero		1


	//   ....[64]....
        /*1240*/ 	.word	0x00026770
        /*1244*/ 	.word	0x00000004
        /*1248*/ 	.word	0x00022870
        /*124c*/ 	.short	0x0107
        /*124e*/ 	.byte	0x3f
	.zero		1


	//   ....[65]....
        /*1250*/ 	.word	0x00026830
        /*1254*/ 	.word	0x00000004
        /*1258*/ 	.word	0x00022870
        /*125c*/ 	.short	0x0101
        /*125e*/ 	.byte	0x3f
	.zero		1


	//   ....[66]....
        /*1260*/ 	.word	0x00026880
        /*1264*/ 	.word	0x00000004
        /*1268*/ 	.word	0x00022840
        /*126c*/ 	.short	0x010a
        /*126e*/ 	.byte	0x3f
	.zero		1


	//   ....[67]....
        /*1270*/ 	.word	0x00026d40
        /*1274*/ 	.word	0x00000004
        /*1278*/ 	.word	0x00022830
        /*127c*/ 	.short	0x0107
        /*127e*/ 	.byte	0x3f
	.zero		1


	//   ....[68]....
        /*1280*/ 	.word	0x00026e10
        /*1284*/ 	.word	0x00000004
        /*1288*/ 	.word	0x00022830
        /*128c*/ 	.short	0x0101
        /*128e*/ 	.byte	0x3f
	.zero		1


	//   ....[69]....
        /*1290*/ 	.word	0x00027720
        /*1294*/ 	.word	0x00000010
        /*1298*/ 	.word	0x00022800
        /*129c*/ 	.short	0x0107
        /*129e*/ 	.byte	0x3f
	.zero		1


	//   ....[70]....
        /*12a0*/ 	.word	0x00027840
        /*12a4*/ 	.word	0x00000010
        /*12a8*/ 	.word	0x00022800
        /*12ac*/ 	.short	0x0101
        /*12ae*/ 	.byte	0x3f
	.zero		1


	//   ....[71]....
        /*12b0*/ 	.word	0x00027860
        /*12b4*/ 	.word	0x00000010
        /*12b8*/ 	.word	0x00022820
        /*12bc*/ 	.short	0x010a
        /*12be*/ 	.byte	0x3f
	.zero		1


	//   ....[72]....
        /*12c0*/ 	.word	0x00027b90
        /*12c4*/ 	.word	0x00000000
        /*12c8*/ 	.word	0x00022880
        /*12cc*/ 	.short	0x010a
        /*12ce*/ 	.byte	0x3f
	.zero		1


	//   ....[73]....
        /*12d0*/ 	.word	0x00027f40
        /*12d4*/ 	.word	0x00000000
        /*12d8*/ 	.word	0x00022870
        /*12dc*/ 	.short	0x0107
        /*12de*/ 	.byte	0x3f
	.zero		1


	//   ....[74]....
        /*12e0*/ 	.word	0x00028000
        /*12e4*/ 	.word	0x00000000
        /*12e8*/ 	.word	0x00022870
        /*12ec*/ 	.short	0x0101
        /*12ee*/ 	.byte	0x3f
	.zero		1


	//   ....[75]....
        /*12f0*/ 	.word	0x00028030
        /*12f4*/ 	.word	0x00000000
        /*12f8*/ 	.word	0x00022840
        /*12fc*/ 	.short	0x010a
        /*12fe*/ 	.byte	0x3f
	.zero		1


	//   ....[76]....
        /*1300*/ 	.word	0x000283f0
        /*1304*/ 	.word	0x00000000
        /*1308*/ 	.word	0x00022830
        /*130c*/ 	.short	0x0107
        /*130e*/ 	.byte	0x3f
	.zero		1


	//   ....[77]....
        /*1310*/ 	.word	0x000284b0
        /*1314*/ 	.word	0x00000000
        /*1318*/ 	.word	0x00022830
        /*131c*/ 	.short	0x0101
        /*131e*/ 	.byte	0x3f
	.zero		1


	//   ....[78]....
        /*1320*/ 	.word	0x00028540
        /*1324*/ 	.word	0x00000012
        /*1328*/ 	.word	0x00022870
        /*132c*/ 	.short	0x010a
        /*132e*/ 	.byte	0x3f
	.zero		1


	//   ....[79]....
        /*1330*/ 	.word	0x000285d0
        /*1334*/ 	.word	0x00000012
        /*1338*/ 	.word	0x00022860
        /*133c*/ 	.short	0x010a
        /*133e*/ 	.byte	0x3f
	.zero		1


	//   ....[80]....
        /*1340*/ 	.word	0x00028a30
        /*1344*/ 	.word	0x00000012
        /*1348*/ 	.word	0x00022850
        /*134c*/ 	.short	0x0101
        /*134e*/ 	.byte	0x3f
	.zero		1


	//   ....[81]....
        /*1350*/ 	.word	0x00028ac0
        /*1354*/ 	.word	0x00000012
        /*1358*/ 	.word	0x00000000
        /*135c*/ 	.short	0x0101
        /*135e*/ 	.byte	0x3f
	.zero		1


	//   ....[82]....
        /*1360*/ 	.word	0x00028c80
        /*1364*/ 	.word	0x00000012
        /*1368*/ 	.word	0x00022870
        /*136c*/ 	.short	0x010a
        /*136e*/ 	.byte	0x3f
	.zero		1


	//   ....[83]....
        /*1370*/ 	.word	0x00028d00
        /*1374*/ 	.word	0x00000012
        /*1378*/ 	.word	0x00022860
        /*137c*/ 	.short	0x010a
        /*137e*/ 	.byte	0x3f
	.zero		1


	//   ....[84]....
        /*1380*/ 	.word	0x00029170
        /*1384*/ 	.word	0x00000012
        /*1388*/ 	.word	0x00022850
        /*138c*/ 	.short	0x0101
        /*138e*/ 	.byte	0x3f
	.zero		1


	//   ....[85]....
        /*1390*/ 	.word	0x00029230
        /*1394*/ 	.word	0x00000012
        /*1398*/ 	.word	0x00000000
        /*139c*/ 	.short	0x0101
        /*139e*/ 	.byte	0x3f
	.zero		1


	//   ....[86]....
        /*13a0*/ 	.word	0x0002a360
        /*13a4*/ 	.word	0x00000004
        /*13a8*/ 	.word	0x00022820
        /*13ac*/ 	.short	0x010a
        /*13ae*/ 	.byte	0x3f
	.zero		1


	//   ....[87]....
        /*13b0*/ 	.word	0x0002a4d0
        /*13b4*/ 	.word	0x00000005
        /*13b8*/ 	.word	0x00022840
        /*13bc*/ 	.short	0x010a
        /*13be*/ 	.byte	0x3f
	.zero		1


	//   ....[88]....
        /*13c0*/ 	.word	0x0002a570
        /*13c4*/ 	.word	0x00000013
        /*13c8*/ 	.word	0x00022840
        /*13cc*/ 	.short	0x010a
        /*13ce*/ 	.byte	0x3f
	.zero		1


	//   ....[89]....
        /*13d0*/ 	.word	0x0002a5b0
        /*13d4*/ 	.word	0x00000005
        /*13d8*/ 	.word	0x00022860
        /*13dc*/ 	.short	0x010a
        /*13de*/ 	.byte	0x3f
	.zero		1


	//   ....[90]....
        /*13e0*/ 	.word	0x0002a5f0
        /*13e4*/ 	.word	0x00000013
        /*13e8*/ 	.word	0x00022860
        /*13ec*/ 	.short	0x010a
        /*13ee*/ 	.byte	0x3f
	.zero		1


	//   ....[91]....
        /*13f0*/ 	.word	0x0002a630
        /*13f4*/ 	.word	0x00000005
        /*13f8*/ 	.word	0x00022880
        /*13fc*/ 	.short	0x010a
        /*13fe*/ 	.byte	0x3f
	.zero		1


	//   ....[92]....
        /*1400*/ 	.word	0x0002a670
        /*1404*/ 	.word	0x00000013
        /*1408*/ 	.word	0x00022880
        /*140c*/ 	.short	0x010a
        /*140e*/ 	.byte	0x3f
	.zero		1


	//   ....[93]....
        /*1410*/ 	.word	0x0002a6d0
        /*1414*/ 	.word	0x00000053
        /*1418*/ 	.word	0x00022890
        /*141c*/ 	.short	0x010a
        /*141e*/ 	.byte	0x3f
	.zero		1


	//   ....[94]....
        /*1420*/ 	.word	0x0002a850
        /*1424*/ 	.word	0x00000053
        /*1428*/ 	.word	0x00022890
        /*142c*/ 	.short	0x010a
        /*142e*/ 	.byte	0x3f
	.zero		1


	//   ....[95]....
        /*1430*/ 	.word	0x0002a9d0
        /*1434*/ 	.word	0x00000053
        /*1438*/ 	.word	0x00022890
        /*143c*/ 	.short	0x010a
        /*143e*/ 	.byte	0x3f
	.zero		1


	//   ....[96]....
        /*1440*/ 	.word	0x0002ab30
        /*1444*/ 	.word	0x00000053
        /*1448*/ 	.word	0x000228b0
        /*144c*/ 	.short	0x010a
        /*144e*/ 	.byte	0x3f
	.zero		1


	//   ....[97]....
        /*1450*/ 	.word	0x0002ae40
        /*1454*/ 	.word	0x00000010
        /*1458*/ 	.word	0x00022800
        /*145c*/ 	.short	0x010a
        /*145e*/ 	.byte	0x3f
	.zero		1


	//   ....[98]....
        /*1460*/ 	.word	0x0002b050
        /*1464*/ 	.word	0x00000010
        /*1468*/ 	.word	0x00022800
        /*146c*/ 	.short	0x010a
        /*146e*/ 	.byte	0x3f
	.zero		1


	//   ....[99]....
        /*1470*/ 	.word	0x0002b0a0
        /*1474*/ 	.word	0x00000003
        /*1478*/ 	.word	0x00022830
        /*147c*/ 	.short	0x010a
        /*147e*/ 	.byte	0x3f
	.zero		1


	//   ....[100]....
        /*1480*/ 	.word	0x0002b0f0
        /*1484*/ 	.word	0x00000009
        /*1488*/ 	.word	0x00022830
        /*148c*/ 	.short	0x010a
        /*148e*/ 	.byte	0x3f
	.zero		1


	//   ....[101]....
        /*1490*/ 	.word	0x0002b140
        /*1494*/ 	.word	0x00000009
        /*1498*/ 	.word	0x00022850
        /*149c*/ 	.short	0x010a
        /*149e*/ 	.byte	0x3f
	.zero		1


	//   ....[102]....
        /*14a0*/ 	.word	0x0002b190
        /*14a4*/ 	.word	0x00000003
        /*14a8*/ 	.word	0x00022830
        /*14ac*/ 	.short	0x010a
        /*14ae*/ 	.byte	0x3f
	.zero		1


	//   ....[103]....
        /*14b0*/ 	.word	0x0002b1e0
        /*14b4*/ 	.word	0x00000005
        /*14b8*/ 	.word	0x00022850
        /*14bc*/ 	.short	0x010a
        /*14be*/ 	.byte	0x3f
	.zero		1


	//   ....[104]....
        /*14c0*/ 	.word	0x0002b230
        /*14c4*/ 	.word	0x00000003
        /*14c8*/ 	.word	0x00022830
        /*14cc*/ 	.short	0x010a
        /*14ce*/ 	.byte	0x3f
	.zero		1


	//   ....[105]....
        /*14d0*/ 	.word	0x0002b280
        /*14d4*/ 	.word	0x00000005
        /*14d8*/ 	.word	0x00022850
        /*14dc*/ 	.short	0x010a
        /*14de*/ 	.byte	0x3f
	.zero		1


	//   ....[106]....
        /*14e0*/ 	.word	0x0002b2d0
        /*14e4*/ 	.word	0x0000000e
        /*14e8*/ 	.word	0x00022850
        /*14ec*/ 	.short	0x010a
        /*14ee*/ 	.byte	0x3f
	.zero		1


	//   ....[107]....
        /*14f0*/ 	.word	0x0002dc70
        /*14f4*/ 	.word	0x00000010
        /*14f8*/ 	.word	0x00022820
        /*14fc*/ 	.short	0x010a
        /*14fe*/ 	.byte	0x3f
	.zero		1


	//   ....[108]....
        /*1500*/ 	.word	0x0002dcc0
        /*1504*/ 	.word	0x0000000a
        /*1508*/ 	.word	0x000228a0
        /*150c*/ 	.short	0x010a
        /*150e*/ 	.byte	0x3f
	.zero		1


	//   ....[109]....
        /*1510*/ 	.word	0x0002dd10
        /*1514*/ 	.word	0x0000000a
        /*1518*/ 	.word	0x000228c0
        /*151c*/ 	.short	0x010a
        /*151e*/ 	.byte	0x3f
	.zero		1


	//   ....[110]....
        /*1520*/ 	.word	0x0002dd60
        /*1524*/ 	.word	0x00000009
        /*1528*/ 	.word	0x000228a0
        /*152c*/ 	.short	0x010a
        /*152e*/ 	.byte	0x3f
	.zero		1


	//   ....[111]....
        /*1530*/ 	.word	0x0002ddb0
        /*1534*/ 	.word	0x00000009
        /*1538*/ 	.word	0x000228c0
        /*153c*/ 	.short	0x010a
        /*153e*/ 	.byte	0x3f
	.zero		1


	//   ....[112]....
        /*1540*/ 	.word	0x0002dee0
        /*1544*/ 	.word	0x00000004
        /*1548*/ 	.word	0x00022880
        /*154c*/ 	.short	0x010a
        /*154e*/ 	.byte	0x3f
	.zero		1


	//   ....[113]....
        /*1550*/ 	.word	0x0002e520
        /*1554*/ 	.word	0x00000004
        /*1558*/ 	.word	0x00022840
        /*155c*/ 	.short	0x010a
        /*155e*/ 	.byte	0x3f
	.zero		1


	//   ....[114]....
        /*1560*/ 	.word	0x0002f0f0
        /*1564*/ 	.word	0x00000010
        /*1568*/ 	.word	0x00022820
        /*156c*/ 	.short	0x010a
        /*156e*/ 	.byte	0x3f
	.zero		1


	//   ....[115]....
        /*1570*/ 	.word	0x0002f140
        /*1574*/ 	.word	0x00000000
        /*1578*/ 	.word	0x00022880
        /*157c*/ 	.short	0x010a
        /*157e*/ 	.byte	0x3f
	.zero		1


	//   ....[116]....
        /*1580*/ 	.word	0x0002f640
        /*1584*/ 	.word	0x00000000
        /*1588*/ 	.word	0x00022840
        /*158c*/ 	.short	0x010a
        /*158e*/ 	.byte	0x3f
	.zero		1


	//   ....[117]....
        /*1590*/ 	.word	0x0002fb60
        /*1594*/ 	.word	0x00000012
        /*1598*/ 	.word	0x00022870
        /*159c*/ 	.short	0x010a
        /*159e*/ 	.byte	0x3f
	.zero		1


	//   ....[118]....
        /*15a0*/ 	.word	0x0002fbb0
        /*15a4*/ 	.word	0x00000012
        /*15a8*/ 	.word	0x00022860
        /*15ac*/ 	.short	0x010a
        /*15ae*/ 	.byte	0x3f
	.zero		1


	//   ....[119]....
        /*15b0*/ 	.word	0x0002fc00
        /*15b4*/ 	.word	0x00000012
        /*15b8*/ 	.word	0x00022870
        /*15bc*/ 	.short	0x010a
        /*15be*/ 	.byte	0x3f
	.zero		1


	//   ....[120]....
        /*15c0*/ 	.word	0x0002fc50
        /*15c4*/ 	.word	0x00000012
        /*15c8*/ 	.word	0x00022860
        /*15cc*/ 	.short	0x010a
        /*15ce*/ 	.byte	0x3f
	.zero		1


	//   ....[121]....
        /*15d0*/ 	.word	0x00030680
        /*15d4*/ 	.word	0x00000004
        /*15d8*/ 	.word	0x00022820
        /*15dc*/ 	.short	0x010a
        /*15de*/ 	.byte	0x3f
	.zero		1


	//   ....[122]....
        /*15e0*/ 	.word	0x00030820
        /*15e4*/ 	.word	0x00000005
        /*15e8*/ 	.word	0x00022840
        /*15ec*/ 	.short	0x010a
        /*15ee*/ 	.byte	0x3f
	.zero		1


	//   ....[123]....
        /*15f0*/ 	.word	0x00030870
        /*15f4*/ 	.word	0x00000013
        /*15f8*/ 	.word	0x00022840
        /*15fc*/ 	.short	0x010a
        /*15fe*/ 	.byte	0x3f
	.zero		1


	//   ....[124]....
        /*1600*/ 	.word	0x000308c0
        /*1604*/ 	.word	0x00000005
        /*1608*/ 	.word	0x00022860
        /*160c*/ 	.short	0x010a
        /*160e*/ 	.byte	0x3f
	.zero		1


	//   ....[125]....
        /*1610*/ 	.word	0x00030910
        /*1614*/ 	.word	0x00000013
        /*1618*/ 	.word	0x00022860
        /*161c*/ 	.short	0x010a
        /*161e*/ 	.byte	0x3f
	.zero		1


	//   ....[126]....
        /*1620*/ 	.word	0x00030960
        /*1624*/ 	.word	0x00000005
        /*1628*/ 	.word	0x00022880
        /*162c*/ 	.short	0x010a
        /*162e*/ 	.byte	0x3f
	.zero		1


	//----- nvinfo : EIATTR_NUM_MBARRIERS
	.align		4
.L_245:
        /*1630*/ 	.byte	0x03, 0x38
        /*1632*/ 	.short	0x0016


	//----- nvinfo : EIATTR_EXIT_INSTR_OFFSETS
	.align		4
        /*1634*/ 	.byte	0x04, 0x1c
        /*1636*/ 	.short	(.L_247 - .L_246)


	//   ....[0]....
.L_246:
        /*1638*/ 	.word	0x0002a6c0


	//----- nvinfo : EIATTR_MAX_THREADS
	.align		4
.L_247:
        /*163c*/ 	.byte	0x04, 0x05
        /*163e*/ 	.short	(.L_249 - .L_248)
.L_248:
        /*1640*/ 	.word	0x00000180
        /*1644*/ 	.word	0x00000001
        /*1648*/ 	.word	0x00000001


	//----- nvinfo : EIATTR_CRS_STACK_SIZE
	.align		4
.L_249:
        /*164c*/ 	.byte	0x04, 0x1e
        /*164e*/ 	.short	(.L_251 - .L_250)
.L_250:
        /*1650*/ 	.word	0x00000000


	//----- nvinfo : EIATTR_CBANK_PARAM_SIZE
	.align		4
.L_251:
        /*1654*/ 	.byte	0x03, 0x19
        /*1656*/ 	.short	0x0af0


	//----- nvinfo : EIATTR_PARAM_CBANK
	.align		4
        /*1658*/ 	.byte	0x04, 0x0a
        /*165a*/ 	.short	(.L_253 - .L_252)
	.align		4
.L_252:
        /*165c*/ 	.word	index@(.nv.constant0._ZN7cutlass13device_kernelIN5flash11enable_sm90INS1_16FlashAttnFwdSm90INS1_25CollectiveMainloopFwdSm90ILi2EN4cute5tupleIJNS5_1CILi1EEES8_S8_EEENS6_IJNS7_ILi128EEESA_NS7_ILi192EEEEEELi128ENS_12float_e4m3_tEfNS_4arch4Sm90ELb0ELb1ELb0ELb1ELb1ELb1ELb0ELb1ELb1ELb1ELb1ELb0EEENS1_21CollectiveEpilogueFwdINS6_IJSA_SA_SA_EEES9_NS_10bfloat16_tESF_Li256ELb1ELb1ELb1ELb1EEENS1_36VarlenDynamicPersistentTileSchedulerILi128ELi128ELi256ELi128ELb1ELb1ELb1ELb1ELb0ELb1EEEEEEEEEvNT_6ParamsE)
        /*1660*/ 	.short	0x0210
        /*1662*/ 	.short	0x0af0


	//----- nvinfo : EIATTR_SW_WAR
	.align		4
.L_253:
        /*1664*/ 	.byte	0x04, 0x36
        /*1666*/ 	.short	(.L_255 - .L_254)
.L_254:
        /*1668*/ 	.word	0x00000008
.L_255:


//--------------------- .nv.info._ZN7cutlass13device_kernelIN5flash11enable_sm90INS1_16FlashAttnFwdSm90INS1_25CollectiveMainloopFwdSm90ILi2EN4cute5tupleIJNS5_1CILi1EEES8_S8_EEENS6_IJNS7_ILi128EEENS7_ILi160EEENS7_ILi192EEEEEELi128ENS_12float_e4m3_tEfNS_4arch4Sm90ELb1ELb0ELb0ELb0ELb1ELb0ELb0ELb1ELb1ELb1ELb1ELb0EEENS1_21CollectiveEpilogueFwdINS6_IJSA_SA_SB_EEES9_NS_10bfloat16_tESG_Li256ELb0ELb1ELb1ELb1EEENS1_19SingleTileSchedulerILb0ELb1ELb1ELi128EEEEEEEEEvNT_6ParamsE --------------------------
	.section	.nv.info._ZN7cutlass13device_kernelIN5flash11enable_sm90INS1_16FlashAttnFwdSm90INS1_25CollectiveMainloopFwdSm90ILi2EN4cute5tupleIJNS5_1CILi1EEES8_S8_EEENS6_IJNS7_ILi128EEENS7_ILi160EEENS7_ILi192EEEEEELi128ENS_12float_e4m3_tEfNS_4arch4Sm90ELb1ELb0ELb0ELb0ELb1ELb0ELb0ELb1ELb1ELb1ELb1ELb0EEENS1_21CollectiveEpilogueFwdINS6_IJSA_SA_SB_EEES9_NS_10bfloat16_tESG_Li256ELb0ELb1ELb1ELb1EEENS1_19SingleTileSchedulerILb0ELb1ELb1ELi128EEEEEEEEEvNT_6ParamsE,"",@"SHT_CUDA_INFO"
	.sectionflags	@""
	.align	4


	//----- nvinfo : EIATTR_CUDA_API_VERSION
	.align		4
        /*0000*/ 	.byte	0x04, 0x37
        /*0002*/ 	.short	(.L_257 - .L_256)
.L_256:
        /*0004*/ 	.word	0x00000082


	//----- nvinfo : EIATTR_KPARAM_INFO
	.align		4
.L_257:
        /*0008*/ 	.byte	0x04, 0x17
        /*000a*/ 	.short	(.L_259 - .L_258)
.L_258:
        /*000c*/ 	.word	0x00000000
        /*0010*/ 	.short	0x0000
        /*0012*/ 	.short	0x0070
        /*0014*/ 	.byte	0x00, 0xf0, 0x01, 0x28


	//----- nvinfo : EIATTR_SPARSE_MMA_MASK
	.align		4
.L_259:
        /*0018*/ 	.byte	0x03, 0x50
        /*001a*/ 	.short	0x0000


	//----- nvinfo : EIATTR_MAXREG_COUNT
	.align		4
        /*001c*/ 	.byte	0x03, 0x1b
        /*001e*/ 	.short	0x00a8


	//----- nvinfo : EIATTR_NUM_BARRIERS
	.align		4
        /*0020*/ 	.byte	0x02, 0x4c
        /*0022*/ 	.byte	0x10
	.zero		1


	//----- nvinfo : EIATTR_EXTERNS
	.align		4
        /*0024*/ 	.byte	0x04, 0x0f
        /*0026*/ 	.short	(.L_261 - .L_260)


	//   ....[0]....
	.align		4
.L_260:
        /*0028*/ 	.word	index@(__assertfail)


	//----- nvinfo : EIATTR_ANNOTATIONS
	.align		4
.L_261:
        /*002c*/ 	.byte	0x04, 0x55
        /*002e*/ 	.short	(.L_263 - .L_262)


	//   ....[0]....
.L_262:
        /* <DEDUP_REMOVED lines=11> */


	//----- nvinfo : EIATTR_MERCURY_ISA_VERSION
	.align		4
.L_263:
        /*00c8*/ 	.byte	0x03, 0x5f
        /*00ca*/ 	.short	0x0101


	//----- nvinfo : EIATTR_INT_WARP_WIDE_INSTR_OFFSETS
	.align		4
        /*00cc*/ 	.byte	0x04, 0x31
        /*00ce*/ 	.short	(.L_265 - .L_264)


	//   ....[0]....
.L_264:
        /*00d0*/ 	.word	0x000000c0


	//   ....[1]....
        /*00d4*/ 	.word	0x000000d0


	//   ....[2]....
        /*00d8*/ 	.word	0x00000170


	//----- nvinfo : EIATTR_COOP_GROUP_MASK_REGIDS
	.align		4
.L_265:
        /*00dc*/ 	.byte	0x04, 0x29
        /*00de*/ 	.short	(.L_267 - .L_266)


	//   ....[0]....
.L_266:
        /*00e0*/ 	.word	0xffffffff


	//   ....[1]....
        /*00e4*/ 	.word	0xffffffff


	//   ....[2]....
        /*00e8*/ 	.word	0xffffffff


	//   ....[3]....
        /*00ec*/ 	.word	0xffffffff


	//   ....[4]....
        /*00f0*/ 	.word	0xffffffff


	//   ....[5]....
        /*00f4*/ 	.word	0xffffffff


	//   ....[6]....
        /*00f8*/ 	.word	0xffffffff


	//   ....[7]....
        /*00fc*/ 	.word	0xffffffff


	//   ....[8]....
        /*0100*/ 	.word	0xffffffff


	//   ....[9]....
        /*0104*/ 	.word	0xffffffff


	//   ....[10]....
        /*0108*/ 	.word	0xffffffff


	//   ....[11]....
        /*010c*/ 	.word	0xffffffff


	//   ....[12]....
        /*0110*/ 	.word	0xffffffff


	//   ....[13]....
        /*0114*/ 	.word	0xffffffff


	//   ....[14]....
        /*0118*/ 	.word	0xffffffff


	//   ....[15]....
        /*011c*/ 	.word	0xffffffff


	//   ....[16]....
        /*0120*/ 	.word	0xffffffff


	//   ....[17]....
        /*0124*/ 	.word	0xffffffff


	//   ....[18]....
        /*0128*/ 	.word	0xffffffff


	//   ....[19]....
        /*012c*/ 	.word	0xffffffff


	//   ....[20]....
        /*0130*/ 	.word	0xffffffff


	//   ....[21]....
        /*0134*/ 	.word	0xffffffff


	//   ....[22]....
        /*0138*/ 	.word	0xffffffff


	//   ....[23]....
        /*013c*/ 	.word	0xffffffff


	//   ....[24]....
        /*0140*/ 	.word	0xffffffff


	//   ....[25]....
        /*0144*/ 	.word	0xffffffff


	//   ....[26]....
        /*0148*/ 	.word	0xffffffff


	//   ....[27]....
        /*014c*/ 	.word	0xffffffff


	//   ....[28]....
        /*0150*/ 	.word	0xffffffff


	//   ....[29]....
        /*0154*/ 	.word	0xffffffff


	//   ....[30]....
        /*0158*/ 	.word	0xffffffff


	//   ....[31]....
        /*015c*/ 	.word	0xffffffff


	//   ....[32]....
        /*0160*/ 	.word	0xffffffff


	//   ....[33]....
        /*0164*/ 	.word	0xffffffff


	//   ....[34]....
        /*0168*/ 	.word	0xffffffff


	//   ....[35]....
        /*016c*/ 	.word	0xffffffff


	//   ....[36]....
        /*0170*/ 	.word	0xffffffff


	//   ....[37]....
        /*0174*/ 	.word	0xffffffff


	//   ....[38]....
        /*0178*/ 	.word	0xffffffff


	//   ....[39]....
        /*017c*/ 	.word	0xffffffff


	//   ....[40]....
        /*0180*/ 	.word	0xffffffff


	//   ....[41]....
        /*0184*/ 	.word	0xffffffff


	//   ....[42]....
        /*0188*/ 	.word	0xffffffff


	//   ....[43]....
        /*018c*/ 	.word	0xffffffff


	//   ....[44]....
        /*0190*/ 	.word	0xffffffff


	//   ....[45]....
        /*0194*/ 	.word	0xffffffff


	//   ....[46]....
        /*0198*/ 	.word	0xffffffff


	//   ....[47]....
        /*019c*/ 	.word	0xffffffff


	//   ....[48]....
        /*01a0*/ 	.word	0xffffffff


	//   ....[49]....
        /*01a4*/ 	.word	0xffffffff


	//   ....[50]....
        /*01a8*/ 	.word	0xffffffff


	//   ....[51]....
        /*01ac*/ 	.word	0xffffffff


	//   ....[52]....
        /*01b0*/ 	.word	0xffffffff


	//   ....[53]....
        /*01b4*/ 	.word	0xffffffff


	//   ....[54]....
        /*01b8*/ 	.word	0xffffffff


	//   ....[55]....
        /*01bc*/ 	.word	0xffffffff


	//   ....[56]....
        /*01c0*/ 	.word	0xffffffff


	//   ....[57]....
        /*01c4*/ 	.word	0xffffffff


	//   ....[58]....
        /*01c8*/ 	.word	0xffffffff


	//   ....[59]....
        /*01cc*/ 	.word	0xffffffff


	//   ....[60]....
        /*01d0*/ 	.word	0xffffffff


	//   ....[61]....
        /*01d4*/ 	.word	0xffffffff


	//   ....[62]....
        /*01d8*/ 	.word	0xffffffff


	//   ....[63]....
        /*01dc*/ 	.word	0xffffffff


	//   ....[64]....
        /*01e0*/ 	.word	0xffffffff


	//   ....[65]....
        /*01e4*/ 	.word	0xffffffff


	//   ....[66]....
        /*01e8*/ 	.word	0xffffffff


	//   ....[67]....
        /*01ec*/ 	.word	0xffffffff


	//   ....[68]....
        /*01f0*/ 	.word	0xffffffff


	//   ....[69]....
        /*01f4*/ 	.word	0xffffffff


	//   ....[70]....
        /*01f8*/ 	.word	0xffffffff


	//   ....[71]....
        /*01fc*/ 	.word	0xffffffff


	//   ....[72]....
        /*0200*/ 	.word	0xffffffff


	//   ....[73]....
        /*0204*/ 	.word	0xffffffff


	//   ....[74]....
        /*0208*/ 	.word	0xffffffff


	//   ....[75]....
        /*020c*/ 	.word	0xffffffff


	//   ....[76]....
        /*0210*/ 	.word	0xffffffff


	//   ....[77]....
        /*0214*/ 	.word	0xffffffff


	//   ....[78]....
        /*0218*/ 	.word	0xffffffff


	//   ....[79]....
        /*021c*/ 	.word	0xffffffff


	//   ....[80]....
        /*0220*/ 	.word	0xffffffff


	//   ....[81]....
        /*0224*/ 	.word	0xffffffff


	//   ....[82]....
        /*0228*/ 	.word	0xffffffff


	//   ....[83]....
        /*022c*/ 	.word	0xffffffff


	//   ....[84]....
        /*0230*/ 	.word	0xffffffff


	//   ....[85]....
        /*0234*/ 	.word	0xffffffff


	//   ....[86]....
        /*0238*/ 	.word	0xffffffff


	//   ....[87]....
        /*023c*/ 	.word	0xffffffff


	//   ....[88]....
        /*0240*/ 	.word	0xffffffff


	//   ....[89]....
        /*0244*/ 	.word	0xffffffff


	//   ....[90]....
        /*0248*/ 	.word	0xffffffff


	//   ....[91]....
        /*024c*/ 	.word	0xffffffff


	//   ....[92]....
        /*0250*/ 	.word	0xffffffff


	//   ....[93]....
        /*0254*/ 	.word	0xffffffff


	//   ....[94]....
        /*0258*/ 	.word	0xffffffff


	//   ....[95]....
        /*025c*/ 	.word	0xffffffff


	//   ....[96]....
        /*0260*/ 	.word	0xffffffff


	//   ....[97]....
        /*0264*/ 	.word	0xffffffff


	//   ....[98]....
        /*0268*/ 	.word	0xffffffff


	//   ....[99]....
        /*026c*/ 	.word	0xffffffff


	//   ....[100]....
        /*0270*/ 	.word	0xffffffff


	//   ....[101]....
        /*0274*/ 	.word	0xffffffff


	//   ....[102]....
        /*0278*/ 	.word	0xffffffff


	//   ....[103]....
        /*027c*/ 	.word	0xffffffff


	//   ....[104]....
        /*0280*/ 	.word	0xffffffff


	//   ....[105]....
        /*0284*/ 	.word	0xffffffff


	//   ....[106]....
        /*0288*/ 	.word	0xffffffff


	//   ....[107]....
        /*028c*/ 	.word	0xffffffff


	//   ....[108]....
        /*0290*/ 	.word	0xffffffff


	//   ....[109]....
        /*0294*/ 	.word	0xffffffff


	//   ....[110]....
        /*0298*/ 	.word	0xffffffff


	//   ....[111]....
        /*029c*/ 	.word	0xffffffff


	//   ....[112]....
        /*02a0*/ 	.word	0xffffffff


	//   ....[113]....
        /*02a4*/ 	.word	0xffffffff


	//   ....[114]....
        /*02a8*/ 	.word	0xffffffff


	//   ....[115]....
        /*02ac*/ 	.word	0xffffffff


	//   ....[116]....
        /*02b0*/ 	.word	0xffffffff


	//   ....[117]....
        /*02b4*/ 	.word	0xffffffff


	//   ....[118]....
        /*02b8*/ 	.word	0xffffffff


	//   ....[119]....
        /*02bc*/ 	.word	0xffffffff


	//   ....[120]....
        /*02c0*/ 	.word	0xffffffff


	//   ....[121]....
        /*02c4*/ 	.word	0xffffffff


	//   ....[122]....
        /*02c8*/ 	.word	0xffffffff


	//   ....[123]....
        /*02cc*/ 	.word	0xffffffff


	//   ....[124]....
        /*02d0*/ 	.word	0xffffffff


	//   ....[125]....
        /*02d4*/ 	.word	0xffffffff


	//   ....[126]....
        /*02d8*/ 	.word	0xffffffff


	//   ....[127]....
        /*02dc*/ 	.word	0xffffffff


	//   ....[128]....
        /*02e0*/ 	.word	0xffffffff


	//   ....[129]....
        /*02e4*/ 	.word	0xffffffff


	//   ....[130]....
        /*02e8*/ 	.word	0xffffffff


	//   ....[131]....
        /*02ec*/ 	.word	0xffffffff


	//   ....[132]....
        /*02f0*/ 	.word	0xffffffff


	//   ....[133]....
        /*02f4*/ 	.word	0xffffffff


	//   ....[134]....
        /*02f8*/ 	.word	0xffffffff


	//   ....[135]....
        /*02fc*/ 	.word	0xffffffff


	//   ....[136]....
        /*0300*/ 	.word	0xffffffff


	//   ....[137]....
        /*0304*/ 	.word	0xffffffff


	//   ....[138]....
        /*0308*/ 	.word	0xffffffff


	//   ....[139]....
        /*030c*/ 	.word	0xffffffff


	//   ....[140]....
        /*0310*/ 	.word	0xffffffff


	//   ....[141]....
        /*0314*/ 	.word	0xffffffff


	//   ....[142]....
        /*0318*/ 	.word	0xffffffff


	//   ....[143]....
        /*031c*/ 	.word	0xffffffff


	//   ....[144]....
        /*0320*/ 	.word	0xffffffff


	//   ....[145]....
        /*0324*/ 	.word	0xffffffff


	//   ....[146]....
        /*0328*/ 	.word	0xffffffff


	//   ....[147]....
        /*032c*/ 	.word	0xffffffff


	//   ....[148]....
        /*0330*/ 	.word	0xffffffff


	//   ....[149]....
        /*0334*/ 	.word	0x0500000f


	//   ....[150]....
        /*0338*/ 	.word	0x0500000f


	//   ....[151]....
        /*033c*/ 	.word	0x0500000f


	//   ....[152]....
        /*0340*/ 	.word	0x0500000f


	//   ....[153]....
        /*0344*/ 	.word	0x0500000f


	//   ....[154]....
        /*0348*/ 	.word	0x0500000f


	//   ....[155]....
        /*034c*/ 	.word	0x0500000f


	//   ....[156]....
        /*0350*/ 	.word	0x0500000f


	//   ....[157]....
        /*0354*/ 	.word	0x0500000f


	//   ....[158]....
        /*0358*/ 	.word	0x0500000f


	//   ....[159]....
        /*035c*/ 	.word	0x0500000f


	//   ....[160]....
        /*0360*/ 	.word	0x0500000f


	//   ....[161]....
        /*0364*/ 	.word	0x0500000f


	//   ....[162]....
        /*0368*/ 	.word	0x0500000f


	//   ....[163]....
        /*036c*/ 	.word	0x0500000f


	//   ....[164]....
        /*0370*/ 	.word	0x0500000f


	//   ....[165]....
        /*0374*/ 	.word	0x0500000f


	//   ....[166]....
        /*0378*/ 	.word	0x0500000f


	//   ....[167]....
        /*037c*/ 	.word	0x0500000f


	//   ....[168]....
        /*0380*/ 	.word	0x0500000f


	//   ....[169]....
        /*0384*/ 	.word	0x0500000f


	//   ....[170]....
        /*0388*/ 	.word	0x0500000f


	//   ....[171]....
        /*038c*/ 	.word	0x0500000f


	//   ....[172]....
        /*0390*/ 	.word	0x0500000f


	//   ....[173]....
        /*0394*/ 	.word	0x0500000f


	//   ....[174]....
        /*0398*/ 	.word	0x0500000f


	//   ....[175]....
        /*039c*/ 	.word	0x0500000f


	//   ....[176]....
        /*03a0*/ 	.word	0x0500000f


	//   ....[177]....
        /*03a4*/ 	.word	0x0500000f


	//   ....[178]....
        /*03a8*/ 	.word	0x0500000f


	//   ....[179]....
        /*03ac*/ 	.word	0x0500000f


	//   ....[180]....
        /*03b0*/ 	.word	0x0500000f


	//   ....[181]....
        /*03b4*/ 	.word	0x0500000f


	//   ....[182]....
        /*03b8*/ 	.word	0x0500000f


	//   ....[183]....
        /*03bc*/ 	.word	0x0500000f


	//   ....[184]....
        /*03c0*/ 	.word	0x0500000f


	//   ....[185]....
        /*03c4*/ 	.word	0x0500000f


	//   ....[186]....
        /*03c8*/ 	.word	0x0500000f


	//   ....[187]....
        /*03cc*/ 	.word	0x0500000f


	//   ....[188]....
        /*03d0*/ 	.word	0x0500000f


	//   ....[189]....
        /*03d4*/ 	.word	0x0500000f


	//   ....[190]....
        /*03d8*/ 	.word	0x0500000f


	//   ....[191]....
        /*03dc*/ 	.word	0x0500000f


	//   ....[192]....
        /*03e0*/ 	.word	0x0500000f


	//   ....[193]....
        /*03e4*/ 	.word	0x0500000f


	//   ....[194]....
        /*03e8*/ 	.word	0x0500000f


	//   ....[195]....
        /*03ec*/ 	.word	0x0500000f


	//   ....[196]....
        /*03f0*/ 	.word	0x0500000f


	//   ....[197]....
        /*03f4*/ 	.word	0x0500000f


	//----- nvinfo : EIATTR_COOP_GROUP_INSTR_OFFSETS
	.align		4
.L_267:
        /*03f8*/ 	.byte	0x04, 0x28
        /*03fa*/ 	.short	(.L_269 - .L_268)


	//   ....[0]....
.L_268:
        /*03fc*/ 	.word	0x00000080


	//   ....[1]....
        /*0400*/ 	.word	0x00000090


	//   ....[2]....
        /*0404*/ 	.word	0x000002d0


	//   ....[3]....
        /*0408*/ 	.word	0x00000430


	//   ....[4]....
        /*040c*/ 	.word	0x00000550


	//   ....[5]....
        /*0410*/ 	.word	0x000006b0


	//   ....[6]....
        /*0414*/ 	.word	0x000014c0


	//   ....[7]....
        /*0418*/ 	.word	0x000028a0


	//   ....[8]....
        /*041c*/ 	.word	0x000028e0


	//   ....[9]....
        /*0420*/ 	.word	0x00003190


	//   ....[10]....
        /*0424*/ 	.word	0x00003260


	//   ....[11]....
        /*0428*/ 	.word	0x00003d00


	//   ....[12]....
        /*042c*/ 	.word	0x00003d70


	//   ....[13]....
        /*0430*/ 	.word	0x00006080


	//   ....[14]....
        /*0434*/ 	.word	0x000060a0


	//   ....[15]....
        /*0438*/ 	.word	0x000068d0


	//   ....[16]....
        /*043c*/ 	.word	0x000069d0


	//   ....[17]....
        /*0440*/ 	.word	0x000073b0


	//   ....[18]....
        /*0444*/ 	.word	0x00007400


	//   ....[19]....
        /*0448*/ 	.word	0x00009d90


	//   ....[20]....
        /*044c*/ 	.word	0x00009da0


	//   ....[21]....
        /*0450*/ 	.word	0x00009dd0


	//   ....[22]....
        /*0454*/ 	.word	0x00009de0


	//   ....[23]....
        /*0458*/ 	.word	0x0000b8d0


	//   ....[24]....
        /*045c*/ 	.word	0x0000b8e0


	//   ....[25]....
        /*0460*/ 	.word	0x0000b960


	//   ....[26]....
        /*0464*/ 	.word	0x0000b970


	//   ....[27]....
        /*0468*/ 	.word	0x0000c830


	//   ....[28]....
        /*046c*/ 	.word	0x0000c840


	//   ....[29]....
        /*0470*/ 	.word	0x0000c850


	//   ....[30]....
        /*0474*/ 	.word	0x0000c870


	//   ....[31]....
        /*0478*/ 	.word	0x0000c880


	//   ....[32]....
        /*047c*/ 	.word	0x0000c890


	//   ....[33]....
        /*0480*/ 	.word	0x0000c8a0


	//   ....[34]....
        /*0484*/ 	.word	0x0000c8c0


	//   ....[35]....
        /*0488*/ 	.word	0x0000c8d0


	//   ....[36]....
        /*048c*/ 	.word	0x0000c8e0


	//   ....[37]....
        /*0490*/ 	.word	0x0000c8f0


	//   ....[38]....
        /*0494*/ 	.word	0x0000c900


	//   ....[39]....
        /*0498*/ 	.word	0x0000c910


	//   ....[40]....
        /*049c*/ 	.word	0x0000c930


	//   ....[41]....
        /*04a0*/ 	.word	0x0000c940


	//   ....[42]....
        /*04a4*/ 	.word	0x0000c950


	//   ....[43]....
        /*04a8*/ 	.word	0x0000c960


	//   ....[44]....
        /*04ac*/ 	.word	0x0000c970


	//   ....[45]....
        /*04b0*/ 	.word	0x0000c980


	//   ....[46]....
        /*04b4*/ 	.word	0x0000c990


	//   ....[47]....
        /*04b8*/ 	.word	0x0000c9a0


	//   ....[48]....
        /*04bc*/ 	.word	0x0000c9b0


	//   ....[49]....
        /*04c0*/ 	.word	0x0000c9c0


	//   ....[50]....
        /*04c4*/ 	.word	0x0000c9d0


	//   ....[51]....
        /*04c8*/ 	.word	0x0000c9e0


	//   ....[52]....
        /*04cc*/ 	.word	0x0000c9f0


	//   ....[53]....
        /*04d0*/ 	.word	0x0000ca00


	//   ....[54]....
        /*04d4*/ 	.word	0x0000ca20


	//   ....[55]....
        /*04d8*/ 	.word	0x0000ca30


	//   ....[56]....
        /*04dc*/ 	.word	0x0000ca40


	//   ....[57]....
        /*04e0*/ 	.word	0x0000ca60


	//   ....[58]....
        /*04e4*/ 	.word	0x0000ca70


	//   ....[59]....
        /*04e8*/ 	.word	0x0000ca80


	//   ....[60]....
        /*04ec*/ 	.word	0x0000ca90


	//   ....[61]....
        /*04f0*/ 	.word	0x0000cab0


	//   ....[62]....
        /*04f4*/ 	.word	0x0000cac0


	//   ....[63]....
        /*04f8*/ 	.word	0x0000cae0


	//   ....[64]....
        /*04fc*/ 	.word	0x0000caf0


	//   ....[65]....
        /*0500*/ 	.word	0x0000cb00


	//   ....[66]....
        /*0504*/ 	.word	0x0000cb10


	//   ....[67]....
        /*0508*/ 	.word	0x0000cb20


	//   ....[68]....
        /*050c*/ 	.word	0x0000cb30


	//   ....[69]....
        /*0510*/ 	.word	0x0000cb40


	//   ....[70]....
        /*0514*/ 	.word	0x0000cb50


	//   ....[71]....
        /*0518*/ 	.word	0x0000cb60


	//   ....[72]....
        /*051c*/ 	.word	0x0000cb70


	//   ....[73]....
        /*0520*/ 	.word	0x0000cb80


	//   ....[74]....
        /*0524*/ 	.word	0x0000cba0


	//   ....[75]....
        /*0528*/ 	.word	0x0000cbd0


	//   ....[76]....
        /*052c*/ 	.word	0x0000cc00


	//   ....[77]....
        /*0530*/ 	.word	0x0000cc30


	//   ....[78]....
        /*0534*/ 	.word	0x0000cc60


	//   ....[79]....
        /*0538*/ 	.word	0x0000cc90


	//   ....[80]....
        /*053c*/ 	.word	0x0000ccc0


	//   ....[81]....
        /*0540*/ 	.word	0x0000ccd0


	//   ....[82]....
        /*0544*/ 	.word	0x0000ccf0


	//   ....[83]....
        /*0548*/ 	.word	0x0000cd20


	//   ....[84]....
        /*054c*/ 	.word	0x0000cd50


	//   ....[85]....
        /*0550*/ 	.word	0x0000cd80


	//   ....[86]....
        /*0554*/ 	.word	0x0000cd90


	//   ....[87]....
        /*0558*/ 	.word	0x0000cda0


	//   ....[88]....
        /*055c*/ 	.word	0x0000cdb0


	//   ....[89]....
        /*0560*/ 	.word	0x0000cdc0


	//   ....[90]....
        /*0564*/ 	.word	0x0000cdd0


	//   ....[91]....
        /*0568*/ 	.word	0x0000d230


	//   ....[92]....
        /*056c*/ 	.word	0x0000d270


	//   ....[93]....
        /*0570*/ 	.word	0x0000d2b0


	//   ....[94]....
        /*0574*/ 	.word	0x0000d2e0


	//   ....[95]....
        /*0578*/ 	.word	0x0000d330


	//   ....[96]....
        /*057c*/ 	.word	0x0000d360


	//   ....[97]....
        /*0580*/ 	.word	0x0000da20


	//   ....[98]....
        /*0584*/ 	.word	0x0000da50


	//   ....[99]....
        /*0588*/ 	.word	0x0000e5d0


	//   ....[100]....
        /*058c*/ 	.word	0x0000fcf0


	//   ....[101]....
        /*0590*/ 	.word	0x0000fd30


	//   ....[102]....
        /*0594*/ 	.word	0x0000fd70


	//   ....[103]....
        /*0598*/ 	.word	0x0000fe00


	//   ....[104]....
        /*059c*/ 	.word	0x0000fe10


	//   ....[105]....
        /*05a0*/ 	.word	0x0000fe80


	//   ....[106]....
        /*05a4*/ 	.word	0x0000fe90


	//   ....[107]....
        /*05a8*/ 	.word	0x0000fea0


	//   ....[108]....
        /*05ac*/ 	.word	0x0000ff10


	//   ....[109]....
        /*05b0*/ 	.word	0x0000ff90


	//   ....[110]....
        /*05b4*/ 	.word	0x000103e0


	//   ....[111]....
        /*05b8*/ 	.word	0x00010420


	//   ....[112]....
        /*05bc*/ 	.word	0x00010450


	//   ....[113]....
        /*05c0*/ 	.word	0x00010460


	//   ....[114]....
        /*05c4*/ 	.word	0x000104b0


	//   ....[115]....
        /*05c8*/ 	.word	0x00010530


	//   ....[116]....
        /*05cc*/ 	.word	0x00010560


	//   ....[117]....
        /*05d0*/ 	.word	0x000105d0


	//   ....[118]....
        /*05d4*/ 	.word	0x000105f0


	//   ....[119]....
        /*05d8*/ 	.word	0x00010680


	//   ....[120]....
        /*05dc*/ 	.word	0x00010cc0


	//   ....[121]....
        /*05e0*/ 	.word	0x00010cf0


	//   ....[122]....
        /*05e4*/ 	.word	0x00010d20


	//   ....[123]....
        /*05e8*/ 	.word	0x00010d90


	//   ....[124]....
        /*05ec*/ 	.word	0x00010e30


	//   ....[125]....
        /*05f0*/ 	.word	0x00010e50


	//   ....[126]....
        /*05f4*/ 	.word	0x00010ea0


	//   ....[127]....
        /*05f8*/ 	.word	0x00010f00


	//   ....[128]....
        /*05fc*/ 	.word	0x000117f0


	//   ....[129]....
        /*0600*/ 	.word	0x00011810


	//   ....[130]....
        /*0604*/ 	.word	0x00011830


	//   ....[131]....
        /*0608*/ 	.word	0x00011840


	//   ....[132]....
        /*060c*/ 	.word	0x00011890


	//   ....[133]....
        /*0610*/ 	.word	0x000118a0


	//   ....[134]....
        /*0614*/ 	.word	0x000118f0


	//   ....[135]....
        /*0618*/ 	.word	0x00011900


	//   ....[136]....
        /*061c*/ 	.word	0x00011910


	//   ....[137]....
        /*0620*/ 	.word	0x00011960


	//   ....[138]....
        /*0624*/ 	.word	0x00011d40


	//   ....[139]....
        /*0628*/ 	.word	0x00011d60


	//   ....[140]....
        /*062c*/ 	.word	0x00011d70


	//   ....[141]....
        /*0630*/ 	.word	0x00011d90


	//   ....[142]....
        /*0634*/ 	.word	0x00011db0


	//   ....[143]....
        /*0638*/ 	.word	0x00011e00


	//   ....[144]....
        /*063c*/ 	.word	0x00011e20


	//   ....[145]....
        /*0640*/ 	.word	0x00011e30


	//   ....[146]....
        /*0644*/ 	.word	0x00011e80


	//   ....[147]....
        /*0648*/ 	.word	0x00011ee0


	//   ....[148]....
        /*064c*/ 	.word	0x00012ea0


	//   ....[149]....
        /*0650*/ 	.word	0x00013480


	//   ....[150]....
        /*0654*/ 	.word	0x00013590


	//   ....[151]....
        /*0658*/ 	.word	0x00013670


	//   ....[152]....
        /*065c*/ 	.word	0x000136f0


	//   ....[153]....
        /*0660*/ 	.word	0x000137d0


	//   ....[154]....
        /*0664*/ 	.word	0x00013830


	//   ....[155]....
        /*0668*/ 	.word	0x00013910


	//   ....[156]....
        /*066c*/ 	.word	0x00013970


	//   ....[157]....
        /*0670*/ 	.word	0x00013a40


	//   ....[158]....
        /*0674*/ 	.word	0x00013ae0


	//   ....[159]....
        /*0678*/ 	.word	0x00013bd0


	//   ....[160]....
        /*067c*/ 	.word	0x00013d30


	//   ....[161]....
        /*0680*/ 	.word	0x00013df0


	//   ....[162]....
        /*0684*/ 	.word	0x00013ef0


	//   ....[163]....
        /*0688*/ 	.word	0x00013f90


	//   ....[164]....
        /*068c*/ 	.word	0x00014080


	//   ....[165]....
        /*0690*/ 	.word	0x00014140


	//   ....[166]....
        /*0694*/ 	.word	0x000141b0


	//   ....[167]....
        /*0698*/ 	.word	0x00014280


	//   ....[168]....
        /*069c*/ 	.word	0x000142f0


	//   ....[169]....
        /*06a0*/ 	.word	0x000143d0


	//   ....[170]....
        /*06a4*/ 	.word	0x00014460


	//   ....[171]....
        /*06a8*/ 	.word	0x000144b0


	//   ....[172]....
        /*06ac*/ 	.word	0x00014590


	//   ....[173]....
        /*06b0*/ 	.word	0x00014650


	//   ....[174]....
        /*06b4*/ 	.word	0x000146d0


	//   ....[175]....
        /*06b8*/ 	.word	0x000147c0


	//   ....[176]....
        /*06bc*/ 	.word	0x00014840


	//   ....[177]....
        /*06c0*/ 	.word	0x00014910


	//   ....[178]....
        /*06c4*/ 	.word	0x00014a50


	//   ....[179]....
        /*06c8*/ 	.word	0x00014af0


	//   ....[180]....
        /*06cc*/ 	.word	0x00014b60


	//   ....[181]....
        /*06d0*/ 	.word	0x00014c20


	//   ....[182]....
        /*06d4*/ 	.word	0x00014c80


	//   ....[183]....
        /*06d8*/ 	.word	0x00014d40


	//   ....[184]....
        /*06dc*/ 	.word	0x00014da0


	//   ....[185]....
        /*06e0*/ 	.word	0x00014e60


	//   ....[186]....
        /*06e4*/ 	.word	0x00014ec0


	//   ....[187]....
        /*06e8*/ 	.word	0x00014f80


	//   ....[188]....
        /*06ec*/ 	.word	0x00015060


	//   ....[189]....
        /*06f0*/ 	.word	0x00015100


	//   ....[190]....
        /*06f4*/ 	.word	0x00015160


	//   ....[191]....
        /*06f8*/ 	.word	0x00015220


	//   ....[192]....
        /*06fc*/ 	.word	0x00015280


	//   ....[193]....
        /*0700*/ 	.word	0x00015340


	//   ....[194]....
        /*0704*/ 	.word	0x000153a0


	//   ....[195]....
        /*0708*/ 	.word	0x00015460


	//   ....[196]....
        /*070c*/ 	.word	0x000154c0


	//   ....[197]....
        /*0710*/ 	.word	0x00015580


	//----- nvinfo : EIATTR_REG_RECONFIG
	.align		4
.L_269:
        /*0714*/ 	.byte	0x01, 0x54
	.zero		2


	//----- nvinfo : EIATTR_SYSCALL_OFFSETS
	.align		4
        /*0718*/ 	.byte	0x04, 0x46
        /*071a*/ 	.short	(.L_271 - .L_270)


	//   ....[0]....
.L_270:
        /*071c*/ 	.word	0x00001680


	//   ....[1]....
        /*0720*/ 	.word	0x0000ee20


	//   ....[2]....
        /*0724*/ 	.word	0x0000ef60


	//   ....[3]....
        /*0728*/ 	.word	0x0000f0a0


	//   ....[4]....
        /*072c*/ 	.word	0x0000f1c0


	//   ....[5]....
        /*0730*/ 	.word	0x00010a10


	//----- nvinfo : EIATTR_MBARRIER_INSTR_OFFSETS
	.align		4
.L_271:
        /*0734*/ 	.byte	0x04, 0x39
        /*0736*/ 	.short	(.L_273 - .L_272)


	//   ....[0]....
.L_272:
        /*0738*/ 	.word	0x00000180
        /*073c*/ 	.word	0x000000ff
        /*0740*/ 	.word	0x00029800
        /*0744*/ 	.short	0x0100
        /*0746*/ 	.byte	0x08
	.zero		1


	//   ....[1]....
        /*0748*/ 	.word	0x00000190
        /*074c*/ 	.word	0x000000ff
        /*0750*/ 	.word	0x00029820
        /*0754*/ 	.short	0x0100
        /*0756*/ 	.byte	0x08
	.zero		1


	//   ....[2]....
        /*0758*/ 	.word	0x00000280
        /*075c*/ 	.word	0x000000ff
        /*0760*/ 	.word	0x00029830
        /*0764*/ 	.short	0x0100
        /*0766*/ 	.byte	0x08
	.zero		1


	//   ....[3]....
        /*0768*/ 	.word	0x00000290
        /*076c*/ 	.word	0x000000ff
        /*0770*/ 	.word	0x00029840
        /*0774*/ 	.short	0x0100
        /*0776*/ 	.byte	0x08
	.zero		1


	//   ....[4]....
        /*0778*/ 	.word	0x000002a0
        /*077c*/ 	.word	0x000000ff
        /*0780*/ 	.word	0x00029838
        /*0784*/ 	.short	0x0100
        /*0786*/ 	.byte	0x08
	.zero		1


	//   ....[5]....
        /*0788*/ 	.word	0x000002b0
        /*078c*/ 	.word	0x000000ff
        /*0790*/ 	.word	0x00029848
        /*0794*/ 	.short	0x0100
        /*0796*/ 	.byte	0x08
	.zero		1


	//   ....[6]....
        /*0798*/ 	.word	0x000003e0
        /*079c*/ 	.word	0x000000ff
        /*07a0*/ 	.word	0x00029850
        /*07a4*/ 	.short	0x0100
        /*07a6*/ 	.byte	0x08
	.zero		1


	//   ....[7]....
        /*07a8*/ 	.word	0x000003f0
        /*07ac*/ 	.word	0x000000ff
        /*07b0*/ 	.word	0x00029860
        /*07b4*/ 	.short	0x0100
        /*07b6*/ 	.byte	0x08
	.zero		1


	//   ....[8]....
        /*07b8*/ 	.word	0x00000400
        /*07bc*/ 	.word	0x000000ff
        /*07c0*/ 	.word	0x00029858
        /*07c4*/ 	.short	0x0100
        /*07c6*/ 	.byte	0x08
	.zero		1


	//   ....[9]....
        /*07c8*/ 	.word	0x00000410
        /*07cc*/ 	.word	0x000000ff
        /*07d0*/ 	.word	0x00029868
        /*07d4*/ 	.short	0x0100
        /*07d6*/ 	.byte	0x08
	.zero		1


	//   ....[10]....
        /*07d8*/ 	.word	0x00000500
        /*07dc*/ 	.word	0x000000ff
        /*07e0*/ 	.word	0x00029870
        /*07e4*/ 	.short	0x0100
        /*07e6*/ 	.byte	0x06
	.zero		1


	//   ....[11]....
        /*07e8*/ 	.word	0x00000510
        /*07ec*/ 	.word	0x000000ff
        /*07f0*/ 	.word	0x00029880
        /*07f4*/ 	.short	0x0100
        /*07f6*/ 	.byte	0x06
	.zero		1


	//   ....[12]....
        /*07f8*/ 	.word	0x00000520
        /*07fc*/ 	.word	0x000000ff
        /*0800*/ 	.word	0x00029878
        /*0804*/ 	.short	0x0100
        /*0806*/ 	.byte	0x06
	.zero		1


	//   ....[13]....
        /*0808*/ 	.word	0x00000530
        /*080c*/ 	.word	0x000000ff
        /*0810*/ 	.word	0x00029888
        /*0814*/ 	.short	0x0100
        /*0816*/ 	.byte	0x06
	.zero		1


	//   ....[14]....
        /*0818*/ 	.word	0x00000660
        /*081c*/ 	.word	0x000000ff
        /*0820*/ 	.word	0x00029890
        /*0824*/ 	.short	0x0100
        /*0826*/ 	.byte	0x08
	.zero		1


	//   ....[15]....
        /*0828*/ 	.word	0x00000670
        /*082c*/ 	.word	0x000000ff
        /*0830*/ 	.word	0x000298a0
        /*0834*/ 	.short	0x0100
        /*0836*/ 	.byte	0x08
	.zero		1


	//   ....[16]....
        /*0838*/ 	.word	0x00000680
        /*083c*/ 	.word	0x000000ff
        /*0840*/ 	.word	0x00029898
        /*0844*/ 	.short	0x0100
        /*0846*/ 	.byte	0x08
	.zero		1


	//   ....[17]....
        /*0848*/ 	.word	0x00000690
        /*084c*/ 	.word	0x000000ff
        /*0850*/ 	.word	0x000298a8
        /*0854*/ 	.short	0x0100
        /*0856*/ 	.byte	0x08
	.zero		1


	//   ....[18]....
        /*0858*/ 	.word	0x000007d0
        /*085c*/ 	.word	0x000000ff
        /*0860*/ 	.word	0x000298b0
        /*0864*/ 	.short	0x0100
        /*0866*/ 	.byte	0x08
	.zero		1


	//   ....[19]....
        /*0868*/ 	.word	0x000007e0
        /*086c*/ 	.word	0x000000ff
        /*0870*/ 	.word	0x000298c0
        /*0874*/ 	.short	0x0100
        /*0876*/ 	.byte	0x08
	.zero		1


	//   ....[20]....
        /*0878*/ 	.word	0x000007f0
        /*087c*/ 	.word	0x000000ff
        /*0880*/ 	.word	0x000298b8
        /*0884*/ 	.short	0x0100
        /*0886*/ 	.byte	0x08
	.zero		1


	//   ....[21]....
        /*0888*/ 	.word	0x00000800
        /*088c*/ 	.word	0x000000ff
        /*0890*/ 	.word	0x000298c8
        /*0894*/ 	.short	0x0100
        /*0896*/ 	.byte	0x08
	.zero		1


	//   ....[22]....
        /*0898*/ 	.word	0x000016a0
        /*089c*/ 	.word	0x000000ff
        /*08a0*/ 	.word	0x00029800
        /*08a4*/ 	.short	0x010a
        /*08a6*/ 	.byte	0x27
	.zero		1


	//   ....[23]....
        /*08a8*/ 	.word	0x00001730
        /*08ac*/ 	.word	0x000000ff
        /*08b0*/ 	.word	0x00029830
        /*08b4*/ 	.short	0x010a
        /*08b6*/ 	.byte	0x27
	.zero		1


	//   ....[24]....
        /*08b8*/ 	.word	0x00001790
        /*08bc*/ 	.word	0x000000ff
        /*08c0*/ 	.word	0x00029830
        /*08c4*/ 	.short	0x010a
        /*08c6*/ 	.byte	0x27
	.zero		1


	//   ....[25]....
        /*08c8*/ 	.word	0x000027c0
        /*08cc*/ 	.word	0x000000ff
        /*08d0*/ 	.word	0x00000000
        /*08d4*/ 	.short	0x0101
        /*08d6*/ 	.byte	0x06
	.zero		1


	//   ....[26]....
        /*08d8*/ 	.word	0x00005080
        /*08dc*/ 	.word	0x000000ff
        /*08e0*/ 	.word	0x00029830
        /*08e4*/ 	.short	0x010a
        /*08e6*/ 	.byte	0x04
	.zero		1


	//   ....[27]....
        /*08e8*/ 	.word	0x000050c0
        /*08ec*/ 	.word	0x000000ff
        /*08f0*/ 	.word	0x00029830
        /*08f4*/ 	.short	0x010a
        /*08f6*/ 	.byte	0x04
	.zero		1


	//   ....[28]....
        /*08f8*/ 	.word	0x00005d30
        /*08fc*/ 	.word	0x000000ff
        /*0900*/ 	.word	0x00029850
        /*0904*/ 	.short	0x010a
        /*0906*/ 	.byte	0x0a
	.zero		1


	//   ....[29]....
        /*0908*/ 	.word	0x00005d70
        /*090c*/ 	.word	0x000000ff
        /*0910*/ 	.word	0x00029850
        /*0914*/ 	.short	0x010a
        /*0916*/ 	.byte	0x0a
	.zero		1


	//   ....[30]....
        /*0918*/ 	.word	0x00006100
        /*091c*/ 	.word	0x000000ff
        /*0920*/ 	.word	0x00000000
        /*0924*/ 	.short	0x0101
        /*0926*/ 	.byte	0x0a
	.zero		1


	//   ....[31]....
        /*0928*/ 	.word	0x000081e0
        /*092c*/ 	.word	0x000000ff
        /*0930*/ 	.word	0x00000000
        /*0934*/ 	.short	0x0101
        /*0936*/ 	.byte	0x06
	.zero		1


	//   ....[32]....
        /*0938*/ 	.word	0x00008960
        /*093c*/ 	.word	0x000000ff
        /*0940*/ 	.word	0x00029830
        /*0944*/ 	.short	0x010a
        /*0946*/ 	.byte	0x07
	.zero		1


	//   ....[33]....
        /*0948*/ 	.word	0x000089a0
        /*094c*/ 	.word	0x000000ff
        /*0950*/ 	.word	0x00029830
        /*0954*/ 	.short	0x010a
        /*0956*/ 	.byte	0x07
	.zero		1


	//   ....[34]....
        /*0958*/ 	.word	0x000095d0
        /*095c*/ 	.word	0x000000ff
        /*0960*/ 	.word	0x00029850
        /*0964*/ 	.short	0x010a
        /*0966*/ 	.byte	0x07
	.zero		1


	//   ....[35]....
        /*0968*/ 	.word	0x00009610
        /*096c*/ 	.word	0x000000ff
        /*0970*/ 	.word	0x00029850
        /*0974*/ 	.short	0x010a
        /*0976*/ 	.byte	0x07
	.zero		1


	//   ....[36]....
        /*0978*/ 	.word	0x00009930
        /*097c*/ 	.word	0x000000ff
        /*0980*/ 	.word	0x00000000
        /*0984*/ 	.short	0x0101
        /*0986*/ 	.byte	0x07
	.zero		1


	//   ....[37]....
        /*0988*/ 	.word	0x0000aee0
        /*098c*/ 	.word	0x000000ff
        /*0990*/ 	.word	0x00000000
        /*0994*/ 	.short	0x0101
        /*0996*/ 	.byte	0x06
	.zero		1


	//   ....[38]....
        /*0998*/ 	.word	0x0000b560
        /*099c*/ 	.word	0x000000ff
        /*09a0*/ 	.word	0x00029850
        /*09a4*/ 	.short	0x010a
        /*09a6*/ 	.byte	0x09
	.zero		1


	//   ....[39]....
        /*09a8*/ 	.word	0x0000b5a0
        /*09ac*/ 	.word	0x000000ff
        /*09b0*/ 	.word	0x00029850
        /*09b4*/ 	.short	0x010a
        /*09b6*/ 	.byte	0x09
	.zero		1


	//   ....[40]....
        /*09b8*/ 	.word	0x0000bc50
        /*09bc*/ 	.word	0x000000ff
        /*09c0*/ 	.word	0x00000000
        /*09c4*/ 	.short	0x0101
        /*09c6*/ 	.byte	0x04
	.zero		1


	//   ....[41]....
        /*09c8*/ 	.word	0x0000d320
        /*09cc*/ 	.word	0x000000ff
        /*09d0*/ 	.word	0x00000000
        /*09d4*/ 	.short	0x0101
        /*09d6*/ 	.byte	0x04
	.zero		1


	//   ....[42]....
        /*09d8*/ 	.word	0x0000f9d0
        /*09dc*/ 	.word	0x000000ff
        /*09e0*/ 	.word	0x00029880
        /*09e4*/ 	.short	0x010a
        /*09e6*/ 	.byte	0x2d
	.zero		1


	//   ....[43]....
        /*09e8*/ 	.word	0x00010050
        /*09ec*/ 	.word	0x000000ff
        /*09f0*/ 	.word	0x00029870
        /*09f4*/ 	.short	0x0107
        /*09f6*/ 	.byte	0x2d
	.zero		1


	//   ....[44]....
        /*09f8*/ 	.word	0x000100c0
        /*09fc*/ 	.word	0x000000ff
        /*0a00*/ 	.word	0x00029870
        /*0a04*/ 	.short	0x0101
        /*0a06*/ 	.byte	0x2d
	.zero		1


	//   ....[45]....
        /*0a08*/ 	.word	0x00010110
        /*0a0c*/ 	.word	0x000000ff
        /*0a10*/ 	.word	0x00029840
        /*0a14*/ 	.short	0x010a
        /*0a16*/ 	.byte	0x2d
	.zero		1


	//   ....[46]....
        /*0a18*/ 	.word	0x000107c0
        /*0a1c*/ 	.word	0x000000ff
        /*0a20*/ 	.word	0x00029830
        /*0a24*/ 	.short	0x0107
        /*0a26*/ 	.byte	0x2d
	.zero		1


	//   ....[47]....
        /*0a28*/ 	.word	0x00010830
        /*0a2c*/ 	.word	0x000000ff
        /*0a30*/ 	.word	0x00029830
        /*0a34*/ 	.short	0x0101
        /*0a36*/ 	.byte	0x2d
	.zero		1


	//   ....[48]....
        /*0a38*/ 	.word	0x00011020
        /*0a3c*/ 	.word	0x000000ff
        /*0a40*/ 	.word	0x00029800
        /*0a44*/ 	.short	0x0107
        /*0a46*/ 	.byte	0x2d
	.zero		1


	//   ....[49]....
        /*0a48*/ 	.word	0x00011080
        /*0a4c*/ 	.word	0x000000ff
        /*0a50*/ 	.word	0x00029800
        /*0a54*/ 	.short	0x0101
        /*0a56*/ 	.byte	0x2d
	.zero		1


	//   ....[50]....
        /*0a58*/ 	.word	0x00011090
        /*0a5c*/ 	.word	0x000000ff
        /*0a60*/ 	.word	0x00029820
        /*0a64*/ 	.short	0x010a
        /*0a66*/ 	.byte	0x2d
	.zero		1


	//   ....[51]....
        /*0a68*/ 	.word	0x00011520
        /*0a6c*/ 	.word	0x0000000a
        /*0a70*/ 	.word	0x00029880
        /*0a74*/ 	.short	0x010a
        /*0a76*/ 	.byte	0x3f
	.zero		1


	//   ....[52]....
        /*0a78*/ 	.word	0x00011a30
        /*0a7c*/ 	.word	0x0000000a
        /*0a80*/ 	.word	0x00029870
        /*0a84*/ 	.short	0x0107
        /*0a86*/ 	.byte	0x3f
	.zero		1


	//   ....[53]....
        /*0a88*/ 	.word	0x00011aa0
        /*0a8c*/ 	.word	0x0000000a
        /*0a90*/ 	.word	0x00029870
        /*0a94*/ 	.short	0x0101
        /*0a96*/ 	.byte	0x3f
	.zero		1


	//   ....[54]....
        /*0a98*/ 	.word	0x00011ad0
        /*0a9c*/ 	.word	0x0000000a
        /*0aa0*/ 	.word	0x00029840
        /*0aa4*/ 	.short	0x010a
        /*0aa6*/ 	.byte	0x3f
	.zero		1


	//   ....[55]....
        /*0aa8*/ 	.word	0x00011fc0
        /*0aac*/ 	.word	0x0000000a
        /*0ab0*/ 	.word	0x00029830
        /*0ab4*/ 	.short	0x0107
        /*0ab6*/ 	.byte	0x3f
	.zero		1


	//   ....[56]....
        /*0ab8*/ 	.word	0x00012040
        /*0abc*/ 	.word	0x0000000a
        /*0ac0*/ 	.word	0x00029830
        /*0ac4*/ 	.short	0x0101
        /*0ac6*/ 	.byte	0x3f
	.zero		1


	//   ....[57]....
        /*0ac8*/ 	.word	0x000120b0
        /*0acc*/ 	.word	0x00000013
        /*0ad0*/ 	.word	0x00029870
        /*0ad4*/ 	.short	0x010a
        /*0ad6*/ 	.byte	0x3f
	.zero		1


	//   ....[58]....
        /*0ad8*/ 	.word	0x00012120
        /*0adc*/ 	.word	0x00000013
        /*0ae0*/ 	.word	0x00029860
        /*0ae4*/ 	.short	0x010a
        /*0ae6*/ 	.byte	0x3f
	.zero		1


	//   ....[59]....
        /*0ae8*/ 	.word	0x00012620
        /*0aec*/ 	.word	0x00000013
        /*0af0*/ 	.word	0x00029850
        /*0af4*/ 	.short	0x0101
        /*0af6*/ 	.byte	0x3f
	.zero		1


	//   ....[60]....
        /*0af8*/ 	.word	0x000126c0
        /*0afc*/ 	.word	0x00000013
        /*0b00*/ 	.word	0x00000000
        /*0b04*/ 	.short	0x0101
        /*0b06*/ 	.byte	0x3f
	.zero		1


	//   ....[61]....
        /*0b08*/ 	.word	0x000127b0
        /*0b0c*/ 	.word	0x00000011
        /*0b10*/ 	.word	0x00029870
        /*0b14*/ 	.short	0x010a
        /*0b16*/ 	.byte	0x3f
	.zero		1


	//   ....[62]....
        /*0b18*/ 	.word	0x00012850
        /*0b1c*/ 	.word	0x00000011
        /*0b20*/ 	.word	0x00029860
        /*0b24*/ 	.short	0x010a
        /*0b26*/ 	.byte	0x3f
	.zero		1


	//   ....[63]....
        /*0b28*/ 	.word	0x00012d30
        /*0b2c*/ 	.word	0x00000011
        /*0b30*/ 	.word	0x00029850
        /*0b34*/ 	.short	0x0101
        /*0b36*/ 	.byte	0x3f
	.zero		1


	//   ....[64]....
        /*0b38*/ 	.word	0x00012df0
        /*0b3c*/ 	.word	0x00000011
        /*0b40*/ 	.word	0x00000000
        /*0b44*/ 	.short	0x0101
        /*0b46*/ 	.byte	0x3f
	.zero		1


	//   ....[65]....
        /*0b48*/ 	.word	0x00012e50
        /*0b4c*/ 	.word	0x00000006
        /*0b50*/ 	.word	0x00029820
        /*0b54*/ 	.short	0x010a
        /*0b56*/ 	.byte	0x3f
	.zero		1


	//   ....[66]....
        /*0b58*/ 	.word	0x00012f90
        /*0b5c*/ 	.word	0x00000005
        /*0b60*/ 	.word	0x00029840
        /*0b64*/ 	.short	0x010a
        /*0b66*/ 	.byte	0x3f
	.zero		1


	//   ....[67]....
        /*0b68*/ 	.word	0x00013030
        /*0b6c*/ 	.word	0x00000003
        /*0b70*/ 	.word	0x00029840
        /*0b74*/ 	.short	0x010a
        /*0b76*/ 	.byte	0x3f
	.zero		1


	//   ....[68]....
        /*0b78*/ 	.word	0x00013070
        /*0b7c*/ 	.word	0x00000005
        /*0b80*/ 	.word	0x00029860
        /*0b84*/ 	.short	0x010a
        /*0b86*/ 	.byte	0x3f
	.zero		1


	//   ....[69]....
        /*0b88*/ 	.word	0x000130b0
        /*0b8c*/ 	.word	0x00000003
        /*0b90*/ 	.word	0x00029860
        /*0b94*/ 	.short	0x010a
        /*0b96*/ 	.byte	0x3f
	.zero		1


	//   ....[70]....
        /*0b98*/ 	.word	0x000130f0
        /*0b9c*/ 	.word	0x00000005
        /*0ba0*/ 	.word	0x00029880
        /*0ba4*/ 	.short	0x010a
        /*0ba6*/ 	.byte	0x3f
	.zero		1


	//   ....[71]....
        /*0ba8*/ 	.word	0x00013130
        /*0bac*/ 	.word	0x00000003
        /*0bb0*/ 	.word	0x00029880
        /*0bb4*/ 	.short	0x010a
        /*0bb6*/ 	.byte	0x3f
	.zero		1


	//   ....[72]....
        /*0bb8*/ 	.word	0x000131a0
        /*0bbc*/ 	.word	0x00000003
        /*0bc0*/ 	.word	0x00029800
        /*0bc4*/ 	.short	0x010a
        /*0bc6*/ 	.byte	0x3f
	.zero		1


	//   ....[73]....
        /*0bc8*/ 	.word	0x00013200
        /*0bcc*/ 	.word	0x00000005
        /*0bd0*/ 	.word	0x00029830
        /*0bd4*/ 	.short	0x010a
        /*0bd6*/ 	.byte	0x3f
	.zero		1


	//   ....[74]....
        /*0bd8*/ 	.word	0x00013260
        /*0bdc*/ 	.word	0x00000008
        /*0be0*/ 	.word	0x00029830
        /*0be4*/ 	.short	0x010a
        /*0be6*/ 	.byte	0x3f
	.zero		1


	//   ....[75]....
        /*0be8*/ 	.word	0x000132c0
        /*0bec*/ 	.word	0x00000008
        /*0bf0*/ 	.word	0x00029850
        /*0bf4*/ 	.short	0x010a
        /*0bf6*/ 	.byte	0x3f
	.zero		1


	//   ....[76]....
        /*0bf8*/ 	.word	0x00013320
        /*0bfc*/ 	.word	0x00000008
        /*0c00*/ 	.word	0x00029830
        /*0c04*/ 	.short	0x010a
        /*0c06*/ 	.byte	0x3f
	.zero		1


	//   ....[77]....
        /*0c08*/ 	.word	0x00013380
        /*0c0c*/ 	.word	0x00000008
        /*0c10*/ 	.word	0x00029850
        /*0c14*/ 	.short	0x010a
        /*0c16*/ 	.byte	0x3f
	.zero		1


	//   ....[78]....
        /*0c18*/ 	.word	0x000133e0
        /*0c1c*/ 	.word	0x00000003
        /*0c20*/ 	.word	0x00029850
        /*0c24*/ 	.short	0x010a
        /*0c26*/ 	.byte	0x3f
	.zero		1


	//   ....[79]....
        /*0c28*/ 	.word	0x000134e0
        /*0c2c*/ 	.word	0x00000002
        /*0c30*/ 	.word	0x00029880
        /*0c34*/ 	.short	0x010a
        /*0c36*/ 	.byte	0x3f
	.zero		1


	//   ....[80]....
        /*0c38*/ 	.word	0x00013c80
        /*0c3c*/ 	.word	0x00000002
        /*0c40*/ 	.word	0x00029840
        /*0c44*/ 	.short	0x010a
        /*0c46*/ 	.byte	0x3f
	.zero		1


	//   ....[81]....
        /*0c48*/ 	.word	0x00014950
        /*0c4c*/ 	.word	0x00000003
        /*0c50*/ 	.word	0x00029820
        /*0c54*/ 	.short	0x010a
        /*0c56*/ 	.byte	0x3f
	.zero		1


	//   ....[82]....
        /*0c58*/ 	.word	0x000149a0
        /*0c5c*/ 	.word	0x0000000a
        /*0c60*/ 	.word	0x00029880
        /*0c64*/ 	.short	0x010a
        /*0c66*/ 	.byte	0x3f
	.zero		1


	//   ....[83]....
        /*0c68*/ 	.word	0x00014fb0
        /*0c6c*/ 	.word	0x0000000a
        /*0c70*/ 	.word	0x00029840
        /*0c74*/ 	.short	0x010a
        /*0c76*/ 	.byte	0x3f
	.zero		1


	//   ....[84]....
        /*0c78*/ 	.word	0x000155b0
        /*0c7c*/ 	.word	0x00000013
        /*0c80*/ 	.word	0x00029870
        /*0c84*/ 	.short	0x010a
        /*0c86*/ 	.byte	0x3f
	.zero		1


	//   ....[85]....
        /*0c88*/ 	.word	0x00015600
        /*0c8c*/ 	.word	0x00000013
        /*0c90*/ 	.word	0x00029860
        /*0c94*/ 	.short	0x010a
        /*0c96*/ 	.byte	0x3f
	.zero		1


	//   ....[86]....
        /*0c98*/ 	.word	0x00015650
        /*0c9c*/ 	.word	0x00000011
        /*0ca0*/ 	.word	0x00029870
        /*0ca4*/ 	.short	0x010a
        /*0ca6*/ 	.byte	0x3f
	.zero		1


	//   ....[87]....
        /*0ca8*/ 	.word	0x000156a0
        /*0cac*/ 	.word	0x00000011
        /*0cb0*/ 	.word	0x00029860
        /*0cb4*/ 	.short	0x010a
        /*0cb6*/ 	.byte	0x3f
	.zero		1


	//   ....[88]....
        /*0cb8*/ 	.word	0x000156f0
        /*0cbc*/ 	.word	0x00000006
        /*0cc0*/ 	.word	0x00029820
        /*0cc4*/ 	.short	0x010a
        /*0cc6*/ 	.byte	0x3f
	.zero		1


	//   ....[89]....
        /*0cc8*/ 	.word	0x00015740
        /*0ccc*/ 	.word	0x00000005
        /*0cd0*/ 	.word	0x00029840
        /*0cd4*/ 	.short	0x010a
        /*0cd6*/ 	.byte	0x3f
	.zero		1


	//   ....[90]....
        /*0cd8*/ 	.word	0x00015790
        /*0cdc*/ 	.word	0x00000003
        /*0ce0*/ 	.word	0x00029840
        /*0ce4*/ 	.short	0x010a
        /*0ce6*/ 	.byte	0x3f
	.zero		1


	//   ....[91]....
        /*0ce8*/ 	.word	0x000157e0
        /*0cec*/ 	.word	0x00000005
        /*0cf0*/ 	.word	0x00029860
        /*0cf4*/ 	.short	0x010a
        /*0cf6*/ 	.byte	0x3f
	.zero		1


	//   ....[92]....
        /*0cf8*/ 	.word	0x00015830
        /*0cfc*/ 	.word	0x00000003
        /*0d00*/ 	.word	0x00029860
        /*0d04*/ 	.short	0x010a
        /*0d06*/ 	.byte	0x3f
	.zero		1


	//   ....[93]....
        /*0d08*/ 	.word	0x00015880
        /*0d0c*/ 	.word	0x00000005
        /*0d10*/ 	.word	0x00029880
        /*0d14*/ 	.short	0x010a
        /*0d16*/ 	.byte	0x3f
	.zero		1


	//----- nvinfo : EIATTR_NUM_MBARRIERS
	.align		4
.L_273:
        /*0d18*/ 	.byte	0x03, 0x38
        /*0d1a*/ 	.short	0x0016


	//----- nvinfo : EIATTR_EXIT_INSTR_OFFSETS
	.align		4
        /*0d1c*/ 	.byte	0x04, 0x1c
        /*0d1e*/ 	.short	(.L_275 - .L_274)


	//   ....[0]....
.L_274:
        /*0d20*/ 	.word	0x00013180


	//----- nvinfo : EIATTR_MAX_THREADS
	.align		4
.L_275:
        /*0d24*/ 	.byte	0x04, 0x05
        /*0d26*/ 	.short	(.L_277 - .L_276)
.L_276:
        /*0d28*/ 	.word	0x00000180
        /*0d2c*/ 	.word	0x00000001
        /*0d30*/ 	.word	0x00000001


	//----- nvinfo : EIATTR_CRS_STACK_SIZE
	.align		4
.L_277:
        /*0d34*/ 	.byte	0x04, 0x1e
        /*0d36*/ 	.short	(.L_279 - .L_278)
.L_278:
        /*0d38*/ 	.word	0x00000000


	//----- nvinfo : EIATTR_CBANK_PARAM_SIZE
	.align		4
.L_279:
        /*0d3c*/ 	.byte	0x03, 0x19
        /*0d3e*/ 	.short	0x0a70


	//----- nvinfo : EIATTR_PARAM_CBANK
	.align		4
        /*0d40*/ 	.byte	0x04, 0x0a
        /*0d42*/ 	.short	(.L_281 - .L_280)
	.align		4
.L_280:
        /*0d44*/ 	.word	index@(.nv.constant0._ZN7cutlass13device_kernelIN5flash11enable_sm90INS1_16FlashAttnFwdSm90INS1_25CollectiveMainloopFwdSm90ILi2EN4cute5tupleIJNS5_1CILi1EEES8_S8_EEENS6_IJNS7_ILi128EEENS7_ILi160EEENS7_ILi192EEEEEELi128ENS_12float_e4m3_tEfNS_4arch4Sm90ELb1ELb0ELb0ELb0ELb1ELb0ELb0ELb1ELb1ELb1ELb1ELb0EEENS1_21CollectiveEpilogueFwdINS6_IJSA_SA_SB_EEES9_NS_10bfloat16_tESG_Li256ELb0ELb1ELb1ELb1EEENS1_19SingleTileSchedulerILb0ELb1ELb1ELi128EEEEEEEEEvNT_6ParamsE)
        /*0d48*/ 	.short	0x0210
        /*0d4a*/ 	.short	0x0a70


	//----- nvinfo : EIATTR_SW_WAR
	.align		4
.L_281:
        /*0d4c*/ 	.byte	0x04, 0x36
        /*0d4e*/ 	.short	(.L_283 - .L_282)
.L_282:
        /*0d50*/ 	.word	0x00000008
.L_283:


//--------------------- .nv.info._ZN7cutlass13device_kernelIN5flash11enable_sm90INS1_16FlashAttnFwdSm90INS1_25CollectiveMainloopFwdSm90ILi2EN4cute5tupleIJNS5_1CILi1EEES8_S8_EEENS6_IJNS7_ILi128EEENS7_ILi160EEENS7_ILi192EEEEEELi128ENS_12float_e4m3_tEfNS_4arch4Sm90ELb1ELb0ELb0ELb1ELb1ELb0ELb0ELb1ELb1ELb1ELb1ELb0EEENS1_21CollectiveEpilogueFwdINS6_IJSA_SA_SB_EEES9_NS_10bfloat16_tESG_Li256ELb1ELb1ELb1ELb1EEENS1_36VarlenDynamicPersistentTileSchedulerILi128ELi160ELi256ELi128ELb1ELb1ELb1ELb1ELb1ELb1EEEEEEEEEvNT_6ParamsE --------------------------
	.section	.nv.info._ZN7cutlass13device_kernelIN5flash11enable_sm90INS1_16FlashAttnFwdSm90INS1_25CollectiveMainloopFwdSm90ILi2EN4cute5tupleIJNS5_1CILi1EEES8_S8_EEENS6_IJNS7_ILi128EEENS7_ILi160EEENS7_ILi192EEEEEELi128ENS_12float_e4m3_tEfNS_4arch4Sm90ELb1ELb0ELb0ELb1ELb1ELb0ELb0ELb1ELb1ELb1ELb1ELb0EEENS1_21CollectiveEpilogueFwdINS6_IJSA_SA_SB_EEES9_NS_10bfloat16_tESG_Li256ELb1ELb1ELb1ELb1EEENS1_36VarlenDynamicPersistentTileSchedulerILi128ELi160ELi256ELi128ELb1ELb1ELb1ELb1ELb1ELb1EEEEEEEEEvNT_6ParamsE,"",@"SHT_CUDA_INFO"
	.sectionflags	@""
	.align	4


	//----- nvinfo : EIATTR_CUDA_API_VERSION
	.align		4
        /*0000*/ 	.byte	0x04, 0x37
        /*0002*/ 	.short	(.L_285 - .L_284)
.L_284:
        /*0004*/ 	.word	0x00000082


	//----- nvinfo : EIATTR_KPARAM_INFO
	.align		4
.L_285:
        /*0008*/ 	.byte	0x04, 0x17
        /*000a*/ 	.short	(.L_287 - .L_286)
.L_286:
        /*000c*/ 	.word	0x00000000
        /*0010*/ 	.short	0x0000
        /*0012*/ 	.short	0x0070
        /*0014*/ 	.byte	0x00, 0xf0, 0x01, 0x2a


	//----- nvinfo : EIATTR_SPARSE_MMA_MASK
	.align		4
.L_287:
        /*0018*/ 	.byte	0x03, 0x50
        /*001a*/ 	.short	0x0000


	//----- nvinfo : EIATTR_MAXREG_COUNT
	.align		4
        /*001c*/ 	.byte	0x03, 0x1b
        /*001e*/ 	.short	0x00a8


	//----- nvinfo : EIATTR_NUM_BARRIERS
	.align		4
        /*0020*/ 	.byte	0x02, 0x4c
        /*0022*/ 	.byte	0x10
	.zero		1


	//----- nvinfo : EIATTR_EXTERNS
	.align		4
        /*0024*/ 	.byte	0x04, 0x0f
        /*0026*/ 	.short	(.L_289 - .L_288)


	//   ....[0]....
	.align		4
.L_288:
        /*0028*/ 	.word	index@(__assertfail)


	//----- nvinfo : EIATTR_ANNOTATIONS
	.align		4
.L_289:
        /*002c*/ 	.byte	0x04, 0x55
        /*002e*/ 	.short	(.L_291 - .L_290)


	//   ....[0]....
.L_290:
        /* <DEDUP_REMOVED lines=32> */


	//----- nvinfo : EIATTR_MERCURY_ISA_VERSION
	.align		4
.L_291:
        /*0220*/ 	.byte	0x03, 0x5f
        /*0222*/ 	.short	0x0101


	//----- nvinfo : EIATTR_UNUSED_LOAD_BYTE_OFFSET
	.align		4
        /*0224*/ 	.byte	0x04, 0x44
        /*0226*/ 	.short	(.L_293 - .L_292)


	//   ....[0]....
.L_292:
        /*0228*/ 	.word	0x000009a0
        /*022c*/ 	.word	0x0000fff0


	//   ....[1]....
        /*0230*/ 	.word	0x0000c620
        /*0234*/ 	.word	0x0000fff0


	//----- nvinfo : EIATTR_INT_WARP_WIDE_INSTR_OFFSETS
	.align		4
.L_293:
        /*0238*/ 	.byte	0x04, 0x31
        /*023a*/ 	.short	(.L_295 - .L_294)


	//   ....[0]....
.L_294:
        /*023c*/ 	.word	0x000000c0


	//   ....[1]....
        /*0240*/ 	.word	0x000000d0


	//   ....[2]....
        /*0244*/ 	.word	0x00000170


	//   ....[3]....
        /*0248*/ 	.word	0x00011e40


	//   ....[4]....
        /*024c*/ 	.word	0x00011ed0


	//   ....[5]....
        /*0250*/ 	.word	0x00015a90


	//   ....[6]....
        /*0254*/ 	.word	0x00015b20


	//----- nvinfo : EIATTR_COOP_GROUP_MASK_REGIDS
	.align		4
.L_295:
        /*0258*/ 	.byte	0x04, 0x29
        /*025a*/ 	.short	(.L_297 - .L_296)


	//   ....[0]....
.L_296:
        /*025c*/ 	.word	0xffffffff


	//   ....[1]....
        /*0260*/ 	.word	0xffffffff


	//   ....[2]....
        /*0264*/ 	.word	0xffffffff


	//   ....[3]....
        /*0268*/ 	.word	0xffffffff


	//   ....[4]....
        /*026c*/ 	.word	0xffffffff


	//   ....[5]....
        /*0270*/ 	.word	0xffffffff


	//   ....[6]....
        /*0274*/ 	.word	0xffffffff


	//   ....[7]....
        /*0278*/ 	.word	0xffffffff


	//   ....[8]....
        /*027c*/ 	.word	0xffffffff


	//   ....[9]....
        /*0280*/ 	.word	0xffffffff


	//   ....[10]....
        /*0284*/ 	.word	0xffffffff


	//   ....[11]....
        /*0288*/ 	.word	0xffffffff


	//   ....[12]....
        /*028c*/ 	.word	0xffffffff


	//   ....[13]....
        /*0290*/ 	.word	0xffffffff


	//   ....[14]....
        /*0294*/ 	.word	0xffffffff


	//   ....[15]....
        /*0298*/ 	.word	0xffffffff


	//   ....[16]....
        /*029c*/ 	.word	0xffffffff


	//   ....[17]....
        /*02a0*/ 	.word	0xffffffff


	//   ....[18]....
        /*02a4*/ 	.word	0xffffffff


	//   ....[19]....
        /*02a8*/ 	.word	0xffffffff


	//   ....[20]....
        /*02ac*/ 	.word	0xffffffff


	//   ....[21]....
        /*02b0*/ 	.word	0xffffffff


	//   ....[22]....
        /*02b4*/ 	.word	0xffffffff


	//   ....[23]....
        /*02b8*/ 	.word	0xffffffff


	//   ....[24]....
        /*02bc*/ 	.word	0xffffffff


	//   ....[25]....
        /*02c0*/ 	.word	0xffffffff


	//   ....[26]....
        /*02c4*/ 	.word	0xffffffff


	//   ....[27]....
        /*02c8*/ 	.word	0xffffffff


	//   ....[28]....
        /*02cc*/ 	.word	0xffffffff


	//   ....[29]....
        /*02d0*/ 	.word	0xffffffff


	//   ....[30]....
        /*02d4*/ 	.word	0xffffffff


	//   ....[31]....
        /*02d8*/ 	.word	0xffffffff


	//   ....[32]....
        /*02dc*/ 	.word	0xffffffff


	//   ....[33]....
        /*02e0*/ 	.word	0xffffffff


	//   ....[34]....
        /*02e4*/ 	.word	0xffffffff


	//   ....[35]....
        /*02e8*/ 	.word	0xffffffff


	//   ....[36]....
        /*02ec*/ 	.word	0xffffffff


	//   ....[37]....
        /*02f0*/ 	.word	0xffffffff


	//   ....[38]....
        /*02f4*/ 	.word	0xffffffff


	//   ....[39]....
        /*02f8*/ 	.word	0xffffffff


	//   ....[40]....
        /*02fc*/ 	.word	0xffffffff


	//   ....[41]....
        /*0300*/ 	.word	0xffffffff


	//   ....[42]....
        /*0304*/ 	.word	0xffffffff


	//   ....[43]....
        /*0308*/ 	.word	0xffffffff


	//   ....[44]....
        /*030c*/ 	.word	0xffffffff


	//   ....[45]....
        /*0310*/ 	.word	0xffffffff


	//   ....[46]....
        /*0314*/ 	.word	0xffffffff


	//   ....[47]....
        /*0318*/ 	.word	0xffffffff


	//   ....[48]....
        /*031c*/ 	.word	0xffffffff


	//   ....[49]....
        /*0320*/ 	.word	0xffffffff


	//   ....[50]....
        /*0324*/ 	.word	0xffffffff


	//   ....[51]....
        /*0328*/ 	.word	0xffffffff


	//   ....[52]....
        /*032c*/ 	.word	0xffffffff


	//   ....[53]....
        /*0330*/ 	.word	0xffffffff


	//   ....[54]....
        /*0334*/ 	.word	0xffffffff


	//   ....[55]....
        /*0338*/ 	.word	0xffffffff


	//   ....[56]....
        /*033c*/ 	.word	0xffffffff


	//   ....[57]....
        /*0340*/ 	.word	0xffffffff


	//   ....[58]....
        /*0344*/ 	.word	0xffffffff


	//   ....[59]....
        /*0348*/ 	.word	0xffffffff


	//   ....[60]....
        /*034c*/ 	.word	0xffffffff


	//   ....[61]....
        /*0350*/ 	.word	0xffffffff


	//   ....[62]....
        /*0354*/ 	.word	0xffffffff


	//   ....[63]....
        /*0358*/ 	.word	0xffffffff


	//   ....[64]....
        /*035c*/ 	.word	0xffffffff


	//   ....[65]....
        /*0360*/ 	.word	0xffffffff


	//   ....[66]....
        /*0364*/ 	.word	0xffffffff


	//   ....[67]....
        /*0368*/ 	.word	0xffffffff


	//   ....[68]....
        /*036c*/ 	.word	0xffffffff


	//   ....[69]....
        /*0370*/ 	.word	0xffffffff


	//   ....[70]....
        /*0374*/ 	.word	0xffffffff


	//   ....[71]....
        /*0378*/ 	.word	0xffffffff


	//   ....[72]....
        /*037c*/ 	.word	0xffffffff


	//   ....[73]....
        /*0380*/ 	.word	0xffffffff


	//   ....[74]....
        /*0384*/ 	.word	0xffffffff


	//   ....[75]....
        /*0388*/ 	.word	0xffffffff


	//   ....[76]....
        /*038c*/ 	.word	0xffffffff


	//   ....[77]....
        /*0390*/ 	.word	0xffffffff


	//   ....[78]....
        /*0394*/ 	.word	0xffffffff


	//   ....[79]....
        /*0398*/ 	.word	0xffffffff


	//   ....[80]....
        /*039c*/ 	.word	0xffffffff


	//   ....[81]....
        /*03a0*/ 	.word	0xffffffff


	//   ....[82]....
        /*03a4*/ 	.word	0xffffffff


	//   ....[83]....
        /*03a8*/ 	.word	0xffffffff


	//   ....[84]....
        /*03ac*/ 	.word	0xffffffff


	//   ....[85]....
        /*03b0*/ 	.word	0xffffffff


	//   ....[86]....
        /*03b4*/ 	.word	0xffffffff


	//   ....[87]....
        /*03b8*/ 	.word	0xffffffff


	//   ....[88]....
        /*03bc*/ 	.word	0xffffffff


	//   ....[89]....
        /*03c0*/ 	.word	0xffffffff


	//   ....[90]....
        /*03c4*/ 	.word	0xffffffff


	//   ....[91]....
        /*03c8*/ 	.word	0xffffffff


	//   ....[92]....
        /*03cc*/ 	.word	0xffffffff


	//   ....[93]....
        /*03d0*/ 	.word	0xffffffff


	//   ....[94]....
        /*03d4*/ 	.word	0xffffffff


	//   ....[95]....
        /*03d8*/ 	.word	0xffffffff


	//   ....[96]....
        /*03dc*/ 	.word	0xffffffff


	//   ....[97]....
        /*03e0*/ 	.word	0xffffffff


	//   ....[98]....
        /*03e4*/ 	.word	0xffffffff


	//   ....[99]....
        /*03e8*/ 	.word	0xffffffff


	//   ....[100]....
        /*03ec*/ 	.word	0xffffffff


	//   ....[101]....
        /*03f0*/ 	.word	0xffffffff


	//   ....[102]....
        /*03f4*/ 	.word	0xffffffff


	//   ....[103]....
        /*03f8*/ 	.word	0xffffffff


	//   ....[104]....
        /*03fc*/ 	.word	0xffffffff


	//   ....[105]....
        /*0400*/ 	.word	0xffffffff


	//   ....[106]....
        /*0404*/ 	.word	0xffffffff


	//   ....[107]....
        /*0408*/ 	.word	0xffffffff


	//   ....[108]....
        /*040c*/ 	.word	0xffffffff


	//   ....[109]....
        /*0410*/ 	.word	0xffffffff


	//   ....[110]....
        /*0414*/ 	.word	0xffffffff


	//   ....[111]....
        /*0418*/ 	.word	0xffffffff


	//   ....[112]....
        /*041c*/ 	.word	0xffffffff


	//   ....[113]....
        /*0420*/ 	.word	0xffffffff


	//   ....[114]....
        /*0424*/ 	.word	0xffffffff


	//   ....[115]....
        /*0428*/ 	.word	0xffffffff


	//   ....[116]....
        /*042c*/ 	.word	0xffffffff


	//   ....[117]....
        /*0430*/ 	.word	0xffffffff


	//   ....[118]....
        /*0434*/ 	.word	0xffffffff


	//   ....[119]....
        /*0438*/ 	.word	0xffffffff


	//   ....[120]....
        /*043c*/ 	.word	0xffffffff


	//   ....[121]....
        /*0440*/ 	.word	0xffffffff


	//   ....[122]....
        /*0444*/ 	.word	0xffffffff


	//   ....[123]....
        /*0448*/ 	.word	0xffffffff


	//   ....[124]....
        /*044c*/ 	.word	0xffffffff


	//   ....[125]....
        /*0450*/ 	.word	0xffffffff


	//   ....[126]....
        /*0454*/ 	.word	0xffffffff


	//   ....[127]....
        /*0458*/ 	.word	0xffffffff


	//   ....[128]....
        /*045c*/ 	.word	0xffffffff


	//   ....[129]....
        /*0460*/ 	.word	0xffffffff


	//   ....[130]....
        /*0464*/ 	.word	0xffffffff


	//   ....[131]....
        /*0468*/ 	.word	0xffffffff


	//   ....[132]....
        /*046c*/ 	.word	0xffffffff


	//   ....[133]....
        /*0470*/ 	.word	0xffffffff


	//   ....[134]....
        /*0474*/ 	.word	0xffffffff


	//   ....[135]....
        /*0478*/ 	.word	0xffffffff


	//   ....[136]....
        /*047c*/ 	.word	0xffffffff


	//   ....[137]....
        /*0480*/ 	.word	0xffffffff


	//   ....[138]....
        /*0484*/ 	.word	0xffffffff


	//   ....[139]....
        /*0488*/ 	.word	0xffffffff


	//   ....[140]....
        /*048c*/ 	.word	0xffffffff


	//   ....[141]....
        /*0490*/ 	.word	0xffffffff


	//   ....[142]....
        /*0494*/ 	.word	0xffffffff


	//   ....[143]....
        /*0498*/ 	.word	0xffffffff


	//   ....[144]....
        /*049c*/ 	.word	0xffffffff


	//   ....[145]....
        /*04a0*/ 	.word	0xffffffff


	//   ....[146]....
        /*04a4*/ 	.word	0xffffffff


	//   ....[147]....
        /*04a8*/ 	.word	0xffffffff


	//   ....[148]....
        /*04ac*/ 	.word	0xffffffff


	//   ....[149]....
        /*04b0*/ 	.word	0xffffffff


	//   ....[150]....
        /*04b4*/ 	.word	0xffffffff


	//   ....[151]....
        /*04b8*/ 	.word	0xffffffff


	//   ....[152]....
        /*04bc*/ 	.word	0xffffffff


	//   ....[153]....
        /*04c0*/ 	.word	0xffffffff


	//   ....[154]....
        /*04c4*/ 	.word	0xffffffff


	//   ....[155]....
        /*04c8*/ 	.word	0xffffffff


	//   ....[156]....
        /*04cc*/ 	.word	0xffffffff


	//   ....[157]....
        /*04d0*/ 	.word	0xffffffff


	//   ....[158]....
        /*04d4*/ 	.word	0xffffffff


	//   ....[159]....
        /*04d8*/ 	.word	0xffffffff


	//   ....[160]....
        /*04dc*/ 	.word	0xffffffff


	//   ....[161]....
        /*04e0*/ 	.word	0xffffffff


	//   ....[162]....
        /*04e4*/ 	.word	0xffffffff


	//   ....[163]....
        /*04e8*/ 	.word	0xffffffff


	//   ....[164]....
        /*04ec*/ 	.word	0xffffffff


	//   ....[165]....
        /*04f0*/ 	.word	0xffffffff


	//   ....[166]....
        /*04f4*/ 	.word	0xffffffff


	//   ....[167]....
        /*04f8*/ 	.word	0xffffffff


	//   ....[168]....
        /*04fc*/ 	.word	0xffffffff


	//   ....[169]....
        /*0500*/ 	.word	0xffffffff


	//   ....[170]....
        /*0504*/ 	.word	0xffffffff


	//   ....[171]....
        /*0508*/ 	.word	0xffffffff


	//   ....[172]....
        /*050c*/ 	.word	0xffffffff


	//   ....[173]....
        /*0510*/ 	.word	0xffffffff


	//   ....[174]....
        /*0514*/ 	.word	0xffffffff


	//   ....[175]....
        /*0518*/ 	.word	0xffffffff


	//   ....[176]....
        /*051c*/ 	.word	0xffffffff


	//   ....[177]....
        /*0520*/ 	.word	0xffffffff


	//   ....[178]....
        /*0524*/ 	.word	0xffffffff


	//   ....[179]....
        /*0528*/ 	.word	0xffffffff


	//   ....[180]....
        /*052c*/ 	.word	0xffffffff


	//   ....[181]....
        /*0530*/ 	.word	0xffffffff


	//   ....[182]....
        /*0534*/ 	.word	0xffffffff


	//   ....[183]....
        /*0538*/ 	.word	0xffffffff


	//   ....[184]....
        /*053c*/ 	.word	0xffffffff


	//   ....[185]....
        /*0540*/ 	.word	0xffffffff


	//   ....[186]....
        /*0544*/ 	.word	0xffffffff


	//   ....[187]....
        /*0548*/ 	.word	0xffffffff


	//   ....[188]....
        /*054c*/ 	.word	0xffffffff


	//   ....[189]....
        /*0550*/ 	.word	0xffffffff


	//   ....[190]....
        /*0554*/ 	.word	0xffffffff


	//   ....[191]....
        /*0558*/ 	.word	0xffffffff


	//   ....[192]....
        /*055c*/ 	.word	0xffffffff


	//   ....[193]....
        /*0560*/ 	.word	0xffffffff


	//   ....[194]....
        /*0564*/ 	.word	0xffffffff


	//   ....[195]....
        /*0568*/ 	.word	0xffffffff


	//   ....[196]....
        /*056c*/ 	.word	0xffffffff


	//   ....[197]....
        /*0570*/ 	.word	0xffffffff


	//   ....[198]....
        /*0574*/ 	.word	0xffffffff


	//   ....[199]....
        /*0578*/ 	.word	0x0500000f


	//   ....[200]....
        /*057c*/ 	.word	0x0500000f


	//   ....[201]....
        /*0580*/ 	.word	0x0500000f


	//   ....[202]....
        /*0584*/ 	.word	0x0500000f


	//   ....[203]....
        /*0588*/ 	.word	0x0500000f


	//   ....[204]....
        /*058c*/ 	.word	0x0500000f


	//   ....[205]....
        /*0590*/ 	.word	0x0500000f


	//   ....[206]....
        /*0594*/ 	.word	0x0500000f


	//   ....[207]....
        /*0598*/ 	.word	0x0500000f


	//   ....[208]....
        /*059c*/ 	.word	0x0500000f


	//   ....[209]....
        /*05a0*/ 	.word	0x0500000f


	//   ....[210]....
        /*05a4*/ 	.word	0x0500000f


	//   ....[211]....
        /*05a8*/ 	.word	0x0500000f


	//   ....[212]....
        /*05ac*/ 	.word	0x0500000f


	//   ....[213]....
        /*05b0*/ 	.word	0x0500000f


	//   ....[214]....
        /*05b4*/ 	.word	0x0500000f


	//   ....[215]....
        /*05b8*/ 	.word	0x0500000f


	//   ....[216]....
        /*05bc*/ 	.word	0x0500000f


	//   ....[217]....
        /*05c0*/ 	.word	0x0500000f


	//   ....[218]....
        /*05c4*/ 	.word	0x0500000f


	//   ....[219]....
        /*05c8*/ 	.word	0x0500000f


	//   ....[220]....
        /*05cc*/ 	.word	0x0500000f


	//   ....[221]....
        /*05d0*/ 	.word	0x0500000f


	//   ....[222]....
        /*05d4*/ 	.word	0x0500000f


	//   ....[223]....
        /*05d8*/ 	.word	0x0500000f


	//   ....[224]....
        /*05dc*/ 	.word	0x0500000f


	//   ....[225]....
        /*05e0*/ 	.word	0x0500000f


	//   ....[226]....
        /*05e4*/ 	.word	0x0500000f


	//   ....[227]....
        /*05e8*/ 	.word	0x0500000f


	//   ....[228]....
        /*05ec*/ 	.word	0x0500000f


	//   ....[229]....
        /*05f0*/ 	.word	0x0500000f


	//   ....[230]....
        /*05f4*/ 	.word	0x0500000f


	//   ....[231]....
        /*05f8*/ 	.word	0x0500000f


	//   ....[232]....
        /*05fc*/ 	.word	0x0500000f


	//   ....[233]....
        /*0600*/ 	.word	0x0500000f


	//   ....[234]....
        /*0604*/ 	.word	0x0500000f


	//   ....[235]....
        /*0608*/ 	.word	0x0500000f


	//   ....[236]....
        /*060c*/ 	.word	0x0500000f


	//   ....[237]....
        /*0610*/ 	.word	0x0500000f


	//   ....[238]....
        /*0614*/ 	.word	0x0500000f


	//   ....[239]....
        /*0618*/ 	.word	0x0500000f


	//   ....[240]....
        /*061c*/ 	.word	0x0500000f


	//   ....[241]....
        /*0620*/ 	.word	0x0500000f


	//   ....[242]....
        /*0624*/ 	.word	0x0500000f


	//   ....[243]....
        /*0628*/ 	.word	0x0500000f


	//   ....[244]....
        /*062c*/ 	.word	0x0500000f


	//   ....[245]....
        /*0630*/ 	.word	0x0500000f


	//   ....[246]....
        /*0634*/ 	.word	0x0500000f


	//   ....[247]....
        /*0638*/ 	.word	0x0500000f


	//   ....[248]....
        /*063c*/ 	.word	0x0500000f


	//----- nvinfo : EIATTR_COOP_GROUP_INSTR_OFFSETS
	.align		4
.L_297:
        /*0640*/ 	.byte	0x04, 0x28
        /*0642*/ 	.short	(.L_299 - .L_298)


	//   ....[0]....
.L_298:
        /*0644*/ 	.word	0x00000080


	//   ....[1]....
        /*0648*/ 	.word	0x00000090


	//   ....[2]....
        /*064c*/ 	.word	0x000002d0


	//   ....[3]....
        /*0650*/ 	.word	0x00000430


	//   ....[4]....
        /*0654*/ 	.word	0x00000550


	//   ....[5]....
        /*0658*/ 	.word	0x000006b0


	//   ....[6]....
        /*065c*/ 	.word	0x00001d20


	//   ....[7]....
        /*0660*/ 	.word	0x00002f80


	//   ....[8]....
        /*0664*/ 	.word	0x00002fb0


	//   ....[9]....
        /*0668*/ 	.word	0x00003860


	//   ....[10]....
        /*066c*/ 	.word	0x000038f0


	//   ....[11]....
        /*0670*/ 	.word	0x00004460


	//   ....[12]....
        /*0674*/ 	.word	0x000044e0


	//   ....[13]....
        /*0678*/ 	.word	0x000066f0


	//   ....[14]....
        /*067c*/ 	.word	0x00006720


	//   ....[15]....
        /*0680*/ 	.word	0x00006f50


	//   ....[16]....
        /*0684*/ 	.word	0x00007060


	//   ....[17]....
        /*0688*/ 	.word	0x00007ab0


	//   ....[18]....
        /*068c*/ 	.word	0x00007b20


	//   ....[19]....
        /*0690*/ 	.word	0x0000a3f0


	//   ....[20]....
        /*0694*/ 	.word	0x0000a400


	//   ....[21]....
        /*0698*/ 	.word	0x0000a430


	//   ....[22]....
        /*069c*/ 	.word	0x0000a440


	//   ....[23]....
        /*06a0*/ 	.word	0x0000be60


	//   ....[24]....
        /*06a4*/ 	.word	0x0000be70


	//   ....[25]....
        /*06a8*/ 	.word	0x0000bef0


	//   ....[26]....
        /*06ac*/ 	.word	0x0000bf00


	//   ....[27]....
        /*06b0*/ 	.word	0x0000ce70


	//   ....[28]....
        /*06b4*/ 	.word	0x0000ce80


	//   ....[29]....
        /*06b8*/ 	.word	0x0000ce90


	//   ....[30]....
        /*06bc*/ 	.word	0x0000cea0


	//   ....[31]....
        /*06c0*/ 	.word	0x0000ceb0


	//   ....[32]....
        /*06c4*/ 	.word	0x0000cec0


	//   ....[33]....
        /*06c8*/ 	.word	0x0000ced0


	//   ....[34]....
        /*06cc*/ 	.word	0x0000cee0


	//   ....[35]....
        /*06d0*/ 	.word	0x0000cef0


	//   ....[36]....
        /*06d4*/ 	.word	0x0000cf00


	//   ....[37]....
        /*06d8*/ 	.word	0x0000cf10


	//   ....[38]....
        /*06dc*/ 	.word	0x0000cf20


	//   ....[39]....
        /*06e0*/ 	.word	0x0000cf30


	//   ....[40]....
        /*06e4*/ 	.word	0x0000cf40


	//   ....[41]....
        /*06e8*/ 	.word	0x0000cf50


	//   ....[42]....
        /*06ec*/ 	.word	0x0000cf80


	//   ....[43]....
        /*06f0*/ 	.word	0x0000cf90


	//   ....[44]....
        /*06f4*/ 	.word	0x0000cfa0


	//   ....[45]....
        /*06f8*/ 	.word	0x0000cfb0


	//   ....[46]....
        /*06fc*/ 	.word	0x0000cfe0


	//   ....[47]....
        /*0700*/ 	.word	0x0000cff0


	//   ....[48]....
        /*0704*/ 	.word	0x0000d000


	//   ....[49]....
        /*0708*/ 	.word	0x0000d010


	//   ....[50]....
        /*070c*/ 	.word	0x0000d020


	//   ....[51]....
        /*0710*/ 	.word	0x0000d030


	//   ....[52]....
        /*0714*/ 	.word	0x0000d040


	//   ....[53]....
        /*0718*/ 	.word	0x0000d050


	//   ....[54]....
        /*071c*/ 	.word	0x0000d060


	//   ....[55]....
        /*0720*/ 	.word	0x0000d070


	//   ....[56]....
        /*0724*/ 	.word	0x0000d080


	//   ....[57]....
        /*0728*/ 	.word	0x0000d0a0


	//   ....[58]....
        /*072c*/ 	.word	0x0000d0b0


	//   ....[59]....
        /*0730*/ 	.word	0x0000d0d0


	//   ....[60]....
        /*0734*/ 	.word	0x0000d0e0


	//   ....[61]....
        /*0738*/ 	.word	0x0000d0f0


	//   ....[62]....
        /*073c*/ 	.word	0x0000d110


	//   ....[63]....
        /*0740*/ 	.word	0x0000d130


	//   ....[64]....
        /*0744*/ 	.word	0x0000d150


	//   ....[65]....
        /*0748*/ 	.word	0x0000d160


	//   ....[66]....
        /*074c*/ 	.word	0x0000d180


	//   ....[67]....
        /*0750*/ 	.word	0x0000d1a0


	//   ....[68]....
        /*0754*/ 	.word	0x0000d1d0


	//   ....[69]....
        /*0758*/ 	.word	0x0000d1f0


	//   ....[70]....
        /*075c*/ 	.word	0x0000d200


	//   ....[71]....
        /*0760*/ 	.word	0x0000d220


	//   ....[72]....
        /*0764*/ 	.word	0x0000d250


	//   ....[73]....
        /*0768*/ 	.word	0x0000d260


	//   ....[74]....
        /*076c*/ 	.word	0x0000d270


	//   ....[75]....
        /*0770*/ 	.word	0x0000d2a0


	//   ....[76]....
        /*0774*/ 	.word	0x0000d2d0


	//   ....[77]....
        /*0778*/ 	.word	0x0000d300


	//   ....[78]....
        /*077c*/ 	.word	0x0000d330


	//   ....[79]....
        /*0780*/ 	.word	0x0000d360


	//   ....[80]....
        /*0784*/ 	.word	0x0000d390


	//   ....[81]....
        /*0788*/ 	.word	0x0000d3c0


	//   ....[82]....
        /*078c*/ 	.word	0x0000d3f0


	//   ....[83]....
        /*0790*/ 	.word	0x0000d420


	//   ....[84]....
        /*0794*/ 	.word	0x0000d450


	//   ....[85]....
        /*0798*/ 	.word	0x0000d480


	//   ....[86]....
        /*079c*/ 	.word	0x0000d4b0


	//   ....[87]....
        /*07a0*/ 	.word	0x0000d4e0


	//   ....[88]....
        /*07a4*/ 	.word	0x0000d510


	//   ....[89]....
        /*07a8*/ 	.word	0x0000d540


	//   ....[90]....
        /*07ac*/ 	.word	0x0000d570


	//   ....[91]....
        /*07b0*/ 	.word	0x0000dda0


	//   ....[92]....
        /*07b4*/ 	.word	0x0000dde0


	//   ....[93]....
        /*07b8*/ 	.word	0x0000de10


	//   ....[94]....
        /*07bc*/ 	.word	0x0000de40


	//   ....[95]....
        /*07c0*/ 	.word	0x0000e510


	//   ....[96]....
        /*07c4*/ 	.word	0x0000e530


	//   ....[97]....
        /*07c8*/ 	.word	0x0000e600


	//   ....[98]....
        /*07cc*/ 	.word	0x0000e620


	//   ....[99]....
        /*07d0*/ 	.word	0x0000e6e0


	//   ....[100]....
        /*07d4*/ 	.word	0x0000e700


	//   ....[101]....
        /*07d8*/ 	.word	0x0000e7d0


	//   ....[102]....
        /*07dc*/ 	.word	0x0000e7f0


	//   ....[103]....
        /*07e0*/ 	.word	0x0000ebb0


	//   ....[104]....
        /*07e4*/ 	.word	0x0000ebc0


	//   ....[105]....
        /*07e8*/ 	.word	0x0000eff0


	//   ....[106]....
        /*07ec*/ 	.word	0x0000f000


	//   ....[107]....
        /*07f0*/ 	.word	0x0000fcf0


	//   ....[108]....
        /*07f4*/ 	.word	0x0000fd10


	//   ....[109]....
        /*07f8*/ 	.word	0x0000fdd0


	//   ....[110]....
        /*07fc*/ 	.word	0x0000fdf0


	//   ....[111]....
        /*0800*/ 	.word	0x0000feb0


	//   ....[112]....
        /*0804*/ 	.word	0x0000fed0


	//   ....[113]....
        /*0808*/ 	.word	0x0000ffa0


	//   ....[114]....
        /*080c*/ 	.word	0x0000ffc0


	//   ....[115]....
        /*0810*/ 	.word	0x00010100


	//   ....[116]....
        /*0814*/ 	.word	0x00010310


	//   ....[117]....
        /*0818*/ 	.word	0x00010340


	//   ....[118]....
        /*081c*/ 	.word	0x00010370


	//   ....[119]....
        /*0820*/ 	.word	0x000103a0


	//   ....[120]....
        /*0824*/ 	.word	0x000103d0


	//   ....[121]....
        /*0828*/ 	.word	0x00010420


	//   ....[122]....
        /*082c*/ 	.word	0x000105a0


	//   ....[123]....
        /*0830*/ 	.word	0x000105d0


	//   ....[124]....
        /*0834*/ 	.word	0x00010600


	//   ....[125]....
        /*0838*/ 	.word	0x00010630


	//   ....[126]....
        /*083c*/ 	.word	0x00010660


	//   ....[127]....
        /*0840*/ 	.word	0x00010690


	//   ....[128]....
        /*0844*/ 	.word	0x00010720


	//   ....[129]....
        /*0848*/ 	.word	0x00010780


	//   ....[130]....
        /*084c*/ 	.word	0x00010790


	//   ....[131]....
        /*0850*/ 	.word	0x000107e0


	//   ....[132]....
        /*0854*/ 	.word	0x00012df0


	//   ....[133]....
        /*0858*/ 	.word	0x00012e20


	//   ....[134]....
        /*085c*/ 	.word	0x00012e50


	//   ....[135]....
        /*0860*/ 	.word	0x00012e70


	//   ....[136]....
        /*0864*/ 	.word	0x00012f00


	//   ....[137]....
        /*0868*/ 	.word	0x00012f40


	//   ....[138]....
        /*086c*/ 	.word	0x00012f80


	//   ....[139]....
        /*0870*/ 	.word	0x00012f90


	//   ....[140]....
        /*0874*/ 	.word	0x00013070


	//   ....[141]....
        /*0878*/ 	.word	0x00013090


	//   ....[142]....
        /*087c*/ 	.word	0x00013470


	//   ....[143]....
        /*0880*/ 	.word	0x000134b0


	//   ....[144]....
        /*0884*/ 	.word	0x000134d0


	//   ....[145]....
        /*0888*/ 	.word	0x00013580


	//   ....[146]....
        /*088c*/ 	.word	0x000135a0


	//   ....[147]....
        /*0890*/ 	.word	0x00013630


	//   ....[148]....
        /*0894*/ 	.word	0x00013650


	//   ....[149]....
        /*0898*/ 	.word	0x00013660


	//   ....[150]....
        /*089c*/ 	.word	0x000136f0


	//   ....[151]....
        /*08a0*/ 	.word	0x00013750


	//   ....[152]....
        /*08a4*/ 	.word	0x00013ea0


	//   ....[153]....
        /*08a8*/ 	.word	0x00013ed0


	//   ....[154]....
        /*08ac*/ 	.word	0x00013ef0


	//   ....[155]....
        /*08b0*/ 	.word	0x00013f80


	//   ....[156]....
        /*08b4*/ 	.word	0x00013fa0


	//   ....[157]....
        /*08b8*/ 	.word	0x00014030


	//   ....[158]....
        /*08bc*/ 	.word	0x00014050


	//   ....[159]....
        /*08c0*/ 	.word	0x00014060


	//   ....[160]....
        /*08c4*/ 	.word	0x00014a80


	//   ....[161]....
        /*08c8*/ 	.word	0x00014aa0


	//   ....[162]....
        /*08cc*/ 	.word	0x00014ac0


	//   ....[163]....
        /*08d0*/ 	.word	0x00014b10


	//   ....[164]....
        /*08d4*/ 	.word	0x00014b20


	//   ....[165]....
        /*08d8*/ 	.word	0x00014b70


	//   ....[166]....
        /*08dc*/ 	.word	0x00014b80


	//   ....[167]....
        /*08e0*/ 	.word	0x00014b90


	//   ....[168]....
        /*08e4*/ 	.word	0x00014be0


	//   ....[169]....
        /*08e8*/ 	.word	0x00014c30


	//   ....[170]....
        /*08ec*/ 	.word	0x00015020


	//   ....[171]....
        /*08f0*/ 	.word	0x00015040


	//   ....[172]....
        /*08f4*/ 	.word	0x00015050


	//   ....[173]....
        /*08f8*/ 	.word	0x00015060


	//   ....[174]....
        /*08fc*/ 	.word	0x000150c0


	//   ....[175]....
        /*0900*/ 	.word	0x000150d0


	//   ....[176]....
        /*0904*/ 	.word	0x00015130


	//   ....[177]....
        /*0908*/ 	.word	0x00015160


	//   ....[178]....
        /*090c*/ 	.word	0x000151a0


	//   ....[179]....
        /*0910*/ 	.word	0x00015200


	//   ....[180]....
        /*0914*/ 	.word	0x00016440


	//   ....[181]....
        /*0918*/ 	.word	0x00016490


	//   ....[182]....
        /*091c*/ 	.word	0x000164c0


	//   ....[183]....
        /*0920*/ 	.word	0x000164f0


	//   ....[184]....
        /*0924*/ 	.word	0x00016520


	//   ....[185]....
        /*0928*/ 	.word	0x00016530


	//   ....[186]....
        /*092c*/ 	.word	0x00016560


	//   ....[187]....
        /*0930*/ 	.word	0x000165b0


	//   ....[188]....
        /*0934*/ 	.word	0x00016710


	//   ....[189]....
        /*0938*/ 	.word	0x00016740


	//   ....[190]....
        /*093c*/ 	.word	0x00016780


	//   ....[191]....
        /*0940*/ 	.word	0x000167b0


	//   ....[192]....
        /*0944*/ 	.word	0x000167e0


	//   ....[193]....
        /*0948*/ 	.word	0x00016810


	//   ....[194]....
        /*094c*/ 	.word	0x000168b0


	//   ....[195]....
        /*0950*/ 	.word	0x00016900


	//   ....[196]....
        /*0954*/ 	.word	0x00016910


	//   ....[197]....
        /*0958*/ 	.word	0x00016950


	//   ....[198]....
        /*095c*/ 	.word	0x00017440


	//   ....[199]....
        /*0960*/ 	.word	0x00017a70


	//   ....[200]....
        /*0964*/ 	.word	0x00017b50


	//   ....[201]....
        /*0968*/ 	.word	0x00017c20


	//   ....[202]....
        /*096c*/ 	.word	0x00017cb0


	//   ....[203]....
        /*0970*/ 	.word	0x00017d80


	//   ....[204]....
        /*0974*/ 	.word	0x00017e10


	//   ....[205]....
        /*0978*/ 	.word	0x00017ec0


	//   ....[206]....
        /*097c*/ 	.word	0x00017f50


	//   ....[207]....
        /*0980*/ 	.word	0x00018000


	//   ....[208]....
        /*0984*/ 	.word	0x00018060


	//   ....[209]....
        /*0988*/ 	.word	0x00018160


	//   ....[210]....
        /*098c*/ 	.word	0x00018260


	//   ....[211]....
        /*0990*/ 	.word	0x00018310


	//   ....[212]....
        /*0994*/ 	.word	0x00018440


	//   ....[213]....
        /*0998*/ 	.word	0x000184f0


	//   ....[214]....
        /*099c*/ 	.word	0x000185f0


	//   ....[215]....
        /*09a0*/ 	.word	0x000186b0


	//   ....[216]....
        /*09a4*/ 	.word	0x00018710


	//   ....[217]....
        /*09a8*/ 	.word	0x000187b0


	//   ....[218]....
        /*09ac*/ 	.word	0x00018870


	//   ....[219]....
        /*09b0*/ 	.word	0x00018940


	//   ....[220]....
        /*09b4*/ 	.word	0x000189f0


	//   ....[221]....
        /*09b8*/ 	.word	0x00018a50


	//   ....[222]....
        /*09bc*/ 	.word	0x00018ab0


	//   ....[223]....
        /*09c0*/ 	.word	0x00018bb0


	//   ....[224]....
        /*09c4*/ 	.word	0x00018c10


	//   ....[225]....
        /*09c8*/ 	.word	0x00018d10


	//   ....[226]....
        /*09cc*/ 	.word	0x00018d70


	//   ....[227]....
        /*09d0*/ 	.word	0x00018e50


	//   ....[228]....
        /*09d4*/ 	.word	0x00018f80


	//   ....[229]....
        /*09d8*/ 	.word	0x00019030


	//   ....[230]....
        /*09dc*/ 	.word	0x00019090


	//   ....[231]....
        /*09e0*/ 	.word	0x00019150


	//   ....[232]....
        /*09e4*/ 	.word	0x000191b0


	//   ....[233]....
        /*09e8*/ 	.word	0x00019270


	//   ....[234]....
        /*09ec*/ 	.word	0x000192d0


	//   ....[235]....
        /*09f0*/ 	.word	0x00019390


	//   ....[236]....
        /*09f4*/ 	.word	0x000193f0


	//   ....[237]....
        /*09f8*/ 	.word	0x000194b0


	//   ....[238]....
        /*09fc*/ 	.word	0x000195a0


	//   ....[239]....
        /*0a00*/ 	.word	0x00019640


	//   ....[240]....
        /*0a04*/ 	.word	0x000196a0


	//   ....[241]....
        /*0a08*/ 	.word	0x00019770


	//   ....[242]....
        /*0a0c*/ 	.word	0x000197d0


	//   ....[243]....
        /*0a10*/ 	.word	0x000198a0


	//   ....[244]....
        /*0a14*/ 	.word	0x00019900


	//   ....[245]....
        /*0a18*/ 	.word	0x000199d0


	//   ....[246]....
        /*0a1c*/ 	.word	0x00019a30


	//   ....[247]....
        /*0a20*/ 	.word	0x00019b00


	//   ....[248]....
        /*0a24*/ 	.word	0x00019d60


	//----- nvinfo : EIATTR_REG_RECONFIG
	.align		4
.L_299:
        /*0a28*/ 	.byte	0x01, 0x54
	.zero		2


	//----- nvinfo : EIATTR_SYSCALL_OFFSETS
	.align		4
        /*0a2c*/ 	.byte	0x04, 0x46
        /*0a2e*/ 	.short	(.L_301 - .L_300)


	//   ....[0]....
.L_300:
        /*0a30*/ 	.word	0x00001f00


	//   ....[1]....
        /*0a34*/ 	.word	0x00012040


	//   ....[2]....
        /*0a38*/ 	.word	0x000121b0


	//   ....[3]....
        /*0a3c*/ 	.word	0x00012300


	//   ....[4]....
        /*0a40*/ 	.word	0x00012440


	//   ....[5]....
        /*0a44*/ 	.word	0x00013b10


	//----- nvinfo : EIATTR_MBARRIER_INSTR_OFFSETS
	.align		4
.L_301:
        /*0a48*/ 	.byte	0x04, 0x39
        /*0a4a*/ 	.short	(.L_303 - .L_302)


	//   ....[0]....
.L_302:
        /*0a4c*/ 	.word	0x00000180
        /*0a50*/ 	.word	0x000000ff
        /*0a54*/ 	.word	0x00029800
        /*0a58*/ 	.short	0x0100
        /*0a5a*/ 	.byte	0x08
	.zero		1


	//   ....[1]....
        /*0a5c*/ 	.word	0x00000190
        /*0a60*/ 	.word	0x000000ff
        /*0a64*/ 	.word	0x00029820
        /*0a68*/ 	.short	0x0100
        /*0a6a*/ 	.byte	0x08
	.zero		1


	//   ....[2]....
        /*0a6c*/ 	.word	0x00000280
        /*0a70*/ 	.word	0x000000ff
        /*0a74*/ 	.word	0x00029830
        /*0a78*/ 	.short	0x0100
        /*0a7a*/ 	.byte	0x08
	.zero		1


	//   ....[3]....
        /*0a7c*/ 	.word	0x00000290
        /*0a80*/ 	.word	0x000000ff
        /*0a84*/ 	.word	0x00029840
        /*0a88*/ 	.short	0x0100
        /*0a8a*/ 	.byte	0x08
	.zero		1


	//   ....[4]....
        /*0a8c*/ 	.word	0x000002a0
        /*0a90*/ 	.word	0x000000ff
        /*0a94*/ 	.word	0x00029838
        /*0a98*/ 	.short	0x0100
        /*0a9a*/ 	.byte	0x08
	.zero		1


	//   ....[5]....
        /*0a9c*/ 	.word	0x000002b0
        /*0aa0*/ 	.word	0x000000ff
        /*0aa4*/ 	.word	0x00029848
        /*0aa8*/ 	.short	0x0100
        /*0aaa*/ 	.byte	0x08
	.zero		1


	//   ....[6]....
        /*0aac*/ 	.word	0x000003e0
        /*0ab0*/ 	.word	0x000000ff
        /*0ab4*/ 	.word	0x00029850
        /*0ab8*/ 	.short	0x0100
        /*0aba*/ 	.byte	0x08
	.zero		1


	//   ....[7]....
        /*0abc*/ 	.word	0x000003f0
        /*0ac0*/ 	.word	0x000000ff
        /*0ac4*/ 	.word	0x00029860
        /*0ac8*/ 	.short	0x0100
        /*0aca*/ 	.byte	0x08
	.zero		1


	//   ....[8]....
        /*0acc*/ 	.word	0x00000400
        /*0ad0*/ 	.word	0x000000ff
        /*0ad4*/ 	.word	0x00029858
        /*0ad8*/ 	.short	0x0100
        /*0ada*/ 	.byte	0x08
	.zero		1


	//   ....[9]....
        /*0adc*/ 	.word	0x00000410
        /*0ae0*/ 	.word	0x000000ff
        /*0ae4*/ 	.word	0x00029868
        /*0ae8*/ 	.short	0x0100
        /*0aea*/ 	.byte	0x08
	.zero		1


	//   ....[10]....
        /*0aec*/ 	.word	0x00000500
        /*0af0*/ 	.word	0x000000ff
        /*0af4*/ 	.word	0x00029870
        /*0af8*/ 	.short	0x0100
        /*0afa*/ 	.byte	0x06
	.zero		1


	//   ....[11]....
        /*0afc*/ 	.word	0x00000510
        /*0b00*/ 	.word	0x000000ff
        /*0b04*/ 	.word	0x00029880
        /*0b08*/ 	.short	0x0100
        /*0b0a*/ 	.byte	0x06
	.zero		1


	//   ....[12]....
        /*0b0c*/ 	.word	0x00000520
        /*0b10*/ 	.word	0x000000ff
        /*0b14*/ 	.word	0x00029878
        /*0b18*/ 	.short	0x0100
        /*0b1a*/ 	.byte	0x06
	.zero		1


	//   ....[13]....
        /*0b1c*/ 	.word	0x00000530
        /*0b20*/ 	.word	0x000000ff
        /*0b24*/ 	.word	0x00029888
        /*0b28*/ 	.short	0x0100
        /*0b2a*/ 	.byte	0x06
	.zero		1


	//   ....[14]....
        /*0b2c*/ 	.word	0x00000660
        /*0b30*/ 	.word	0x000000ff
        /*0b34*/ 	.word	0x00029890
        /*0b38*/ 	.short	0x0100
        /*0b3a*/ 	.byte	0x08
	.zero		1


	//   ....[15]....
        /*0b3c*/ 	.word	0x00000670
        /*0b40*/ 	.word	0x000000ff
        /*0b44*/ 	.word	0x000298a0
        /*0b48*/ 	.short	0x0100
        /*0b4a*/ 	.byte	0x08
	.zero		1


	//   ....[16]....
        /*0b4c*/ 	.word	0x00000680
        /*0b50*/ 	.word	0x000000ff
        /*0b54*/ 	.word	0x00029898
        /*0b58*/ 	.short	0x0100
        /*0b5a*/ 	.byte	0x08
	.zero		1


	//   ....[17]....
        /*0b5c*/ 	.word	0x00000690
        /*0b60*/ 	.word	0x000000ff
        /*0b64*/ 	.word	0x000298a8
        /*0b68*/ 	.short	0x0100
        /*0b6a*/ 	.byte	0x08
	.zero		1


	//   ....[18]....
        /*0b6c*/ 	.word	0x000007e0
        /*0b70*/ 	.word	0x000000ff
        /*0b74*/ 	.word	0x000298b0
        /*0b78*/ 	.short	0x0100
        /*0b7a*/ 	.byte	0x08
	.zero		1


	//   ....[19]....
        /*0b7c*/ 	.word	0x000007f0
        /*0b80*/ 	.word	0x000000ff
        /*0b84*/ 	.word	0x000298c0
        /*0b88*/ 	.short	0x0100
        /*0b8a*/ 	.byte	0x08
	.zero		1


	//   ....[20]....
        /*0b8c*/ 	.word	0x00000800
        /*0b90*/ 	.word	0x000000ff
        /*0b94*/ 	.word	0x000298b8
        /*0b98*/ 	.short	0x0100
        /*0b9a*/ 	.byte	0x08
	.zero		1


	//   ....[21]....
        /*0b9c*/ 	.word	0x00000810
        /*0ba0*/ 	.word	0x000000ff
        /*0ba4*/ 	.word	0x000298c8
        /*0ba8*/ 	.short	0x0100
        /*0baa*/ 	.byte	0x08
	.zero		1


	//   ....[22]....
        /*0bac*/ 	.word	0x00001f80
        /*0bb0*/ 	.word	0x000000ff
        /*0bb4*/ 	.word	0x00029800
        /*0bb8*/ 	.short	0x010a
        /*0bba*/ 	.byte	0x27
	.zero		1


	//   ....[23]....
        /*0bbc*/ 	.word	0x00002000
        /*0bc0*/ 	.word	0x00000000
        /*0bc4*/ 	.word	0x00029830
        /*0bc8*/ 	.short	0x010a
        /*0bca*/ 	.byte	0x3f
	.zero		1


	//   ....[24]....
        /*0bcc*/ 	.word	0x00002040
        /*0bd0*/ 	.word	0x00000000
        /*0bd4*/ 	.word	0x00029830
        /*0bd8*/ 	.short	0x010a
        /*0bda*/ 	.byte	0x3f
	.zero		1


	//   ....[25]....
        /*0bdc*/ 	.word	0x00003110
        /*0be0*/ 	.word	0x000000ff
        /*0be4*/ 	.word	0x00000000
        /*0be8*/ 	.short	0x0101
        /*0bea*/ 	.byte	0x04
	.zero		1


	//   ....[26]....
        /*0bec*/ 	.word	0x00005730
        /*0bf0*/ 	.word	0x000000ff
        /*0bf4*/ 	.word	0x00029830
        /*0bf8*/ 	.short	0x010a
        /*0bfa*/ 	.byte	0x05
	.zero		1


	//   ....[27]....
        /*0bfc*/ 	.word	0x00005770
        /*0c00*/ 	.word	0x000000ff
        /*0c04*/ 	.word	0x00029830
        /*0c08*/ 	.short	0x010a
        /*0c0a*/ 	.byte	0x05
	.zero		1


	//   ....[28]....
        /*0c0c*/ 	.word	0x000063b0
        /*0c10*/ 	.word	0x000000ff
        /*0c14*/ 	.word	0x00029850
        /*0c18*/ 	.short	0x010a
        /*0c1a*/ 	.byte	0x05
	.zero		1


	//   ....[29]....
        /*0c1c*/ 	.word	0x000063f0
        /*0c20*/ 	.word	0x000000ff
        /*0c24*/ 	.word	0x00029850
        /*0c28*/ 	.short	0x010a
        /*0c2a*/ 	.byte	0x05
	.zero		1


	//   ....[30]....
        /*0c2c*/ 	.word	0x00006770
        /*0c30*/ 	.word	0x000000ff
        /*0c34*/ 	.word	0x00000000
        /*0c38*/ 	.short	0x0101
        /*0c3a*/ 	.byte	0x05
	.zero		1


	//   ....[31]....
        /*0c3c*/ 	.word	0x00008860
        /*0c40*/ 	.word	0x000000ff
        /*0c44*/ 	.word	0x00000000
        /*0c48*/ 	.short	0x0101
        /*0c4a*/ 	.byte	0x04
	.zero		1


	//   ....[32]....
        /*0c4c*/ 	.word	0x00008fb0
        /*0c50*/ 	.word	0x000000ff
        /*0c54*/ 	.word	0x00029830
        /*0c58*/ 	.short	0x010a
        /*0c5a*/ 	.byte	0x05
	.zero		1


	//   ....[33]....
        /*0c5c*/ 	.word	0x00008ff0
        /*0c60*/ 	.word	0x000000ff
        /*0c64*/ 	.word	0x00029830
        /*0c68*/ 	.short	0x010a
        /*0c6a*/ 	.byte	0x05
	.zero		1


	//   ....[34]....
        /*0c6c*/ 	.word	0x00009c00
        /*0c70*/ 	.word	0x000000ff
        /*0c74*/ 	.word	0x00029850
        /*0c78*/ 	.short	0x010a
        /*0c7a*/ 	.byte	0x05
	.zero		1


	//   ....[35]....
        /*0c7c*/ 	.word	0x00009c40
        /*0c80*/ 	.word	0x000000ff
        /*0c84*/ 	.word	0x00029850
        /*0c88*/ 	.short	0x010a
        /*0c8a*/ 	.byte	0x05
	.zero		1


	//   ....[36]....
        /*0c8c*/ 	.word	0x00009f90
        /*0c90*/ 	.word	0x000000ff
        /*0c94*/ 	.word	0x00000000
        /*0c98*/ 	.short	0x0101
        /*0c9a*/ 	.byte	0x05
	.zero		1


	//   ....[37]....
        /*0c9c*/ 	.word	0x0000b540
        /*0ca0*/ 	.word	0x000000ff
        /*0ca4*/ 	.word	0x00000000
        /*0ca8*/ 	.short	0x0101
        /*0caa*/ 	.byte	0x04
	.zero		1


	//   ....[38]....
        /*0cac*/ 	.word	0x0000bbc0
        /*0cb0*/ 	.word	0x000000ff
        /*0cb4*/ 	.word	0x00029850
        /*0cb8*/ 	.short	0x010a
        /*0cba*/ 	.byte	0x05
	.zero		1


	//   ....[39]....
        /*0cbc*/ 	.word	0x0000bc00
        /*0cc0*/ 	.word	0x000000ff
        /*0cc4*/ 	.word	0x00029850
        /*0cc8*/ 	.short	0x010a
        /*0cca*/ 	.byte	0x05
	.zero		1


	//   ....[40]....
        /*0ccc*/ 	.word	0x0000c1e0
        /*0cd0*/ 	.word	0x000000ff
        /*0cd4*/ 	.word	0x00000000
        /*0cd8*/ 	.short	0x0101
        /*0cda*/ 	.byte	0x04
	.zero		1


	//   ....[41]....
        /*0cdc*/ 	.word	0x0000e500
        /*0ce0*/ 	.word	0x00000003
        /*0ce4*/ 	.word	0x00000000
        /*0ce8*/ 	.short	0x0101
        /*0cea*/ 	.byte	0x3f
	.zero		1


	//   ....[42]....
        /*0cec*/ 	.word	0x0000e9a0
        /*0cf0*/ 	.word	0x00000002
        /*0cf4*/ 	.word	0x00000000
        /*0cf8*/ 	.short	0x0101
        /*0cfa*/ 	.byte	0x3f
	.zero		1


	//   ....[43]....
        /*0cfc*/ 	.word	0x00012b10
        /*0d00*/ 	.word	0x00000000
        /*0d04*/ 	.word	0x00029880
        /*0d08*/ 	.short	0x010a
        /*0d0a*/ 	.byte	0x3f
	.zero		1


	//   ....[44]....
        /*0d0c*/ 	.word	0x00013150
        /*0d10*/ 	.word	0x00000000
        /*0d14*/ 	.word	0x00029870
        /*0d18*/ 	.short	0x0107
        /*0d1a*/ 	.byte	0x3f
	.zero		1


	//   ....[45]....
        /*0d1c*/ 	.word	0x00013200
        /*0d20*/ 	.word	0x00000000
        /*0d24*/ 	.word	0x00029870
        /*0d28*/ 	.short	0x0101
        /*0d2a*/ 	.byte	0x3f
	.zero		1


	//   ....[46]....
        /*0d2c*/ 	.word	0x00013230
        /*0d30*/ 	.word	0x00000000
        /*0d34*/ 	.word	0x00029840
        /*0d38*/ 	.short	0x010a
        /*0d3a*/ 	.byte	0x3f
	.zero		1


	//   ....[47]....
        /*0d3c*/ 	.word	0x00013860
        /*0d40*/ 	.word	0x00000000
        /*0d44*/ 	.word	0x00029830
        /*0d48*/ 	.short	0x0107
        /*0d4a*/ 	.byte	0x3f
	.zero		1


	//   ....[48]....
        /*0d4c*/ 	.word	0x00013920
        /*0d50*/ 	.word	0x00000000
        /*0d54*/ 	.word	0x00029830
        /*0d58*/ 	.short	0x0101
        /*0d5a*/ 	.byte	0x3f
	.zero		1


	//   ....[49]....
        /*0d5c*/ 	.word	0x000141a0
        /*0d60*/ 	.word	0x00000010
        /*0d64*/ 	.word	0x00029800
        /*0d68*/ 	.short	0x0107
        /*0d6a*/ 	.byte	0x3f
	.zero		1


	//   ....[50]....
        /*0d6c*/ 	.word	0x000142a0
        /*0d70*/ 	.word	0x00000010
        /*0d74*/ 	.word	0x00029800
        /*0d78*/ 	.short	0x0101
        /*0d7a*/ 	.byte	0x3f
	.zero		1


	//   ....[51]....
        /*0d7c*/ 	.word	0x000142c0
        /*0d80*/ 	.word	0x00000010
        /*0d84*/ 	.word	0x00029820
        /*0d88*/ 	.short	0x010a
        /*0d8a*/ 	.byte	0x3f
	.zero		1


	//   ....[52]....
        /*0d8c*/ 	.word	0x000147e0
        /*0d90*/ 	.word	0x00000000
        /*0d94*/ 	.word	0x00029880
        /*0d98*/ 	.short	0x010a
        /*0d9a*/ 	.byte	0x3f
	.zero		1


	//   ....[53]....
        /*0d9c*/ 	.word	0x00014cc0
        /*0da0*/ 	.word	0x00000000
        /*0da4*/ 	.word	0x00029870
        /*0da8*/ 	.short	0x0107
        /*0daa*/ 	.byte	0x3f
	.zero		1


	//   ....[54]....
        /*0dac*/ 	.word	0x00014d70
        /*0db0*/ 	.word	0x00000000
        /*0db4*/ 	.word	0x00029870
        /*0db8*/ 	.short	0x0101
        /*0dba*/ 	.byte	0x3f
	.zero		1


	//   ....[55]....
        /*0dbc*/ 	.word	0x00014da0
        /*0dc0*/ 	.word	0x00000000
        /*0dc4*/ 	.word	0x00029840
        /*0dc8*/ 	.short	0x010a
        /*0dca*/ 	.byte	0x3f
	.zero		1


	//   ....[56]....
        /*0dcc*/ 	.word	0x000152a0
        /*0dd0*/ 	.word	0x00000000
        /*0dd4*/ 	.word	0x00029830
        /*0dd8*/ 	.short	0x0107
        /*0dda*/ 	.byte	0x3f
	.zero		1


	//   ....[57]....
        /*0ddc*/ 	.word	0x00015350
        /*0de0*/ 	.word	0x00000000
        /*0de4*/ 	.word	0x00029830
        /*0de8*/ 	.short	0x0101
        /*0dea*/ 	.byte	0x3f
	.zero		1


	//   ....[58]....
        /*0dec*/ 	.word	0x000153e0
        /*0df0*/ 	.word	0x00000000
        /*0df4*/ 	.word	0x00029870
        /*0df8*/ 	.short	0x010a
        /*0dfa*/ 	.byte	0x3f
	.zero		1


	//   ....[59]....
        /*0dfc*/ 	.word	0x00015460
        /*0e00*/ 	.word	0x00000000
        /*0e04*/ 	.word	0x00029860
        /*0e08*/ 	.short	0x010a
        /*0e0a*/ 	.byte	0x3f
	.zero		1


	//   ....[60]....
        /*0e0c*/ 	.word	0x00015960
        /*0e10*/ 	.word	0x00000000
        /*0e14*/ 	.word	0x00029850
        /*0e18*/ 	.short	0x0101
        /*0e1a*/ 	.byte	0x3f
	.zero		1


	//   ....[61]....
        /*0e1c*/ 	.word	0x000159f0
        /*0e20*/ 	.word	0x00000000
        /*0e24*/ 	.word	0x00000000
        /*0e28*/ 	.short	0x0101
        /*0e2a*/ 	.byte	0x3f
	.zero		1


	//   ....[62]....
        /*0e2c*/ 	.word	0x00015bc0
        /*0e30*/ 	.word	0x00000012
        /*0e34*/ 	.word	0x00029870
        /*0e38*/ 	.short	0x010a
        /*0e3a*/ 	.byte	0x3f
	.zero		1


	//   ....[63]....
        /*0e3c*/ 	.word	0x00015c30
        /*0e40*/ 	.word	0x00000012
        /*0e44*/ 	.word	0x00029860
        /*0e48*/ 	.short	0x010a
        /*0e4a*/ 	.byte	0x3f
	.zero		1


	//   ....[64]....
        /*0e4c*/ 	.word	0x00016140
        /*0e50*/ 	.word	0x00000012
        /*0e54*/ 	.word	0x00029850
        /*0e58*/ 	.short	0x0101
        /*0e5a*/ 	.byte	0x3f
	.zero		1


	//   ....[65]....
        /*0e5c*/ 	.word	0x00016200
        /*0e60*/ 	.word	0x00000012
        /*0e64*/ 	.word	0x00000000
        /*0e68*/ 	.short	0x0101
        /*0e6a*/ 	.byte	0x3f
	.zero		1


	//   ....[66]....
        /*0e6c*/ 	.word	0x000173c0
        /*0e70*/ 	.word	0x00000004
        /*0e74*/ 	.word	0x00029820
        /*0e78*/ 	.short	0x010a
        /*0e7a*/ 	.byte	0x3f
	.zero		1


	//   ....[67]....
        /*0e7c*/ 	.word	0x00017560
        /*0e80*/ 	.word	0x00000005
        /*0e84*/ 	.word	0x00029840
        /*0e88*/ 	.short	0x010a
        /*0e8a*/ 	.byte	0x3f
	.zero		1


	//   ....[68]....
        /*0e8c*/ 	.word	0x00017600
        /*0e90*/ 	.word	0x00000013
        /*0e94*/ 	.word	0x00029840
        /*0e98*/ 	.short	0x010a
        /*0e9a*/ 	.byte	0x3f
	.zero		1


	//   ....[69]....
        /*0e9c*/ 	.word	0x00017640
        /*0ea0*/ 	.word	0x00000005
        /*0ea4*/ 	.word	0x00029860
        /*0ea8*/ 	.short	0x010a
        /*0eaa*/ 	.byte	0x3f
	.zero		1


	//   ....[70]....
        /*0eac*/ 	.word	0x00017680
        /*0eb0*/ 	.word	0x00000013
        /*0eb4*/ 	.word	0x00029860
        /*0eb8*/ 	.short	0x010a
        /*0eba*/ 	.byte	0x3f
	.zero		1


	//   ....[71]....
        /*0ebc*/ 	.word	0x000176c0
        /*0ec0*/ 	.word	0x00000005
        /*0ec4*/ 	.word	0x00029880
        /*0ec8*/ 	.short	0x010a
        /*0eca*/ 	.byte	0x3f
	.zero		1


	//   ....[72]....
        /*0ecc*/ 	.word	0x00017700
        /*0ed0*/ 	.word	0x00000013
        /*0ed4*/ 	.word	0x00029880
        /*0ed8*/ 	.short	0x010a
        /*0eda*/ 	.byte	0x3f
	.zero		1


	//   ....[73]....
        /*0edc*/ 	.word	0x00017770
        /*0ee0*/ 	.word	0x00000003
        /*0ee4*/ 	.word	0x00029800
        /*0ee8*/ 	.short	0x010a
        /*0eea*/ 	.byte	0x3f
	.zero		1


	//   ....[74]....
        /*0eec*/ 	.word	0x000177c0
        /*0ef0*/ 	.word	0x00000000
        /*0ef4*/ 	.word	0x00029830
        /*0ef8*/ 	.short	0x010a
        /*0efa*/ 	.byte	0x3f
	.zero		1


	//   ....[75]....
        /*0efc*/ 	.word	0x00017820
        /*0f00*/ 	.word	0x00000004
        /*0f04*/ 	.word	0x00029830
        /*0f08*/ 	.short	0x010a
        /*0f0a*/ 	.byte	0x3f
	.zero		1


	//   ....[76]....
        /*0f0c*/ 	.word	0x00017880
        /*0f10*/ 	.word	0x00000004
        /*0f14*/ 	.word	0x00029850
        /*0f18*/ 	.short	0x010a
        /*0f1a*/ 	.byte	0x3f
	.zero		1


	//   ....[77]....
        /*0f1c*/ 	.word	0x000178e0
        /*0f20*/ 	.word	0x00000004
        /*0f24*/ 	.word	0x00029830
        /*0f28*/ 	.short	0x010a
        /*0f2a*/ 	.byte	0x3f
	.zero		1


	//   ....[78]....
        /*0f2c*/ 	.word	0x00017940
        /*0f30*/ 	.word	0x00000004
        /*0f34*/ 	.word	0x00029850
        /*0f38*/ 	.short	0x010a
        /*0f3a*/ 	.byte	0x3f
	.zero		1


	//   ....[79]....
        /*0f3c*/ 	.word	0x000179a0
        /*0f40*/ 	.word	0x00000006
        /*0f44*/ 	.word	0x00029850
        /*0f48*/ 	.short	0x010a
        /*0f4a*/ 	.byte	0x3f
	.zero		1


	//   ....[80]....
        /*0f4c*/ 	.word	0x00017aa0
        /*0f50*/ 	.word	0x00000000
        /*0f54*/ 	.word	0x00029880
        /*0f58*/ 	.short	0x010a
        /*0f5a*/ 	.byte	0x3f
	.zero		1


	//   ....[81]....
        /*0f5c*/ 	.word	0x000181b0
        /*0f60*/ 	.word	0x00000000
        /*0f64*/ 	.word	0x00029840
        /*0f68*/ 	.short	0x010a
        /*0f6a*/ 	.byte	0x3f
	.zero		1


	//   ....[82]....
        /*0f6c*/ 	.word	0x00018e80
        /*0f70*/ 	.word	0x00000010
        /*0f74*/ 	.word	0x00029820
        /*0f78*/ 	.short	0x010a
        /*0f7a*/ 	.byte	0x3f
	.zero		1


	//   ....[83]....
        /*0f7c*/ 	.word	0x00018ed0
        /*0f80*/ 	.word	0x00000000
        /*0f84*/ 	.word	0x00029880
        /*0f88*/ 	.short	0x010a
        /*0f8a*/ 	.byte	0x3f
	.zero		1


	//   ....[84]....
        /*0f8c*/ 	.word	0x000194f0
        /*0f90*/ 	.word	0x00000000
        /*0f94*/ 	.word	0x00029840
        /*0f98*/ 	.short	0x010a
        /*0f9a*/ 	.byte	0x3f
	.zero		1


	//   ....[85]....
        /*0f9c*/ 	.word	0x00019b40
        /*0fa0*/ 	.word	0x00000000
        /*0fa4*/ 	.word	0x00029870
        /*0fa8*/ 	.short	0x010a
        /*0faa*/ 	.byte	0x3f
	.zero		1


	//   ....[86]....
        /*0fac*/ 	.word	0x00019b90
        /*0fb0*/ 	.word	0x00000000
        /*0fb4*/ 	.word	0x00029860
        /*0fb8*/ 	.short	0x010a
        /*0fba*/ 	.byte	0x3f
	.zero		1


	//   ....[87]....
        /*0fbc*/ 	.word	0x00019be0
        /*0fc0*/ 	.word	0x00000012
        /*0fc4*/ 	.word	0x00029870
        /*0fc8*/ 	.short	0x010a
        /*0fca*/ 	.byte	0x3f
	.zero		1


	//   ....[88]....
        /*0fcc*/ 	.word	0x00019c30
        /*0fd0*/ 	.word	0x00000012
        /*0fd4*/ 	.word	0x00029860
        /*0fd8*/ 	.short	0x010a
        /*0fda*/ 	.byte	0x3f
	.zero		1


	//   ....[89]....
        /*0fdc*/ 	.word	0x00019c80
        /*0fe0*/ 	.word	0x00000004
        /*0fe4*/ 	.word	0x00029820
        /*0fe8*/ 	.short	0x010a
        /*0fea*/ 	.byte	0x3f
	.zero		1


	//   ....[90]....
        /*0fec*/ 	.word	0x00019e20
        /*0ff0*/ 	.word	0x00000005
        /*0ff4*/ 	.word	0x00029840
        /*0ff8*/ 	.short	0x010a
        /*0ffa*/ 	.byte	0x3f
	.zero		1


	//   ....[91]....
        /*0ffc*/ 	.word	0x00019e70
        /*1000*/ 	.word	0x00000013
        /*1004*/ 	.word	0x00029840
        /*1008*/ 	.short	0x010a
        /*100a*/ 	.byte	0x3f
	.zero		1


	//   ....[92]....
        /*100c*/ 	.word	0x00019ec0
        /*1010*/ 	.word	0x00000005
        /*1014*/ 	.word	0x00029860
        /*1018*/ 	.short	0x010a
        /*101a*/ 	.byte	0x3f
	.zero		1


	//   ....[93]....
        /*101c*/ 	.word	0x00019f10
        /*1020*/ 	.word	0x00000013
        /*1024*/ 	.word	0x00029860
        /*1028*/ 	.short	0x010a
        /*102a*/ 	.byte	0x3f
	.zero		1


	//   ....[94]....
        /*102c*/ 	.word	0x00019f60
        /*1030*/ 	.word	0x00000005
        /*1034*/ 	.word	0x00029880
        /*1038*/ 	.short	0x010a
        /*103a*/ 	.byte	0x3f
	.zero		1


	//----- nvinfo : EIATTR_NUM_MBARRIERS
	.align		4
.L_303:
        /*103c*/ 	.byte	0x03, 0x38
        /*103e*/ 	.short	0x0016


	//----- nvinfo : EIATTR_EXIT_INSTR_OFFSETS
	.align		4
        /*1040*/ 	.byte	0x04, 0x1c
        /*1042*/ 	.short	(.L_305 - .L_304)


	//   ....[0]....
.L_304:
        /*1044*/ 	.word	0x000009e0


	//   ....[1]....
        /*1048*/ 	.word	0x000100b0


	//   ....[2]....
        /*104c*/ 	.word	0x00017750


	//----- nvinfo : EIATTR_MAX_THREADS
	.align		4
.L_305:
        /*1050*/ 	.byte	0x04, 0x05
        /*1052*/ 	.short	(.L_307 - .L_306)
.L_306:
        /*1054*/ 	.word	0x00000180
        /*1058*/ 	.word	0x00000001
        /*105c*/ 	.word	0x00000001


	//----- nvinfo : EIATTR_CRS_STACK_SIZE
	.align		4
.L_307:
        /*1060*/ 	.byte	0x04, 0x1e
        /*1062*/ 	.short	(.L_309 - .L_308)
.L_308:
        /*1064*/ 	.word	0x00000000


	//----- nvinfo : EIATTR_CBANK_PARAM_SIZE
	.align		4
.L_309:
        /*1068*/ 	.byte	0x03, 0x19
        /*106a*/ 	.short	0x0af0


	//----- nvinfo : EIATTR_PARAM_CBANK
	.align		4
        /*106c*/ 	.byte	0x04, 0x0a
        /*106e*/ 	.short	(.L_311 - .L_310)
	.align		4
.L_310:
        /*1070*/ 	.word	index@(.nv.constant0._ZN7cutlass13device_kernelIN5flash11enable_sm90INS1_16FlashAttnFwdSm90INS1_25CollectiveMainloopFwdSm90ILi2EN4cute5tupleIJNS5_1CILi1EEES8_S8_EEENS6_IJNS7_ILi128EEENS7_ILi160EEENS7_ILi192EEEEEELi128ENS_12float_e4m3_tEfNS_4arch4Sm90ELb1ELb0ELb0ELb1ELb1ELb0ELb0ELb1ELb1ELb1ELb1ELb0EEENS1_21CollectiveEpilogueFwdINS6_IJSA_SA_SB_EEES9_NS_10bfloat16_tESG_Li256ELb1ELb1ELb1ELb1EEENS1_36VarlenDynamicPersistentTileSchedulerILi128ELi160ELi256ELi128ELb1ELb1ELb1ELb1ELb1ELb1EEEEEEEEEvNT_6ParamsE)
        /*1074*/ 	.short	0x0210
        /*1076*/ 	.short	0x0af0


	//----- nvinfo : EIATTR_SW_WAR
	.align		4
.L_311:
        /*1078*/ 	.byte	0x04, 0x36
        /*107a*/ 	.short	(.L_313 - .L_312)
.L_312:
        /*107c*/ 	.word	0x00000008
.L_313:


//--------------------- .nv.info._ZN7cutlass13device_kernelIN5flash11enable_sm90INS1_16FlashAttnFwdSm90INS1_25CollectiveMainloopFwdSm90ILi2EN4cute5tupleIJNS5_1CILi1EEES8_S8_EEENS6_IJNS7_ILi128EEENS7_ILi160EEENS7_ILi192EEEEEELi128ENS_12float_e4m3_tEfNS_4arch4Sm90ELb1ELb0ELb0ELb1ELb1ELb1ELb0ELb1ELb1ELb1ELb1ELb0EEENS1_21CollectiveEpilogueFwdINS6_IJSA_SA_SB_EEES9_NS_10bfloat16_tESG_Li256ELb1ELb1ELb1ELb1EEENS1_36VarlenDynamicPersistentTileSchedulerILi128ELi160ELi256ELi128ELb1ELb1ELb1ELb1ELb1ELb1EEEEEEEEEvNT_6ParamsE --------------------------
	.section	.nv.info._ZN7cutlass13device_kernelIN5flash11enable_sm90INS1_16FlashAttnFwdSm90INS1_25CollectiveMainloopFwdSm90ILi2EN4cute5tupleIJNS5_1CILi1EEES8_S8_EEENS6_IJNS7_ILi128EEENS7_ILi160EEENS7_ILi192EEEEEELi128ENS_12float_e4m3_tEfNS_4arch4Sm90ELb1ELb0ELb0ELb1ELb1ELb1ELb0ELb1ELb1ELb1ELb1ELb0EEENS1_21CollectiveEpilogueFwdINS6_IJSA_SA_SB_EEES9_NS_10bfloat16_tESG_Li256ELb1ELb1ELb1ELb1EEENS1_36VarlenDynamicPersistentTileSchedulerILi128ELi160ELi256ELi128ELb1ELb1ELb1ELb1ELb1ELb1EEEEEEEEEvNT_6ParamsE,"",@"SHT_CUDA_INFO"
	.sectionflags	@""
	.align	4


	//----- nvinfo : EIATTR_CUDA_API_VERSION
	.align		4
        /*0000*/ 	.byte	0x04, 0x37
        /*0002*/ 	.short	(.L_315 - .L_314)
.L_314:
        /*0004*/ 	.word	0x00000082


	//----- nvinfo : EIATTR_KPARAM_INFO
	.align		4
.L_315:
        /*0008*/ 	.byte	0x04, 0x17
        /*000a*/ 	.short	(.L_317 - .L_316)
.L_316:
        /*000c*/ 	.word	0x00000000
        /*0010*/ 	.short	0x0000
        /*0012*/ 	.short	0x0070
        /*0014*/ 	.byte	0x00, 0xf0, 0x01, 0x2a


	//----- nvinfo : EIATTR_SPARSE_MMA_MASK
	.align		4
.L_317:
        /*0018*/ 	.byte	0x03, 0x50
        /*001a*/ 	.short	0x0000


	//----- nvinfo : EIATTR_MAXREG_COUNT
	.align		4
        /*001c*/ 	.byte	0x03, 0x1b
        /*001e*/ 	.short	0x00a8


	//----- nvinfo : EIATTR_NUM_BARRIERS
	.align		4
        /*0020*/ 	.byte	0x02, 0x4c
        /*0022*/ 	.byte	0x10
	.zero		1


	//----- nvinfo : EIATTR_EXTERNS
	.align		4
        /*0024*/ 	.byte	0x04, 0x0f
        /*0026*/ 	.short	(.L_319 - .L_318)


	//   ....[0]....
	.align		4
.L_318:
        /*0028*/ 	.word	index@(__assertfail)


	//----- nvinfo : EIATTR_ANNOTATIONS
	.align		4
.L_319:
        /*002c*/ 	.byte	0x04, 0x55
        /*002e*/ 	.short	(.L_321 - .L_320)


	//   ....[0]....
.L_320:
        /* <DEDUP_REMOVED lines=36> */


	//----- nvinfo : EIATTR_MERCURY_ISA_VERSION
	.align		4
.L_321:
        /*0258*/ 	.byte	0x03, 0x5f
        /*025a*/ 	.short	0x0101


	//----- nvinfo : EIATTR_UNUSED_LOAD_BYTE_OFFSET
	.align		4
        /*025c*/ 	.byte	0x04, 0x44
        /*025e*/ 	.short	(.L_323 - .L_322)


	//   ....[0]....
.L_322:
        /*0260*/ 	.word	0x00000aa0
        /*0264*/ 	.word	0x0000fff0


	//   ....[1]....
        /*0268*/ 	.word	0x00023420
        /*026c*/ 	.word	0x0000fff0


	//----- nvinfo : EIATTR_INT_WARP_WIDE_INSTR_OFFSETS
	.align		4
.L_323:
        /*0270*/ 	.byte	0x04, 0x31
        /*0272*/ 	.short	(.L_325 - .L_324)


	//   ....[0]....
.L_324:
        /*0274*/ 	.word	0x00000130


	//   ....[1]....
        /*0278*/ 	.word	0x00000170


	//   ....[2]....
        /*027c*/ 	.word	0x000001e0


	//   ....[3]....
        /*0280*/ 	.word	0x0002a760


	//   ....[4]....
        /*0284*/ 	.word	0x0002a7f0


	//   ....[5]....
        /*0288*/ 	.word	0x0002e650


	//   ....[6]....
        /*028c*/ 	.word	0x0002e6e0


	//----- nvinfo : EIATTR_COOP_GROUP_MASK_REGIDS
	.align		4
.L_325:
        /*0290*/ 	.byte	0x04, 0x29
        /*0292*/ 	.short	(.L_327 - .L_326)


	//   ....[0]....
.L_326:
        /*0294*/ 	.word	0xffffffff


	//   ....[1]....
        /*0298*/ 	.word	0xffffffff


	//   ....[2]....
        /*029c*/ 	.word	0xffffffff


	//   ....[3]....
        /*02a0*/ 	.word	0xffffffff


	//   ....[4]....
        /*02a4*/ 	.word	0xffffffff


	//   ....[5]....
        /*02a8*/ 	.word	0xffffffff


	//   ....[6]....
        /*02ac*/ 	.word	0xffffffff


	//   ....[7]....
        /*02b0*/ 	.word	0xffffffff


	//   ....[8]....
        /*02b4*/ 	.word	0xffffffff


	//   ....[9]....
        /*02b8*/ 	.word	0xffffffff


	//   ....[10]....
        /*02bc*/ 	.word	0xffffffff


	//   ....[11]....
        /*02c0*/ 	.word	0xffffffff


	//   ....[12]....
        /*02c4*/ 	.word	0xffffffff


	//   ....[13]....
        /*02c8*/ 	.word	0xffffffff


	//   ....[14]....
        /*02cc*/ 	.word	0xffffffff


	//   ....[15]....
        /*02d0*/ 	.word	0xffffffff


	//   ....[16]....
        /*02d4*/ 	.word	0xffffffff


	//   ....[17]....
        /*02d8*/ 	.word	0xffffffff


	//   ....[18]....
        /*02dc*/ 	.word	0xffffffff


	//   ....[19]....
        /*02e0*/ 	.word	0xffffffff


	//   ....[20]....
        /*02e4*/ 	.word	0xffffffff


	//   ....[21]....
        /*02e8*/ 	.word	0xffffffff


	//   ....[22]....
        /*02ec*/ 	.word	0xffffffff


	//   ....[23]....
        /*02f0*/ 	.word	0xffffffff


	//   ....[24]....
        /*02f4*/ 	.word	0xffffffff


	//   ....[25]....
        /*02f8*/ 	.word	0xffffffff


	//   ....[26]....
        /*02fc*/ 	.word	0xffffffff


	//   ....[27]....
        /*0300*/ 	.word	0xffffffff


	//   ....[28]....
        /*0304*/ 	.word	0xffffffff


	//   ....[29]....
        /*0308*/ 	.word	0xffffffff


	//   ....[30]....
        /*030c*/ 	.word	0xffffffff


	//   ....[31]....
        /*0310*/ 	.word	0xffffffff


	//   ....[32]....
        /*0314*/ 	.word	0xffffffff


	//   ....[33]....
        /*0318*/ 	.word	0xffffffff


	//   ....[34]....
        /*031c*/ 	.word	0xffffffff


	//   ....[35]....
        /*0320*/ 	.word	0xffffffff


	//   ....[36]....
        /*0324*/ 	.word	0xffffffff


	//   ....[37]....
        /*0328*/ 	.word	0xffffffff


	//   ....[38]....
        /*032c*/ 	.word	0xffffffff


	//   ....[39]....
        /*0330*/ 	.word	0xffffffff


	//   ....[40]....
        /*0334*/ 	.word	0xffffffff


	//   ....[41]....
        /*0338*/ 	.word	0xffffffff


	//   ....[42]....
        /*033c*/ 	.word	0xffffffff


	//   ....[43]....
        /*0340*/ 	.word	0xffffffff


	//   ....[44]....
        /*0344*/ 	.word	0xffffffff


	//   ....[45]....
        /*0348*/ 	.word	0xffffffff


	//   ....[46]....
        /*034c*/ 	.word	0xffffffff


	//   ....[47]....
        /*0350*/ 	.word	0xffffffff


	//   ....[48]....
        /*0354*/ 	.word	0xffffffff


	//   ....[49]....
        /*0358*/ 	.word	0xffffffff


	//   ....[50]....
        /*035c*/ 	.word	0xffffffff


	//   ....[51]....
        /*0360*/ 	.word	0xffffffff


	//   ....[52]....
        /*0364*/ 	.word	0xffffffff


	//   ....[53]....
        /*0368*/ 	.word	0xffffffff


	//   ....[54]....
        /*036c*/ 	.word	0xffffffff


	//   ....[55]....
        /*0370*/ 	.word	0xffffffff


	//   ....[56]....
        /*0374*/ 	.word	0xffffffff


	//   ....[57]....
        /*0378*/ 	.word	0xffffffff


	//   ....[58]....
        /*037c*/ 	.word	0xffffffff


	//   ....[59]....
        /*0380*/ 	.word	0xffffffff


	//   ....[60]....
        /*0384*/ 	.word	0xffffffff


	//   ....[61]....
        /*0388*/ 	.word	0xffffffff


	//   ....[62]....
        /*038c*/ 	.word	0xffffffff


	//   ....[63]....
        /*0390*/ 	.word	0xffffffff


	//   ....[64]....
        /*0394*/ 	.word	0xffffffff


	//   ....[65]....
        /*0398*/ 	.word	0xffffffff


	//   ....[66]....
        /*039c*/ 	.word	0xffffffff


	//   ....[67]....
        /*03a0*/ 	.word	0xffffffff


	//   ....[68]....
        /*03a4*/ 	.word	0xffffffff


	//   ....[69]....
        /*03a8*/ 	.word	0xffffffff


	//   ....[70]....
        /*03ac*/ 	.word	0xffffffff


	//   ....[71]....
        /*03b0*/ 	.word	0xffffffff


	//   ....[72]....
        /*03b4*/ 	.word	0xffffffff


	//   ....[73]....
        /*03b8*/ 	.word	0xffffffff


	//   ....[74]....
        /*03bc*/ 	.word	0xffffffff


	//   ....[75]....
        /*03c0*/ 	.word	0xffffffff


	//   ....[76]....
        /*03c4*/ 	.word	0xffffffff


	//   ....[77]....
        /*03c8*/ 	.word	0xffffffff


	//   ....[78]....
        /*03cc*/ 	.word	0xffffffff


	//   ....[79]....
        /*03d0*/ 	.word	0xffffffff


	//   ....[80]....
        /*03d4*/ 	.word	0xffffffff


	//   ....[81]....
        /*03d8*/ 	.word	0xffffffff


	//   ....[82]....
        /*03dc*/ 	.word	0xffffffff


	//   ....[83]....
        /*03e0*/ 	.word	0xffffffff


	//   ....[84]....
        /*03e4*/ 	.word	0xffffffff


	//   ....[85]....
        /*03e8*/ 	.word	0xffffffff


	//   ....[86]....
        /*03ec*/ 	.word	0xffffffff


	//   ....[87]....
        /*03f0*/ 	.word	0xffffffff


	//   ....[88]....
        /*03f4*/ 	.word	0xffffffff


	//   ....[89]....
        /*03f8*/ 	.word	0xffffffff


	//   ....[90]....
        /*03fc*/ 	.word	0xffffffff


	//   ....[91]....
        /*0400*/ 	.word	0xffffffff


	//   ....[92]....
        /*0404*/ 	.word	0xffffffff


	//   ....[93]....
        /*0408*/ 	.word	0xffffffff


	//   ....[94]....
        /*040c*/ 	.word	0xffffffff


	//   ....[95]....
        /*0410*/ 	.word	0xffffffff


	//   ....[96]....
        /*0414*/ 	.word	0xffffffff


	//   ....[97]....
        /*0418*/ 	.word	0xffffffff


	//   ....[98]....
        /*041c*/ 	.word	0xffffffff


	//   ....[99]....
        /*0420*/ 	.word	0xffffffff


	//   ....[100]....
        /*0424*/ 	.word	0xffffffff


	//   ....[101]....
        /*0428*/ 	.word	0xffffffff


	//   ....[102]....
        /*042c*/ 	.word	0xffffffff


	//   ....[103]....
        /*0430*/ 	.word	0xffffffff


	//   ....[104]....
        /*0434*/ 	.word	0xffffffff


	//   ....[105]....
        /*0438*/ 	.word	0xffffffff


	//   ....[106]....
        /*043c*/ 	.word	0xffffffff


	//   ....[107]....
        /*0440*/ 	.word	0xffffffff


	//   ....[108]....
        /*0444*/ 	.word	0xffffffff


	//   ....[109]....
        /*0448*/ 	.word	0xffffffff


	//   ....[110]....
        /*044c*/ 	.word	0xffffffff


	//   ....[111]....
        /*0450*/ 	.word	0xffffffff


	//   ....[112]....
        /*0454*/ 	.word	0xffffffff


	//   ....[113]....
        /*0458*/ 	.word	0xffffffff


	//   ....[114]....
        /*045c*/ 	.word	0xffffffff


	//   ....[115]....
        /*0460*/ 	.word	0xffffffff


	//   ....[116]....
        /*0464*/ 	.word	0xffffffff


	//   ....[117]....
        /*0468*/ 	.word	0xffffffff


	//   ....[118]....
        /*046c*/ 	.word	0xffffffff


	//   ....[119]....
        /*0470*/ 	.word	0xffffffff


	//   ....[120]....
        /*0474*/ 	.word	0xffffffff


	//   ....[121]....
        /*0478*/ 	.word	0xffffffff


	//   ....[122]....
        /*047c*/ 	.word	0xffffffff


	//   ....[123]....
        /*0480*/ 	.word	0xffffffff


	//   ....[124]....
        /*0484*/ 	.word	0xffffffff


	//   ....[125]....
        /*0488*/ 	.word	0xffffffff


	//   ....[126]....
        /*048c*/ 	.word	0xffffffff


	//   ....[127]....
        /*0490*/ 	.word	0xffffffff


	//   ....[128]....
        /*0494*/ 	.word	0xffffffff


	//   ....[129]....
        /*0498*/ 	.word	0xffffffff


	//   ....[130]....
        /*049c*/ 	.word	0xffffffff


	//   ....[131]....
        /*04a0*/ 	.word	0xffffffff


	//   ....[132]....
        /*04a4*/ 	.word	0xffffffff


	//   ....[133]....
        /*04a8*/ 	.word	0xffffffff


	//   ....[134]....
        /*04ac*/ 	.word	0xffffffff


	//   ....[135]....
        /*04b0*/ 	.word	0xffffffff


	//   ....[136]....
        /*04b4*/ 	.word	0xffffffff


	//   ....[137]....
        /*04b8*/ 	.word	0xffffffff


	//   ....[138]....
        /*04bc*/ 	.word	0xffffffff


	//   ....[139]....
        /*04c0*/ 	.word	0xffffffff


	//   ....[140]....
        /*04c4*/ 	.word	0xffffffff


	//   ....[141]....
        /*04c8*/ 	.word	0xffffffff


	//   ....[142]....
        /*04cc*/ 	.word	0xffffffff


	//   ....[143]....
        /*04d0*/ 	.word	0xffffffff


	//   ....[144]....
        /*04d4*/ 	.word	0xffffffff


	//   ....[145]....
        /*04d8*/ 	.word	0xffffffff


	//   ....[146]....
        /*04dc*/ 	.word	0xffffffff


	//   ....[147]....
        /*04e0*/ 	.word	0xffffffff


	//   ....[148]....
        /*04e4*/ 	.word	0xffffffff


	//   ....[149]....
        /*04e8*/ 	.word	0xffffffff


	//   ....[150]....
        /*04ec*/ 	.word	0xffffffff


	//   ....[151]....
        /*04f0*/ 	.word	0xffffffff


	//   ....[152]....
        /*04f4*/ 	.word	0xffffffff


	//   ....[153]....
        /*04f8*/ 	.word	0xffffffff


	//   ....[154]....
        /*04fc*/ 	.word	0xffffffff


	//   ....[155]....
        /*0500*/ 	.word	0xffffffff


	//   ....[156]....
        /*0504*/ 	.word	0xffffffff


	//   ....[157]....
        /*0508*/ 	.word	0xffffffff


	//   ....[158]....
        /*050c*/ 	.word	0xffffffff


	//   ....[159]....
        /*0510*/ 	.word	0xffffffff


	//   ....[160]....
        /*0514*/ 	.word	0xffffffff


	//   ....[161]....
        /*0518*/ 	.word	0xffffffff


	//   ....[162]....
        /*051c*/ 	.word	0xffffffff


	//   ....[163]....
        /*0520*/ 	.word	0xffffffff


	//   ....[164]....
        /*0524*/ 	.word	0xffffffff


	//   ....[165]....
        /*0528*/ 	.word	0xffffffff


	//   ....[166]....
        /*052c*/ 	.word	0xffffffff


	//   ....[167]....
        /*0530*/ 	.word	0xffffffff


	//   ....[168]....
        /*0534*/ 	.word	0xffffffff


	//   ....[169]....
        /*0538*/ 	.word	0xffffffff


	//   ....[170]....
        /*053c*/ 	.word	0xffffffff


	//   ....[171]....
        /*0540*/ 	.word	0xffffffff


	//   ....[172]....
        /*0544*/ 	.word	0xffffffff


	//   ....[173]....
        /*0548*/ 	.word	0xffffffff


	//   ....[174]....
        /*054c*/ 	.word	0xffffffff


	//   ....[175]....
        /*0550*/ 	.word	0xffffffff


	//   ....[176]....
        /*0554*/ 	.word	0xffffffff


	//   ....[177]....
        /*0558*/ 	.word	0xffffffff


	//   ....[178]....
        /*055c*/ 	.word	0xffffffff


	//   ....[179]....
        /*0560*/ 	.word	0xffffffff


	//   ....[180]....
        /*0564*/ 	.word	0xffffffff


	//   ....[181]....
        /*0568*/ 	.word	0xffffffff


	//   ....[182]....
        /*056c*/ 	.word	0xffffffff


	//   ....[183]....
        /*0570*/ 	.word	0xffffffff


	//   ....[184]....
        /*0574*/ 	.word	0xffffffff


	//   ....[185]....
        /*0578*/ 	.word	0xffffffff


	//   ....[186]....
        /*057c*/ 	.word	0xffffffff


	//   ....[187]....
        /*0580*/ 	.word	0xffffffff


	//   ....[188]....
        /*0584*/ 	.word	0xffffffff


	//   ....[189]....
        /*0588*/ 	.word	0xffffffff


	//   ....[190]....
        /*058c*/ 	.word	0xffffffff


	//   ....[191]....
        /*0590*/ 	.word	0xffffffff


	//   ....[192]....
        /*0594*/ 	.word	0xffffffff


	//   ....[193]....
        /*0598*/ 	.word	0xffffffff


	//   ....[194]....
        /*059c*/ 	.word	0xffffffff


	//   ....[195]....
        /*05a0*/ 	.word	0xffffffff


	//   ....[196]....
        /*05a4*/ 	.word	0xffffffff


	//   ....[197]....
        /*05a8*/ 	.word	0xffffffff


	//   ....[198]....
        /*05ac*/ 	.word	0xffffffff


	//   ....[199]....
        /*05b0*/ 	.word	0xffffffff


	//   ....[200]....
        /*05b4*/ 	.word	0xffffffff


	//   ....[201]....
        /*05b8*/ 	.word	0xffffffff


	//   ....[202]....
        /*05bc*/ 	.word	0xffffffff


	//   ....[203]....
        /*05c0*/ 	.word	0xffffffff


	//   ....[204]....
        /*05c4*/ 	.word	0xffffffff


	//   ....[205]....
        /*05c8*/ 	.word	0xffffffff


	//   ....[206]....
        /*05cc*/ 	.word	0xffffffff


	//   ....[207]....
        /*05d0*/ 	.word	0xffffffff


	//   ....[208]....
        /*05d4*/ 	.word	0xffffffff


	//   ....[209]....
        /*05d8*/ 	.word	0xffffffff


	//   ....[210]....
        /*05dc*/ 	.word	0xffffffff


	//   ....[211]....
        /*05e0*/ 	.word	0xffffffff


	//   ....[212]....
        /*05e4*/ 	.word	0xffffffff


	//   ....[213]....
        /*05e8*/ 	.word	0xffffffff


	//   ....[214]....
        /*05ec*/ 	.word	0xffffffff


	//   ....[215]....
        /*05f0*/ 	.word	0xffffffff


	//   ....[216]....
        /*05f4*/ 	.word	0xffffffff


	//   ....[217]....
        /*05f8*/ 	.word	0xffffffff


	//   ....[218]....
        /*05fc*/ 	.word	0xffffffff


	//   ....[219]....
        /*0600*/ 	.word	0xffffffff


	//   ....[220]....
        /*0604*/ 	.word	0xffffffff


	//   ....[221]....
        /*0608*/ 	.word	0xffffffff


	//   ....[222]....
        /*060c*/ 	.word	0xffffffff


	//   ....[223]....
        /*0610*/ 	.word	0xffffffff


	//   ....[224]....
        /*0614*/ 	.word	0xffffffff


	//   ....[225]....
        /*0618*/ 	.word	0x0500000f


	//   ....[226]....
        /*061c*/ 	.word	0x0500000f


	//   ....[227]....
        /*0620*/ 	.word	0x0500000f


	//   ....[228]....
        /*0624*/ 	.word	0x0500000f


	//   ....[229]....
        /*0628*/ 	.word	0x0500000f


	//   ....[230]....
        /*062c*/ 	.word	0x0500000f


	//   ....[231]....
        /*0630*/ 	.word	0x0500000f


	//   ....[232]....
        /*0634*/ 	.word	0x0500000f


	//   ....[233]....
        /*0638*/ 	.word	0x0500000f


	//   ....[234]....
        /*063c*/ 	.word	0x0500000f


	//   ....[235]....
        /*0640*/ 	.word	0x0500000f


	//   ....[236]....
        /*0644*/ 	.word	0x0500000f


	//   ....[237]....
        /*0648*/ 	.word	0x0500000f


	//   ....[238]....
        /*064c*/ 	.word	0x0500000f


	//   ....[239]....
        /*0650*/ 	.word	0x0500000f


	//   ....[240]....
        /*0654*/ 	.word	0x0500000f


	//   ....[241]....
        /*0658*/ 	.word	0x0500000f


	//   ....[242]....
        /*065c*/ 	.word	0x0500000f


	//   ....[243]....
        /*0660*/ 	.word	0x0500000f


	//   ....[244]....
        /*0664*/ 	.word	0x0500000f


	//   ....[245]....
        /*0668*/ 	.word	0x0500000f


	//   ....[246]....
        /*066c*/ 	.word	0x0500000f


	//   ....[247]....
        /*0670*/ 	.word	0x0500000f


	//   ....[248]....
        /*0674*/ 	.word	0x0500000f


	//   ....[249]....
        /*0678*/ 	.word	0x0500000f


	//   ....[250]....
        /*067c*/ 	.word	0x0500000f


	//   ....[251]....
        /*0680*/ 	.word	0x0500000f


	//   ....[252]....
        /*0684*/ 	.word	0x0500000f


	//   ....[253]....
        /*0688*/ 	.word	0x0500000f


	//   ....[254]....
        /*068c*/ 	.word	0x0500000f


	//   ....[255]....
        /*0690*/ 	.word	0x0500000f


	//   ....[0]....
        /*0694*/ 	.word	0x0500000f


	//   ....[1]....
        /*0698*/ 	.word	0x0500000f


	//   ....[2]....
        /*069c*/ 	.word	0x0500000f


	//   ....[3]....
        /*06a0*/ 	.word	0x0500000f


	//   ....[4]....
        /*06a4*/ 	.word	0x0500000f


	//   ....[5]....
        /*06a8*/ 	.word	0x0500000f


	//   ....[6]....
        /*06ac*/ 	.word	0x0500000f


	//   ....[7]....
        /*06b0*/ 	.word	0x0500000f


	//   ....[8]....
        /*06b4*/ 	.word	0x0500000f


	//   ....[9]....
        /*06b8*/ 	.word	0x0500000f


	//   ....[10]....
        /*06bc*/ 	.word	0x0500000f


	//   ....[11]....
        /*06c0*/ 	.word	0x0500000f


	//   ....[12]....
        /*06c4*/ 	.word	0x0500000f


	//   ....[13]....
        /*06c8*/ 	.word	0x0500000f


	//   ....[14]....
        /*06cc*/ 	.word	0x0500000f


	//   ....[15]....
        /*06d0*/ 	.word	0x0500000f


	//   ....[16]....
        /*06d4*/ 	.word	0x0500000f


	//   ....[17]....
        /*06d8*/ 	.word	0x0500000f


	//   ....[18]....
        /*06dc*/ 	.word	0x0500000f


	//   ....[19]....
        /*06e0*/ 	.word	0x0500000f


	//   ....[20]....
        /*06e4*/ 	.word	0x0500000f


	//   ....[21]....
        /*06e8*/ 	.word	0x0500000f


	//   ....[22]....
        /*06ec*/ 	.word	0x0500000f


	//   ....[23]....
        /*06f0*/ 	.word	0x0500000f


	//   ....[24]....
        /*06f4*/ 	.word	0x0500000f


	//   ....[25]....
        /*06f8*/ 	.word	0x0500000f


	//   ....[26]....
        /*06fc*/ 	.word	0x0500000f


	//   ....[27]....
        /*0700*/ 	.word	0x0500000f


	//   ....[28]....
        /*0704*/ 	.word	0x0500000f


	//   ....[29]....
        /*0708*/ 	.word	0x0500000f


	//   ....[30]....
        /*070c*/ 	.word	0x0500000f


	//   ....[31]....
        /*0710*/ 	.word	0x0500000f


	//   ....[32]....
        /*0714*/ 	.word	0x0500000f


	//   ....[33]....
        /*0718*/ 	.word	0x0500000f


	//   ....[34]....
        /*071c*/ 	.word	0x0500000f


	//   ....[35]....
        /*0720*/ 	.word	0x0500000f


	//   ....[36]....
        /*0724*/ 	.word	0x0500000f


	//   ....[37]....
        /*0728*/ 	.word	0x0500000f


	//   ....[38]....
        /*072c*/ 	.word	0x0500000f


	//   ....[39]....
        /*0730*/ 	.word	0x0500000f


	//   ....[40]....
        /*0734*/ 	.word	0x0500000f


	//   ....[41]....
        /*0738*/ 	.word	0x0500000f


	//   ....[42]....
        /*073c*/ 	.word	0x0500000f


	//   ....[43]....
        /*0740*/ 	.word	0x0500000f


	//   ....[44]....
        /*0744*/ 	.word	0x0500000f


	//   ....[45]....
        /*0748*/ 	.word	0x0500000f


	//   ....[46]....
        /*074c*/ 	.word	0x0500000f


	//   ....[47]....
        /*0750*/ 	.word	0x0500000f


	//   ....[48]....
        /*0754*/ 	.word	0x0500000f


	//   ....[49]....
        /*0758*/ 	.word	0x0500000f


	//   ....[50]....
        /*075c*/ 	.word	0x0500000f


	//   ....[51]....
        /*0760*/ 	.word	0x0500000f


	//   ....[52]....
        /*0764*/ 	.word	0x0500000f


	//   ....[53]....
        /*0768*/ 	.word	0x0500000f


	//   ....[54]....
        /*076c*/ 	.word	0x0500000f


	//   ....[55]....
        /*0770*/ 	.word	0x0500000f


	//   ....[56]....
        /*0774*/ 	.word	0x0500000f


	//   ....[57]....
        /*0778*/ 	.word	0x0500000f


	//   ....[58]....
        /*077c*/ 	.word	0x0500000f


	//   ....[59]....
        /*0780*/ 	.word	0x0500000f


	//   ....[60]....
        /*0784*/ 	.word	0x0500000f


	//   ....[61]....
        /*0788*/ 	.word	0x0500000f


	//   ....[62]....
        /*078c*/ 	.word	0x0500000f


	//   ....[63]....
        /*0790*/ 	.word	0x0500000f


	//   ....[64]....
        /*0794*/ 	.word	0x0500000f


	//   ....[65]....
        /*0798*/ 	.word	0x0500000f


	//   ....[66]....
        /*079c*/ 	.word	0x0500000f


	//   ....[67]....
        /*07a0*/ 	.word	0x0500000f


	//   ....[68]....
        /*07a4*/ 	.word	0x0500000f


	//   ....[69]....
        /*07a8*/ 	.word	0x0500000f


	//   ....[70]....
        /*07ac*/ 	.word	0x0500000f


	//   ....[71]....
        /*07b0*/ 	.word	0x0500000f


	//   ....[72]....
        /*07b4*/ 	.word	0x0500000f


	//   ....[73]....
        /*07b8*/ 	.word	0x0500000f


	//   ....[74]....
        /*07bc*/ 	.word	0x0500000f


	//   ....[75]....
        /*07c0*/ 	.word	0x0500000f


	//   ....[76]....
        /*07c4*/ 	.word	0x0500000f


	//   ....[77]....
        /*07c8*/ 	.word	0x0500000f


	//   ....[78]....
        /*07cc*/ 	.word	0x0500000f


	//   ....[79]....
        /*07d0*/ 	.word	0x0500000f


	//   ....[80]....
        /*07d4*/ 	.word	0x0500000f


	//   ....[81]....
        /*07d8*/ 	.word	0x0500000f


	//   ....[82]....
        /*07dc*/ 	.word	0x0500000f


	//   ....[83]....
        /*07e0*/ 	.word	0x0500000f


	//   ....[84]....
        /*07e4*/ 	.word	0x0500000f


	//   ....[85]....
        /*07e8*/ 	.word	0x0500000f


	//   ....[86]....
        /*07ec*/ 	.word	0x0500000f


	//   ....[87]....
        /*07f0*/ 	.word	0x0500000f


	//   ....[88]....
        /*07f4*/ 	.word	0x0500000f


	//   ....[89]....
        /*07f8*/ 	.word	0x0500000f


	//   ....[90]....
        /*07fc*/ 	.word	0x0500000f


	//   ....[91]....
        /*0800*/ 	.word	0x0500000f


	//   ....[92]....
        /*0804*/ 	.word	0x0500000f


	//   ....[93]....
        /*0808*/ 	.word	0x0500000f


	//   ....[94]....
        /*080c*/ 	.word	0x0500000f


	//   ....[95]....
        /*0810*/ 	.word	0x0500000f


	//   ....[96]....
        /*0814*/ 	.word	0x0500000f


	//   ....[97]....
        /*0818*/ 	.word	0x0500000f


	//   ....[98]....
        /*081c*/ 	.word	0x0500000f


	//   ....[99]....
        /*0820*/ 	.word	0x0500000f


	//   ....[100]....
        /*0824*/ 	.word	0x0500000f


	//   ....[101]....
        /*0828*/ 	.word	0x0500000f


	//   ....[102]....
        /*082c*/ 	.word	0x0500000f


	//   ....[103]....
        /*0830*/ 	.word	0x0500000f


	//   ....[104]....
        /*0834*/ 	.word	0x0500000f


	//   ....[105]....
        /*0838*/ 	.word	0x0500000f


	//   ....[106]....
        /*083c*/ 	.word	0x0500000f


	//   ....[107]....
        /*0840*/ 	.word	0x0500000f


	//   ....[108]....
        /*0844*/ 	.word	0x0500000f


	//   ....[109]....
        /*0848*/ 	.word	0x0500000f


	//   ....[110]....
        /*084c*/ 	.word	0x0500000f


	//   ....[111]....
        /*0850*/ 	.word	0x0500000f


	//   ....[112]....
        /*0854*/ 	.word	0x0500000f


	//   ....[113]....
        /*0858*/ 	.word	0x0500000f


	//   ....[114]....
        /*085c*/ 	.word	0x0500000f


	//   ....[115]....
        /*0860*/ 	.word	0x0500000f


	//   ....[116]....
        /*0864*/ 	.word	0x0500000f


	//   ....[117]....
        /*0868*/ 	.word	0x0500000f


	//   ....[118]....
        /*086c*/ 	.word	0x0500000f


	//   ....[119]....
        /*0870*/ 	.word	0x0500000f


	//   ....[120]....
        /*0874*/ 	.word	0x0500000f


	//   ....[121]....
        /*0878*/ 	.word	0x0500000f


	//   ....[122]....
        /*087c*/ 	.word	0x0500000f


	//   ....[123]....
        /*0880*/ 	.word	0x0500000f


	//   ....[124]....
        /*0884*/ 	.word	0x0500000f


	//   ....[125]....
        /*0888*/ 	.word	0x0500000f


	//   ....[126]....
        /*088c*/ 	.word	0x0500000f


	//   ....[127]....
        /*0890*/ 	.word	0x0500000f


	//   ....[128]....
        /*0894*/ 	.word	0x0500000f


	//   ....[129]....
        /*0898*/ 	.word	0x0500000f


	//   ....[130]....
        /*089c*/ 	.word	0x0500000f


	//   ....[131]....
        /*08a0*/ 	.word	0x0500000f


	//   ....[132]....
        /*08a4*/ 	.word	0x0500000f


	//   ....[133]....
        /*08a8*/ 	.word	0x0500000f


	//   ....[134]....
        /*08ac*/ 	.word	0x0500000f


	//   ....[135]....
        /*08b0*/ 	.word	0x0500000f


	//   ....[136]....
        /*08b4*/ 	.word	0x0500000f


	//   ....[137]....
        /*08b8*/ 	.word	0x0500000f


	//   ....[138]....
        /*08bc*/ 	.word	0x0500000f


	//   ....[139]....
        /*08c0*/ 	.word	0x0500000f


	//   ....[140]....
        /*08c4*/ 	.word	0x0500000f


	//   ....[141]....
        /*08c8*/ 	.word	0x0500000f


	//   ....[142]....
        /*08cc*/ 	.word	0x0500000f


	//----- nvinfo : EIATTR_COOP_GROUP_INSTR_OFFSETS
	.align		4
.L_327:
        /*08d0*/ 	.byte	0x04, 0x28
        /*08d2*/ 	.short	(.L_329 - .L_328)


	//   ....[0]....
.L_328:
        /*08d4*/ 	.word	0x00000070


	//   ....[1]....
        /*08d8*/ 	.word	0x00000140


	//   ....[2]....
        /*08dc*/ 	.word	0x00000190


	//   ....[3]....
        /*08e0*/ 	.word	0x000003c0


	//   ....[4]....
        /*08e4*/ 	.word	0x00000520


	//   ....[5]....
        /*08e8*/ 	.word	0x00000640


	//   ....[6]....
        /*08ec*/ 	.word	0x000007a0


	//   ....[7]....
        /*08f0*/ 	.word	0x00003960


	//   ....[8]....
        /*08f4*/ 	.word	0x00003970


	//   ....[9]....
        /*08f8*/ 	.word	0x000065e0


	//   ....[10]....
        /*08fc*/ 	.word	0x000065f0


	//   ....[11]....
        /*0900*/ 	.word	0x00009970


	//   ....[12]....
        /*0904*/ 	.word	0x00009980


	//   ....[13]....
        /*0908*/ 	.word	0x0000c7d0


	//   ....[14]....
        /*090c*/ 	.word	0x0000c7e0


	//   ....[15]....
        /*0910*/ 	.word	0x0000f800


	//   ....[16]....
        /*0914*/ 	.word	0x0000f810


	//   ....[17]....
        /*0918*/ 	.word	0x0000fa80


	//   ....[18]....
        /*091c*/ 	.word	0x0000fa90


	//   ....[19]....
        /*0920*/ 	.word	0x0000ffa0


	//   ....[20]....
        /*0924*/ 	.word	0x0000ffc0


	//   ....[21]....
        /*0928*/ 	.word	0x00010160


	//   ....[22]....
        /*092c*/ 	.word	0x00010180


	//   ....[23]....
        /*0930*/ 	.word	0x00010d10


	//   ....[24]....
        /*0934*/ 	.word	0x000113d0


	//   ....[25]....
        /*0938*/ 	.word	0x000113e0


	//   ....[26]....
        /*093c*/ 	.word	0x000113f0


	//   ....[27]....
        /*0940*/ 	.word	0x00011400


	//   ....[28]....
        /*0944*/ 	.word	0x00014a30


	//   ....[29]....
        /*0948*/ 	.word	0x00014a40


	//   ....[30]....
        /*094c*/ 	.word	0x00014a50


	//   ....[31]....
        /*0950*/ 	.word	0x00014a60


	//   ....[32]....
        /*0954*/ 	.word	0x00019210


	//   ....[33]....
        /*0958*/ 	.word	0x00019750


	//   ....[34]....
        /*095c*/ 	.word	0x00019a00


	//   ....[35]....
        /*0960*/ 	.word	0x00019a50


	//   ....[36]....
        /*0964*/ 	.word	0x0001a610


	//   ....[37]....
        /*0968*/ 	.word	0x0001a740


	//   ....[38]....
        /*096c*/ 	.word	0x0001cef0


	//   ....[39]....
        /*0970*/ 	.word	0x0001cf10


	//   ....[40]....
        /*0974*/ 	.word	0x0001d940


	//   ....[41]....
        /*0978*/ 	.word	0x0001da40


	//   ....[42]....
        /*097c*/ 	.word	0x0001e300


	//   ....[43]....
        /*0980*/ 	.word	0x0001e360


	//   ....[44]....
        /*0984*/ 	.word	0x00020ee0


	//   ....[45]....
        /*0988*/ 	.word	0x00020f00


	//   ....[46]....
        /*098c*/ 	.word	0x000211c0


	//   ....[47]....
        /*0990*/ 	.word	0x000211e0


	//   ....[48]....
        /*0994*/ 	.word	0x00022c50


	//   ....[49]....
        /*0998*/ 	.word	0x00022c60


	//   ....[50]....
        /*099c*/ 	.word	0x00022ce0


	//   ....[51]....
        /*09a0*/ 	.word	0x00022cf0


	//   ....[52]....
        /*09a4*/ 	.word	0x000238a0


	//   ....[53]....
        /*09a8*/ 	.word	0x000238d0


	//   ....[54]....
        /*09ac*/ 	.word	0x00023900


	//   ....[55]....
        /*09b0*/ 	.word	0x00023930


	//   ....[56]....
        /*09b4*/ 	.word	0x00023970


	//   ....[57]....
        /*09b8*/ 	.word	0x000239a0


	//   ....[58]....
        /*09bc*/ 	.word	0x000239d0


	//   ....[59]....
        /*09c0*/ 	.word	0x00023a00


	//   ....[60]....
        /*09c4*/ 	.word	0x00023a30


	//   ....[61]....
        /*09c8*/ 	.word	0x00023a60


	//   ....[62]....
        /*09cc*/ 	.word	0x00023a90


	//   ....[63]....
        /*09d0*/ 	.word	0x00023ac0


	//   ....[64]....
        /*09d4*/ 	.word	0x00023af0


	//   ....[65]....
        /*09d8*/ 	.word	0x00023b20


	//   ....[66]....
        /*09dc*/ 	.word	0x00023b50


	//   ....[67]....
        /*09e0*/ 	.word	0x00023b80


	//   ....[68]....
        /*09e4*/ 	.word	0x00023bb0


	//   ....[69]....
        /*09e8*/ 	.word	0x00023be0


	//   ....[70]....
        /*09ec*/ 	.word	0x00023c10


	//   ....[71]....
        /*09f0*/ 	.word	0x00023c40


	//   ....[72]....
        /*09f4*/ 	.word	0x00023c70


	//   ....[73]....
        /*09f8*/ 	.word	0x00023ca0


	//   ....[74]....
        /*09fc*/ 	.word	0x00023cd0


	//   ....[75]....
        /*0a00*/ 	.word	0x00023d00


	//   ....[76]....
        /*0a04*/ 	.word	0x00023d30


	//   ....[77]....
        /*0a08*/ 	.word	0x00023d60


	//   ....[78]....
        /*0a0c*/ 	.word	0x00023d90


	//   ....[79]....
        /*0a10*/ 	.word	0x00023dc0


	//   ....[80]....
        /*0a14*/ 	.word	0x00023df0


	//   ....[81]....
        /*0a18*/ 	.word	0x00023e20


	//   ....[82]....
        /*0a1c*/ 	.word	0x00023e50


	//   ....[83]....
        /*0a20*/ 	.word	0x00023e80


	//   ....[84]....
        /*0a24*/ 	.word	0x00023eb0


	//   ....[85]....
        /*0a28*/ 	.word	0x00023ee0


	//   ....[86]....
        /*0a2c*/ 	.word	0x00023f10


	//   ....[87]....
        /*0a30*/ 	.word	0x00023f40


	//   ....[88]....
        /*0a34*/ 	.word	0x00023f70


	//   ....[89]....
        /*0a38*/ 	.word	0x00023fa0


	//   ....[90]....
        /*0a3c*/ 	.word	0x00023fd0


	//   ....[91]....
        /*0a40*/ 	.word	0x00024000


	//   ....[92]....
        /*0a44*/ 	.word	0x00024030


	//   ....[93]....
        /*0a48*/ 	.word	0x00024040


	//   ....[94]....
        /*0a4c*/ 	.word	0x00024050


	//   ....[95]....
        /*0a50*/ 	.word	0x00024060


	//   ....[96]....
        /*0a54*/ 	.word	0x00024070


	//   ....[97]....
        /*0a58*/ 	.word	0x00024080


	//   ....[98]....
        /*0a5c*/ 	.word	0x00024090


	//   ....[99]....
        /*0a60*/ 	.word	0x000240a0


	//   ....[100]....
        /*0a64*/ 	.word	0x000240b0


	//   ....[101]....
        /*0a68*/ 	.word	0x000240e0


	//   ....[102]....
        /*0a6c*/ 	.word	0x00024110


	//   ....[103]....
        /*0a70*/ 	.word	0x00024140


	//   ....[104]....
        /*0a74*/ 	.word	0x00024170


	//   ....[105]....
        /*0a78*/ 	.word	0x000241a0


	//   ....[106]....
        /*0a7c*/ 	.word	0x000241d0


	//   ....[107]....
        /*0a80*/ 	.word	0x00024200


	//   ....[108]....
        /*0a84*/ 	.word	0x00024230


	//   ....[109]....
        /*0a88*/ 	.word	0x00024260


	//   ....[110]....
        /*0a8c*/ 	.word	0x00024290


	//   ....[111]....
        /*0a90*/ 	.word	0x000242c0


	//   ....[112]....
        /*0a94*/ 	.word	0x000242f0


	//   ....[113]....
        /*0a98*/ 	.word	0x00024320


	//   ....[114]....
        /*0a9c*/ 	.word	0x00024350


	//   ....[115]....
        /*0aa0*/ 	.word	0x00024380


	//   ....[116]....
        /*0aa4*/ 	.word	0x00024bc0


	//   ....[117]....
        /*0aa8*/ 	.word	0x00024be0


	//   ....[118]....
        /*0aac*/ 	.word	0x00024bf0


	//   ....[119]....
        /*0ab0*/ 	.word	0x00024c00


	//   ....[120]....
        /*0ab4*/ 	.word	0x00025320


	//   ....[121]....
        /*0ab8*/ 	.word	0x00025330


	//   ....[122]....
        /*0abc*/ 	.word	0x00025440


	//   ....[123]....
        /*0ac0*/ 	.word	0x00025450


	//   ....[124]....
        /*0ac4*/ 	.word	0x00025560


	//   ....[125]....
        /*0ac8*/ 	.word	0x00025570


	//   ....[126]....
        /*0acc*/ 	.word	0x00025680


	//   ....[127]....
        /*0ad0*/ 	.word	0x00025690


	//   ....[128]....
        /*0ad4*/ 	.word	0x00025a40


	//   ....[129]....
        /*0ad8*/ 	.word	0x00025a80


	//   ....[130]....
        /*0adc*/ 	.word	0x000262c0


	//   ....[131]....
        /*0ae0*/ 	.word	0x000262d0


	//   ....[132]....
        /*0ae4*/ 	.word	0x00027230


	//   ....[133]....
        /*0ae8*/ 	.word	0x00027240


	//   ....[134]....
        /*0aec*/ 	.word	0x00027360


	//   ....[135]....
        /*0af0*/ 	.word	0x00027370


	//   ....[136]....
        /*0af4*/ 	.word	0x00027480


	//   ....[137]....
        /*0af8*/ 	.word	0x00027490


	//   ....[138]....
        /*0afc*/ 	.word	0x000275a0


	//   ....[139]....
        /*0b00*/ 	.word	0x000275b0


	//   ....[140]....
        /*0b04*/ 	.word	0x00027710


	//   ....[141]....
        /*0b08*/ 	.word	0x00027900


	//   ....[142]....
        /*0b0c*/ 	.word	0x00027930


	//   ....[143]....
        /*0b10*/ 	.word	0x00027960


	//   ....[144]....
        /*0b14*/ 	.word	0x00027990


	//   ....[145]....
        /*0b18*/ 	.word	0x000279c0


	//   ....[146]....
        /*0b1c*/ 	.word	0x000279f0


	//   ....[147]....
        /*0b20*/ 	.word	0x00027b80


	//   ....[148]....
        /*0b24*/ 	.word	0x00027bb0


	//   ....[149]....
        /*0b28*/ 	.word	0x00027be0


	//   ....[150]....
        /*0b2c*/ 	.word	0x00027c10


	//   ....[151]....
        /*0b30*/ 	.word	0x00027c40


	//   ....[152]....
        /*0b34*/ 	.word	0x00027c70


	//   ....[153]....
        /*0b38*/ 	.word	0x00027d00


	//   ....[154]....
        /*0b3c*/ 	.word	0x00027d30


	//   ....[155]....
        /*0b40*/ 	.word	0x00027d40


	//   ....[156]....
        /*0b44*/ 	.word	0x00027d80


	//   ....[157]....
        /*0b48*/ 	.word	0x00029400


	//   ....[158]....
        /*0b4c*/ 	.word	0x0002b770


	//   ....[159]....
        /*0b50*/ 	.word	0x0002b780


	//   ....[160]....
        /*0b54*/ 	.word	0x0002b830


	//   ....[161]....
        /*0b58*/ 	.word	0x0002b8a0


	//   ....[162]....
        /*0b5c*/ 	.word	0x0002b900


	//   ....[163]....
        /*0b60*/ 	.word	0x0002b920


	//   ....[164]....
        /*0b64*/ 	.word	0x0002b930


	//   ....[165]....
        /*0b68*/ 	.word	0x0002b940


	//   ....[166]....
        /*0b6c*/ 	.word	0x0002ba20


	//   ....[167]....
        /*0b70*/ 	.word	0x0002ba30


	//   ....[168]....
        /*0b74*/ 	.word	0x0002bed0


	//   ....[169]....
        /*0b78*/ 	.word	0x0002bef0


	//   ....[170]....
        /*0b7c*/ 	.word	0x0002bf10


	//   ....[171]....
        /*0b80*/ 	.word	0x0002bfd0


	//   ....[172]....
        /*0b84*/ 	.word	0x0002bff0


	//   ....[173]....
        /*0b88*/ 	.word	0x0002c080


	//   ....[174]....
        /*0b8c*/ 	.word	0x0002c0a0


	//   ....[175]....
        /*0b90*/ 	.word	0x0002c0b0


	//   ....[176]....
        /*0b94*/ 	.word	0x0002c140


	//   ....[177]....
        /*0b98*/ 	.word	0x0002c1a0


	//   ....[178]....
        /*0b9c*/ 	.word	0x0002c960


	//   ....[179]....
        /*0ba0*/ 	.word	0x0002c990


	//   ....[180]....
        /*0ba4*/ 	.word	0x0002ca50


	//   ....[181]....
        /*0ba8*/ 	.word	0x0002ca70


	//   ....[182]....
        /*0bac*/ 	.word	0x0002cb10


	//   ....[183]....
        /*0bb0*/ 	.word	0x0002cb30


	//   ....[184]....
        /*0bb4*/ 	.word	0x0002cb40


	//   ....[185]....
        /*0bb8*/ 	.word	0x0002cbd0


	//   ....[186]....
        /*0bbc*/ 	.word	0x0002d580


	//   ....[187]....
        /*0bc0*/ 	.word	0x0002d5b0


	//   ....[188]....
        /*0bc4*/ 	.word	0x0002d610


	//   ....[189]....
        /*0bc8*/ 	.word	0x0002d640


	//   ....[190]....
        /*0bcc*/ 	.word	0x0002d650


	//   ....[191]....
        /*0bd0*/ 	.word	0x0002d6a0


	//   ....[192]....
        /*0bd4*/ 	.word	0x0002d6b0


	//   ....[193]....
        /*0bd8*/ 	.word	0x0002d6c0


	//   ....[194]....
        /*0bdc*/ 	.word	0x0002d710


	//   ....[195]....
        /*0be0*/ 	.word	0x0002d760


	//   ....[196]....
        /*0be4*/ 	.word	0x0002dbb0


	//   ....[197]....
        /*0be8*/ 	.word	0x0002dbd0


	//   ....[198]....
        /*0bec*/ 	.word	0x0002dbe0


	//   ....[199]....
        /*0bf0*/ 	.word	0x0002dbf0


	//   ....[200]....
        /*0bf4*/ 	.word	0x0002dc50


	//   ....[201]....
        /*0bf8*/ 	.word	0x0002dc60


	//   ....[202]....
        /*0bfc*/ 	.word	0x0002dcc0


	//   ....[203]....
        /*0c00*/ 	.word	0x0002dcf0


	//   ....[204]....
        /*0c04*/ 	.word	0x0002dd30


	//   ....[205]....
        /*0c08*/ 	.word	0x0002dd90


	//   ....[206]....
        /*0c0c*/ 	.word	0x0002efc0


	//   ....[207]....
        /*0c10*/ 	.word	0x0002eff0


	//   ....[208]....
        /*0c14*/ 	.word	0x0002f050


	//   ....[209]....
        /*0c18*/ 	.word	0x0002f080


	//   ....[210]....
        /*0c1c*/ 	.word	0x0002f0b0


	//   ....[211]....
        /*0c20*/ 	.word	0x0002f0e0


	//   ....[212]....
        /*0c24*/ 	.word	0x0002f110


	//   ....[213]....
        /*0c28*/ 	.word	0x0002f140


	//   ....[214]....
        /*0c2c*/ 	.word	0x0002f2e0


	//   ....[215]....
        /*0c30*/ 	.word	0x0002f310


	//   ....[216]....
        /*0c34*/ 	.word	0x0002f340


	//   ....[217]....
        /*0c38*/ 	.word	0x0002f370


	//   ....[218]....
        /*0c3c*/ 	.word	0x0002f3a0


	//   ....[219]....
        /*0c40*/ 	.word	0x0002f3d0


	//   ....[220]....
        /*0c44*/ 	.word	0x0002f490


	//   ....[221]....
        /*0c48*/ 	.word	0x0002f4b0


	//   ....[222]....
        /*0c4c*/ 	.word	0x0002f4d0


	//   ....[223]....
        /*0c50*/ 	.word	0x0002f530


	//   ....[224]....
        /*0c54*/ 	.word	0x0002ff70


	//   ....[225]....
        /*0c58*/ 	.word	0x00030310


	//   ....[226]....
        /*0c5c*/ 	.word	0x000303a0


	//   ....[227]....
        /*0c60*/ 	.word	0x00030440


	//   ....[228]....
        /*0c64*/ 	.word	0x000304d0


	//   ....[229]....
        /*0c68*/ 	.word	0x000305c0


	//   ....[230]....
        /*0c6c*/ 	.word	0x00030650


	//   ....[231]....
        /*0c70*/ 	.word	0x000306f0


	//   ....[232]....
        /*0c74*/ 	.word	0x00030780


	//   ....[233]....
        /*0c78*/ 	.word	0x00030870


	//   ....[234]....
        /*0c7c*/ 	.word	0x00030900


	//   ....[235]....
        /*0c80*/ 	.word	0x000309a0


	//   ....[236]....
        /*0c84*/ 	.word	0x00030a30


	//   ....[237]....
        /*0c88*/ 	.word	0x00030b70


	//   ....[238]....
        /*0c8c*/ 	.word	0x00030c10


	//   ....[239]....
        /*0c90*/ 	.word	0x00030ca0


	//   ....[240]....
        /*0c94*/ 	.word	0x00030cf0


	//   ....[241]....
        /*0c98*/ 	.word	0x00030d40


	//   ....[242]....
        /*0c9c*/ 	.word	0x00030e10


	//   ....[243]....
        /*0ca0*/ 	.word	0x00030ea0


	//   ....[244]....
        /*0ca4*/ 	.word	0x00030ef0


	//   ....[245]....
        /*0ca8*/ 	.word	0x00030f40


	//   ....[246]....
        /*0cac*/ 	.word	0x00031240


	//   ....[247]....
        /*0cb0*/ 	.word	0x00031350


	//   ....[248]....
        /*0cb4*/ 	.word	0x00031480


	//   ....[249]....
        /*0cb8*/ 	.word	0x000315a0


	//   ....[250]....
        /*0cbc*/ 	.word	0x000316c0


	//   ....[251]....
        /*0cc0*/ 	.word	0x000317c0


	//   ....[252]....
        /*0cc4*/ 	.word	0x00031820


	//   ....[253]....
        /*0cc8*/ 	.word	0x00031870


	//   ....[254]....
        /*0ccc*/ 	.word	0x000318f0


	//   ....[255]....
        /*0cd0*/ 	.word	0x00031940


	//   ....[0]....
        /*0cd4*/ 	.word	0x000319a0


	//   ....[1]....
        /*0cd8*/ 	.word	0x00031a10


	//   ....[2]....
        /*0cdc*/ 	.word	0x00031a90


	//   ....[3]....
        /*0ce0*/ 	.word	0x00031b00


	//   ....[4]....
        /*0ce4*/ 	.word	0x00031b60


	//   ....[5]....
        /*0ce8*/ 	.word	0x00031bb0


	//   ....[6]....
        /*0cec*/ 	.word	0x00031c30


	//   ....[7]....
        /*0cf0*/ 	.word	0x00031ca0


	//   ....[8]....
        /*0cf4*/ 	.word	0x00031d00


	//   ....[9]....
        /*0cf8*/ 	.word	0x00031d50


	//   ....[10]....
        /*0cfc*/ 	.word	0x00031dd0


	//   ....[11]....
        /*0d00*/ 	.word	0x00031e20


	//   ....[12]....
        /*0d04*/ 	.word	0x00031e80


	//   ....[13]....
        /*0d08*/ 	.word	0x00031ed0


	//   ....[14]....
        /*0d0c*/ 	.word	0x00031f30


	//   ....[15]....
        /*0d10*/ 	.word	0x00031fa0


	//   ....[16]....
        /*0d14*/ 	.word	0x00032000


	//   ....[17]....
        /*0d18*/ 	.word	0x00032050


	//   ....[18]....
        /*0d1c*/ 	.word	0x000320d0


	//   ....[19]....
        /*0d20*/ 	.word	0x00032140


	//   ....[20]....
        /*0d24*/ 	.word	0x000321a0


	//   ....[21]....
        /*0d28*/ 	.word	0x000321f0


	//   ....[22]....
        /*0d2c*/ 	.word	0x00032250


	//   ....[23]....
        /*0d30*/ 	.word	0x000322c0


	//   ....[24]....
        /*0d34*/ 	.word	0x00032340


	//   ....[25]....
        /*0d38*/ 	.word	0x000323b0


	//   ....[26]....
        /*0d3c*/ 	.word	0x00032430


	//   ....[27]....
        /*0d40*/ 	.word	0x00032480


	//   ....[28]....
        /*0d44*/ 	.word	0x00032500


	//   ....[29]....
        /*0d48*/ 	.word	0x00032550


	//   ....[30]....
        /*0d4c*/ 	.word	0x000325b0


	//   ....[31]....
        /*0d50*/ 	.word	0x00032620


	//   ....[32]....
        /*0d54*/ 	.word	0x00032690


	//   ....[33]....
        /*0d58*/ 	.word	0x00032700


	//   ....[34]....
        /*0d5c*/ 	.word	0x00032760


	//   ....[35]....
        /*0d60*/ 	.word	0x000327c0


	//   ....[36]....
        /*0d64*/ 	.word	0x00032850


	//   ....[37]....
        /*0d68*/ 	.word	0x000328b0


	//   ....[38]....
        /*0d6c*/ 	.word	0x00032930


	//   ....[39]....
        /*0d70*/ 	.word	0x000329a0


	//   ....[40]....
        /*0d74*/ 	.word	0x00032a00


	//   ....[41]....
        /*0d78*/ 	.word	0x00032a50


	//   ....[42]....
        /*0d7c*/ 	.word	0x00032ad0


	//   ....[43]....
        /*0d80*/ 	.word	0x00032b40


	//   ....[44]....
        /*0d84*/ 	.word	0x00032ba0


	//   ....[45]....
        /*0d88*/ 	.word	0x00032bf0


	//   ....[46]....
        /*0d8c*/ 	.word	0x00032c70


	//   ....[47]....
        /*0d90*/ 	.word	0x00032ce0


	//   ....[48]....
        /*0d94*/ 	.word	0x00032d40


	//   ....[49]....
        /*0d98*/ 	.word	0x00032d90


	//   ....[50]....
        /*0d9c*/ 	.word	0x00032e10


	//   ....[51]....
        /*0da0*/ 	.word	0x00032e80


	//   ....[52]....
        /*0da4*/ 	.word	0x00032ee0


	//   ....[53]....
        /*0da8*/ 	.word	0x00032f30


	//   ....[54]....
        /*0dac*/ 	.word	0x00032fb0


	//   ....[55]....
        /*0db0*/ 	.word	0x00033000


	//   ....[56]....
        /*0db4*/ 	.word	0x00033090


	//   ....[57]....
        /*0db8*/ 	.word	0x00033120


	//   ....[58]....
        /*0dbc*/ 	.word	0x000331b0


	//   ....[59]....
        /*0dc0*/ 	.word	0x00033240


	//   ....[60]....
        /*0dc4*/ 	.word	0x000332d0


	//   ....[61]....
        /*0dc8*/ 	.word	0x00033360


	//   ....[62]....
        /*0dcc*/ 	.word	0x00033410


	//   ....[63]....
        /*0dd0*/ 	.word	0x000334a0


	//   ....[64]....
        /*0dd4*/ 	.word	0x00033540


	//   ....[65]....
        /*0dd8*/ 	.word	0x000335d0


	//   ....[66]....
        /*0ddc*/ 	.word	0x00033650


	//   ....[67]....
        /*0de0*/ 	.word	0x000336a0


	//   ....[68]....
        /*0de4*/ 	.word	0x00033730


	//   ....[69]....
        /*0de8*/ 	.word	0x000337c0


	//   ....[70]....
        /*0dec*/ 	.word	0x00033850


	//   ....[71]....
        /*0df0*/ 	.word	0x000338e0


	//   ....[72]....
        /*0df4*/ 	.word	0x00033970


	//   ....[73]....
        /*0df8*/ 	.word	0x00033a00


	//   ....[74]....
        /*0dfc*/ 	.word	0x00033ac0


	//   ....[75]....
        /*0e00*/ 	.word	0x00033d90


	//   ....[76]....
        /*0e04*/ 	.word	0x00033e90


	//   ....[77]....
        /*0e08*/ 	.word	0x00033f40


	//   ....[78]....
        /*0e0c*/ 	.word	0x00034090


	//   ....[79]....
        /*0e10*/ 	.word	0x000340f0


	//   ....[80]....
        /*0e14*/ 	.word	0x000341a0


	//   ....[81]....
        /*0e18*/ 	.word	0x00034260


	//   ....[82]....
        /*0e1c*/ 	.word	0x00034310


	//   ....[83]....
        /*0e20*/ 	.word	0x000343d0


	//   ....[84]....
        /*0e24*/ 	.word	0x00034480


	//   ....[85]....
        /*0e28*/ 	.word	0x00034530


	//   ....[86]....
        /*0e2c*/ 	.word	0x00034690


	//   ....[87]....
        /*0e30*/ 	.word	0x00034750


	//   ....[88]....
        /*0e34*/ 	.word	0x000348a0


	//   ....[89]....
        /*0e38*/ 	.word	0x00034950


	//   ....[90]....
        /*0e3c*/ 	.word	0x00034a50


	//   ....[91]....
        /*0e40*/ 	.word	0x00034b10


	//   ....[92]....
        /*0e44*/ 	.word	0x00034b70


	//   ....[93]....
        /*0e48*/ 	.word	0x00034c10


	//   ....[94]....
        /*0e4c*/ 	.word	0x00034cd0


	//   ....[95]....
        /*0e50*/ 	.word	0x00034da0


	//   ....[96]....
        /*0e54*/ 	.word	0x00034e50


	//   ....[97]....
        /*0e58*/ 	.word	0x00034ec0


	//   ....[98]....
        /*0e5c*/ 	.word	0x00034f20


	//   ....[99]....
        /*0e60*/ 	.word	0x00035030


	//   ....[100]....
        /*0e64*/ 	.word	0x00035090


	//   ....[101]....
        /*0e68*/ 	.word	0x000351b0


	//   ....[102]....
        /*0e6c*/ 	.word	0x00035210


	//   ....[103]....
        /*0e70*/ 	.word	0x000352b0


	//   ....[104]....
        /*0e74*/ 	.word	0x00035450


	//   ....[105]....
        /*0e78*/ 	.word	0x00035510


	//   ....[106]....
        /*0e7c*/ 	.word	0x000355c0


	//   ....[107]....
        /*0e80*/ 	.word	0x00035680


	//   ....[108]....
        /*0e84*/ 	.word	0x00035730


	//   ....[109]....
        /*0e88*/ 	.word	0x000357e0


	//   ....[110]....
        /*0e8c*/ 	.word	0x00035890


	//   ....[111]....
        /*0e90*/ 	.word	0x00035940


	//   ....[112]....
        /*0e94*/ 	.word	0x000359a0


	//   ....[113]....
        /*0e98*/ 	.word	0x00035a80


	//   ....[114]....
        /*0e9c*/ 	.word	0x00035b70


	//   ....[115]....
        /*0ea0*/ 	.word	0x00035c10


	//   ....[116]....
        /*0ea4*/ 	.word	0x00035c70


	//   ....[117]....
        /*0ea8*/ 	.word	0x00035d40


	//   ....[118]....
        /*0eac*/ 	.word	0x00035da0


	//   ....[119]....
        /*0eb0*/ 	.word	0x00035e70


	//   ....[120]....
        /*0eb4*/ 	.word	0x00035ed0


	//   ....[121]....
        /*0eb8*/ 	.word	0x00035fa0


	//   ....[122]....
        /*0ebc*/ 	.word	0x00036000


	//   ....[123]....
        /*0ec0*/ 	.word	0x000360d0


	//   ....[124]....
        /*0ec4*/ 	.word	0x000362b0


	//   ....[125]....
        /*0ec8*/ 	.word	0x00036350


	//   ....[126]....
        /*0ecc*/ 	.word	0x000364c0


	//   ....[127]....
        /*0ed0*/ 	.word	0x00036530


	//   ....[128]....
        /*0ed4*/ 	.word	0x000365a0


	//   ....[129]....
        /*0ed8*/ 	.word	0x00036610


	//   ....[130]....
        /*0edc*/ 	.word	0x00036680


	//   ....[131]....
        /*0ee0*/ 	.word	0x00036700


	//   ....[132]....
        /*0ee4*/ 	.word	0x00036780


	//   ....[133]....
        /*0ee8*/ 	.word	0x00036810


	//   ....[134]....
        /*0eec*/ 	.word	0x00036880


	//   ....[135]....
        /*0ef0*/ 	.word	0x000368f0


	//   ....[136]....
        /*0ef4*/ 	.word	0x00036960


	//   ....[137]....
        /*0ef8*/ 	.word	0x000369e0


	//   ....[138]....
        /*0efc*/ 	.word	0x00036a50


	//   ....[139]....
        /*0f00*/ 	.word	0x00036b00


	//   ....[140]....
        /*0f04*/ 	.word	0x00036b50


	//   ....[141]....
        /*0f08*/ 	.word	0x00036be0


	//   ....[142]....
        /*0f0c*/ 	.word	0x00036d10


	//----- nvinfo : EIATTR_REG_RECONFIG
	.align		4
.L_329:
        /*0f10*/ 	.byte	0x01, 0x54
	.zero		2


	//----- nvinfo : EIATTR_SYSCALL_OFFSETS
	.align		4
        /*0f14*/ 	.byte	0x04, 0x46
        /*0f16*/ 	.short	(.L_331 - .L_330)


	//   ....[0]....
.L_330:
        /*0f18*/ 	.word	0x00002010


	//   ....[1]....
        /*0f1c*/ 	.word	0x00002160


	//   ....[2]....
        /*0f20*/ 	.word	0x00010ea0


	//   ....[3]....
        /*0f24*/ 	.word	0x000111b0


	//   ....[4]....
        /*0f28*/ 	.word	0x0002a950


	//   ....[5]....
        /*0f2c*/ 	.word	0x0002aac0


	//   ....[6]....
        /*0f30*/ 	.word	0x0002ac10


	//   ....[7]....
        /*0f34*/ 	.word	0x0002ad50


	//   ....[8]....
        /*0f38*/ 	.word	0x0002c5d0


	//----- nvinfo : EIATTR_MBARRIER_INSTR_OFFSETS
	.align		4
.L_331:
        /*0f3c*/ 	.byte	0x04, 0x39
        /*0f3e*/ 	.short	(.L_333 - .L_332)


	//   ....[0]....
.L_332:
        /*0f40*/ 	.word	0x00000270
        /*0f44*/ 	.word	0x000000ff
        /*0f48*/ 	.word	0x00029800
        /*0f4c*/ 	.short	0x0100
        /*0f4e*/ 	.byte	0x08
	.zero		1


	//   ....[1]....
        /*0f50*/ 	.word	0x00000280
        /*0f54*/ 	.word	0x000000ff
        /*0f58*/ 	.word	0x00029820
        /*0f5c*/ 	.short	0x0100
        /*0f5e*/ 	.byte	0x08
	.zero		1


	//   ....[2]....
        /*0f60*/ 	.word	0x00000370
        /*0f64*/ 	.word	0x000000ff
        /*0f68*/ 	.word	0x00029830
        /*0f6c*/ 	.short	0x0100
        /*0f6e*/ 	.byte	0x08
	.zero		1


	//   ....[3]....
        /*0f70*/ 	.word	0x00000380
        /*0f74*/ 	.word	0x000000ff
        /*0f78*/ 	.word	0x00029840
        /*0f7c*/ 	.short	0x0100
        /*0f7e*/ 	.byte	0x08
	.zero		1


	//   ....[4]....
        /*0f80*/ 	.word	0x00000390
        /*0f84*/ 	.word	0x000000ff
        /*0f88*/ 	.word	0x00029838
        /*0f8c*/ 	.short	0x0100
        /*0f8e*/ 	.byte	0x08
	.zero		1


	//   ....[5]....
        /*0f90*/ 	.word	0x000003a0
        /*0f94*/ 	.word	0x000000ff
        /*0f98*/ 	.word	0x00029848
        /*0f9c*/ 	.short	0x0100
        /*0f9e*/ 	.byte	0x08
	.zero		1


	//   ....[6]....
        /*0fa0*/ 	.word	0x000004d0
        /*0fa4*/ 	.word	0x000000ff
        /*0fa8*/ 	.word	0x00029850
        /*0fac*/ 	.short	0x0100
        /*0fae*/ 	.byte	0x08
	.zero		1


	//   ....[7]....
        /*0fb0*/ 	.word	0x000004e0
        /*0fb4*/ 	.word	0x000000ff
        /*0fb8*/ 	.word	0x00029860
        /*0fbc*/ 	.short	0x0100
        /*0fbe*/ 	.byte	0x08
	.zero		1


	//   ....[8]....
        /*0fc0*/ 	.word	0x000004f0
        /*0fc4*/ 	.word	0x000000ff
        /*0fc8*/ 	.word	0x00029858
        /*0fcc*/ 	.short	0x0100
        /*0fce*/ 	.byte	0x08
	.zero		1


	//   ....[9]....
        /*0fd0*/ 	.word	0x00000500
        /*0fd4*/ 	.word	0x000000ff
        /*0fd8*/ 	.word	0x00029868
        /*0fdc*/ 	.short	0x0100
        /*0fde*/ 	.byte	0x08
	.zero		1


	//   ....[10]....
        /*0fe0*/ 	.word	0x000005f0
        /*0fe4*/ 	.word	0x000000ff
        /*0fe8*/ 	.word	0x00029870
        /*0fec*/ 	.short	0x0100
        /*0fee*/ 	.byte	0x06
	.zero		1


	//   ....[11]....
        /*0ff0*/ 	.word	0x00000600
        /*0ff4*/ 	.word	0x000000ff
        /*0ff8*/ 	.word	0x00029880
        /*0ffc*/ 	.short	0x0100
        /*0ffe*/ 	.byte	0x06
	.zero		1


	//   ....[12]....
        /*1000*/ 	.word	0x00000610
        /*1004*/ 	.word	0x000000ff
        /*1008*/ 	.word	0x00029878
        /*100c*/ 	.short	0x0100
        /*100e*/ 	.byte	0x06
	.zero		1


	//   ....[13]....
        /*1010*/ 	.word	0x00000620
        /*1014*/ 	.word	0x000000ff
        /*1018*/ 	.word	0x00029888
        /*101c*/ 	.short	0x0100
        /*101e*/ 	.byte	0x06
	.zero		1


	//   ....[14]....
        /*1020*/ 	.word	0x00000750
        /*1024*/ 	.word	0x000000ff
        /*1028*/ 	.word	0x00029890
        /*102c*/ 	.short	0x0100
        /*102e*/ 	.byte	0x08
	.zero		1


	//   ....[15]....
        /*1030*/ 	.word	0x00000760
        /*1034*/ 	.word	0x000000ff
        /*1038*/ 	.word	0x000298a0
        /*103c*/ 	.short	0x0100
        /*103e*/ 	.byte	0x08
	.zero		1


	//   ....[16]....
        /*1040*/ 	.word	0x00000770
        /*1044*/ 	.word	0x000000ff
        /*1048*/ 	.word	0x00029898
        /*104c*/ 	.short	0x0100
        /*104e*/ 	.byte	0x08
	.zero		1


	//   ....[17]....
        /*1050*/ 	.word	0x00000780
        /*1054*/ 	.word	0x000000ff
        /*1058*/ 	.word	0x000298a8
        /*105c*/ 	.short	0x0100
        /*105e*/ 	.byte	0x08
	.zero		1


	//   ....[18]....
        /*1060*/ 	.word	0x000008c0
        /*1064*/ 	.word	0x000000ff
        /*1068*/ 	.word	0x000298b0
        /*106c*/ 	.short	0x0100
        /*106e*/ 	.byte	0x08
	.zero		1


	//   ....[19]....
        /*1070*/ 	.word	0x000008d0
        /*1074*/ 	.word	0x000000ff
        /*1078*/ 	.word	0x000298c0
        /*107c*/ 	.short	0x0100
        /*107e*/ 	.byte	0x08
	.zero		1


	//   ....[20]....
        /*1080*/ 	.word	0x000008e0
        /*1084*/ 	.word	0x000000ff
        /*1088*/ 	.word	0x000298b8
        /*108c*/ 	.short	0x0100
        /*108e*/ 	.byte	0x08
	.zero		1


	//   ....[21]....
        /*1090*/ 	.word	0x000008f0
        /*1094*/ 	.word	0x000000ff
        /*1098*/ 	.word	0x000298c8
        /*109c*/ 	.short	0x0100
        /*109e*/ 	.byte	0x08
	.zero		1


	//   ....[22]....
        /*10a0*/ 	.word	0x00003910
        /*10a4*/ 	.word	0x0000005f
        /*10a8*/ 	.word	0x00029890
        /*10ac*/ 	.short	0x010a
        /*10ae*/ 	.byte	0x3f
	.zero		1


	//   ....[23]....
        /*10b0*/ 	.word	0x00009910
        /*10b4*/ 	.word	0x0000005f
        /*10b8*/ 	.word	0x00029890
        /*10bc*/ 	.short	0x010a
        /*10be*/ 	.byte	0x3f
	.zero		1


	//   ....[24]....
        /*10c0*/ 	.word	0x0000f660
        /*10c4*/ 	.word	0x0000005f
        /*10c8*/ 	.word	0x00029890
        /*10cc*/ 	.short	0x010a
        /*10ce*/ 	.byte	0x3f
	.zero		1


	//   ....[25]....
        /*10d0*/ 	.word	0x0000fdb0
        /*10d4*/ 	.word	0x0000000b
        /*10d8*/ 	.word	0x00000000
        /*10dc*/ 	.short	0x0101
        /*10de*/ 	.byte	0x3f
	.zero		1


	//   ....[26]....
        /*10e0*/ 	.word	0x0000fdf0
        /*10e4*/ 	.word	0x0000005f
        /*10e8*/ 	.word	0x000298b0
        /*10ec*/ 	.short	0x010a
        /*10ee*/ 	.byte	0x3f
	.zero		1


	//   ....[27]....
        /*10f0*/ 	.word	0x00010400
        /*10f4*/ 	.word	0x0000005f
        /*10f8*/ 	.word	0x00000000
        /*10fc*/ 	.short	0x0101
        /*10fe*/ 	.byte	0x3f
	.zero		1


	//   ....[28]....
        /*1100*/ 	.word	0x00010f30
        /*1104*/ 	.word	0x00000012
        /*1108*/ 	.word	0x00029800
        /*110c*/ 	.short	0x010a
        /*110e*/ 	.byte	0x3f
	.zero		1


	//   ....[29]....
        /*1110*/ 	.word	0x00010f80
        /*1114*/ 	.word	0x00000012
        /*1118*/ 	.word	0x00029800
        /*111c*/ 	.short	0x010a
        /*111e*/ 	.byte	0x3f
	.zero		1


	//   ....[30]....
        /*1120*/ 	.word	0x00011970
        /*1124*/ 	.word	0x00000012
        /*1128*/ 	.word	0x00029800
        /*112c*/ 	.short	0x010a
        /*112e*/ 	.byte	0x3f
	.zero		1


	//   ....[31]....
        /*1130*/ 	.word	0x00014e80
        /*1134*/ 	.word	0x00000012
        /*1138*/ 	.word	0x00029800
        /*113c*/ 	.short	0x010a
        /*113e*/ 	.byte	0x3f
	.zero		1


	//   ....[32]....
        /*1140*/ 	.word	0x00017fa0
        /*1144*/ 	.word	0x00000000
        /*1148*/ 	.word	0x00029830
        /*114c*/ 	.short	0x010a
        /*114e*/ 	.byte	0x3f
	.zero		1


	//   ....[33]....
        /*1150*/ 	.word	0x00017fe0
        /*1154*/ 	.word	0x00000000
        /*1158*/ 	.word	0x00029830
        /*115c*/ 	.short	0x010a
        /*115e*/ 	.byte	0x3f
	.zero		1


	//   ....[34]....
        /*1160*/ 	.word	0x0001a930
        /*1164*/ 	.word	0x00000050
        /*1168*/ 	.word	0x00000000
        /*116c*/ 	.short	0x0101
        /*116e*/ 	.byte	0x3f
	.zero		1


	//   ....[35]....
        /*1170*/ 	.word	0x0001b9a0
        /*1174*/ 	.word	0x0000000b
        /*1178*/ 	.word	0x00029830
        /*117c*/ 	.short	0x010a
        /*117e*/ 	.byte	0x3f
	.zero		1


	//   ....[36]....
        /*1180*/ 	.word	0x0001b9f0
        /*1184*/ 	.word	0x0000000b
        /*1188*/ 	.word	0x00029830
        /*118c*/ 	.short	0x010a
        /*118e*/ 	.byte	0x3f
	.zero		1


	//   ....[37]....
        /*1190*/ 	.word	0x0001caf0
        /*1194*/ 	.word	0x00000008
        /*1198*/ 	.word	0x00029850
        /*119c*/ 	.short	0x010a
        /*119e*/ 	.byte	0x3f
	.zero		1


	//   ....[38]....
        /*11a0*/ 	.word	0x0001cb30
        /*11a4*/ 	.word	0x00000008
        /*11a8*/ 	.word	0x00029850
        /*11ac*/ 	.short	0x010a
        /*11ae*/ 	.byte	0x3f
	.zero		1


	//   ....[39]....
        /*11b0*/ 	.word	0x0001e520
        /*11b4*/ 	.word	0x00000008
        /*11b8*/ 	.word	0x00000000
        /*11bc*/ 	.short	0x0101
        /*11be*/ 	.byte	0x3f
	.zero		1


	//   ....[40]....
        /*11c0*/ 	.word	0x0001f020
        /*11c4*/ 	.word	0x00000008
        /*11c8*/ 	.word	0x00000000
        /*11cc*/ 	.short	0x0101
        /*11ce*/ 	.byte	0x3f
	.zero		1


	//   ....[41]....
        /*11d0*/ 	.word	0x0001f7a0
        /*11d4*/ 	.word	0x00000004
        /*11d8*/ 	.word	0x00029830
        /*11dc*/ 	.short	0x010a
        /*11de*/ 	.byte	0x3f
	.zero		1


	//   ....[42]....
        /*11e0*/ 	.word	0x0001f7f0
        /*11e4*/ 	.word	0x00000004
        /*11e8*/ 	.word	0x00029830
        /*11ec*/ 	.short	0x010a
        /*11ee*/ 	.byte	0x3f
	.zero		1


	//   ....[43]....
        /*11f0*/ 	.word	0x000208c0
        /*11f4*/ 	.word	0x00000008
        /*11f8*/ 	.word	0x00029850
        /*11fc*/ 	.short	0x010a
        /*11fe*/ 	.byte	0x3f
	.zero		1


	//   ....[44]....
        /*1200*/ 	.word	0x00020900
        /*1204*/ 	.word	0x00000008
        /*1208*/ 	.word	0x00029850
        /*120c*/ 	.short	0x010a
        /*120e*/ 	.byte	0x3f
	.zero		1


	//   ....[45]....
        /*1210*/ 	.word	0x00020c60
        /*1214*/ 	.word	0x00000004
        /*1218*/ 	.word	0x00000000
        /*121c*/ 	.short	0x0101
        /*121e*/ 	.byte	0x3f
	.zero		1


	//   ....[46]....
        /*1220*/ 	.word	0x000222a0
        /*1224*/ 	.word	0x00000008
        /*1228*/ 	.word	0x00000000
        /*122c*/ 	.short	0x0101
        /*122e*/ 	.byte	0x3f
	.zero		1


	//   ....[47]....
        /*1230*/ 	.word	0x00022910
        /*1234*/ 	.word	0x00000014
        /*1238*/ 	.word	0x00029850
        /*123c*/ 	.short	0x010a
        /*123e*/ 	.byte	0x3f
	.zero		1


	//   ....[48]....
        /*1240*/ 	.word	0x00022990
        /*1244*/ 	.word	0x00000014
        /*1248*/ 	.word	0x00029850
        /*124c*/ 	.short	0x010a
        /*124e*/ 	.byte	0x3f
	.zero		1


	//   ....[49]....
        /*1250*/ 	.word	0x00022f90
        /*1254*/ 	.word	0x00000002
        /*1258*/ 	.word	0x00000000
        /*125c*/ 	.short	0x0101
        /*125e*/ 	.byte	0x3f
	.zero		1


	//   ....[50]....
        /*1260*/ 	.word	0x000252e0
        /*1264*/ 	.word	0x00000000
        /*1268*/ 	.word	0x00000000
        /*126c*/ 	.short	0x0101
        /*126e*/ 	.byte	0x3f
	.zero		1


	//   ....[51]....
        /*1270*/ 	.word	0x00025940
        /*1274*/ 	.word	0x0000000c
        /*1278*/ 	.word	0x00000000
        /*127c*/ 	.short	0x0101
        /*127e*/ 	.byte	0x3f
	.zero		1


	//   ....[52]....
        /*1280*/ 	.word	0x000294e0
        /*1284*/ 	.word	0x00000017
        /*1288*/ 	.word	0x00029820
        /*128c*/ 	.short	0x010a
        /*128e*/ 	.byte	0x3f
	.zero		1


	//   ....[53]....
        /*1290*/ 	.word	0x00029570
        /*1294*/ 	.word	0x00000009
        /*1298*/ 	.word	0x000298a0
        /*129c*/ 	.short	0x010a
        /*129e*/ 	.byte	0x3f
	.zero		1


	//   ....[54]....
        /*12a0*/ 	.word	0x000299a0
        /*12a4*/ 	.word	0x00000009
        /*12a8*/ 	.word	0x000298c0
        /*12ac*/ 	.short	0x010a
        /*12ae*/ 	.byte	0x3f
	.zero		1


	//   ....[55]....
        /*12b0*/ 	.word	0x00029ce0
        /*12b4*/ 	.word	0x00000009
        /*12b8*/ 	.word	0x000298a0
        /*12bc*/ 	.short	0x010a
        /*12be*/ 	.byte	0x3f
	.zero		1


	//   ....[56]....
        /*12c0*/ 	.word	0x0002a100
        /*12c4*/ 	.word	0x00000009
        /*12c8*/ 	.word	0x000298c0
        /*12cc*/ 	.short	0x010a
        /*12ce*/ 	.byte	0x3f
	.zero		1


	//   ....[57]....
        /*12d0*/ 	.word	0x0002b430
        /*12d4*/ 	.word	0x00000000
        /*12d8*/ 	.word	0x00029880
        /*12dc*/ 	.short	0x010a
        /*12de*/ 	.byte	0x3f
	.zero		1


	//   ....[58]....
        /*12e0*/ 	.word	0x0002bb30
        /*12e4*/ 	.word	0x00000000
        /*12e8*/ 	.word	0x00029870
        /*12ec*/ 	.short	0x0107
        /*12ee*/ 	.byte	0x3f
	.zero		1


	//   ....[59]....
        /*12f0*/ 	.word	0x0002bbf0
        /*12f4*/ 	.word	0x00000000
        /*12f8*/ 	.word	0x00029870
        /*12fc*/ 	.short	0x0101
        /*12fe*/ 	.byte	0x3f
	.zero		1


	//   ....[60]....
        /*1300*/ 	.word	0x0002bc40
        /*1304*/ 	.word	0x00000000
        /*1308*/ 	.word	0x00029840
        /*130c*/ 	.short	0x010a
        /*130e*/ 	.byte	0x3f
	.zero		1


	//   ....[61]....
        /*1310*/ 	.word	0x0002c2e0
        /*1314*/ 	.word	0x00000000
        /*1318*/ 	.word	0x00029830
        /*131c*/ 	.short	0x0107
        /*131e*/ 	.byte	0x3f
	.zero		1


	//   ....[62]....
        /*1320*/ 	.word	0x0002c3c0
        /*1324*/ 	.word	0x00000000
        /*1328*/ 	.word	0x00029830
        /*132c*/ 	.short	0x0101
        /*132e*/ 	.byte	0x3f
	.zero		1


	//   ....[63]....
        /*1330*/ 	.word	0x0002ccb0
        /*1334*/ 	.word	0x00000017
        /*1338*/ 	.word	0x00029800
        /*133c*/ 	.short	0x0107
        /*133e*/ 	.byte	0x3f
	.zero		1


	//   ....[64]....
        /*1340*/ 	.word	0x0002cdc0
        /*1344*/ 	.word	0x00000017
        /*1348*/ 	.word	0x00029800
        /*134c*/ 	.short	0x0101
        /*134e*/ 	.byte	0x3f
	.zero		1


	//   ....[65]....
        /*1350*/ 	.word	0x0002cde0
        /*1354*/ 	.word	0x00000017
        /*1358*/ 	.word	0x00029820
        /*135c*/ 	.short	0x010a
        /*135e*/ 	.byte	0x3f
	.zero		1


	//   ....[66]....
        /*1360*/ 	.word	0x0002d2c0
        /*1364*/ 	.word	0x00000000
        /*1368*/ 	.word	0x00029880
        /*136c*/ 	.short	0x010a
        /*136e*/ 	.byte	0x3f
	.zero		1


	//   ....[67]....
        /*1370*/ 	.word	0x0002d820
        /*1374*/ 	.word	0x00000000
        /*1378*/ 	.word	0x00029870
        /*137c*/ 	.short	0x0107
        /*137e*/ 	.byte	0x3f
	.zero		1


	//   ....[68]....
        /*1380*/ 	.word	0x0002d8e0
        /*1384*/ 	.word	0x00000000
        /*1388*/ 	.word	0x00029870
        /*138c*/ 	.short	0x0101
        /*138e*/ 	.byte	0x3f
	.zero		1


	//   ....[69]....
        /*1390*/ 	.word	0x0002d910
        /*1394*/ 	.word	0x00000000
        /*1398*/ 	.word	0x00029840
        /*139c*/ 	.short	0x010a
        /*139e*/ 	.byte	0x3f
	.zero		1


	//   ....[70]....
        /*13a0*/ 	.word	0x0002de30
        /*13a4*/ 	.word	0x00000000
        /*13a8*/ 	.word	0x00029830
        /*13ac*/ 	.short	0x0107
        /*13ae*/ 	.byte	0x3f
	.zero		1


	//   ....[71]....
        /*13b0*/ 	.word	0x0002def0
        /*13b4*/ 	.word	0x00000000
        /*13b8*/ 	.word	0x00029830
        /*13bc*/ 	.short	0x0101
        /*13be*/ 	.byte	0x3f
	.zero		1


	//   ....[72]....
        /*13c0*/ 	.word	0x0002df80
        /*13c4*/ 	.word	0x00000003
        /*13c8*/ 	.word	0x00029870
        /*13cc*/ 	.short	0x010a
        /*13ce*/ 	.byte	0x3f
	.zero		1


	//   ....[73]....
        /*13d0*/ 	.word	0x0002e010
        /*13d4*/ 	.word	0x00000003
        /*13d8*/ 	.word	0x00029860
        /*13dc*/ 	.short	0x010a
        /*13de*/ 	.byte	0x3f
	.zero		1


	//   ....[74]....
        /*13e0*/ 	.word	0x0002e520
        /*13e4*/ 	.word	0x00000003
        /*13e8*/ 	.word	0x00029850
        /*13ec*/ 	.short	0x0101
        /*13ee*/ 	.byte	0x3f
	.zero		1


	//   ....[75]....
        /*13f0*/ 	.word	0x0002e5b0
        /*13f4*/ 	.word	0x00000003
        /*13f8*/ 	.word	0x00000000
        /*13fc*/ 	.short	0x0101
        /*13fe*/ 	.byte	0x3f
	.zero		1


	//   ....[76]....
        /*1400*/ 	.word	0x0002e770
        /*1404*/ 	.word	0x00000011
        /*1408*/ 	.word	0x00029870
        /*140c*/ 	.short	0x010a
        /*140e*/ 	.byte	0x3f
	.zero		1


	//   ....[77]....
        /*1410*/ 	.word	0x0002e7f0
        /*1414*/ 	.word	0x00000011
        /*1418*/ 	.word	0x00029860
        /*141c*/ 	.short	0x010a
        /*141e*/ 	.byte	0x3f
	.zero		1


	//   ....[78]....
        /*1420*/ 	.word	0x0002ed10
        /*1424*/ 	.word	0x00000011
        /*1428*/ 	.word	0x00029850
        /*142c*/ 	.short	0x0101
        /*142e*/ 	.byte	0x3f
	.zero		1


	//   ....[79]....
        /*1430*/ 	.word	0x0002edc0
        /*1434*/ 	.word	0x00000011
        /*1438*/ 	.word	0x00000000
        /*143c*/ 	.short	0x0101
        /*143e*/ 	.byte	0x3f
	.zero		1


	//   ....[80]....
        /*1440*/ 	.word	0x0002fef0
        /*1444*/ 	.word	0x00000005
        /*1448*/ 	.word	0x00029820
        /*144c*/ 	.short	0x010a
        /*144e*/ 	.byte	0x3f
	.zero		1


	//   ....[81]....
        /*1450*/ 	.word	0x00030060
        /*1454*/ 	.word	0x00000003
        /*1458*/ 	.word	0x00029840
        /*145c*/ 	.short	0x010a
        /*145e*/ 	.byte	0x3f
	.zero		1


	//   ....[82]....
        /*1460*/ 	.word	0x00030100
        /*1464*/ 	.word	0x00000005
        /*1468*/ 	.word	0x00029840
        /*146c*/ 	.short	0x010a
        /*146e*/ 	.byte	0x3f
	.zero		1


	//   ....[83]....
        /*1470*/ 	.word	0x00030140
        /*1474*/ 	.word	0x00000003
        /*1478*/ 	.word	0x00029860
        /*147c*/ 	.short	0x010a
        /*147e*/ 	.byte	0x3f
	.zero		1


	//   ....[84]....
        /*1480*/ 	.word	0x00030180
        /*1484*/ 	.word	0x00000005
        /*1488*/ 	.word	0x00029860
        /*148c*/ 	.short	0x010a
        /*148e*/ 	.byte	0x3f
	.zero		1


	//   ....[85]....
        /*1490*/ 	.word	0x000301c0
        /*1494*/ 	.word	0x00000003
        /*1498*/ 	.word	0x00029880
        /*149c*/ 	.short	0x010a
        /*149e*/ 	.byte	0x3f
	.zero		1


	//   ....[86]....
        /*14a0*/ 	.word	0x00030200
        /*14a4*/ 	.word	0x00000005
        /*14a8*/ 	.word	0x00029880
        /*14ac*/ 	.short	0x010a
        /*14ae*/ 	.byte	0x3f
	.zero		1


	//   ....[87]....
        /*14b0*/ 	.word	0x00030260
        /*14b4*/ 	.word	0x0000005f
        /*14b8*/ 	.word	0x00029890
        /*14bc*/ 	.short	0x010a
        /*14be*/ 	.byte	0x3f
	.zero		1


	//   ....[88]....
        /*14c0*/ 	.word	0x00030510
        /*14c4*/ 	.word	0x0000005f
        /*14c8*/ 	.word	0x00029890
        /*14cc*/ 	.short	0x010a
        /*14ce*/ 	.byte	0x3f
	.zero		1


	//   ....[89]....
        /*14d0*/ 	.word	0x000307c0
        /*14d4*/ 	.word	0x0000005f
        /*14d8*/ 	.word	0x00029890
        /*14dc*/ 	.short	0x010a
        /*14de*/ 	.byte	0x3f
	.zero		1


	//   ....[90]....
        /*14e0*/ 	.word	0x00030a70
        /*14e4*/ 	.word	0x0000005f
        /*14e8*/ 	.word	0x000298b0
        /*14ec*/ 	.short	0x010a
        /*14ee*/ 	.byte	0x3f
	.zero		1


	//   ....[91]....
        /*14f0*/ 	.word	0x00030d70
        /*14f4*/ 	.word	0x00000012
        /*14f8*/ 	.word	0x00029800
        /*14fc*/ 	.short	0x010a
        /*14fe*/ 	.byte	0x3f
	.zero		1


	//   ....[92]....
        /*1500*/ 	.word	0x00030f80
        /*1504*/ 	.word	0x00000012
        /*1508*/ 	.word	0x00029800
        /*150c*/ 	.short	0x010a
        /*150e*/ 	.byte	0x3f
	.zero		1


	//   ....[93]....
        /*1510*/ 	.word	0x00030fd0
        /*1514*/ 	.word	0x00000000
        /*1518*/ 	.word	0x00029830
        /*151c*/ 	.short	0x010a
        /*151e*/ 	.byte	0x3f
	.zero		1


	//   ....[94]....
        /*1520*/ 	.word	0x00031020
        /*1524*/ 	.word	0x0000000b
        /*1528*/ 	.word	0x00029830
        /*152c*/ 	.short	0x010a
        /*152e*/ 	.byte	0x3f
	.zero		1


	//   ....[95]....
        /*1530*/ 	.word	0x00031070
        /*1534*/ 	.word	0x00000008
        /*1538*/ 	.word	0x00029850
        /*153c*/ 	.short	0x010a
        /*153e*/ 	.byte	0x3f
	.zero		1


	//   ....[96]....
        /*1540*/ 	.word	0x000310c0
        /*1544*/ 	.word	0x00000004
        /*1548*/ 	.word	0x00029830
        /*154c*/ 	.short	0x010a
        /*154e*/ 	.byte	0x3f
	.zero		1


	//   ....[97]....
        /*1550*/ 	.word	0x00031110
        /*1554*/ 	.word	0x00000008
        /*1558*/ 	.word	0x00029850
        /*155c*/ 	.short	0x010a
        /*155e*/ 	.byte	0x3f
	.zero		1


	//   ....[98]....
        /*1560*/ 	.word	0x00031160
        /*1564*/ 	.word	0x00000014
        /*1568*/ 	.word	0x00029850
        /*156c*/ 	.short	0x010a
        /*156e*/ 	.byte	0x3f
	.zero		1


	//   ....[99]....
        /*1570*/ 	.word	0x00033b80
        /*1574*/ 	.word	0x00000017
        /*1578*/ 	.word	0x00029820
        /*157c*/ 	.short	0x010a
        /*157e*/ 	.byte	0x3f
	.zero		1


	//   ....[100]....
        /*1580*/ 	.word	0x00033bd0
        /*1584*/ 	.word	0x00000009
        /*1588*/ 	.word	0x000298a0
        /*158c*/ 	.short	0x010a
        /*158e*/ 	.byte	0x3f
	.zero		1


	//   ....[101]....
        /*1590*/ 	.word	0x00033c20
        /*1594*/ 	.word	0x00000009
        /*1598*/ 	.word	0x000298c0
        /*159c*/ 	.short	0x010a
        /*159e*/ 	.byte	0x3f
	.zero		1


	//   ....[102]....
        /*15a0*/ 	.word	0x00033c70
        /*15a4*/ 	.word	0x00000009
        /*15a8*/ 	.word	0x000298a0
        /*15ac*/ 	.short	0x010a
        /*15ae*/ 	.byte	0x3f
	.zero		1


	//   ....[103]....
        /*15b0*/ 	.word	0x00033cc0
        /*15b4*/ 	.word	0x00000009
        /*15b8*/ 	.word	0x000298c0
        /*15bc*/ 	.short	0x010a
        /*15be*/ 	.byte	0x3f
	.zero		1


	//   ....[104]....
        /*15c0*/ 	.word	0x00033de0
        /*15c4*/ 	.word	0x00000000
        /*15c8*/ 	.word	0x00029880
        /*15cc*/ 	.short	0x010a
        /*15ce*/ 	.byte	0x3f
	.zero		1


	//   ....[105]....
        /*15d0*/ 	.word	0x000345e0
        /*15d4*/ 	.word	0x00000000
        /*15d8*/ 	.word	0x00029840
        /*15dc*/ 	.short	0x010a
        /*15de*/ 	.byte	0x3f
	.zero		1


	//   ....[106]....
        /*15e0*/ 	.word	0x00035350
        /*15e4*/ 	.word	0x00000017
        /*15e8*/ 	.word	0x00029820
        /*15ec*/ 	.short	0x010a
        /*15ee*/ 	.byte	0x3f
	.zero		1


	//   ....[107]....
        /*15f0*/ 	.word	0x000353a0
        /*15f4*/ 	.word	0x00000000
        /*15f8*/ 	.word	0x00029880
        /*15fc*/ 	.short	0x010a
        /*15fe*/ 	.byte	0x3f
	.zero		1


	//   ....[108]....
        /*1600*/ 	.word	0x00035ac0
        /*1604*/ 	.word	0x00000000
        /*1608*/ 	.word	0x00029840
        /*160c*/ 	.short	0x010a
        /*160e*/ 	.byte	0x3f
	.zero		1


	//   ....[109]....
        /*1610*/ 	.word	0x00036110
        /*1614*/ 	.word	0x00000003
        /*1618*/ 	.word	0x00029870
        /*161c*/ 	.short	0x010a
        /*161e*/ 	.byte	0x3f
	.zero		1


	//   ....[110]....
        /*1620*/ 	.word	0x00036160
        /*1624*/ 	.word	0x00000003
        /*1628*/ 	.word	0x00029860
        /*162c*/ 	.short	0x010a
        /*162e*/ 	.byte	0x3f
	.zero		1


	//   ....[111]....
        /*1630*/ 	.word	0x000361b0
        /*1634*/ 	.word	0x00000011
        /*1638*/ 	.word	0x00029870
        /*163c*/ 	.short	0x010a
        /*163e*/ 	.byte	0x3f
	.zero		1


	//   ....[112]....
        /*1640*/ 	.word	0x00036200
        /*1644*/ 	.word	0x00000011
        /*1648*/ 	.word	0x00029860
        /*164c*/ 	.short	0x010a
        /*164e*/ 	.byte	0x3f
	.zero		1


	//   ....[113]....
        /*1650*/ 	.word	0x00036c30
        /*1654*/ 	.word	0x00000005
        /*1658*/ 	.word	0x00029820
        /*165c*/ 	.short	0x010a
        /*165e*/ 	.byte	0x3f
	.zero		1


	//   ....[114]....
        /*1660*/ 	.word	0x00036dd0
        /*1664*/ 	.word	0x00000003
        /*1668*/ 	.word	0x00029840
        /*166c*/ 	.short	0x010a
        /*166e*/ 	.byte	0x3f
	.zero		1


	//   ....[115]....
        /*1670*/ 	.word	0x00036e20
        /*1674*/ 	.word	0x00000005
        /*1678*/ 	.word	0x00029840
        /*167c*/ 	.short	0x010a
        /*167e*/ 	.byte	0x3f
	.zero		1


	//   ....[116]....
        /*1680*/ 	.word	0x00036e70
        /*1684*/ 	.word	0x00000003
        /*1688*/ 	.word	0x00029860
        /*168c*/ 	.short	0x010a
        /*168e*/ 	.byte	0x3f
	.zero		1


	//   ....[117]....
        /*1690*/ 	.word	0x00036ec0
        /*1694*/ 	.word	0x00000005
        /*1698*/ 	.word	0x00029860
        /*169c*/ 	.short	0x010a
        /*169e*/ 	.byte	0x3f
	.zero		1


	//   ....[118]....
        /*16a0*/ 	.word	0x00036f10
        /*16a4*/ 	.word	0x00000003
        /*16a8*/ 	.word	0x00029880
        /*16ac*/ 	.short	0x010a
        /*16ae*/ 	.byte	0x3f
	.zero		1


	//----- nvinfo : EIATTR_NUM_MBARRIERS
	.align		4
.L_333:
        /*16b0*/ 	.byte	0x03, 0x38
        /*16b2*/ 	.short	0x0016


	//----- nvinfo : EIATTR_EXIT_INSTR_OFFSETS
	.align		4
        /*16b4*/ 	.byte	0x04, 0x1c
        /*16b6*/ 	.short	(.L_335 - .L_334)


	//   ....[0]....
.L_334:
        /*16b8*/ 	.word	0x00030250


	//----- nvinfo : EIATTR_MAX_THREADS
	.align		4
.L_335:
        /*16bc*/ 	.byte	0x04, 0x05
        /*16be*/ 	.short	(.L_337 - .L_336)
.L_336:
        /*16c0*/ 	.word	0x00000180
        /*16c4*/ 	.word	0x00000001
        /*16c8*/ 	.word	0x00000001


	//----- nvinfo : EIATTR_CRS_STACK_SIZE
	.align		4
.L_337:
        /*16cc*/ 	.byte	0x04, 0x1e
        /*16ce*/ 	.short	(.L_339 - .L_338)
.L_338:
        /*16d0*/ 	.word	0x00000000


	//----- nvinfo : EIATTR_CBANK_PARAM_SIZE
	.align		4
.L_339:
        /*16d4*/ 	.byte	0x03, 0x19
        /*16d6*/ 	.short	0x0af0


	//----- nvinfo : EIATTR_PARAM_CBANK
	.align		4
        /*16d8*/ 	.byte	0x04, 0x0a
        /*16da*/ 	.short	(.L_341 - .L_340)
	.align		4
.L_340:
        /*16dc*/ 	.word	index@(.nv.constant0._ZN7cutlass13device_kernelIN5flash11enable_sm90INS1_16FlashAttnFwdSm90INS1_25CollectiveMainloopFwdSm90ILi2EN4cute5tupleIJNS5_1CILi1EEES8_S8_EEENS6_IJNS7_ILi128EEENS7_ILi160EEENS7_ILi192EEEEEELi128ENS_12float_e4m3_tEfNS_4arch4Sm90ELb1ELb0ELb0ELb1ELb1ELb1ELb0ELb1ELb1ELb1ELb1ELb0EEENS1_21CollectiveEpilogueFwdINS6_IJSA_SA_SB_EEES9_NS_10bfloat16_tESG_Li256ELb1ELb1ELb1ELb1EEENS1_36VarlenDynamicPersistentTileSchedulerILi128ELi160ELi256ELi128ELb1ELb1ELb1ELb1ELb1ELb1EEEEEEEEEvNT_6ParamsE)
        /*16e0*/ 	.short	0x0210
        /*16e2*/ 	.short	0x0af0


	//----- nvinfo : EIATTR_SW_WAR
	.align		4
.L_341:
        /*16e4*/ 	.byte	0x04, 0x36
        /*16e6*/ 	.short	(.L_343 - .L_342)
.L_342:
        /*16e8*/ 	.word	0x00000008
.L_343:


//--------------------- .nv.callgraph             --------------------------
	.section	.nv.callgraph,"",@"SHT_CUDA_CALLGRAPH"
	.align	4
	.sectionentsize	8
	.align		4
        /*0000*/ 	.word	0x00000000
	.align		4
        /*0004*/ 	.word	0xffffffff
	.align		4
        /*0008*/ 	.word	index@(_ZN7cutlass13device_kernelIN5flash11enable_sm90INS1_16FlashAttnFwdSm90INS1_25CollectiveMainloopFwdSm90ILi2EN4cute5tupleIJNS5_1CILi1EEES8_S8_EEENS6_IJNS7_ILi128EEENS7_ILi160EEENS7_ILi192EEEEEELi128ENS_12float_e4m3_tEfNS_4arch4Sm90ELb0ELb0ELb0ELb0ELb1ELb0ELb0ELb1ELb1ELb1ELb1ELb0EEENS1_21CollectiveEpilogueFwdINS6_IJSA_SA_SB_EEES9_NS_10bfloat16_tESG_Li256ELb0ELb1ELb1ELb1EEENS1_19SingleTileSchedulerILb0ELb1ELb1ELi128EEEEEEEEEvNT_6ParamsE)
	.align		4
        /*000c*/ 	.word	index@(__assertfail)
	.align		4
        /*0010*/ 	.word	index@(_ZN7cutlass13device_kernelIN5flash11enable_sm90INS1_16FlashAttnFwdSm90INS1_25CollectiveMainloopFwdSm90ILi2EN4cute5tupleIJNS5_1CILi1EEES8_S8_EEENS6_IJNS7_ILi128EEENS7_ILi160EEENS7_ILi192EEEEEELi128ENS_12float_e4m3_tEfNS_4arch4Sm90ELb0ELb0ELb0ELb1ELb1ELb0ELb0ELb1ELb1ELb1ELb1ELb0EEENS1_21CollectiveEpilogueFwdINS6_IJSA_SA_SB_EEES9_NS_10bfloat16_tESG_Li256ELb1ELb1ELb1ELb1EEENS1_36VarlenDynamicPersistentTileSchedulerILi128ELi160ELi256ELi128ELb1ELb1ELb1ELb0ELb1ELb1EEEEEEEEEvNT_6ParamsE)
	.align		4
        /*0014*/ 	.word	index@(__assertfail)
	.align		4
        /*0018*/ 	.word	index@(_ZN7cutlass13device_kernelIN5flash11enable_sm90INS1_16FlashAttnFwdSm90INS1_25CollectiveMainloopFwdSm90ILi2EN4cute5tupleIJNS5_1CILi1EEES8_S8_EEENS6_IJNS7_ILi128EEENS7_ILi160EEENS7_ILi192EEEEEELi128ENS_12float_e4m3_tEfNS_4arch4Sm90ELb0ELb0ELb0ELb1ELb1ELb1ELb0ELb1ELb1ELb1ELb1ELb0EEENS1_21CollectiveEpilogueFwdINS6_IJSA_SA_SB_EEES9_NS_10bfloat16_tESG_Li256ELb1ELb1ELb1ELb1EEENS1_36VarlenDynamicPersistentTileSchedulerILi128ELi160ELi256ELi128ELb1ELb1ELb1ELb0ELb1ELb1EEEEEEEEEvNT_6ParamsE)
	.align		4
        /*001c*/ 	.word	index@(__assertfail)
	.align		4
        /*0020*/ 	.word	index@(_ZN7cutlass13device_kernelIN5flash11enable_sm90INS1_16FlashAttnFwdSm90INS1_25CollectiveMainloopFwdSm90ILi2EN4cute5tupleIJNS5_1CILi1EEES8_S8_EEENS6_IJNS7_ILi128EEESA_NS7_ILi192EEEEEELi128ENS_12float_e4m3_tEfNS_4arch4Sm90ELb0ELb1ELb0ELb0ELb1ELb0ELb0ELb1ELb1ELb1ELb1ELb0EEENS1_21CollectiveEpilogueFwdINS6_IJSA_SA_SA_EEES9_NS_10bfloat16_tESF_Li256ELb0ELb1ELb1ELb1EEENS1_19SingleTileSchedulerILb0ELb1ELb1ELi128EEEEEEEEEvNT_6ParamsE)
	.align		4
        /*0024*/ 	.word	index@(__assertfail)
	.align		4
        /*0028*/ 	.word	index@(_ZN7cutlass13device_kernelIN5flash11enable_sm90INS1_16FlashAttnFwdSm90INS1_25CollectiveMainloopFwdSm90ILi2EN4cute5tupleIJNS5_1CILi1EEES8_S8_EEENS6_IJNS7_ILi128EEESA_NS7_ILi192EEEEEELi128ENS_12float_e4m3_tEfNS_4arch4Sm90ELb0ELb1ELb0ELb1ELb1ELb0ELb0ELb1ELb1ELb1ELb1ELb0EEENS1_21CollectiveEpilogueFwdINS6_IJSA_SA_SA_EEES9_NS_10bfloat16_tESF_Li256ELb1ELb1ELb1ELb1EEENS1_36VarlenDynamicPersistentTileSchedulerILi128ELi128ELi256ELi128ELb1ELb1ELb1ELb1ELb0ELb1EEEEEEEEEvNT_6ParamsE)
	.align		4
        /*002c*/ 	.word	index@(__assertfail)
	.align		4
        /*0030*/ 	.word	index@(_ZN7cutlass13device_kernelIN5flash11enable_sm90INS1_16FlashAttnFwdSm90INS1_25CollectiveMainloopFwdSm90ILi2EN4cute5tupleIJNS5_1CILi1EEES8_S8_EEENS6_IJNS7_ILi128EEESA_NS7_ILi192EEEEEELi128ENS_12float_e4m3_tEfNS_4arch4Sm90ELb0ELb1ELb0ELb1ELb1ELb1ELb0ELb1ELb1ELb1ELb1ELb0EEENS1_21CollectiveEpilogueFwdINS6_IJSA_SA_SA_EEES9_NS_10bfloat16_tESF_Li256ELb1ELb1ELb1ELb1EEENS1_36VarlenDynamicPersistentTileSchedulerILi128ELi128ELi256ELi128ELb1ELb1ELb1ELb1ELb0ELb1EEEEEEEEEvNT_6ParamsE)
	.align		4
        /*0034*/ 	.word	index@(__assertfail)
	.align		4
        /*0038*/ 	.word	index@(_ZN7cutlass13device_kernelIN5flash11enable_sm90INS1_16FlashAttnFwdSm90INS1_25CollectiveMainloopFwdSm90ILi2EN4cute5tupleIJNS5_1CILi1EEES8_S8_EEENS6_IJNS7_ILi128EEENS7_ILi160EEENS7_ILi192EEEEEELi128ENS_12float_e4m3_tEfNS_4arch4Sm90ELb1ELb0ELb0ELb0ELb1ELb0ELb0ELb1ELb1ELb1ELb1ELb0EEENS1_21CollectiveEpilogueFwdINS6_IJSA_SA_SB_EEES9_NS_10bfloat16_tESG_Li256ELb0ELb1ELb1ELb1EEENS1_19SingleTileSchedulerILb0ELb1ELb1ELi128EEEEEEEEEvNT_6ParamsE)
	.align		4
        /*003c*/ 	.word	index@(__assertfail)
	.align		4
        /*0040*/ 	.word	index@(_ZN7cutlass13device_kernelIN5flash11enable_sm90INS1_16FlashAttnFwdSm90INS1_25CollectiveMainloopFwdSm90ILi2EN4cute5tupleIJNS5_1CILi1EEES8_S8_EEENS6_IJNS7_ILi128EEENS7_ILi160EEENS7_ILi192EEEEEELi128ENS_12float_e4m3_tEfNS_4arch4Sm90ELb1ELb0ELb0ELb1ELb1ELb0ELb0ELb1ELb1ELb1ELb1ELb0EEENS1_21CollectiveEpilogueFwdINS6_IJSA_SA_SB_EEES9_NS_10bfloat16_tESG_Li256ELb1ELb1ELb1ELb1EEENS1_36VarlenDynamicPersistentTileSchedulerILi128ELi160ELi256ELi128ELb1ELb1ELb1ELb1ELb1ELb1EEEEEEEEEvNT_6ParamsE)
	.align		4
        /*0044*/ 	.word	index@(__assertfail)
	.align		4
        /*0048*/ 	.word	index@(_ZN7cutlass13device_kernelIN5flash11enable_sm90INS1_16FlashAttnFwdSm90INS1_25CollectiveMainloopFwdSm90ILi2EN4cute5tupleIJNS5_1CILi1EEES8_S8_EEENS6_IJNS7_ILi128EEENS7_ILi160EEENS7_ILi192EEEEEELi128ENS_12float_e4m3_tEfNS_4arch4Sm90ELb1ELb0ELb0ELb1ELb1ELb1ELb0ELb1ELb1ELb1ELb1ELb0EEENS1_21CollectiveEpilogueFwdINS6_IJSA_SA_SB_EEES9_NS_10bfloat16_tESG_Li256ELb1ELb1ELb1ELb1EEENS1_36VarlenDynamicPersistentTileSchedulerILi128ELi160ELi256ELi128ELb1ELb1ELb1ELb1ELb1ELb1EEEEEEEEEvNT_6ParamsE)
	.align		4
        /*004c*/ 	.word	index@(__assertfail)
	.align		4
        /*0050*/ 	.word	0x00000000
	.align		4
        /*0054*/ 	.word	0xfffffffe
	.align		4
        /*0058*/ 	.word	0x00000000
	.align		4
        /*005c*/ 	.word	0xfffffffd
	.align		4
        /*0060*/ 	.word	0x00000000
	.align		4
        /*0064*/ 	.word	0xfffffffc


//--------------------- .nv.constant4             --------------------------
	.section	.nv.constant4,"a",@progbits
	.align	8
	.align		8
.nv.constant4:
        /*0000*/ 	.dword	__assertfail
	.align		8
        /*0008*/ 	.dword	__unnamed_1
	.align		8
        /*0010*/ 	.dword	__unnamed_2
	.align		8
        /*0018*/ 	.dword	__unnamed_3
	.align		8
        /*0020*/ 	.dword	__unnamed_4
	.align		8
        /*0028*/ 	.dword	__unnamed_5
	.align		8
        /*0030*/ 	.dword	__unnamed_6
	.align		8
        /*0038*/ 	.dword	__unnamed_7
	.align		8
        /*0040*/ 	.dword	_ZZN5flash28permute_output_fp8_VcolmajorIN4cute6TensorINS1_11ArrayEngineIfLm64EEENS1_6LayoutINS1_5tupleIJNS6_IJNS1_1CILi2EEES8_NS7_ILi16EEEEEENS7_ILi1EEESB_EEENS6_IJNS6_IJSB_S8_NS7_ILi4EEEEEENS7_ILi0EEESF_EEEEEEEEEvRT_E9upper_map
	.align		8
        /*0048*/ 	.dword	__unnamed_8
	.align		8
        /*0050*/ 	.dword	__unnamed_9
	.align		8
        /*0058*/ 	.dword	__unnamed_10
	.align		8
        /*0060*/ 	.dword	__unnamed_11
	.align		8
        /*0068*/ 	.dword	__unnamed_12
	.align		8
        /*0070*/ 	.dword	_ZN79_INTERNAL_250443a5_43_flash_fwd_hdimdiff_e4m3_paged_split_sm90_cu_49158569_38094cuda3std3__45__cpo5beginE
	.align		8
        /*0078*/ 	.dword	_ZN79_INTERNAL_250443a5_43_flash_fwd_hdimdiff_e4m3_paged_split_sm90_cu_49158569_38094cuda3std3__45__cpo3endE
	.align		8
        /*0080*/ 	.dword	_ZN79_INTERNAL_250443a5_43_flash_fwd_hdimdiff_e4m3_paged_split_sm90_cu_49158569_38094cuda3std3__45__cpo6cbeginE
	.align		8
        /*0088*/ 	.dword	_ZN79_INTERNAL_250443a5_43_flash_fwd_hdimdiff_e4m3_paged_split_sm90_cu_49158569_38094cuda3std3__45__cpo4cendE
	.align		8
        /*0090*/ 	.dword	_ZN79_INTERNAL_250443a5_43_flash_fwd_hdimdiff_e4m3_paged_split_sm90_cu_49158569_38094cuda3std3__481_GLOBAL__N__250443a5_43_flash_fwd_hdimdiff_e4m3_paged_split_sm90_cu_49158569_38096ignoreE
	.align		8
        /*0098*/ 	.dword	_ZN79_INTERNAL_250443a5_43_flash_fwd_hdimdiff_e4m3_paged_split_sm90_cu_49158569_38094cuda3std3__419piecewise_constructE
	.align		8
        /*00a0*/ 	.dword	_ZN79_INTERNAL_250443a5_43_flash_fwd_hdimdiff_e4m3_paged_split_sm90_cu_49158569_38094cuda3std3__48in_placeE
	.align		8
        /*00a8*/ 	.dword	_ZN79_INTERNAL_250443a5_43_flash_fwd_hdimdiff_e4m3_paged_split_sm90_cu_49158569_38094cuda3std6ranges3__45__cpo4swapE
	.align		8
        /*00b0*/ 	.dword	_ZN79_INTERNAL_250443a5_43_flash_fwd_hdimdiff_e4m3_paged_split_sm90_cu_49158569_38094cuda3std6ranges3__45__cpo9iter_moveE
	.align		8
        /*00b8*/ 	.dword	_ZN79_INTERNAL_250443a5_43_flash_fwd_hdimdiff_e4m3_paged_split_sm90_cu_49158569_38094cute7productE
	.align		8
        /*00c0*/ 	.dword	_ZN79_INTERNAL_250443a5_43_flash_fwd_hdimdiff_e4m3_paged_split_sm90_cu_49158569_38094cute1_E
	.align		8
        /*00c8*/ 	.dword	$str$23
	.align		8
        /*00d0*/ 	.dword	$str$24


//--------------------- .text._ZN7cutlass13device_kernelIN5flash11enable_sm90INS1_16FlashAttnFwdSm90INS1_25CollectiveMainloopFwdSm90ILi2EN4cute5tupleIJNS5_1CILi1EEES8_S8_EEENS6_IJNS7_ILi128EEENS7_ILi160EEENS7_ILi192EEEEEELi128ENS_12float_e4m3_tEfNS_4arch4Sm90ELb0ELb0ELb0ELb0ELb1ELb0ELb0ELb1ELb1ELb1ELb1ELb0EEENS1_21CollectiveEpilogueFwdINS6_IJSA_SA_SB_EEES9_NS_10bfloat16_tESG_Li256ELb0ELb1ELb1ELb1EEENS1_19SingleTileSchedulerILb0ELb1ELb1ELi128EEEEEEEEEvNT_6ParamsE --------------------------
	.section	.text._ZN7cutlass13device_kernelIN5flash11enable_sm90INS1_16FlashAttnFwdSm90INS1_25CollectiveMainloopFwdSm90ILi2EN4cute5tupleIJNS5_1CILi1EEES8_S8_EEENS6_IJNS7_ILi128EEENS7_ILi160EEENS7_ILi192EEEEEELi128ENS_12float_e4m3_tEfNS_4arch4Sm90ELb0ELb0ELb0ELb0ELb1ELb0ELb0ELb1ELb1ELb1ELb1ELb0EEENS1_21CollectiveEpilogueFwdINS6_IJSA_SA_SB_EEES9_NS_10bfloat16_tESG_Li256ELb0ELb1ELb1ELb1EEENS1_19SingleTileSchedulerILb0ELb1ELb1ELi128EEEEEEEEEvNT_6ParamsE,"ax",@progbits
	.align	128
.text._ZN7cutlass13device_kernelIN5flash11enable_sm90INS1_16FlashAttnFwdSm90INS1_25CollectiveMainloopFwdSm90ILi2EN4cute5tupleIJNS5_1CILi1EEES8_S8_EEENS6_IJNS7_ILi128EEENS7_ILi160EEENS7_ILi192EEEEEELi128ENS_12float_e4m3_tEfNS_4arch4Sm90ELb0ELb0ELb0ELb0ELb1ELb0ELb0ELb1ELb1ELb1ELb1ELb0EEENS1_21CollectiveEpilogueFwdINS6_IJSA_SA_SB_EEES9_NS_10bfloat16_tESG_Li256ELb0ELb1ELb1ELb1EEENS1_19SingleTileSchedulerILb0ELb1ELb1ELi128EEEEEEEEEvNT_6ParamsE:
        .type           _ZN7cutlass13device_kernelIN5flash11enable_sm90INS1_16FlashAttnFwdSm90INS1_25CollectiveMainloopFwdSm90ILi2EN4cute5tupleIJNS5_1CILi1EEES8_S8_EEENS6_IJNS7_ILi128EEENS7_ILi160EEENS7_ILi192EEEEEELi128ENS_12float_e4m3_tEfNS_4arch4Sm90ELb0ELb0ELb0ELb0ELb1ELb0ELb0ELb1ELb1ELb1ELb1ELb0EEENS1_21CollectiveEpilogueFwdINS6_IJSA_SA_SB_EEES9_NS_10bfloat16_tESG_Li256ELb0ELb1ELb1ELb1EEENS1_19SingleTileSchedulerILb0ELb1ELb1ELi128EEEEEEEEEvNT_6ParamsE,@function
        .size           _ZN7cutlass13device_kernelIN5flash11enable_sm90INS1_16FlashAttnFwdSm90INS1_25CollectiveMainloopFwdSm90ILi2EN4cute5tupleIJNS5_1CILi1EEES8_S8_EEENS6_IJNS7_ILi128EEENS7_ILi160EEENS7_ILi192EEEEEELi128ENS_12float_e4m3_tEfNS_4arch4Sm90ELb0ELb0ELb0ELb0ELb1ELb0ELb0ELb1ELb1ELb1ELb1ELb0EEENS1_21CollectiveEpilogueFwdINS6_IJSA_SA_SB_EEES9_NS_10bfloat16_tESG_Li256ELb0ELb1ELb1ELb1EEENS1_19SingleTileSchedulerILb0ELb1ELb1ELi128EEEEEEEEEvNT_6ParamsE,(.L_x_3314 - _ZN7cutlass13device_kernelIN5flash11enable_sm90INS1_16FlashAttnFwdSm90INS1_25CollectiveMainloopFwdSm90ILi2EN4cute5tupleIJNS5_1CILi1EEES8_S8_EEENS6_IJNS7_ILi128EEENS7_ILi160EEENS7_ILi192EEEEEELi128ENS_12float_e4m3_tEfNS_4arch4Sm90ELb0ELb0ELb0ELb0ELb1ELb0ELb0ELb1ELb1ELb1ELb1ELb0EEENS1_21CollectiveEpilogueFwdINS6_IJSA_SA_SB_EEES9_NS_10bfloat16_tESG_Li256ELb0ELb1ELb1ELb1EEENS1_19SingleTileSchedulerILb0ELb1ELb1ELi128EEEEEEEEEvNT_6ParamsE)
        .other          _ZN7cutlass13device_kernelIN5flash11enable_sm90INS1_16FlashAttnFwdSm90INS1_25CollectiveMainloopFwdSm90ILi2EN4cute5tupleIJNS5_1CILi1EEES8_S8_EEENS6_IJNS7_ILi128EEENS7_ILi160EEENS7_ILi192EEEEEELi128ENS_12float_e4m3_tEfNS_4arch4Sm90ELb0ELb0ELb0ELb0ELb1ELb0ELb0ELb1ELb1ELb1ELb1ELb0EEENS1_21CollectiveEpilogueFwdINS6_IJSA_SA_SB_EEES9_NS_10bfloat16_tESG_Li256ELb0ELb1ELb1ELb1EEENS1_19SingleTileSchedulerILb0ELb1ELb1ELi128EEEEEEEEEvNT_6ParamsE,@"STO_CUDA_ENTRY STV_DEFAULT"
_ZN7cutlass13device_kernelIN5flash11enable_sm90INS1_16FlashAttnFwdSm90INS1_25CollectiveMainloopFwdSm90ILi2EN4cute5tupleIJNS5_1CILi1EEES8_S8_EEENS6_IJNS7_ILi128EEENS7_ILi160EEENS7_ILi192EEEEEELi128ENS_12float_e4m3_tEfNS_4arch4Sm90ELb0ELb0ELb0ELb0ELb1ELb0ELb0ELb1ELb1ELb1ELb1ELb0EEENS1_21CollectiveEpilogueFwdINS6_IJSA_SA_SB_EEES9_NS_10bfloat16_tESG_Li256ELb0ELb1ELb1ELb1EEENS1_19SingleTileSchedulerILb0ELb1ELb1ELi128EEEEEEEEEvNT_6ParamsE:
[----:B------:R-:W0:Y:S02]  /*0000*/  LDC R1, c[0x0][0x28] ;  /* 0x00000a00ff017b82 */ /* 0x000e240000000800 */
[----:B0-----:R-:W-:Y:S01]  /*0010*/  VIADD R1, R1, 0xfffffff0 ;  /* 0xfffffff001017836 */ /* 0x001fe20000000000 */
[----:B------:R-:W0:Y:S01]  /*0020*/  S2R R31, SR_TID.X ;  /* 0x00000000001f7919 */ /* 0x000e220000002100 */
[----:B------:R-:W-:Y:S01]  /*0030*/  ELECT P0, URZ, PT ;  /* 0x00000000003f782f */ /* 0x000fe20003800000 */
[----:B------:R-:W-:Y:S01]  /*0040*/  UMOV UR4, 0x80 ;  /* 0x0000008000047882 */ /* 0x000fe20000000000 */
[----:B------:R-:W-:Y:S01]  /*0050*/  UMOV UR7, 0x100 ;  /* 0x0000010000077882 */ /* 0x000fe20000000000 */
[----:B0-----:R-:W-:-:S05]  /*0060*/  SHF.R.U32.HI R0, RZ, 0x5, R31 ;  /* 0x00000005ff007819 */ /* 0x001fca000001161f */
[----:B------:R-:W0:Y:S02]  /*0070*/  SHFL.IDX PT, R2, R0, RZ, 0x1f ;  /* 0x00001fff00027589 */ /* 0x000e2400000e0000 */
[C---:B0-----:R-:W-:Y:S02]  /*0080*/  ISETP.NE.OR P0, PT, R2.reuse, RZ, !P0 ;  /* 0x000000ff0200720c */ /* 0x041fe40004705670 */
[----:B------:R-:W-:Y:S02]  /*0090*/  ISETP.NE.AND P1, PT, R2, RZ, PT ;  /* 0x000000ff0200720c */ /* 0x000fe40003f25270 */
[----:B------:R-:W-:-:S05]  /*00a0*/  SHF.R.U32.HI R2, RZ, 0x7, R31 ;  /* 0x00000007ff027819 */ /* 0x000fca000001161f */
[----:B------:R0:W1:Y:S04]  /*00b0*/  SHFL.IDX PT, R4, R2, RZ, 0x1f ;  /* 0x00001fff02047589 */ /* 0x00006800000e0000 */
[----:B------:R-:W-:Y:S01]  /*00c0*/  VOTEU.ALL UP0, P0 ;  /* 0x00000000003f7886 */ /* 0x000fe20000000000 */
[----:B------:R-:W-:-:S04]  /*00d0*/  VOTEU.ALL UP1, P0 ;  /* 0x00000000003f7886 */ /* 0x000fc80000020000 */
[----:B------:R-:W2:Y:S01]  /*00e0*/  @!UP0 S2UR UR8, SR_CgaCtaId ;  /* 0x00000000000889c3 */ /* 0x000ea20000008800 */
[----:B------:R-:W-:Y:S01]  /*00f0*/  @!UP0 UMOV UR6, 0x400 ;  /* 0x0000040000068882 */ /* 0x000fe20000000000 */
[----:B------:R-:W-:-:S04]  /*0100*/  @!UP0 UIADD3 UR4, -UR4, 0x100000, URZ ;  /* 0x0010000004048890 */ /* 0x000fc8000fffe13f */
[----:B------:R-:W-:Y:S02]  /*0110*/  @!UP0 USHF.L.U32 UR5, UR4, 0xb, URZ ;  /* 0x0000000b04058899 */ /* 0x000fe4000800063f */
[----:B------:R-:W-:Y:S02]  /*0120*/  @!UP0 USHF.L.U32 UR4, UR4, 0x1, URZ ;  /* 0x0000000104048899 */ /* 0x000fe4000800063f */
[----:B--2---:R-:W-:Y:S02]  /*0130*/  @!UP0 ULEA UR8, UR8, UR6, 0x18 ;  /* 0x0000000608088291 */ /* 0x004fe4000f8ec03f */
[----:B------:R-:W-:-:S04]  /*0140*/  @!UP0 UIADD3 UR6, -UR7, 0x100000, URZ ;  /* 0x0010000007068890 */ /* 0x000fc8000fffe13f */
[----:B------:R-:W-:Y:S02]  /*0150*/  @!UP0 USHF.L.U32 UR7, UR6, 0xb, URZ ;  /* 0x0000000b06078899 */ /* 0x000fe4000800063f */
[----:B------:R-:W-:Y:S01]  /*0160*/  @!UP0 USHF.L.U32 UR6, UR6, 0x1, URZ ;  /* 0x0000000106068899 */ /* 0x000fe2000800063f */
[----:B------:R-:W-:-:S05]  /*0170*/  VOTEU.ALL UP0, P0 ;  /* 0x00000000003f7886 */ /* 0x000fca0000000000 */
[----:B------:R0:W2:Y:S06]  /*0180*/  @!UP0 SYNCS.EXCH.64 URZ, [UR8+0x29800], UR4 ;  /* 0x02980004083f85b2 */ /* 0x0000ac0008000100 */
[----:B------:R0:W3:Y:S02]  /*0190*/  @!UP1 SYNCS.EXCH.64 URZ, [UR8+0x29820], UR6 ;  /* 0x02982006083f95b2 */ /* 0x0000e40008000100 */
[----:B01----:R-:W-:Y:S05]  /*01a0*/  @P1 BRA `(.L_x_0) ;  /* 0x0000000000481947 */ /* 0x003fea0003800000 */
[----:B------:R-:W0:Y:S01]  /*01b0*/  S2UR UR5, SR_CgaCtaId ;  /* 0x00000000000579c3 */ /* 0x000e220000008800 */
[----:B------:R-:W-:Y:S01]  /*01c0*/  UMOV UR4, 0x400 ;  /* 0x0000040000047882 */ /* 0x000fe20000000000 */
[----:B------:R-:W-:Y:S01]  /*01d0*/  UMOV UR6, 0x80 ;  /* 0x0000008000067882 */ /* 0x000fe20000000000 */
[----:B------:R-:W-:Y:S01]  /*01e0*/  UMOV UR7, 0x100 ;  /* 0x0000010000077882 */ /* 0x000fe20000000000 */
[----:B------:R-:W-:Y:S01]  /*01f0*/  ELECT P0, URZ, PT ;  /* 0x00000000003f782f */ /* 0x000fe20003800000 */
[----:B0-----:R-:W-:Y:S02]  /*0200*/  ULEA UR8, UR5, UR4, 0x18 ;  /* 0x0000000405087291 */ /* 0x001fe4000f8ec03f */
[----:B------:R-:W-:-:S04]  /*0210*/  UIADD3 UR4, -UR6, 0x100000, URZ ;  /* 0x0010000006047890 */ /* 0x000fc8000fffe13f */
[----:B------:R-:W-:Y:S02]  /*0220*/  USHF.L.U32 UR5, UR4, 0xb, URZ ;  /* 0x0000000b04057899 */ /* 0x000fe4000800063f */
[----:B------:R-:W-:Y:S02]  /*0230*/  USHF.L.U32 UR4, UR4, 0x1, URZ ;  /* 0x0000000104047899 */ /* 0x000fe4000800063f */
[----:B------:R-:W-:-:S04]  /*0240*/  UIADD3 UR6, -UR7, 0x100000, URZ ;  /* 0x0010000007067890 */ /* 0x000fc8000fffe13f */
[----:B------:R-:W-:Y:S02]  /*0250*/  USHF.L.U32 UR7, UR6, 0xb, URZ ;  /* 0x0000000b06077899 */ /* 0x000fe4000800063f */
[----:B------:R-:W-:Y:S01]  /*0260*/  USHF.L.U32 UR6, UR6, 0x1, URZ ;  /* 0x0000000106067899 */ /* 0x000fe2000800063f */
[----:B------:R-:W0:Y:S03]  /*0270*/  FENCE.VIEW.ASYNC.S ;  /* 0x00000000000073c6 */ /* 0x000e260000000000 */
[----:B0-----:R0:W1:Y:S08]  /*0280*/  SYNCS.EXCH.64 URZ, [UR8+0x29830], UR4 ;  /* 0x02983004083f75b2 */ /* 0x0010700008000100 */
[----:B------:R0:W4:Y:S01]  /*0290*/  SYNCS.EXCH.64 URZ, [UR8+0x29840], UR6 ;  /* 0x02984006083f75b2 */ /* 0x0001220008000100 */
[----:B------:R0:W0:Y:S01]  /*02a0*/  SYNCS.EXCH.64 URZ, [UR8+0x29838], UR4 ;  /* 0x02983804083f75b2 */ /* 0x0000220008000100 */
[----:B------:R0:W0:Y:S01]  /*02b0*/  SYNCS.EXCH.64 URZ, [UR8+0x29848], UR6 ;  /* 0x02984806083f75b2 */ /* 0x0000220008000100 */
[----:B------:R-:W-:Y:S01]  /*02c0*/  NOP ;  /* 0x0000000000007918 */ /* 0x000fe20000000000 */
.L_x_0:
[----:B------:R-:W5:Y:S01]  /*02d0*/  SHFL.IDX PT, R3, R0, RZ, 0x1f ;  /* 0x00001fff00037589 */ /* 0x000f6200000e0000 */
[----:B------:R-:W-:Y:S01]  /*02e0*/  NOP ;  /* 0x0000000000007918 */ /* 0x000fe20000000000 */
[----:B-----5:R-:W-:-:S13]  /*02f0*/  ISETP.NE.AND P0, PT, R3, RZ, PT ;  /* 0x000000ff0300720c */ /* 0x020fda0003f05270 */
[----:B------:R-:W-:Y:S05]  /*0300*/  @P0 BRA `(.L_x_1) ;  /* 0x0000000000480947 */ /* 0x000fea0003800000 */
[----:B0-----:R-:W0:Y:S01]  /*0310*/  S2UR UR5, SR_CgaCtaId ;  /* 0x00000000000579c3 */ /* 0x001e220000008800 */
        /* <DEDUP_REMOVED lines=12> */
[----:B0-----:R0:W0:Y:S08]  /*03e0*/  SYNCS.EXCH.64 URZ, [UR8+0x29850], UR4 ;  /* 0x02985004083f75b2 */ /* 0x0010300008000100 */
[----:B------:R0:W0:Y:S01]  /*03f0*/  SYNCS.EXCH.64 URZ, [UR8+0x29860], UR6 ;  /* 0x02986006083f75b2 */ /* 0x0000220008000100 */
[----:B------:R0:W0:Y:S01]  /*0400*/  SYNCS.EXCH.64 URZ, [UR8+0x29858], UR4 ;  /* 0x02985804083f75b2 */ /* 0x0000220008000100 */
[----:B------:R0:W0:Y:S01]  /*0410*/  SYNCS.EXCH.64 URZ, [UR8+0x29868], UR6 ;  /* 0x02986806083f75b2 */ /* 0x0000220008000100 */
[----:B------:R-:W-:Y:S01]  /*0420*/  NOP ;  /* 0x0000000000007918 */ /* 0x000fe20000000000 */
.L_x_1:
[----:B------:R-:W5:Y:S01]  /*0430*/  SHFL.IDX PT, R3, R0, RZ, 0x1f ;  /* 0x00001fff00037589 */ /* 0x000f6200000e0000 */
[----:B------:R-:W-:Y:S01]  /*0440*/  NOP ;  /* 0x0000000000007918 */ /* 0x000fe20000000000 */
[----:B-----5:R-:W-:-:S13]  /*0450*/  ISETP.NE.AND P0, PT, R3, RZ, PT ;  /* 0x000000ff0300720c */ /* 0x020fda0003f05270 */
[----:B------:R-:W-:Y:S05]  /*0460*/  @P0 BRA `(.L_x_2) ;  /* 0x0000000000380947 */ /* 0x000fea0003800000 */
[----:B0-----:R-:W0:Y:S01]  /*0470*/  S2UR UR5, SR_CgaCtaId ;  /* 0x00000000000579c3 */ /* 0x001e220000008800 */
[----:B------:R-:W-:Y:S01]  /*0480*/  UMOV UR4, 0x400 ;  /* 0x0000040000047882 */ /* 0x000fe20000000000 */
[----:B------:R-:W-:Y:S01]  /*0490*/  UMOV UR7, 0x80 ;  /* 0x0000008000077882 */ /* 0x000fe20000000000 */
[----:B------:R-:W-:Y:S01]  /*04a0*/  ELECT P0, URZ, PT ;  /* 0x00000000003f782f */ /* 0x000fe20003800000 */
[----:B0-----:R-:W-:Y:S02]  /*04b0*/  ULEA UR6, UR5, UR4, 0x18 ;  /* 0x0000000405067291 */ /* 0x001fe4000f8ec03f */
[----:B------:R-:W-:-:S04]  /*04c0*/  UIADD3 UR4, -UR7, 0x100000, URZ ;  /* 0x0010000007047890 */ /* 0x000fc8000fffe13f */
[----:B------:R-:W-:Y:S02]  /*04d0*/  USHF.L.U32 UR5, UR4, 0xb, URZ ;  /* 0x0000000b04057899 */ /* 0x000fe4000800063f */
[----:B------:R-:W-:Y:S01]  /*04e0*/  USHF.L.U32 UR4, UR4, 0x1, URZ ;  /* 0x0000000104047899 */ /* 0x000fe2000800063f */
[----:B------:R-:W0:Y:S11]  /*04f0*/  FENCE.VIEW.ASYNC.S ;  /* 0x00000000000073c6 */ /* 0x000e360000000000 */
[----:B0-----:R0:W0:Y:S01]  /*0500*/  SYNCS.EXCH.64 URZ, [UR6+0x29870], UR4 ;  /* 0x02987004063f75b2 */ /* 0x0010220008000100 */
[----:B------:R0:W0:Y:S01]  /*0510*/  SYNCS.EXCH.64 URZ, [UR6+0x29880], UR4 ;  /* 0x02988004063f75b2 */ /* 0x0000220008000100 */
[----:B------:R0:W0:Y:S01]  /*0520*/  SYNCS.EXCH.64 URZ, [UR6+0x29878], UR4 ;  /* 0x02987804063f75b2 */ /* 0x0000220008000100 */
[----:B------:R0:W0:Y:S01]  /*0530*/  SYNCS.EXCH.64 URZ, [UR6+0x29888], UR4 ;  /* 0x02988804063f75b2 */ /* 0x0000220008000100 */
[----:B------:R-:W-:Y:S01]  /*0540*/  NOP ;  /* 0x0000000000007918 */ /* 0x000fe20000000000 */
.L_x_2:
        /* <DEDUP_REMOVED lines=22> */
.L_x_3:
[----:B------:R-:W5:Y:S01]  /*06b0*/  SHFL.IDX PT, R3, R0, RZ, 0x1f ;  /* 0x00001fff00037589 */ /* 0x000f6200000e0000 */
[----:B------:R-:W-:Y:S01]  /*06c0*/  R2UR UR9, R4 ;  /* 0x00000000040972ca */ /* 0x000fe200000e0000 */
        /* <DEDUP_REMOVED lines=21> */
.L_x_4:
[----:B------:R-:W-:Y:S01]  /*0820*/  UISETP.NE.AND UP0, UPT, UR9, URZ, UPT ;  /* 0x0000003f0900728c */ /* 0x000fe2000bf05270 */
[----:B------:R-:W-:Y:S01]  /*0830*/  NOP ;  /* 0x0000000000007918 */ /* 0x000fe20000000000 */
[----:B------:R-:W-:Y:S01]  /*0840*/  UMOV UR48, 0x1 ;  /* 0x0000000100307882 */ /* 0x000fe20000000000 */
[----:B------:R-:W-:Y:S01]  /*0850*/  ULDC.64 UR56, c[0x0][0x208] ;  /* 0x0000820000387ab9 */ /* 0x000fe20000000a00 */
[----:B------:R-:W-:Y:S01]  /*0860*/  USEL UR48, UR48, 0x2, !UP0 ;  /* 0x0000000230307887 */ /* 0x000fe2000c000000 */
[----:B------:R-:W-:Y:S01]  /*0870*/  BSSY B6, `(.L_x_5) ;  /* 0x0000ea9000067945 */ /* 0x000fe20003800000 */
[----:B01234-:R-:W-:Y:S01]  /*0880*/  BAR.SYNC.DEFER_BLOCKING 0x0 ;  /* 0x0000000000007b1d */ /* 0x01ffe20000010000 */
[----:B------:R-:W-:-:S13]  /*0890*/  PLOP3.LUT P0, PT, PT, PT, UP0, 0x80, 0x0 ;  /* 0x000000000000781c */ /* 0x000fda0003f0f008 */
[----:B------:R-:W-:Y:S05]  /*08a0*/  @!P0 BRA `(.L_x_6) ;  /* 0x0000009c00c08947 */ /* 0x000fea0003800000 */
.L_x_7:
[----:B------:R-:W-:-:S08]  /*08b0*/  NOP ;  /* 0x0000000000007918 */ /* 0x000fd00000000000 */
[----:B------:R-:W0:Y:S02]  /*08c0*/  USETMAXREG.TRY_ALLOC.CTAPOOL UP0, 0xe8 ;  /* 0x000000e8000079c8 */ /* 0x000e240008000600 */
[----:B0-----:R-:W-:-:S13]  /*08d0*/  PLOP3.LUT P0, PT, PT, PT, UP0, 0x80, 0x0 ;  /* 0x000000000000781c */ /* 0x001fda0003f0f008 */
[----:B------:R-:W-:Y:S05]  /*08e0*/  @!P0 BRA `(.L_x_7) ;  /* 0xfffffffc00f08947 */ /* 0x000fea000383ffff */
[----:B------:R-:W0:Y:S01]  /*08f0*/  S2UR UR6, SR_CTAID.Y ;  /* 0x00000000000679c3 */ /* 0x000e220000002600 */
[----:B------:R-:W-:Y:S01]  /*0900*/  LOP3.LUT R0, R31, 0xffffff80, RZ, 0xc0, !PT ;  /* 0xffffff801f007812 */ /* 0x000fe200078ec0ff */
[----:B------:R-:W-:Y:S02]  /*0910*/  ULDC UR8, c[0x0][0xc50] ;  /* 0x0003140000087ab9 */ /* 0x000fe40000000800 */
[----:B------:R-:W-:-:S04]  /*0920*/  UISETP.NE.AND UP0, UPT, UR8, 0x1, UPT ;  /* 0x000000010800788c */ /* 0x000fc8000bf05270 */
[----:B------:R-:W-:Y:S08]  /*0930*/  BAR.ARV 0x8, 0x180 ;  /* 0x0206000000007b1d */ /* 0x000ff00000002000 */
[----:B------:R-:W1:Y:S01]  /*0940*/  S2UR UR49, SR_CTAID.Z ;  /* 0x00000000003179c3 */ /* 0x000e620000002700 */
[----:B------:R-:W-:Y:S01]  /*0950*/  ISETP.NE.AND P0, PT, R0, 0x80, PT ;  /* 0x000000800000780c */ /* 0x000fe20003f05270 */
[----:B------:R-:W-:Y:S01]  /*0960*/  @UP0 ULDC UR4, c[0x0][0xc54] ;  /* 0x0003150000040ab9 */ /* 0x000fe20000000800 */
[----:B------:R-:W-:Y:S01]  /*0970*/  @UP0 ULDC UR7, c[0x0][0xc58] ;  /* 0x0003160000070ab9 */ /* 0x000fe20000000800 */
[----:B0-----:R-:W-:-:S10]  /*0980*/  UIMAD.WIDE.U32 UR4, UR6, UR4, URZ ;  /* 0x00000004060472a5 */ /* 0x001fd4000f8e003f */
[----:B------:R-:W-:Y:S06]  /*0990*/  @!P0 BAR.ARV 0x9, 0x100 ;  /* 0x0244000000008b1d */ /* 0x000fec0000002000 */
[----:B------:R-:W-:Y:S01]  /*09a0*/  UMOV UR51, UR6 ;  /* 0x0000000600337c82 */ /* 0x000fe20008000000 */
[----:B------:R-:W-:Y:S01]  /*09b0*/  @UP0 USHF.R.U32.HI UR51, URZ, UR7, UR5 ;  /* 0x000000073f330299 */ /* 0x000fe20008011605 */
[----:B-1----:R-:W-:-:S03]  /*09c0*/  ISETP.LE.AND P0, PT, RZ, UR49, PT ;  /* 0x00000031ff007c0c */ /* 0x002fc6000bf03270 */
[----:B------:R-:W-:-:S04]  /*09d0*/  UIADD3 UR4, -UR51, URZ, URZ ;  /* 0x0000003f33047290 */ /* 0x000fc8000fffe13f */
[----:B------:R-:W-:-:S06]  /*09e0*/  UIMAD UR8, UR8, UR4, UR6 ;  /* 0x00000004080872a4 */ /* 0x000fcc000f8e0206 */
[----:B------:R-:W-:Y:S06]  /*09f0*/  @!P0 BRA `(.L_x_8) ;  /* 0x000000e800408947 */ /* 0x000fec0003800000 */
[----:B------:R-:W-:Y:S01]  /*0a00*/  ULDC.64 UR4, c[0x0][0x990] ;  /* 0x0002640000047ab9 */ /* 0x000fe20000000a00 */
[----:B------:R-:W-:Y:S01]  /*0a10*/  ULDC.64 UR6, c[0x0][0x998] ;  /* 0x0002660000067ab9 */ /* 0x000fe20000000a00 */
[----:B------:R-:W-:Y:S01]  /*0a20*/  UISETP.NE.U32.AND UP0, UPT, UR4, URZ, UPT ;  /* 0x0000003f0400728c */ /* 0x000fe2000bf05070 */
[----:B------:R-:W-:Y:S01]  /*0a30*/  IMAD.MOV.U32 R0, RZ, RZ, 0x3f800000 ;  /* 0x3f800000ff007424 */ /* 0x000fe200078e00ff */
[----:B------:R-:W-:Y:S01]  /*0a40*/  UISETP.NE.U32.AND UP1, UPT, UR6, URZ, UPT ;  /* 0x0000003f0600728c */ /* 0x000fe2000bf25070 */
[----:B------:R-:W-:Y:S01]  /*0a50*/  IMAD.MOV.U32 R3, RZ, RZ, 0x3f800000 ;  /* 0x3f800000ff037424 */ /* 0x000fe200078e00ff */
[----:B------:R-:W-:Y:S02]  /*0a60*/  UISETP.NE.AND.EX UP0, UPT, UR5, URZ, UPT, UP0 ;  /* 0x0000003f0500728c */ /* 0x000fe4000bf05300 */
[----:B------:R-:W-:Y:S02]  /*0a70*/  UISETP.NE.AND.EX UP1, UPT, UR7, URZ, UPT, UP1 ;  /* 0x0000003f0700728c */ /* 0x000fe4000bf25310 */
[----:B------:R-:W-:-:S02]  /*0a80*/  USHF.R.S32.HI UR39, URZ, 0x1f, UR49 ;  /* 0x0000001f3f277899 */ /* 0x000fc40008011431 */
[----:B------:R-:W-:Y:S01]  /*0a90*/  PLOP3.LUT P0, PT, PT, PT, UP0, 0x80, 0x0 ;  /* 0x000000000000781c */ /* 0x000fe20003f0f008 */
[----:B------:R-:W-:Y:S01]  /*0aa0*/  ULDC UR55, c[0x0][0x424] ;  /* 0x0001090000377ab9 */ /* 0x000fe20000000800 */
[----:B------:R-:W-:-:S03]  /*0ab0*/  PLOP3.LUT P1, PT, PT, PT, UP1, 0x80, 0x0 ;  /* 0x000000000000781c */ /* 0x000fc60003f2f018 */
[----:B------:R-:W-:Y:S02]  /*0ac0*/  @UP0 ULDC.64 UR12, c[0x0][0x9a8] ;  /* 0x00026a00000c0ab9 */ /* 0x000fe40000000a00 */
[----:B------:R-:W-:Y:S01]  /*0ad0*/  @UP1 ULDC.64 UR16, c[0x0][0x9b8] ;  /* 0x00026e0000101ab9 */ /* 0x000fe20000000a00 */
[----:B------:R-:W-:Y:S02]  /*0ae0*/  @UP0 UIMAD UR9, UR39, UR12, URZ ;  /* 0x0000000c270902a4 */ /* 0x000fe4000f8e023f */
[----:B------:R-:W-:Y:S02]  /*0af0*/  @UP1 UIMAD UR15, UR39, UR16, URZ ;  /* 0x00000010270f12a4 */ /* 0x000fe4000f8e023f */
[----:B------:R-:W-:Y:S02]  /*0b00*/  @UP0 UIMAD UR14, UR49, UR13, UR9 ;  /* 0x0000000d310e02a4 */ /* 0x000fe4000f8e0209 */
[----:B------:R-:W-:Y:S02]  /*0b10*/  @UP0 UIMAD.WIDE.U32 UR10, UR49, UR12, URZ ;  /* 0x0000000c310a02a5 */ /* 0x000fe4000f8e003f */
[----:B------:R-:W-:-:S02]  /*0b20*/  @UP0 USHF.R.S32.HI UR9, URZ, 0x1f, UR51 ;  /* 0x0000001f3f090899 */ /* 0x000fc40008011433 */
[----:B------:R-:W-:Y:S02]  /*0b30*/  @UP1 UIMAD.WIDE.U32 UR12, UR49, UR16, URZ ;  /* 0x00000010310c12a5 */ /* 0x000fe4000f8e003f */
[----:B------:R-:W-:Y:S02]  /*0b40*/  @UP1 UIMAD UR15, UR49, UR17, UR15 ;  /* 0x00000011310f12a4 */ /* 0x000fe4000f8e020f */
[----:B------:R-:W-:Y:S01]  /*0b50*/  @UP1 USHF.R.S32.HI UR20, URZ, 0x1f, UR51 ;  /* 0x0000001f3f141899 */ /* 0x000fe20008011433 */
[----:B------:R-:W-:Y:S01]  /*0b60*/  @UP0 ULDC.64 UR16, c[0x0][0x9b0] ;  /* 0x00026c0000100ab9 */ /* 0x000fe20000000a00 */
[----:B------:R-:W-:Y:S01]  /*0b70*/  @UP1 ULDC.64 UR18, c[0x0][0x9c0] ;  /* 0x0002700000121ab9 */ /* 0x000fe20000000a00 */
[----:B------:R-:W-:Y:S02]  /*0b80*/  @UP0 UIMAD UR9, UR9, UR16, URZ ;  /* 0x00000010090902a4 */ /* 0x000fe4000f8e023f */
[----:B------:R-:W-:Y:S02]  /*0b90*/  @UP0 UIADD3 UR11, UR11, UR14, URZ ;  /* 0x0000000e0b0b0290 */ /* 0x000fe4000fffe03f */
[----:B------:R-:W-:-:S02]  /*0ba0*/  @UP1 UIMAD UR14, UR20, UR18, URZ ;  /* 0x00000012140e12a4 */ /* 0x000fc4000f8e023f */
[----:B------:R-:W-:Y:S02]  /*0bb0*/  @UP1 UIADD3 UR13, UR13, UR15, URZ ;  /* 0x0000000f0d0d1290 */ /* 0x000fe4000fffe03f */
[----:B------:R-:W-:Y:S02]  /*0bc0*/  @UP0 UIMAD UR9, UR51, UR17, UR9 ;  /* 0x00000011330902a4 */ /* 0x000fe4000f8e0209 */
[----:B------:R-:W-:Y:S02]  /*0bd0*/  @UP0 UIMAD.WIDE.U32 UR10, UR51, UR16, UR10 ;  /* 0x00000010330a02a5 */ /* 0x000fe4000f8e000a */
[----:B------:R-:W-:Y:S02]  /*0be0*/  @UP1 UIMAD UR14, UR51, UR19, UR14 ;  /* 0x00000013330e12a4 */ /* 0x000fe4000f8e020e */
[----:B------:R-:W-:Y:S02]  /*0bf0*/  @UP1 UIMAD.WIDE.U32 UR12, UR51, UR18, UR12 ;  /* 0x00000012330c12a5 */ /* 0x000fe4000f8e000c */
[----:B------:R-:W-:-:S02]  /*0c00*/  @UP0 UIADD3 UR11, UR11, UR9, URZ ;  /* 0x000000090b0b0290 */ /* 0x000fc4000fffe03f */
[----:B------:R-:W-:Y:S02]  /*0c10*/  @UP1 UIADD3 UR9, UR13, UR14, URZ ;  /* 0x0000000e0d091290 */ /* 0x000fe4000fffe03f */
[----:B------:R-:W-:Y:S02]  /*0c20*/  @UP1 ULEA UR6, UP3, UR12, UR6, 0x2 ;  /* 0x000000060c061291 */ /* 0x000fe4000f86103f */
[----:B------:R-:W-:Y:S02]  /*0c30*/  @UP0 ULEA UR4, UP2, UR10, UR4, 0x2 ;  /* 0x000000040a040291 */ /* 0x000fe4000f84103f */
[----:B------:R-:W-:Y:S02]  /*0c40*/  @UP1 ULEA.HI.X UR7, UR12, UR7, UR9, 0x2, UP3 ;  /* 0x000000070c071291 */ /* 0x000fe400098f1409 */
[----:B------:R-:W-:Y:S01]  /*0c50*/  IMAD.U32 R6, RZ, RZ, UR6 ;  /* 0x00000006ff067e24 */ /* 0x000fe2000f8e00ff */
[----:B------:R-:W-:Y:S01]  /*0c60*/  @UP0 ULEA.HI.X UR5, UR10, UR5, UR11, 0x2, UP2 ;  /* 0x000000050a050291 */ /* 0x000fe200090f140b */
[----:B------:R-:W-:-:S02]  /*0c70*/  IMAD.U32 R4, RZ, RZ, UR4 ;  /* 0x00000004ff047e24 */ /* 0x000fc4000f8e00ff */
[----:B------:R-:W-:-:S03]  /*0c80*/  IMAD.U32 R7, RZ, RZ, UR7 ;  /* 0x00000007ff077e24 */ /* 0x000fc6000f8e00ff */
[----:B------:R-:W-:Y:S01]  /*0c90*/  IMAD.U32 R5, RZ, RZ, UR5 ;  /* 0x00000005ff057e24 */ /* 0x000fe2000f8e00ff */
[----:B------:R-:W-:Y:S01]  /*0ca0*/  ULDC.64 UR4, c[0x0][0x418] ;  /* 0x0001060000047ab9 */ /* 0x000fe20000000a00 */
[----:B------:R0:W5:Y:S01]  /*0cb0*/  @P1 LDG.E R0, desc[UR56][R6.64] ;  /* 0x0000003806001981 */ /* 0x000162000c1e1900 */
[----:B------:R-:W-:-:S03]  /*0cc0*/  UISETP.NE.U32.AND UP0, UPT, UR4, URZ, UPT ;  /* 0x0000003f0400728c */ /* 0x000fc6000bf05070 */
[----:B------:R-:W-:Y:S01]  /*0cd0*/  ULDC UR4, c[0x0][0x2f0] ;  /* 0x0000bc0000047ab9 */ /* 0x000fe20000000800 */
[----:B------:R-:W-:Y:S01]  /*0ce0*/  UISETP.NE.AND.EX UP0, UPT, UR5, URZ, UPT, UP0 ;  /* 0x0000003f0500728c */ /* 0x000fe2000bf05300 */
[----:B------:R0:W5:Y:S03]  /*0cf0*/  @P0 LDG.E R3, desc[UR56][R4.64] ;  /* 0x0000003804030981 */ /* 0x000166000c1e1900 */
[----:B------:R-:W-:-:S04]  /*0d00*/  USEL UR55, UR55, 0x1, UP0 ;  /* 0x0000000137377887 */ /* 0x000fc80008000000 */
[----:B------:R-:W-:-:S04]  /*0d10*/  UIMAD UR55, UR55, UR4, URZ ;  /* 0x00000004373772a4 */ /* 0x000fc8000f8e023f */
[----:B------:R-:W-:Y:S02]  /*0d20*/  UISETP.GE.AND UP0, UPT, UR55, 0x1, UPT ;  /* 0x000000013700788c */ /* 0x000fe4000bf06270 */
[----:B------:R-:W-:-:S04]  /*0d30*/  UIADD3 UR4, UR55, 0x9f, URZ ;  /* 0x0000009f37047890 */ /* 0x000fc8000fffe03f */
[----:B------:R-:W-:Y:S01]  /*0d40*/  PLOP3.LUT P0, PT, PT, PT, UP0, 0x80, 0x0 ;  /* 0x000000000000781c */ /* 0x000fe20003f0f008 */
[----:B------:R-:W-:-:S04]  /*0d50*/  UIMAD.WIDE UR4, UR4, 0x66666667, URZ ;  /* 0x66666667040478a5 */ /* 0x000fc8000f8e023f */
[----:B------:R-:W-:Y:S02]  /*0d60*/  USHF.R.U32.HI UR6, URZ, 0x1f, UR5 ;  /* 0x0000001f3f067899 */ /* 0x000fe40008011605 */
[----:B------:R-:W-:Y:S01]  /*0d70*/  ULOP3.LUT UR38, UR8, 0xffff, URZ, 0xc0, !UPT ;  /* 0x0000ffff08267892 */ /* 0x000fe2000f8ec03f */
[----:B------:R-:W-:Y:S01]  /*0d80*/  UMOV UR4, URZ ;  /* 0x0000003f00047c82 */ /* 0x000fe20008000000 */
[----:B------:R-:W-:-:S04]  /*0d90*/  ULEA.HI.SX32 UR6, UR5, UR6, 0x1a ;  /* 0x0000000605067291 */ /* 0x000fc8000f8fd23f */
[----:B0-----:R-:W-:Y:S08]  /*0da0*/  @!P0 BRA `(.L_x_9) ;  /* 0x0000000000908947 */ /* 0x001ff00003800000 */
[----:B------:R-:W-:Y:S01]  /*0db0*/  USHF.R.U32.HI UR8, URZ, 0x10, UR8 ;  /* 0x000000103f087899 */ /* 0x000fe20008011608 */
[----:B------:R-:W-:-:S03]  /*0dc0*/  UMOV UR4, URZ ;  /* 0x0000003f00047c82 */ /* 0x000fc60008000000 */
[----:B------:R-:W-:-:S11]  /*0dd0*/  UISETP.NE.AND UP0, UPT, UR8, URZ, UPT ;  /* 0x0000003f0800728c */ /* 0x000fd6000bf05270 */
[----:B------:R-:W-:Y:S02]  /*0de0*/  @!UP0 ULDC UR8, c[0x0][0x9f0] ;  /* 0x00027c0000088ab9 */ /* 0x000fe40000000800 */
[----:B------:R-:W-:Y:S01]  /*0df0*/  IMAD.U32 R6, RZ, RZ, UR8 ;  /* 0x00000008ff067e24 */ /* 0x000fe2000f8e00ff */
[----:B------:R-:W-:-:S04]  /*0e00*/  UIADD3 UR7, UR6, -0x1, UR8 ;  /* 0xffffffff06077890 */ /* 0x000fc8000fffe008 */
[-C--:B------:R-:W-:Y:S02]  /*0e10*/  IABS R4, R6.reuse ;  /* 0x0000000600047213 */ /* 0x080fe40000000000 */
[----:B------:R-:W-:Y:S01]  /*0e20*/  IMAD.U32 R7, RZ, RZ, UR7 ;  /* 0x00000007ff077e24 */ /* 0x000fe2000f8e00ff */
[----:B------:R-:W-:Y:S01]  /*0e30*/  IABS R8, R6 ;  /* 0x0000000600087213 */ /* 0x000fe20000000000 */
[----:B------:R-:W-:Y:S01]  /*0e40*/  ULOP3.LUT UR7, UR7, UR8, URZ, 0x3c, !UPT ;  /* 0x0000000807077292 */ /* 0x000fe2000f8e3c3f */
[----:B------:R-:W-:Y:S02]  /*0e50*/  R2UR UR11, R4 ;  /* 0x00000000040b72ca */ /* 0x000fe400000e0000 */
[----:B------:R-:W-:-:S05]  /*0e60*/  IABS R7, R7 ;  /* 0x0000000700077213 */ /* 0x000fca0000000000 */
[----:B------:R-:W-:-:S05]  /*0e70*/  IMAD.MOV.U32 R6, RZ, RZ, R7 ;  /* 0x000000ffff067224 */ /* 0x000fca00078e0007 */
[----:B------:R-:W-:Y:S01]  /*0e80*/  R2UR UR10, R6 ;  /* 0x00000000060a72ca */ /* 0x000fe200000e0000 */
[----:B------:R-:W0:Y:S08]  /*0e90*/  I2F.RP R4, UR11 ;  /* 0x0000000b00047d06 */ /* 0x000e300008209400 */
[----:B0-----:R-:W0:Y:S02]  /*0ea0*/  MUFU.RCP R4, R4 ;  /* 0x0000000400047308 */ /* 0x001e240000001000 */
[----:B0-----:R-:W-:-:S02]  /*0eb0*/  VIADD R5, R4, 0xffffffe ;  /* 0x0ffffffe04057836 */ /* 0x001fc40000000000 */
[----:B------:R-:W-:-:S04]  /*0ec0*/  IMAD.MOV R4, RZ, RZ, -R8 ;  /* 0x000000ffff047224 */ /* 0x000fc800078e0a08 */
[----:B------:R-:W0:Y:S02]  /*0ed0*/  F2I.FTZ.U32.TRUNC.NTZ R5, R5 ;  /* 0x0000000500057305 */ /* 0x000e24000021f000 */
[----:B0-----:R-:W-:-:S13]  /*0ee0*/  R2UR UR5, R5 ;  /* 0x00000000050572ca */ /* 0x001fda00000e0000 */
[----:B------:R-:W-:-:S04]  /*0ef0*/  UIADD3 UR9, URZ, -UR5, URZ ;  /* 0x800000053f097290 */ /* 0x000fc8000fffe03f */
[----:B------:R-:W-:-:S04]  /*0f00*/  UIMAD UR9, UR9, UR11, URZ ;  /* 0x0000000b090972a4 */ /* 0x000fc8000f8e023f */
[----:B------:R-:W-:-:S03]  /*0f10*/  UIMAD.WIDE.U32 UR4, UR5, UR9, UR4 ;  /* 0x00000009050472a5 */ /* 0x000fc6000f8e0004 */
[----:B------:R-:W-:Y:S01]  /*0f20*/  R2UR UR9, R4 ;  /* 0x00000000040972ca */ /* 0x000fe200000e0000 */
[----:B------:R-:W-:-:S12]  /*0f30*/  UIMAD.WIDE.U32 UR4, UR5, UR10, URZ ;  /* 0x0000000a050472a5 */ /* 0x000fd8000f8e003f */
[----:B------:R-:W-:-:S04]  /*0f40*/  UIMAD UR4, UR5, UR9, UR10 ;  /* 0x00000009050472a4 */ /* 0x000fc8000f8e020a */
[----:B------:R-:W-:-:S11]  /*0f50*/  UISETP.GT.U32.AND UP1, UPT, UR11, UR4, UPT ;  /* 0x000000040b00728c */ /* 0x000fd6000bf24070 */
[----:B------:R-:W-:Y:S02]  /*0f60*/  @!UP1 UIADD3 UR4, UR4, -UR11, URZ ;  /* 0x8000000b04049290 */ /* 0x000fe4000fffe03f */
[----:B------:R-:W-:Y:S02]  /*0f70*/  @!UP1 UIADD3 UR5, UR5, 0x1, URZ ;  /* 0x0000000105059890 */ /* 0x000fe4000fffe03f */
[----:B------:R-:W-:Y:S02]  /*0f80*/  UISETP.GE.U32.AND UP0, UPT, UR4, UR11, UPT ;  /* 0x0000000b0400728c */ /* 0x000fe4000bf06070 */
[----:B------:R-:W-:-:S09]  /*0f90*/  UISETP.GE.AND UP1, UPT, UR7, URZ, UPT ;  /* 0x0000003f0700728c */ /* 0x000fd2000bf26270 */
[----:B------:R-:W-:Y:S02]  /*0fa0*/  @UP0 UIADD3 UR5, UR5, 0x1, URZ ;  /* 0x0000000105050890 */ /* 0x000fe4000fffe03f */
[----:B------:R-:W-:-:S05]  /*0fb0*/  UISETP.NE.AND UP0, UPT, UR8, URZ, UPT ;  /* 0x0000003f0800728c */ /* 0x000fca000bf05270 */
[----:B------:R-:W-:Y:S02]  /*0fc0*/  UMOV UR4, UR5 ;  /* 0x0000000500047c82 */ /* 0x000fe40008000000 */
[----:B------:R-:W-:-:S04]  /*0fd0*/  @!UP1 UIADD3 UR4, -UR4, URZ, URZ ;  /* 0x0000003f04049290 */ /* 0x000fc8000fffe13f */
[----:B------:R-:W-:-:S12]  /*0fe0*/  @!UP0 ULOP3.LUT UR4, URZ, UR8, URZ, 0x33, !UPT ;  /* 0x000000083f048292 */ /* 0x000fd8000f8e333f */
.L_x_9:
[----:B------:R-:W-:Y:S01]  /*0ff0*/  UIMAD UR38, UR38, UR4, URZ ;  /* 0x00000004262672a4 */ /* 0x000fe2000f8e023f */
[----:B------:R-:W-:Y:S02]  /*1000*/  IMAD.U32 R4, RZ, RZ, UR6 ;  /* 0x00000006ff047e24 */ /* 0x000fe4000f8e00ff */
[----:B-----5:R-:W-:Y:S01]  /*1010*/  FMUL.FTZ R0, R3, R0 ;  /* 0x0000000003007220 */ /* 0x020fe20000410000 */
[----:B------:R-:W-:Y:S01]  /*1020*/  IMAD.U32 R5, RZ, RZ, UR4 ;  /* 0x00000004ff057e24 */ /* 0x000fe2000f8e00ff */
[----:B------:R-:W-:Y:S01]  /*1030*/  ULDC UR4, c[0x0][0x988] ;  /* 0x0002620000047ab9 */ /* 0x000fe20000000800 */
[----:B------:R-:W-:Y:S02]  /*1040*/  VIADD R16, R31, 0xffffff80 ;  /* 0xffffff801f107836 */ /* 0x000fe40000000000 */
[----:B------:R-:W-:Y:S01]  /*1050*/  FMUL.FTZ R0, R0, UR4 ;  /* 0x0000000400007c20 */ /* 0x000fe20008410000 */
[----:B------:R-:W-:Y:S01]  /*1060*/  PLOP3.LUT P0, PT, PT, PT, PT, 0x80, 0x0 ;  /* 0x000000000000781c */ /* 0x000fe20003f0f070 */
[----:B------:R-:W-:Y:S01]  /*1070*/  IMAD.MOV.U32 R3, RZ, RZ, RZ ;  /* 0x000000ffff037224 */ /* 0x000fe200078e00ff */
[----:B------:R-:W-:-:S02]  /*1080*/  VIADDMNMX R4, R5, UR38, R4, PT ;  /* 0x0000002605047c46 */ /* 0x000fc4000b800104 */
[----:B------:R-:W-:Y:S02]  /*1090*/  CS2R R30, SRZ ;  /* 0x00000000001e7805 */ /* 0x000fe4000001ff00 */
[----:B------:R-:W-:Y:S01]  /*10a0*/  R2UR UR37, R0 ;  /* 0x00000000002572ca */ /* 0x000fe200000e0000 */
[----:B------:R-:W-:Y:S01]  /*10b0*/  IMAD.MOV.U32 R0, RZ, RZ, RZ ;  /* 0x000000ffff007224 */ /* 0x000fe200078e00ff */
[----:B------:R-:W-:Y:S02]  /*10c0*/  R2UR UR54, R4 ;  /* 0x00000000043672ca */ /* 0x000fe400000e0000 */
[----:B------:R-:W-:Y:S02]  /*10d0*/  CS2R R4, SRZ ;  /* 0x0000000000047805 */ /* 0x000fe4000001ff00 */
[----:B------:R-:W-:Y:S02]  /*10e0*/  CS2R R26, SRZ ;  /* 0x00000000001a7805 */ /* 0x000fe4000001ff00 */
[----:B------:R-:W-:Y:S01]  /*10f0*/  CS2R R8, SRZ ;  /* 0x0000000000087805 */ /* 0x000fe2000001ff00 */
[----:B------:R-:W-:Y:S01]  /*1100*/  IMAD.MOV.U32 R36, RZ, RZ, RZ ;  /* 0x000000ffff247224 */ /* 0x000fe200078e00ff */
[----:B------:R-:W-:-:S02]  /*1110*/  CS2R R10, SRZ ;  /* 0x00000000000a7805 */ /* 0x000fc4000001ff00 */
[----:B------:R-:W-:Y:S02]  /*1120*/  CS2R R38, SRZ ;  /* 0x0000000000267805 */ /* 0x000fe4000001ff00 */
[----:B------:R-:W-:Y:S01]  /*1130*/  CS2R R34, SRZ ;  /* 0x0000000000227805 */ /* 0x000fe2000001ff00 */
[----:B------:R-:W-:Y:S01]  /*1140*/  IMAD.MOV.U32 R33, RZ, RZ, RZ ;  /* 0x000000ffff217224 */ /* 0x000fe200078e00ff */
[----:B------:R-:W-:Y:S02]  /*1150*/  MOV R44, RZ ;  /* 0x000000ff002c7202 */ /* 0x000fe40000000f00 */
[----:B------:R-:W-:Y:S02]  /*1160*/  CS2R R12, SRZ ;  /* 0x00000000000c7805 */ /* 0x000fe4000001ff00 */
[----:B------:R-:W-:Y:S02]  /*1170*/  CS2R R46, SRZ ;  /* 0x00000000002e7805 */ /* 0x000fe4000001ff00 */
[----:B------:R-:W-:Y:S01]  /*1180*/  CS2R R42, SRZ ;  /* 0x00000000002a7805 */ /* 0x000fe2000001ff00 */
[----:B------:R-:W-:Y:S01]  /*1190*/  UISETP.GT.AND UP0, UPT, UR54, UR38, UPT ;  /* 0x000000263600728c */ /* 0x000fe2000bf04270 */
[----:B------:R-:W-:Y:S01]  /*11a0*/  IMAD.MOV.U32 R41, RZ, RZ, RZ ;  /* 0x000000ffff297224 */ /* 0x000fe200078e00ff */
[----:B------:R-:W-:Y:S01]  /*11b0*/  CS2R R14, SRZ ;  /* 0x00000000000e7805 */ /* 0x000fe2000001ff00 */
[----:B------:R-:W-:Y:S01]  /*11c0*/  IMAD.MOV.U32 R52, RZ, RZ, RZ ;  /* 0x000000ffff347224 */ /* 0x000fe200078e00ff */
[----:B------:R-:W-:-:S02]  /*11d0*/  CS2R R54, SRZ ;  /* 0x0000000000367805 */ /* 0x000fc4000001ff00 */
[----:B------:R-:W-:Y:S02]  /*11e0*/  CS2R R50, SRZ ;  /* 0x0000000000327805 */ /* 0x000fe4000001ff00 */
[----:B------:R-:W-:Y:S01]  /*11f0*/  PLOP3.LUT P1, PT, PT, PT, UP0, 0x80, 0x0 ;  /* 0x000000000000781c */ /* 0x000fe20003f2f008 */
[----:B------:R-:W-:Y:S01]  /*1200*/  IMAD.MOV.U32 R49, RZ, RZ, RZ ;  /* 0x000000ffff317224 */ /* 0x000fe200078e00ff */
[----:B------:R-:W-:Y:S01]  /*1210*/  CS2R R62, SRZ ;  /* 0x00000000003e7805 */ /* 0x000fe2000001ff00 */
[----:B------:R-:W-:Y:S01]  /*1220*/  IMAD.MOV.U32 R60, RZ, RZ, RZ ;  /* 0x000000ffff3c7224 */ /* 0x000fe200078e00ff */
[----:B------:R-:W-:Y:S01]  /*1230*/  CS2R R58, SRZ ;  /* 0x00000000003a7805 */ /* 0x000fe2000001ff00 */
[----:B------:R-:W-:Y:S01]  /*1240*/  IMAD.MOV.U32 R17, RZ, RZ, RZ ;  /* 0x000000ffff117224 */ /* 0x000fe200078e00ff */
[----:B------:R-:W-:Y:S01]  /*1250*/  CS2R R18, SRZ ;  /* 0x0000000000127805 */ /* 0x000fe2000001ff00 */
[----:B------:R-:W-:Y:S01]  /*1260*/  IMAD.MOV.U32 R68, RZ, RZ, RZ ;  /* 0x000000ffff447224 */ /* 0x000fe200078e00ff */
[----:B------:R-:W-:-:S02]  /*1270*/  CS2R R20, SRZ ;  /* 0x0000000000147805 */ /* 0x000fc4000001ff00 */
[----:B------:R-:W-:Y:S02]  /*1280*/  CS2R R70, SRZ ;  /* 0x0000000000467805 */ /* 0x000fe4000001ff00 */
[----:B------:R-:W-:Y:S01]  /*1290*/  CS2R R66, SRZ ;  /* 0x0000000000427805 */ /* 0x000fe2000001ff00 */
[----:B------:R-:W-:Y:S01]  /*12a0*/  IMAD.MOV.U32 R65, RZ, RZ, RZ ;  /* 0x000000ffff417224 */ /* 0x000fe200078e00ff */
[----:B------:R-:W-:Y:S01]  /*12b0*/  CS2R R22, SRZ ;  /* 0x0000000000167805 */ /* 0x000fe2000001ff00 */
[----:B------:R-:W-:Y:S01]  /*12c0*/  IMAD.MOV.U32 R76, RZ, RZ, RZ ;  /* 0x000000ffff4c7224 */ /* 0x000fe200078e00ff */
[----:B------:R-:W-:Y:S02]  /*12d0*/  CS2R R78, SRZ ;  /* 0x00000000004e7805 */ /* 0x000fe4000001ff00 */
[----:B------:R-:W-:Y:S01]  /*12e0*/  CS2R R74, SRZ ;  /* 0x00000000004a7805 */ /* 0x000fe2000001ff00 */
[----:B------:R-:W-:Y:S01]  /*12f0*/  IMAD.MOV.U32 R73, RZ, RZ, RZ ;  /* 0x000000ffff497224 */ /* 0x000fe200078e00ff */
[----:B------:R-:W-:Y:S01]  /*1300*/  CS2R R86, SRZ ;  /* 0x0000000000567805 */ /* 0x000fe2000001ff00 */
[----:B------:R-:W-:Y:S01]  /*1310*/  IMAD.MOV.U32 R84, RZ, RZ, RZ ;  /* 0x000000ffff547224 */ /* 0x000fe200078e00ff */
[----:B------:R-:W-:Y:S01]  /*1320*/  CS2R R82, SRZ ;  /* 0x0000000000527805 */ /* 0x000fe2000001ff00 */
[----:B------:R-:W-:-:S02]  /*1330*/  IMAD.MOV.U32 R24, RZ, RZ, RZ ;  /* 0x000000ffff187224 */ /* 0x000fc400078e00ff */
[----:B------:R-:W-:Y:S02]  /*1340*/  IMAD.MOV.U32 R29, RZ, RZ, RZ ;  /* 0x000000ffff1d7224 */ /* 0x000fe400078e00ff */
[----:B------:R-:W-:Y:S01]  /*1350*/  IMAD.MOV.U32 R81, RZ, RZ, RZ ;  /* 0x000000ffff517224 */ /* 0x000fe200078e00ff */
[----:B------:R-:W-:Y:S06]  /*1360*/  @!P1 BRA `(.L_x_10) ;  /* 0x0000006c00b89947 */ /* 0x000fec0003800000 */
[----:B------:R-:W-:Y:S01]  /*1370*/  SHF.R.S32.HI R3, RZ, 0x1f, R16 ;  /* 0x0000001fff037819 */ /* 0x000fe20000011410 */
[----:B------:R-:W0:Y:S01]  /*1380*/  S2UR UR53, SR_CgaCtaId ;  /* 0x00000000003579c3 */ /* 0x000e220000008800 */
[----:B------:R-:W-:Y:S02]  /*1390*/  UMOV UR36, 0x400 ;  /* 0x0000040000247882 */ /* 0x000fe40000000000 */
[----:B------:R-:W-:-:S04]  /*13a0*/  LEA.HI R17, R3, R16, RZ, 0x7 ;  /* 0x0000001003117211 */ /* 0x000fc800078f38ff */
[----:B------:R-:W-:-:S06]  /*13b0*/  SHF.R.S32.HI R0, RZ, 0x7, R17 ;  /* 0x00000007ff007819 */ /* 0x000fcc0000011411 */
[----:B------:R-:W1:Y:S01]  /*13c0*/  SHFL.IDX PT, R0, R0, RZ, 0x1f ;  /* 0x00001fff00007589 */ /* 0x000e6200000e0000 */
[----:B0-----:R-:W-:-:S04]  /*13d0*/  ULEA UR36, UR53, UR36, 0x18 ;  /* 0x0000002435247291 */ /* 0x001fc8000f8ec03f */
[----:B------:R-:W-:-:S04]  /*13e0*/  UIADD3 UR5, UR36, 0x14400, URZ ;  /* 0x0001440024057890 */ /* 0x000fc8000fffe03f */
[----:B------:R-:W-:Y:S01]  /*13f0*/  ULOP3.LUT UP0, URZ, UR5, 0x9f, URZ, 0xc0, !UPT ;  /* 0x0000009f053f7892 */ /* 0x000fe2000f80c03f */
[----:B-1----:R-:W-:-:S05]  /*1400*/  R2UR UR50, R0 ;  /* 0x00000000003272ca */ /* 0x002fca00000e0000 */
[----:B------:R-:W-:-:S08]  /*1410*/  PLOP3.LUT P0, PT, PT, PT, UP0, 0x80, 0x0 ;  /* 0x000000000000781c */ /* 0x000fd00003f0f008 */
[----:B------:R-:W-:-:S04]  /*1420*/  ULEA.HI UR4, UR50, UR50, URZ, 0x1 ;  /* 0x0000003232047291 */ /* 0x000fc8000f8f083f */
[----:B------:R-:W-:-:S04]  /*1430*/  ULOP3.LUT UR4, UR4, 0x3e, URZ, 0xc0, !UPT ;  /* 0x0000003e04047892 */ /* 0x000fc8000f8ec03f */
[----:B------:R-:W-:-:S04]  /*1440*/  UIADD3 UR4, UR50, -UR4, URZ ;  /* 0x8000000432047290 */ /* 0x000fc8000fffe03f */
[----:B------:R-:W-:-:S04]  /*1450*/  ULEA UR4, UR4, UR5, 0xc ;  /* 0x0000000504047291 */ /* 0x000fc8000f8e603f */
[----:B------:R-:W-:-:S04]  /*1460*/  USHF.R.U32.HI UR4, URZ, 0x4, UR4 ;  /* 0x000000043f047899 */ /* 0x000fc80008011604 */
[----:B------:R-:W-:Y:S01]  /*1470*/  ULOP3.LUT UR40, UR4, 0x3fff, URZ, 0xc0, !UPT ;  /* 0x00003fff04287892 */ /* 0x000fe2000f8ec03f */
[----:B------:R-:W-:Y:S11]  /*1480*/  @!P0 BRA `(.L_x_11) ;  /* 0x0000000000408947 */ /* 0x000ff60003800000 */
[----:B------:R-:W-:Y:S01]  /*1490*/  MOV R0, 0x0 ;  /* 0x0000000000007802 */ /* 0x000fe20000000f00 */
[----:B------:R-:W-:Y:S01]  /*14a0*/  ULDC.64 UR4, c[0x4][0xc8] ;  /* 0x0100320000047ab9 */ /* 0x000fe20000000a00 */
[----:B------:R-:W-:Y:S01]  /*14b0*/  ULDC.64 UR6, c[0x4][0x38] ;  /* 0x01000e0000067ab9 */ /* 0x000fe20000000a00 */
[----:B------:R-:W-:Y:S01]  /*14c0*/  IMAD.U32 R4, RZ, RZ, UR4 ;  /* 0x00000004ff047e24 */ /* 0x000fe2000f8e00ff */
[----:B------:R0:W1:Y:S01]  /*14d0*/  LDC.64 R14, c[0x4][R0] ;  /* 0x01000000000e7b82 */ /* 0x0000620000000a00 */
[----:B------:R-:W-:Y:S01]  /*14e0*/  IMAD.U32 R5, RZ, RZ, UR5 ;  /* 0x00000005ff057e24 */ /* 0x000fe2000f8e00ff */
[----:B------:R-:W-:Y:S01]  /*14f0*/  ULDC.64 UR4, c[0x4][0xd0] ;  /* 0x0100340000047ab9 */ /* 0x000fe20000000a00 */
[----:B------:R-:W-:Y:S01]  /*1500*/  IMAD.U32 R10, RZ, RZ, UR6 ;  /* 0x00000006ff0a7e24 */ /* 0x000fe2000f8e00ff */
[----:B------:R-:W-:Y:S01]  /*1510*/  MOV R11, UR7 ;  /* 0x00000007000b7c02 */ /* 0x000fe20008000f00 */
[----:B------:R-:W-:Y:S02]  /*1520*/  IMAD.U32 R6, RZ, RZ, UR4 ;  /* 0x00000004ff067e24 */ /* 0x000fe4000f8e00ff */
[----:B------:R-:W-:-:S02]  /*1530*/  IMAD.U32 R7, RZ, RZ, UR5 ;  /* 0x00000005ff077e24 */ /* 0x000fc4000f8e00ff */
[----:B------:R-:W-:Y:S02]  /*1540*/  IMAD.MOV.U32 R8, RZ, RZ, 0x70 ;  /* 0x00000070ff087424 */ /* 0x000fe400078e00ff */
[----:B------:R-:W-:Y:S02]  /*1550*/  IMAD.MOV.U32 R12, RZ, RZ, 0x1 ;  /* 0x00000001ff0c7424 */ /* 0x000fe400078e00ff */
[----:B0-----:R-:W-:-:S07]  /*1560*/  IMAD.MOV.U32 R13, RZ, RZ, RZ ;  /* 0x000000ffff0d7224 */ /* 0x001fce00078e00ff */
[----:B------:R-:W-:-:S07]  /*1570*/  LEPC R20, `(.L_x_11) ;  /* 0x000000001014794e */ /* 0x000fce0000000000 */
[----:B-1----:R-:W-:Y:S05]  /*1580*/  CALL.ABS.NOINC R14 ;  /* 0x000000000e007343 */ /* 0x002fea0003c00000 */
.L_x_11:
[----:B------:R-:W-:-:S04]  /*1590*/  SHF.L.U32 R0, RZ, 0x1f, RZ ;  /* 0x0000001fff007819 */ /* 0x000fc800000006ff */
[----:B------:R-:W0:Y:S02]  /*15a0*/  SYNCS.PHASECHK.TRANS64.TRYWAIT P0, [UR36+0x29800], R0 ;  /* 0x02980000ff0075a7 */ /* 0x000e240008000164 */
[----:B0-----:R-:W-:Y:S05]  /*15b0*/  @!P0 BRA `(.L_x_12) ;  /* 0x000000dc00588947 */ /* 0x001fea0003800000 */
.L_x_98:
[----:B------:R-:W-:-:S06]  /*15c0*/  ULOP3.LUT UR4, UR48, 0x1, URZ, 0xfc, !UPT ;  /* 0x0000000130047892 */ /* 0x000fcc000f8efc3f */
[----:B0-----:R-:W-:-:S05]  /*15d0*/  IMAD.U32 R3, RZ, RZ, UR4 ;  /* 0x00000004ff037e24 */ /* 0x001fca000f8e00ff */
[----:B------:R-:W-:-:S13]  /*15e0*/  ISETP.NE.AND P0, PT, R3, 0x3, PT ;  /* 0x000000030300780c */ /* 0x000fda0003f05270 */
[----:B------:R-:W-:Y:S05]  /*15f0*/  @!P0 BRA `(.L_x_13) ;  /* 0x0000000000048947 */ /* 0x000fea0003800000 */
[----:B------:R-:W-:Y:S01]  /*1600*/  BPT.TRAP 0x1 ;  /* 0x000000040000795c */ /* 0x000fe20000300000 */
.L_x_13:
[----:B------:R0:W1:Y:S01]  /*1610*/  SYNCS.PHASECHK.TRANS64.TRYWAIT P1, [UR36+0x29830], R0 ;  /* 0x02983000ff0075a7 */ /* 0x0000620008020164 */
[----:B------:R-:W-:Y:S05]  /*1620*/  @!P0 BRA `(.L_x_14) ;  /* 0x0000000000048947 */ /* 0x000fea0003800000 */
[----:B------:R-:W-:Y:S01]  /*1630*/  BPT.TRAP 0x1 ;  /* 0x000000040000795c */ /* 0x000fe20000300000 */
.L_x_14:
[----:B------:R-:W-:Y:S02]  /*1640*/  IMAD.U32 R4, RZ, RZ, UR40 ;  /* 0x00000028ff047e24 */ /* 0x000fe4000f8e00ff */
[----:B------:R-:W-:Y:S01]  /*1650*/  IMAD.MOV.U32 R3, RZ, RZ, RZ ;  /* 0x000000ffff037224 */ /* 0x000fe200078e00ff */
[----:B-1----:R-:W-:Y:S06]  /*1660*/  @P1 BRA `(.L_x_15) ;  /* 0x0000000000081947 */ /* 0x002fec0003800000 */
[----:B------:R-:W1:Y:S02]  /*1670*/  SYNCS.PHASECHK.TRANS64.TRYWAIT P1, [UR36+0x29830], R0 ;  /* 0x02983000ff0075a7 */ /* 0x000e640008020164 */
[----:B-1----:R-:W-:Y:S05]  /*1680*/  @!P1 BRA `(.L_x_16) ;  /* 0x000000dc003c9947 */ /* 0x002fea0003800000 */
.L_x_15:
[----:B------:R-:W-:Y:S05]  /*1690*/  WARPSYNC.ALL ;  /* 0x0000000000007948 */ /* 0x000fea0003800000 */
[----:B------:R-:W-:Y:S01]  /*16a0*/  IMAD.MOV.U32 R25, RZ, RZ, RZ ;  /* 0x000000ffff197224 */ /* 0x000fe200078e00ff */
[----:B------:R-:W-:Y:S01]  /*16b0*/  LOP3.LUT R4, R4, 0x10000, RZ, 0xfc, !PT ;  /* 0x0001000004047812 */ /* 0x000fe200078efcff */
[----:B-1----:R-:W-:Y:S01]  /*16c0*/  IMAD.MOV.U32 R5, RZ, RZ, -0x7fffffe0 ;  /* 0x80000020ff057424 */ /* 0x002fe200078e00ff */
[----:B------:R-:W-:-:S04]  /*16d0*/  UIADD3 UR4, UR36, 0x1a400, URZ ;  /* 0x0001a40024047890 */ /* 0x000fc8000fffe03f */
[C---:B------:R-:W-:Y:S01]  /*16e0*/  R2UR UR5, R5.reuse ;  /* 0x00000000050572ca */ /* 0x040fe200000e0000 */
[----:B------:R-:W-:Y:S01]  /*16f0*/  WARPGROUP.ARRIVE ;  /* 0x00000000000079c5 */ /* 0x000fe20000000000 */
[----:B------:R-:W-:Y:S01]  /*1700*/  UMOV UR7, 0x80000020 ;  /* 0x8000002000077882 */ /* 0x000fe20000000000 */
[----:B------:R-:W-:Y:S01]  /*1710*/  USHF.R.U32.HI UR6, URZ, 0x4, UR4 ;  /* 0x000000043f067899 */ /* 0x000fe20008011604 */
[C---:B------:R-:W-:Y:S01]  /*1720*/  R2UR UR8, R4.reuse ;  /* 0x00000000040872ca */ /* 0x040fe200000e0000 */
[----:B------:R-:W-:Y:S01]  /*1730*/  UMOV UR11, 0x80000020 ;  /* 0x80000020000b7882 */ /* 0x000fe20000000000 */
[C---:B------:R-:W-:Y:S01]  /*1740*/  R2UR UR4, R4.reuse ;  /* 0x00000000040472ca */ /* 0x040fe200000e0000 */
[----:B------:R-:W-:Y:S01]  /*1750*/  ULOP3.LUT UR6, UR6, 0x3fff, URZ, 0xc0, !UPT ;  /* 0x00003fff06067892 */ /* 0x000fe2000f8ec03f */
[C---:B------:R-:W-:Y:S01]  /*1760*/  R2UR UR9, R5.reuse ;  /* 0x00000000050972ca */ /* 0x040fe200000e0000 */
[----:B------:R-:W-:Y:S01]  /*1770*/  UMOV UR15, 0x80000020 ;  /* 0x80000020000f7882 */ /* 0x000fe20000000000 */
[C---:B------:R-:W-:Y:S01]  /*1780*/  R2UR UR12, R4.reuse ;  /* 0x00000000040c72ca */ /* 0x040fe200000e0000 */
[----:B------:R-:W-:Y:S01]  /*1790*/  ULOP3.LUT UR52, UR6, 0x10000, URZ, 0xfc, !UPT ;  /* 0x0001000006347892 */ /* 0x000fe2000f8efc3f */
[C---:B------:R-:W-:Y:S01]  /*17a0*/  R2UR UR13, R5.reuse ;  /* 0x00000000050d72ca */ /* 0x040fe200000e0000 */
[----:B------:R-:W-:Y:S01]  /*17b0*/  UMOV UR19, 0x80000020 ;  /* 0x8000002000137882 */ /* 0x000fe20000000000 */
[C---:B------:R-:W-:Y:S01]  /*17c0*/  R2UR UR16, R4.reuse ;  /* 0x00000000041072ca */ /* 0x040fe200000e0000 */
[----:B------:R-:W-:Y:S01]  /*17d0*/  UIADD3 UR10, UR52, 0x80, URZ ;  /* 0x00000080340a7890 */ /* 0x000fe2000fffe03f */
[C---:B------:R-:W-:Y:S01]  /*17e0*/  R2UR UR17, R5.reuse ;  /* 0x00000000051172ca */ /* 0x040fe200000e0000 */
[----:B------:R-:W-:Y:S01]  /*17f0*/  UIADD3 UR14, UR52, 0x100, URZ ;  /* 0x00000100340e7890 */ /* 0x000fe2000fffe03f */
[----:B------:R-:W-:Y:S01]  /*1800*/  R2UR UR20, R4 ;  /* 0x00000000041472ca */ /* 0x000fe200000e0000 */
[----:B------:R-:W-:Y:S01]  /*1810*/  UMOV UR6, UR52 ;  /* 0x0000003400067c82 */ /* 0x000fe20008000000 */
[----:B------:R-:W-:Y:S01]  /*1820*/  UIADD3 UR18, UR52, 0x180, URZ ;  /* 0x0000018034127890 */ /* 0x000fe2000fffe03f */
[----:B------:R-:W-:Y:S01]  /*1830*/  QGMMA.64x32x32.F32.E4M3.E4M3 R92, gdesc[UR4], RZ, !UPT, gsb0 ;  /* 0x00600000045c79f3 */ /* 0x000fe2000c0008ff */
[----:B------:R-:W-:Y:S01]  /*1840*/  R2UR UR21, R5 ;  /* 0x00000000051572ca */ /* 0x000fe200000e0000 */
[----:B------:R-:W-:Y:S01]  /*1850*/  UIADD3 UR22, UR52, 0x200, URZ ;  /* 0x0000020034167890 */ /* 0x000fe2000fffe03f */
[----:B------:R-:W-:Y:S01]  /*1860*/  UMOV UR23, 0x80000020 ;  /* 0x8000002000177882 */ /* 0x000fe20000000000 */
[----:B------:R-:W-:Y:S01]  /*1870*/  UIADD3 UR26, UR52, 0x2, URZ ;  /* 0x00000002341a7890 */ /* 0x000fe2000fffe03f */
[----:B------:R-:W-:Y:S01]  /*1880*/  UMOV UR25, 0x80000020 ;  /* 0x8000002000197882 */ /* 0x000fe20000000000 */
[----:B------:R-:W-:Y:S01]  /*1890*/  UMOV UR27, 0x80000020 ;  /* 0x80000020001b7882 */ /* 0x000fe20000000000 */
[----:B------:R-:W-:Y:S01]  /*18a0*/  UIADD3 UR6, UR52, 0x82, URZ ;  /* 0x0000008234067890 */ /* 0x000fe2000fffe03f */
[----:B------:R-:W-:Y:S01]  /*18b0*/  UMOV UR5, UR25 ;  /* 0x0000001900057c82 */ /* 0x000fe20008000000 */
[----:B------:R-:W-:Y:S01]  /*18c0*/  UMOV UR7, 0x80000020 ;  /* 0x8000002000077882 */ /* 0x000fe20000000000 */
[----:B------:R-:W-:Y:S01]  /*18d0*/  UIADD3 UR30, UR52, 0x280, URZ ;  /* 0x00000280341e7890 */ /* 0x000fe2000fffe03f */
[----:B------:R-:W-:Y:S01]  /*18e0*/  UMOV UR29, 0x80000020 ;  /* 0x80000020001d7882 */ /* 0x000fe20000000000 */
        /* <DEDUP_REMOVED lines=10> */
[----:B------:R-:W-:-:S02]  /*1990*/  WARPGROUP.DEPBAR.LE gsb0, 0x0 ;  /* 0x00008000000079c5 */ /* 0x000fc40000010000 */
[----:B------:R-:W-:-:S06]  /*19a0*/  WARPGROUP.ARRIVE ;  /* 0x00000000000079c5 */ /* 0x000fcc0000000000 */
[----:B------:R-:W-:Y:S01]  /*19b0*/  QGMMA.64x32x32.F32.E4M3.E4M3 R76, gdesc[UR8], RZ, !UPT, gsb0 ;  /* 0x00600000084c79f3 */ /* 0x000fe2000c0008ff */
[----:B------:R-:W-:Y:S01]  /*19c0*/  UIADD3 UR10, UR52, 0x102, URZ ;  /* 0x00000102340a7890 */ /* 0x000fe2000fffe03f */
[----:B------:R-:W-:Y:S01]  /*19d0*/  UMOV UR9, UR25 ;  /* 0x0000001900097c82 */ /* 0x000fe20008000000 */
[----:B------:R-:W-:Y:S01]  /*19e0*/  UMOV UR11, 0x80000020 ;  /* 0x80000020000b7882 */ /* 0x000fe20000000000 */
[----:B------:R-:W-:Y:S02]  /*19f0*/  WARPGROUP.DEPBAR.LE gsb0, 0x0 ;  /* 0x00008000000079c5 */ /* 0x000fe40000010000 */
[----:B------:R-:W-:-:S06]  /*1a00*/  WARPGROUP.ARRIVE ;  /* 0x00000000000079c5 */ /* 0x000fcc0000000000 */
[----:B------:R-:W-:Y:S01]  /*1a10*/  QGMMA.64x32x32.F32.E4M3.E4M3 R60, gdesc[UR12], RZ, !UPT, gsb0 ;  /* 0x006000000c3c79f3 */ /* 0x000fe2000c0008ff */
[----:B------:R-:W-:-:S13]  /*1a20*/  R2UR UR12, R4 ;  /* 0x00000000040c72ca */ /* 0x000fda00000e0000 */
[----:B------:R-:W-:Y:S02]  /*1a30*/  UIADD3 UR24, UR12, 0x2, URZ ;  /* 0x000000020c187890 */ /* 0x000fe4000fffe03f */
[----:B------:R-:W-:Y:S02]  /*1a40*/  UIADD3 UR28, UR12, 0x200, URZ ;  /* 0x000002000c1c7890 */ /* 0x000fe4000fffe03f */
[----:B------:R-:W-:Y:S02]  /*1a50*/  UIADD3 UR32, UR12, 0x202, URZ ;  /* 0x000002020c207890 */ /* 0x000fe4000fffe03f */
[----:B------:R-:W-:Y:S01]  /*1a60*/  UIADD3 UR40, UR12, 0x400, URZ ;  /* 0x000004000c287890 */ /* 0x000fe2000fffe03f */
[----:B------:R-:W-:Y:S01]  /*1a70*/  UMOV UR4, UR24 ;  /* 0x0000001800047c82 */ /* 0x000fe20008000000 */
[----:B------:R-:W-:Y:S01]  /*1a80*/  UMOV UR8, UR24 ;  /* 0x0000001800087c82 */ /* 0x000fe20008000000 */
[----:B------:R-:W-:Y:S01]  /*1a90*/  UIADD3 UR44, UR12, 0x402, URZ ;  /* 0x000004020c2c7890 */ /* 0x000fe2000fffe03f */
[----:B------:R-:W-:-:S02]  /*1aa0*/  WARPGROUP.DEPBAR.LE gsb0, 0x0 ;  /* 0x00008000000079c5 */ /* 0x000fc40000010000 */
[----:B------:R-:W-:-:S06]  /*1ab0*/  WARPGROUP.ARRIVE ;  /* 0x00000000000079c5 */ /* 0x000fcc0000000000 */
[----:B------:R-:W-:Y:S03]  /*1ac0*/  QGMMA.64x32x32.F32.E4M3.E4M3 R44, gdesc[UR16], RZ, !UPT, gsb0 ;  /* 0x00600000102c79f3 */ /* 0x000fe6000c0008ff */
[----:B------:R-:W-:Y:S02]  /*1ad0*/  WARPGROUP.DEPBAR.LE gsb0, 0x0 ;  /* 0x00008000000079c5 */ /* 0x000fe40000010000 */
[----:B------:R-:W-:-:S06]  /*1ae0*/  WARPGROUP.ARRIVE ;  /* 0x00000000000079c5 */ /* 0x000fcc0000000000 */
[----:B------:R-:W-:Y:S03]  /*1af0*/  QGMMA.64x32x32.F32.E4M3.E4M3 R28, gdesc[UR20], RZ, !UPT, gsb0 ;  /* 0x00600000141c79f3 */ /* 0x000fe6000c0008ff */
[----:B------:R-:W-:Y:S02]  /*1b00*/  WARPGROUP.DEPBAR.LE gsb0, 0x0 ;  /* 0x00008000000079c5 */ /* 0x000fe40000010000 */
[----:B------:R-:W-:-:S06]  /*1b10*/  WARPGROUP.ARRIVE ;  /* 0x00000000000079c5 */ /* 0x000fcc0000000000 */
[----:B------:R-:W-:Y:S01]  /*1b20*/  QGMMA.64x32x32.F32.E4M3.E4M3 R92, gdesc[UR24], R92, gsb0 ;  /* 0x00600000185c79f3 */ /* 0x000fe2000800085c */
[----:B------:R-:W-:Y:S01]  /*1b30*/  UIADD3 UR26, UR52, 0x182, URZ ;  /* 0x00000182341a7890 */ /* 0x000fe2000fffe03f */
[----:B------:R-:W-:Y:S01]  /*1b40*/  UMOV UR27, 0x80000020 ;  /* 0x80000020001b7882 */ /* 0x000fe20000000000 */
[----:B------:R-:W-:Y:S02]  /*1b50*/  WARPGROUP.DEPBAR.LE gsb0, 0x0 ;  /* 0x00008000000079c5 */ /* 0x000fe40000010000 */
[----:B------:R-:W-:-:S06]  /*1b60*/  WARPGROUP.ARRIVE ;  /* 0x00000000000079c5 */ /* 0x000fcc0000000000 */
[----:B------:R-:W-:Y:S01]  /*1b70*/  QGMMA.64x32x32.F32.E4M3.E4M3 R76, gdesc[UR4], R76, gsb0 ;  /* 0x00600000044c79f3 */ /* 0x000fe2000800084c */
[----:B------:R-:W-:Y:S02]  /*1b80*/  UIADD3 UR4, UR52, 0x202, URZ ;  /* 0x0000020234047890 */ /* 0x000fe4000fffe03f */
[----:B------:R-:W-:Y:S01]  /*1b90*/  UIADD3 UR6, UR52, 0x300, URZ ;  /* 0x0000030034067890 */ /* 0x000fe2000fffe03f */
[----:B------:R-:W-:Y:S01]  /*1ba0*/  UMOV UR5, UR29 ;  /* 0x0000001d00057c82 */ /* 0x000fe20008000000 */
[----:B------:R-:W-:Y:S01]  /*1bb0*/  UMOV UR7, 0x80000020 ;  /* 0x8000002000077882 */ /* 0x000fe20000000000 */
[----:B------:R-:W-:Y:S02]  /*1bc0*/  WARPGROUP.DEPBAR.LE gsb0, 0x0 ;  /* 0x00008000000079c5 */ /* 0x000fe40000010000 */
[----:B------:R-:W-:-:S06]  /*1bd0*/  WARPGROUP.ARRIVE ;  /* 0x00000000000079c5 */ /* 0x000fcc0000000000 */
[----:B------:R-:W-:Y:S01]  /*1be0*/  QGMMA.64x32x32.F32.E4M3.E4M3 R60, gdesc[UR8], R60, gsb0 ;  /* 0x00600000083c79f3 */ /* 0x000fe2000800083c */
[----:B------:R-:W-:Y:S01]  /*1bf0*/  UIADD3 UR10, UR52, 0x380, URZ ;  /* 0x00000380340a7890 */ /* 0x000fe2000fffe03f */
[----:B------:R-:W-:Y:S01]  /*1c00*/  UMOV UR8, UR28 ;  /* 0x0000001c00087c82 */ /* 0x000fe20008000000 */
[----:B------:R-:W-:Y:S01]  /*1c10*/  UMOV UR9, UR29 ;  /* 0x0000001d00097c82 */ /* 0x000fe20008000000 */
[----:B------:R-:W-:Y:S01]  /*1c20*/  UMOV UR11, 0x80000020 ;  /* 0x80000020000b7882 */ /* 0x000fe20000000000 */
[----:B------:R-:W-:Y:S02]  /*1c30*/  WARPGROUP.DEPBAR.LE gsb0, 0x0 ;  /* 0x00008000000079c5 */ /* 0x000fe40000010000 */
[----:B------:R-:W-:-:S06]  /*1c40*/  WARPGROUP.ARRIVE ;  /* 0x00000000000079c5 */ /* 0x000fcc0000000000 */
[----:B------:R-:W-:Y:S01]  /*1c50*/  QGMMA.64x32x32.F32.E4M3.E4M3 R44, gdesc[UR24], R44, gsb0 ;  /* 0x00600000182c79f3 */ /* 0x000fe2000800082c */
[----:B------:R-:W-:Y:S01]  /*1c60*/  UMOV UR26, UR4 ;  /* 0x00000004001a7c82 */ /* 0x000fe20008000000 */
[----:B------:R-:W-:Y:S01]  /*1c70*/  UMOV UR27, 0x80000020 ;  /* 0x80000020001b7882 */ /* 0x000fe20000000000 */
[----:B------:R-:W-:Y:S01]  /*1c80*/  UMOV UR4, UR28 ;  /* 0x0000001c00047c82 */ /* 0x000fe20008000000 */
[----:B------:R-:W-:Y:S02]  /*1c90*/  WARPGROUP.DEPBAR.LE gsb0, 0x0 ;  /* 0x00008000000079c5 */ /* 0x000fe40000010000 */
[----:B------:R-:W-:-:S06]  /*1ca0*/  WARPGROUP.ARRIVE ;  /* 0x00000000000079c5 */ /* 0x000fcc0000000000 */
[----:B------:R-:W-:Y:S03]  /*1cb0*/  QGMMA.64x32x32.F32.E4M3.E4M3 R28, gdesc[UR24], R28, gsb0 ;  /* 0x00600000181c79f3 */ /* 0x000fe6000800081c */
        /* <DEDUP_REMOVED lines=93> */
[----:B------:R-:W-:Y:S02]  /*2290*/  WARPGROUP.DEPBAR.LE gsb0, 0x0 ;  /* 0x00008000000079c5 */ /* 0x000fe40000010000 */
[----:B------:R-:W-:-:S06]  /*22a0*/  WARPGROUP.ARRIVE ;  /* 0x00000000000079c5 */ /* 0x000fcc0000000000 */
[----:B------:R-:W-:Y:S03]  /*22b0*/  QGMMA.64x32x32.F32.E4M3.E4M3 R60, gdesc[UR8], R60, gsb0 ;  /* 0x00600000083c79f3 */ /* 0x000fe6000800083c */
[----:B------:R-:W-:Y:S02]  /*22c0*/  WARPGROUP.DEPBAR.LE gsb0, 0x0 ;  /* 0x00008000000079c5 */ /* 0x000fe40000010000 */
[----:B------:R-:W-:-:S06]  /*22d0*/  WARPGROUP.ARRIVE ;  /* 0x00000000000079c5 */ /* 0x000fcc0000000000 */
[----:B------:R-:W-:Y:S01]  /*22e0*/  QGMMA.64x32x32.F32.E4M3.E4M3 R44, gdesc[UR44], R44, gsb0 ;  /* 0x006000002c2c79f3 */ /* 0x000fe2000800082c */
[----:B------:R-:W-:Y:S01]  /*22f0*/  UMOV UR46, UR4 ;  /* 0x00000004002e7c82 */ /* 0x000fe20008000000 */
[----:B------:R-:W-:Y:S01]  /*2300*/  UMOV UR47, 0x80000020 ;  /* 0x80000020002f7882 */ /* 0x000fe20000000000 */
[----:B------:R-:W-:Y:S02]  /*2310*/  WARPGROUP.DEPBAR.LE gsb0, 0x0 ;  /* 0x00008000000079c5 */ /* 0x000fe40000010000 */
[----:B------:R-:W-:-:S06]  /*2320*/  WARPGROUP.ARRIVE ;  /* 0x00000000000079c5 */ /* 0x000fcc0000000000 */
[----:B------:R-:W-:Y:S03]  /*2330*/  QGMMA.64x32x32.F32.E4M3.E4M3 R28, gdesc[UR44], R28, gsb0 ;  /* 0x006000002c1c79f3 */ /* 0x000fe6000800081c */
[----:B------:R-:W-:Y:S02]  /*2340*/  WARPGROUP.DEPBAR.LE gsb0, 0x0 ;  /* 0x00008000000079c5 */ /* 0x000fe40000010000 */
[----:B------:R-:W-:Y:S05]  /*2350*/  @!P0 BRA `(.L_x_17) ;  /* 0x0000000000048947 */ /* 0x000fea0003800000 */
[----:B------:R-:W-:Y:S01]  /*2360*/  BPT.TRAP 0x1 ;  /* 0x000000040000795c */ /* 0x000fe20000300000 */
.L_x_17:
[----:B------:R-:W-:Y:S01]  /*2370*/  LOP3.LUT R17, R17, 0xffffff80, RZ, 0xc0, !PT ;  /* 0xffffff8011117812 */ /* 0x000fe200078ec0ff */
[----:B------:R-:W-:Y:S01]  /*2380*/  IMAD.MOV.U32 R7, RZ, RZ, -0x2 ;  /* 0xfffffffeff077424 */ /* 0x000fe200078e00ff */
[----:B------:R-:W-:Y:S01]  /*2390*/  P2R R18, PR, RZ, 0x1 ;  /* 0x00000001ff127803 */ /* 0x000fe20000000000 */
[----:B------:R-:W-:Y:S02]  /*23a0*/  UIADD3 UR58, UR54, -0x2, URZ ;  /* 0xfffffffe363a7890 */ /* 0x000fe4000fffe03f */
[----:B------:R-:W-:Y:S01]  /*23b0*/  IMAD.IADD R17, R16, 0x1, -R17 ;  /* 0x0000000110117824 */ /* 0x000fe200078e0a11 */
[----:B------:R-:W-:Y:S02]  /*23c0*/  UIADD3 UR4, UR36, 0x29840, URZ ;  /* 0x0002984024047890 */ /* 0x000fe4000fffe03f */
[----:B------:R-:W-:Y:S02]  /*23d0*/  UISETP.GE.AND UP0, UPT, UR58, UR38, UPT ;  /* 0x000000263a00728c */ /* 0x000fe4000bf06270 */
[----:B0-----:R-:W-:Y:S01]  /*23e0*/  SHF.R.S32.HI R0, RZ, 0x1f, R17 ;  /* 0x0000001fff007819 */ /* 0x001fe20000011411 */
[----:B------:R-:W-:-:S03]  /*23f0*/  UPRMT UR4, UR53, 0x654, UR4 ;  /* 0x0000065435047896 */ /* 0x000fc60008000004 */
[----:B------:R-:W-:-:S04]  /*2400*/  LEA.HI R0, R0, R17, RZ, 0x2 ;  /* 0x0000001100007211 */ /* 0x000fc800078f10ff */
[----:B------:R-:W-:Y:S02]  /*2410*/  LOP3.LUT R0, R0, 0x7ffffffc, RZ, 0xc0, !PT ;  /* 0x7ffffffc00007812 */ /* 0x000fe400078ec0ff */
[----:B------:R-:W-:Y:S03]  /*2420*/  SYNCS.ARRIVE.TRANS64.RED.A1T0 RZ, [UR4], RZ ;  /* 0x000000ffffff79a7 */ /* 0x000fe60008100404 */
[----:B------:R-:W-:-:S04]  /*2430*/  IMAD.IADD R0, R17, 0x1, -R0 ;  /* 0x0000000111007824 */ /* 0x000fc800078e0a00 */
[----:B------:R-:W-:Y:S02]  /*2440*/  IMAD R0, R0, R7, 0xa0 ;  /* 0x000000a000007424 */ /* 0x000fe400078e0207 */
[----:B------:R-:W-:Y:S01]  /*2450*/  IMAD.U32 R7, RZ, RZ, UR54 ;  /* 0x00000036ff077e24 */ /* 0x000fe2000f8e00ff */
[----:B------:R-:W0:Y:S01]  /*2460*/  S2UR UR54, SR_CgaCtaId ;  /* 0x00000000003679c3 */ /* 0x000e220000008800 */
[----:B------:R-:W-:Y:S01]  /*2470*/  VIADD R0, R0, UR55 ;  /* 0x0000003700007c36 */ /* 0x000fe20008000000 */
[----:B------:R-:W-:-:S03]  /*2480*/  UMOV UR55, URZ ;  /* 0x0000003f00377c82 */ /* 0x000fc60008000000 */
[----:B------:R-:W-:-:S05]  /*2490*/  IMAD R7, R7, -0xa0, R0 ;  /* 0xffffff6007077824 */ /* 0x000fca00078e0200 */
[C---:B------:R-:W-:Y:S02]  /*24a0*/  ISETP.GT.AND P6, PT, R7.reuse, RZ, PT ;  /* 0x000000ff0700720c */ /* 0x040fe40003fc4270 */
[C---:B------:R-:W-:Y:S02]  /*24b0*/  ISETP.GT.AND P5, PT, R7.reuse, 0x1, PT ;  /* 0x000000010700780c */ /* 0x040fe40003fa4270 */
[----:B------:R-:W-:Y:S02]  /*24c0*/  ISETP.GT.AND P4, PT, R7, 0x8, PT ;  /* 0x000000080700780c */ /* 0x000fe40003f84270 */
[----:B------:R-:W-:Y:S02]  /*24d0*/  FSEL R94, R94, -INF , P6 ;  /* 0xff8000005e5e7808 */ /* 0x000fe40003000000 */
[----:B------:R-:W-:Y:S02]  /*24e0*/  FSEL R95, R95, -INF , P5 ;  /* 0xff8000005f5f7808 */ /* 0x000fe40002800000 */
[----:B------:R-:W-:-:S02]  /*24f0*/  ISETP.GT.AND P3, PT, R7, 0x9, PT ;  /* 0x000000090700780c */ /* 0x000fc40003f64270 */
[----:B------:R-:W-:Y:S02]  /*2500*/  FSEL R98, R98, -INF , P4 ;  /* 0xff80000062627808 */ /* 0x000fe40002000000 */
[----:B------:R-:W-:Y:S02]  /*2510*/  FMNMX.FTZ R9, R94, R95, !PT ;  /* 0x0000005f5e097209 */ /* 0x000fe40007810000 */
[----:B------:R-:W-:Y:S02]  /*2520*/  ISETP.GT.AND P1, PT, R7, 0x10, PT ;  /* 0x000000100700780c */ /* 0x000fe40003f24270 */
[----:B------:R-:W-:Y:S02]  /*2530*/  FSEL R99, R99, -INF , P3 ;  /* 0xff80000063637808 */ /* 0x000fe40001800000 */
[----:B------:R-:W-:Y:S02]  /*2540*/  FMNMX.FTZ R0, R98, R9, !PT ;  /* 0x0000000962007209 */ /* 0x000fe40007810000 */
[----:B------:R-:W-:-:S02]  /*2550*/  ISETP.GT.AND P2, PT, R7, 0x11, PT ;  /* 0x000000110700780c */ /* 0x000fc40003f44270 */
[----:B------:R-:W-:Y:S02]  /*2560*/  FSEL R102, R102, -INF , P1 ;  /* 0xff80000066667808 */ /* 0x000fe40000800000 */
[----:B------:R-:W-:Y:S02]  /*2570*/  FMNMX.FTZ R9, R99, R0, !PT ;  /* 0x0000000063097209 */ /* 0x000fe40007810000 */
[----:B------:R-:W-:Y:S02]  /*2580*/  FSEL R92, R92, -INF , P6 ;  /* 0xff8000005c5c7808 */ /* 0x000fe40003000000 */
[----:B------:R-:W-:Y:S02]  /*2590*/  ISETP.GT.AND P6, PT, R7, 0x18, PT ;  /* 0x000000180700780c */ /* 0x000fe40003fc4270 */
[----:B------:R-:W-:Y:S02]  /*25a0*/  FSEL R103, R103, -INF , P2 ;  /* 0xff80000067677808 */ /* 0x000fe40001000000 */
[----:B------:R-:W-:-:S02]  /*25b0*/  FMNMX.FTZ R0, R102, R9, !PT ;  /* 0x0000000966007209 */ /* 0x000fc40007810000 */
[----:B------:R-:W-:Y:S02]  /*25c0*/  FSEL R93, R93, -INF , P5 ;  /* 0xff8000005d5d7808 */ /* 0x000fe40002800000 */
[----:B------:R-:W-:Y:S02]  /*25d0*/  ISETP.GT.AND P5, PT, R7, 0x19, PT ;  /* 0x000000190700780c */ /* 0x000fe40003fa4270 */
[----:B------:R-:W-:Y:S02]  /*25e0*/  FSEL R106, R106, -INF , P6 ;  /* 0xff8000006a6a7808 */ /* 0x000fe40003000000 */
[----:B------:R-:W-:Y:S02]  /*25f0*/  FMNMX.FTZ R9, R103, R0, !PT ;  /* 0x0000000067097209 */ /* 0x000fe40007810000 */
[----:B------:R-:W-:Y:S02]  /*2600*/  FSEL R96, R96, -INF , P4 ;  /* 0xff80000060607808 */ /* 0x000fe40002000000 */
        /* <DEDUP_REMOVED lines=87> */
[C---:B------:R-:W-:Y:S02]  /*2b80*/  ISETP.GT.AND P0, PT, R7.reuse, 0x79, PT ;  /* 0x000000790700780c */ /* 0x040fe40003f04270 */
[----:B------:R-:W-:Y:S02]  /*2b90*/  FSEL R44, R44, -INF , P6 ;  /* 0xff8000002c2c7808 */ /* 0x000fe40003000000 */
[----:B------:R-:W-:Y:S02]  /*2ba0*/  ISETP.GT.AND P6, PT, R7, 0x78, PT ;  /* 0x000000780700780c */ /* 0x000fe40003fc4270 */
[----:B------:R-:W-:-:S02]  /*2bb0*/  FSEL R55, R55, -INF , P2 ;  /* 0xff80000037377808 */ /* 0x000fc40001000000 */
[----:B------:R-:W-:Y:S02]  /*2bc0*/  FMNMX.FTZ R0, R54, R9, !PT ;  /* 0x0000000936007209 */ /* 0x000fe40007810000 */
[----:B------:R-:W-:Y:S02]  /*2bd0*/  FSEL R46, R59, -INF , P0 ;  /* 0xff8000003b2e7808 */ /* 0x000fe40000000000 */
[----:B------:R-:W-:Y:S02]  /*2be0*/  ISETP.GT.AND P0, PT, R7, 0x81, PT ;  /* 0x000000810700780c */ /* 0x000fe40003f04270 */
[----:B------:R-:W-:Y:S02]  /*2bf0*/  FSEL R6, R58, -INF , P6 ;  /* 0xff8000003a067808 */ /* 0x000fe40003000000 */
[----:B------:R-:W-:Y:S02]  /*2c00*/  FMNMX.FTZ R9, R55, R0, !PT ;  /* 0x0000000037097209 */ /* 0x000fe40007810000 */
[----:B------:R-:W-:-:S02]  /*2c10*/  FSEL R45, R45, -INF , P5 ;  /* 0xff8000002d2d7808 */ /* 0x000fc40002800000 */
[----:B------:R-:W-:Y:S02]  /*2c20*/  FSEL R63, R31, -INF , P0 ;  /* 0xff8000001f3f7808 */ /* 0x000fe40000000000 */
[----:B------:R-:W-:Y:S02]  /*2c30*/  P2R R15, PR, RZ, 0x1 ;  /* 0x00000001ff0f7803 */ /* 0x000fe40000000000 */
[C---:B------:R-:W-:Y:S02]  /*2c40*/  ISETP.GT.AND P5, PT, R7.reuse, 0x80, PT ;  /* 0x000000800700780c */ /* 0x040fe40003fa4270 */
[----:B------:R-:W-:Y:S02]  /*2c50*/  FMNMX.FTZ R9, R6, R9, !PT ;  /* 0x0000000906097209 */ /* 0x000fe40007810000 */
[----:B------:R-:W-:Y:S02]  /*2c60*/  ISETP.GT.AND P0, PT, R7, 0x80, PT ;  /* 0x000000800700780c */ /* 0x000fe40003f04270 */
[----:B------:R-:W-:-:S02]  /*2c70*/  FSEL R66, R30, -INF , P5 ;  /* 0xff8000001e427808 */ /* 0x000fc40002800000 */
[----:B------:R-:W-:Y:S02]  /*2c80*/  FMNMX.FTZ R9, R46, R9, !PT ;  /* 0x000000092e097209 */ /* 0x000fe40007810000 */
[----:B------:R-:W-:Y:S02]  /*2c90*/  FSEL R28, R28, -INF , P0 ;  /* 0xff8000001c1c7808 */ /* 0x000fe40000000000 */
[----:B------:R-:W-:Y:S02]  /*2ca0*/  ISETP.NE.AND P0, PT, R15, RZ, PT ;  /* 0x000000ff0f00720c */ /* 0x000fe40003f05270 */
[----:B------:R-:W-:Y:S02]  /*2cb0*/  FMNMX.FTZ R15, R92, R93, !PT ;  /* 0x0000005d5c0f7209 */ /* 0x000fe40007810000 */
[----:B------:R-:W-:Y:S02]  /*2cc0*/  FSEL R52, R52, -INF , P1 ;  /* 0xff80000034347808 */ /* 0x000fe40000800000 */
[----:B------:R-:W-:-:S02]  /*2cd0*/  ISETP.GT.AND P1, PT, R7, 0x88, PT ;  /* 0x000000880700780c */ /* 0x000fc40003f24270 */
[----:B------:R-:W-:Y:S02]  /*2ce0*/  FMNMX.FTZ R0, R66, R9, !PT ;  /* 0x0000000942007209 */ /* 0x000fe40007810000 */
[----:B------:R-:W-:Y:S02]  /*2cf0*/  FMNMX.FTZ R16, R96, R15, !PT ;  /* 0x0000000f60107209 */ /* 0x000fe40007810000 */
[----:B------:R-:W-:Y:S02]  /*2d00*/  FSEL R53, R53, -INF , P2 ;  /* 0xff80000035357808 */ /* 0x000fe40001000000 */
[----:B------:R-:W-:Y:S02]  /*2d10*/  ISETP.GT.AND P2, PT, R7, 0x89, PT ;  /* 0x000000890700780c */ /* 0x000fe40003f44270 */
[----:B------:R-:W-:Y:S02]  /*2d20*/  FSEL R70, R34, -INF , P1 ;  /* 0xff80000022467808 */ /* 0x000fe40000800000 */
[----:B------:R-:W-:-:S02]  /*2d30*/  FMNMX.FTZ R9, R63, R0, !PT ;  /* 0x000000003f097209 */ /* 0x000fc40007810000 */
[----:B------:R-:W-:Y:S02]  /*2d40*/  FMNMX.FTZ R15, R97, R16, !PT ;  /* 0x00000010610f7209 */ /* 0x000fe40007810000 */
[----:B------:R-:W-:Y:S02]  /*2d50*/  FSEL R49, R49, -INF , P3 ;  /* 0xff80000031317808 */ /* 0x000fe40001800000 */
[----:B------:R-:W-:Y:S02]  /*2d60*/  FSEL R71, R35, -INF , P2 ;  /* 0xff80000023477808 */ /* 0x000fe40001000000 */
[----:B------:R-:W-:Y:S02]  /*2d70*/  FMNMX.FTZ R0, R70, R9, !PT ;  /* 0x0000000946007209 */ /* 0x000fe40007810000 */
[----:B------:R-:W-:Y:S02]  /*2d80*/  ISETP.GT.AND P3, PT, R7, 0x90, PT ;  /* 0x000000900700780c */ /* 0x000fe40003f64270 */
[----:B------:R-:W-:-:S02]  /*2d90*/  FMNMX.FTZ R16, R100, R15, !PT ;  /* 0x0000000f64107209 */ /* 0x000fc40007810000 */
[----:B------:R-:W-:Y:S02]  /*2da0*/  FSEL R48, R48, -INF , P4 ;  /* 0xff80000030307808 */ /* 0x000fe40002000000 */
[----:B------:R-:W-:Y:S02]  /*2db0*/  FSEL R74, R38, -INF , P3 ;  /* 0xff800000264a7808 */ /* 0x000fe40001800000 */
[----:B------:R-:W-:Y:S02]  /*2dc0*/  FMNMX.FTZ R9, R71, R0, !PT ;  /* 0x0000000047097209 */ /* 0x000fe40007810000 */
[----:B------:R-:W-:Y:S02]  /*2dd0*/  ISETP.GT.AND P4, PT, R7, 0x91, PT ;  /* 0x000000910700780c */ /* 0x000fe40003f84270 */
[----:B------:R-:W-:Y:S02]  /*2de0*/  FMNMX.FTZ R17, R101, R16, !PT ;  /* 0x0000001065117209 */ /* 0x000fe40007810000 */
[----:B------:R-:W-:-:S02]  /*2df0*/  FSEL R67, R39, -INF , P4 ;  /* 0xff80000027437808 */ /* 0x000fc40002000000 */
[----:B------:R-:W-:Y:S02]  /*2e00*/  FMNMX.FTZ R0, R74, R9, !PT ;  /* 0x000000094a007209 */ /* 0x000fe40007810000 */
[----:B------:R-:W-:Y:S02]  /*2e10*/  ISETP.GT.AND P5, PT, R7, 0x98, PT ;  /* 0x000000980700780c */ /* 0x000fe40003fa4270 */
[----:B------:R-:W-:Y:S02]  /*2e20*/  FSEL R29, R29, -INF , P0 ;  /* 0xff8000001d1d7808 */ /* 0x000fe40000000000 */
[----:B------:R-:W-:Y:S02]  /*2e30*/  ISETP.NE.AND P0, PT, R18, RZ, PT ;  /* 0x000000ff1200720c */ /* 0x000fe40003f05270 */
[----:B------:R-:W-:Y:S02]  /*2e40*/  FMNMX.FTZ R18, R104, R17, !PT ;  /* 0x0000001168127209 */ /* 0x000fe40007810000 */
[----:B------:R-:W-:-:S02]  /*2e50*/  FSEL R59, R42, -INF , P5 ;  /* 0xff8000002a3b7808 */ /* 0x000fc40002800000 */
[----:B------:R-:W-:Y:S02]  /*2e60*/  FMNMX.FTZ R0, R67, R0, !PT ;  /* 0x0000000043007209 */ /* 0x000fe40007810000 */
[----:B------:R-:W-:Y:S02]  /*2e70*/  ISETP.GT.AND P6, PT, R7, 0x99, PT ;  /* 0x000000990700780c */ /* 0x000fe40003fc4270 */
[----:B------:R-:W-:Y:S02]  /*2e80*/  FMNMX.FTZ R17, R105, R18, !PT ;  /* 0x0000001269117209 */ /* 0x000fe40007810000 */
[----:B------:R-:W-:Y:S02]  /*2e90*/  FSEL R58, R43, -INF , P6 ;  /* 0xff8000002b3a7808 */ /* 0x000fe40003000000 */
[----:B------:R-:W-:Y:S02]  /*2ea0*/  FMNMX.FTZ R9, R59, R0, !PT ;  /* 0x000000003b097209 */ /* 0x000fe40007810000 */
[----:B------:R-:W-:-:S02]  /*2eb0*/  FMNMX.FTZ R18, R76, R17, !PT ;  /* 0x000000114c127209 */ /* 0x000fc40007810000 */
[----:B------:R-:W-:Y:S02]  /*2ec0*/  FMNMX.FTZ R9, R58, R9, !PT ;  /* 0x000000093a097209 */ /* 0x000fe40007810000 */
[----:B------:R-:W-:Y:S02]  /*2ed0*/  FMNMX.FTZ R19, R77, R18, !PT ;  /* 0x000000124d137209 */ /* 0x000fe40007810000 */
[----:B------:R-:W-:Y:S01]  /*2ee0*/  P2R R12, PR, RZ, 0x8 ;  /* 0x00000008ff0c7803 */ /* 0x000fe20000000000 */
[----:B------:R-:W1:Y:S01]  /*2ef0*/  SHFL.BFLY PT, R0, R9, 0x2, 0x1f ;  /* 0x0c401f0009007f89 */ /* 0x000e6200000e0000 */
[----:B------:R-:W-:Y:S02]  /*2f00*/  FMNMX.FTZ R18, R80, R19, !PT ;  /* 0x0000001350127209 */ /* 0x000fe40007810000 */
[----:B------:R-:W-:Y:S02]  /*2f10*/  P2R R13, PR, RZ, 0x4 ;  /* 0x00000004ff0d7803 */ /* 0x000fe40000000000 */
[----:B------:R-:W-:-:S02]  /*2f20*/  FMNMX.FTZ R19, R81, R18, !PT ;  /* 0x0000001251137209 */ /* 0x000fc40007810000 */
[----:B------:R-:W-:Y:S02]  /*2f30*/  ISETP.GT.AND P2, PT, R7, 0x78, PT ;  /* 0x000000780700780c */ /* 0x000fe40003f44270 */
[----:B------:R-:W-:Y:S02]  /*2f40*/  FMNMX.FTZ R24, R84, R19, !PT ;  /* 0x0000001354187209 */ /* 0x000fe40007810000 */
[----:B------:R-:W-:Y:S02]  /*2f50*/  P2R R14, PR, RZ, 0x2 ;  /* 0x00000002ff0e7803 */ /* 0x000fe40000000000 */
[----:B------:R-:W-:Y:S02]  /*2f60*/  FMNMX.FTZ R19, R85, R24, !PT ;  /* 0x0000001855137209 */ /* 0x000fe40007810000 */
[----:B------:R-:W-:Y:S02]  /*2f70*/  ISETP.GT.AND P1, PT, R7, 0x79, PT ;  /* 0x000000790700780c */ /* 0x000fe40003f24270 */
[----:B------:R-:W-:-:S02]  /*2f80*/  FMNMX.FTZ R24, R88, R19, !PT ;  /* 0x0000001358187209 */ /* 0x000fc40007810000 */
[----:B------:R-:W-:Y:S02]  /*2f90*/  FSEL R56, R56, -INF , P2 ;  /* 0xff80000038387808 */ /* 0x000fe40001000000 */
[----:B------:R-:W-:Y:S02]  /*2fa0*/  FMNMX.FTZ R21, R89, R24, !PT ;  /* 0x0000001859157209 */ /* 0x000fe40007810000 */
[----:B------:R-:W-:Y:S02]  /*2fb0*/  FSEL R57, R57, -INF , P1 ;  /* 0xff80000039397808 */ /* 0x000fe40000800000 */
[----:B-1----:R-:W-:Y:S02]  /*2fc0*/  FMNMX.FTZ R8, R9, R0, !PT ;  /* 0x0000000009087209 */ /* 0x002fe40007810000 */
[----:B------:R-:W-:Y:S02]  /*2fd0*/  FMNMX.FTZ R24, R60, R21, !PT ;  /* 0x000000153c187209 */ /* 0x000fe40007810000 */
[----:B------:R-:W-:Y:S01]  /*2fe0*/  ISETP.NE.AND P1, PT, R14, RZ, PT ;  /* 0x000000ff0e00720c */ /* 0x000fe20003f25270 */
[----:B------:R-:W1:Y:S01]  /*2ff0*/  SHFL.BFLY PT, R11, R8, 0x1, 0x1f ;  /* 0x0c201f00080b7f89 */ /* 0x000e6200000e0000 */
[----:B------:R-:W-:-:S02]  /*3000*/  FMNMX.FTZ R31, R61, R24, !PT ;  /* 0x000000183d1f7209 */ /* 0x000fc40007810000 */
[----:B------:R-:W-:Y:S02]  /*3010*/  ISETP.NE.AND P2, PT, R13, RZ, PT ;  /* 0x000000ff0d00720c */ /* 0x000fe40003f45270 */
[----:B------:R-:W-:-:S04]  /*3020*/  FMNMX.FTZ R30, R64, R31, !PT ;  /* 0x0000001f401e7209 */ /* 0x000fc80007810000 */
[----:B------:R-:W-:-:S04]  /*3030*/  FMNMX.FTZ R31, R65, R30, !PT ;  /* 0x0000001e411f7209 */ /* 0x000fc80007810000 */
[----:B------:R-:W-:-:S04]  /*3040*/  FMNMX.FTZ R30, R68, R31, !PT ;  /* 0x0000001f441e7209 */ /* 0x000fc80007810000 */
[----:B------:R-:W-:-:S04]  /*3050*/  FMNMX.FTZ R31, R69, R30, !PT ;  /* 0x0000001e451f7209 */ /* 0x000fc80007810000 */
[----:B------:R-:W-:Y:S02]  /*3060*/  FMNMX.FTZ R30, R72, R31, !PT ;  /* 0x0000001f481e7209 */ /* 0x000fe40007810000 */
[----:B-1----:R-:W-:Y:S01]  /*3070*/  FMNMX.FTZ R0, R8, R11, !PT ;  /* 0x0000000b08007209 */ /* 0x002fe20007810000 */
[----:B------:R-:W-:Y:S01]  /*3080*/  IMAD.U32 R11, RZ, RZ, UR37 ;  /* 0x00000025ff0b7e24 */ /* 0x000fe2000f8e00ff */
[----:B------:R-:W-:Y:S02]  /*3090*/  FMNMX.FTZ R31, R73, R30, !PT ;  /* 0x0000001e491f7209 */ /* 0x000fe40007810000 */
[C---:B------:R-:W-:Y:S01]  /*30a0*/  FSETP.NEU.FTZ.AND P3, PT, R0.reuse, -INF , PT ;  /* 0xff8000000000780b */ /* 0x040fe20003f7d000 */
[----:B------:R-:W-:Y:S01]  /*30b0*/  FFMA.FTZ R10, R0, R11, -8 ;  /* 0xc1000000000a7423 */ /* 0x000fe2000001000b */
[----:B------:R-:W-:-:S04]  /*30c0*/  FMNMX.FTZ R30, R44, R31, !PT ;  /* 0x0000001f2c1e7209 */ /* 0x000fc80007810000 */
[----:B------:R-:W-:Y:S02]  /*30d0*/  FMNMX.FTZ R31, R45, R30, !PT ;  /* 0x0000001e2d1f7209 */ /* 0x000fe40007810000 */
[----:B------:R-:W-:Y:S02]  /*30e0*/  FSEL R111, R10, RZ, P3 ;  /* 0x000000ff0a6f7208 */ /* 0x000fe40001800000 */
[----:B------:R-:W-:Y:S02]  /*30f0*/  FMNMX.FTZ R30, R48, R31, !PT ;  /* 0x0000001f301e7209 */ /* 0x000fe40007810000 */
[----:B------:R-:W-:Y:S01]  /*3100*/  ISETP.NE.AND P3, PT, R12, RZ, PT ;  /* 0x000000ff0c00720c */ /* 0x000fe20003f65270 */
[--C-:B------:R-:W-:Y:S01]  /*3110*/  FFMA.FTZ R38, R27, UR37, -R111.reuse ;  /* 0x000000251b267c23 */ /* 0x100fe2000801086f */
[----:B------:R-:W-:Y:S01]  /*3120*/  FMNMX.FTZ R27, R49, R30, !PT ;  /* 0x0000001e311b7209 */ /* 0x000fe20007810000 */
[--C-:B------:R-:W-:Y:S01]  /*3130*/  FFMA.FTZ R78, R78, UR37, -R111.reuse ;  /* 0x000000254e4e7c23 */ /* 0x100fe2000801086f */
[--C-:B------:R-:W-:Y:S01]  /*3140*/  FFMA.FTZ R16, R79, UR37, -R111.reuse ;  /* 0x000000254f107c23 */ /* 0x100fe2000801086f */
[----:B------:R-:W-:Y:S01]  /*3150*/  FSEL R79, R33, -INF , P2 ;  /* 0xff800000214f7808 */ /* 0x000fe20001000000 */
[--C-:B------:R-:W-:Y:S01]  /*3160*/  FFMA.FTZ R82, R82, UR37, -R111.reuse ;  /* 0x0000002552527c23 */ /* 0x100fe2000801086f */
[----:B------:R-:W-:Y:S01]  /*3170*/  FMNMX.FTZ R30, R52, R27, !PT ;  /* 0x0000001b341e7209 */ /* 0x000fe20007810000 */
[----:B------:R1:W-:Y:S01]  /*3180*/  MUFU.EX2 R15, R78 ;  /* 0x0000004e000f7308 */ /* 0x0003e20000000800 */
[--C-:B------:R-:W-:Y:S01]  /*3190*/  FFMA.FTZ R33, R75, UR37, -R111.reuse ;  /* 0x000000254b217c23 */ /* 0x100fe2000801086f */
[----:B------:R-:W-:Y:S01]  /*31a0*/  FSEL R75, R36, -INF , P3 ;  /* 0xff800000244b7808 */ /* 0x000fe20001800000 */
[--C-:B------:R-:W-:Y:S01]  /*31b0*/  FFMA.FTZ R20, R83, UR37, -R111.reuse ;  /* 0x0000002553147c23 */ /* 0x100fe2000801086f */
[----:B------:R-:W-:Y:S01]  /*31c0*/  FMNMX.FTZ R35, R53, R30, !PT ;  /* 0x0000001e35237209 */ /* 0x000fe20007810000 */
[--C-:B------:R-:W-:Y:S01]  /*31d0*/  FFMA.FTZ R18, R86, UR37, -R111.reuse ;  /* 0x0000002556127c23 */ /* 0x100fe2000801086f */
[----:B------:R-:W-:Y:S01]  /*31e0*/  FSEL R83, R40, -INF , P5 ;  /* 0xff80000028537808 */ /* 0x000fe20002800000 */
[--C-:B------:R-:W-:Y:S01]  /*31f0*/  FFMA.FTZ R39, R51, UR37, -R111.reuse ;  /* 0x0000002533277c23 */ /* 0x100fe2000801086f */
[----:B------:R-:W-:Y:S01]  /*3200*/  FMNMX.FTZ R34, R56, R35, !PT ;  /* 0x0000002338227209 */ /* 0x000fe20007810000 */
[----:B------:R2:W-:Y:S01]  /*3210*/  MUFU.EX2 R17, R82 ;  /* 0x0000005200117308 */ /* 0x0005e20000000800 */
[----:B-1----:R-:W-:Y:S01]  /*3220*/  FSEL R78, R32, -INF , P1 ;  /* 0xff800000204e7808 */ /* 0x002fe20000800000 */
[--C-:B------:R-:W-:Y:S01]  /*3230*/  FFMA.FTZ R40, R6, UR37, -R111.reuse ;  /* 0x0000002506287c23 */ /* 0x100fe2000801086f */
[----:B------:R-:W-:Y:S01]  /*3240*/  FMNMX.FTZ R35, R57, R34, !PT ;  /* 0x0000002239237209 */ /* 0x000fe20007810000 */
[--C-:B------:R-:W-:Y:S01]  /*3250*/  FFMA.FTZ R62, R62, UR37, -R111.reuse ;  /* 0x000000253e3e7c23 */ /* 0x100fe2000801086f */
[----:B------:R-:W-:Y:S01]  /*3260*/  FSEL R86, R41, -INF , P6 ;  /* 0xff80000029567808 */ /* 0x000fe20003000000 */
[--C-:B------:R-:W-:Y:S01]  /*3270*/  FFMA.FTZ R7, R94, UR37, -R111.reuse ;  /* 0x000000255e077c23 */ /* 0x100fe2000801086f */
[----:B------:R-:W-:Y:S01]  /*3280*/  FMNMX.FTZ R34, R28, R35, !PT ;  /* 0x000000231c227209 */ /* 0x000fe20007810000 */
[----:B------:R1:W-:Y:S01]  /*3290*/  MUFU.EX2 R31, R38 ;  /* 0x00000026001f7308 */ /* 0x0003e20000000800 */
[----:B--2---:R-:W-:Y:S01]  /*32a0*/  FSEL R82, R37, -INF , P4 ;  /* 0xff80000025527808 */ /* 0x004fe20002000000 */
[--C-:B------:R-:W-:Y:S01]  /*32b0*/  FFMA.FTZ R8, R95, UR37, -R111.reuse ;  /* 0x000000255f087c23 */ /* 0x100fe2000801086f */
[----:B------:R-:W-:Y:S01]  /*32c0*/  FMNMX.FTZ R35, R29, R34, !PT ;  /* 0x000000221d237209 */ /* 0x000fe20007810000 */
[--C-:B------:R-:W-:Y:S01]  /*32d0*/  FFMA.FTZ R9, R98, UR37, -R111.reuse ;  /* 0x0000002562097c23 */ /* 0x100fe2000801086f */
[--C-:B------:R-:W-:Y:S01]  /*32e0*/  FFMA.FTZ R10, R99, UR37, -R111.reuse ;  /* 0x00000025630a7c23 */ /* 0x100fe2000801086f */
[--C-:B------:R-:W-:Y:S01]  /*32f0*/  FFMA.FTZ R11, R102, UR37, -R111.reuse ;  /* 0x00000025660b7c23 */ /* 0x100fe2000801086f */
[----:B------:R-:W-:Y:S01]  /*3300*/  FMNMX.FTZ R34, R78, R35, !PT ;  /* 0x000000234e227209 */ /* 0x000fe20007810000 */
[--C-:B------:R-:W-:Y:S01]  /*3310*/  FFMA.FTZ R12, R103, UR37, -R111.reuse ;  /* 0x00000025670c7c23 */ /* 0x100fe2000801086f */
[--C-:B-1----:R-:W-:Y:S01]  /*3320*/  FFMA.FTZ R38, R55, UR37, -R111.reuse ;  /* 0x0000002537267c23 */ /* 0x102fe2000801086f */
[----:B------:R-:W-:Y:S01]  /*3330*/  IMAD.U32 R55, RZ, RZ, UR37 ;  /* 0x00000025ff377e24 */ /* 0x000fe2000f8e00ff */
[----:B------:R-:W-:Y:S01]  /*3340*/  FMNMX.FTZ R34, R79, R34, !PT ;  /* 0x000000224f227209 */ /* 0x000fe20007810000 */
[--C-:B------:R-:W-:Y:S01]  /*3350*/  FFMA.FTZ R13, R106, UR37, -R111.reuse ;  /* 0x000000256a0d7c23 */ /* 0x100fe2000801086f */
[--C-:B------:R-:W-:Y:S01]  /*3360*/  FFMA.FTZ R14, R107, UR37, -R111.reuse ;  /* 0x000000256b0e7c23 */ /* 0x100fe2000801086f */
[--C-:B------:R-:W-:Y:S01]  /*3370*/  FFMA.FTZ R87, R87, UR37, -R111.reuse ;  /* 0x0000002557577c23 */ /* 0x100fe2000801086f */
[----:B------:R-:W-:Y:S01]  /*3380*/  FMNMX.FTZ R35, R75, R34, !PT ;  /* 0x000000224b237209 */ /* 0x000fe20007810000 */
[--C-:B------:R-:W-:Y:S01]  /*3390*/  FFMA.FTZ R90, R90, UR37, -R111.reuse ;  /* 0x000000255a5a7c23 */ /* 0x100fe2000801086f */
[----:B------:R1:W-:Y:S01]  /*33a0*/  MUFU.EX2 R34, R62 ;  /* 0x0000003e00227308 */ /* 0x0003e20000000800 */
[--C-:B------:R-:W-:Y:S01]  /*33b0*/  FFMA.FTZ R24, R91, UR37, -R111.reuse ;  /* 0x000000255b187c23 */ /* 0x100fe2000801086f */
[----:B------:R-:W-:Y:S01]  /*33c0*/  FMNMX.FTZ R36, R82, R35, !PT ;  /* 0x0000002352247209 */ /* 0x000fe20007810000 */
[--C-:B------:R-:W-:Y:S01]  /*33d0*/  FFMA.FTZ R35, R47, UR37, -R111.reuse ;  /* 0x000000252f237c23 */ /* 0x100fe2000801086f */
[--C-:B------:R-:W-:Y:S01]  /*33e0*/  FFMA.FTZ R22, R22, UR37, -R111.reuse ;  /* 0x0000002516167c23 */ /* 0x100fe2000801086f */
[--C-:B------:R-:W-:Y:S01]  /*33f0*/  FFMA.FTZ R23, R23, UR37, -R111.reuse ;  /* 0x0000002517177c23 */ /* 0x100fe2000801086f */
[----:B------:R-:W-:Y:S01]  /*3400*/  FMNMX.FTZ R37, R83, R36, !PT ;  /* 0x0000002453257209 */ /* 0x000fe20007810000 */
[--C-:B------:R-:W-:Y:S01]  /*3410*/  FFMA.FTZ R36, R50, UR37, -R111.reuse ;  /* 0x0000002532247c23 */ /* 0x100fe2000801086f */
[--C-:B------:R-:W-:Y:S01]  /*3420*/  FFMA.FTZ R50, R46, UR37, -R111.reuse ;  /* 0x000000252e327c23 */ /* 0x100fe2000801086f */
[--C-:B-1----:R-:W-:Y:S01]  /*3430*/  FFMA.FTZ R62, R74, UR37, -R111.reuse ;  /* 0x000000254a3e7c23 */ /* 0x102fe2000801086f */
[----:B------:R-:W-:Y:S01]  /*3440*/  FMNMX.FTZ R41, R86, R37, !PT ;  /* 0x0000002556297209 */ /* 0x000fe20007810000 */
[--C-:B------:R-:W-:Y:S01]  /*3450*/  FFMA.FTZ R37, R54, UR37, -R111.reuse ;  /* 0x0000002536257c23 */ /* 0x100fe2000801086f */
[--C-:B------:R-:W-:Y:S01]  /*3460*/  FFMA.FTZ R26, R26, UR37, -R111.reuse ;  /* 0x000000251a1a7c23 */ /* 0x100fe2000801086f */
[--C-:B------:R-:W-:Y:S01]  /*3470*/  FFMA.FTZ R108, R108, UR37, -R111.reuse ;  /* 0x000000256c6c7c23 */ /* 0x100fe2000801086f */
[--C-:B------:R-:W-:Y:S01]  /*3480*/  FFMA.FTZ R30, R109, UR37, -R111.reuse ;  /* 0x000000256d1e7c23 */ /* 0x100fe2000801086f */
[----:B------:R-:W1:Y:S01]  /*3490*/  SHFL.BFLY PT, R42, R41, 0x2, 0x1f ;  /* 0x0c401f00292a7f89 */ /* 0x000e6200000e0000 */
[--C-:B------:R-:W-:Y:S01]  /*34a0*/  FFMA.FTZ R110, R110, UR37, -R111.reuse ;  /* 0x000000256e6e7c23 */ /* 0x100fe2000801086f */
[--C-:B------:R-:W-:Y:S01]  /*34b0*/  FFMA.FTZ R43, R63, UR37, -R111.reuse ;  /* 0x000000253f2b7c23 */ /* 0x100fe2000801086f */
[--C-:B------:R-:W-:Y:S01]  /*34c0*/  FFMA.FTZ R46, R70, UR37, -R111.reuse ;  /* 0x00000025462e7c23 */ /* 0x100fe2000801086f */
[--C-:B------:R-:W-:Y:S01]  /*34d0*/  FFMA.FTZ R47, R71, UR37, -R111.reuse ;  /* 0x00000025472f7c23 */ /* 0x100fe2000801086f */
[--C-:B------:R-:W-:Y:S01]  /*34e0*/  FFMA.FTZ R54, R59, UR37, -R111.reuse ;  /* 0x000000253b367c23 */ /* 0x100fe2000801086f */
[----:B------:R-:W-:Y:S08]  /*34f0*/  MUFU.EX2 R7, R7 ;  /* 0x0000000700077308 */ /* 0x000ff00000000800 */
[----:B------:R-:W2:Y:S08]  /*3500*/  MUFU.EX2 R8, R8 ;  /* 0x0000000800087308 */ /* 0x000eb00000000800 */
[----:B------:R-:W3:Y:S01]  /*3510*/  MUFU.EX2 R9, R9 ;  /* 0x0000000900097308 */ /* 0x000ee20000000800 */
[----:B-1----:R-:W-:Y:S01]  /*3520*/  FMNMX.FTZ R51, R41, R42, !PT ;  /* 0x0000002a29337209 */ /* 0x002fe20007810000 */
[----:B------:R-:W-:-:S04]  /*3530*/  FFMA.FTZ R42, R66, UR37, -R111 ;  /* 0x00000025422a7c23 */ /* 0x000fc8000801086f */
[----:B------:R-:W1:Y:S02]  /*3540*/  SHFL.BFLY PT, R6, R51, 0x1, 0x1f ;  /* 0x0c201f0033067f89 */ /* 0x000e6400000e0000 */
[----:B------:R-:W-:Y:S08]  /*3550*/  MUFU.EX2 R41, R50 ;  /* 0x0000003200297308 */ /* 0x000ff00000000800 */
[----:B------:R4:W-:Y:S08]  /*3560*/  MUFU.EX2 R50, R62 ;  /* 0x0000003e00327308 */ /* 0x0009f00000000800 */
[----:B------:R-:W5:Y:S01]  /*3570*/  MUFU.EX2 R10, R10 ;  /* 0x0000000a000a7308 */ /* 0x000f620000000800 */
[----:B-1----:R-:W-:Y:S01]  /*3580*/  FMNMX.FTZ R6, R51, R6, !PT ;  /* 0x0000000633067209 */ /* 0x002fe20007810000 */
[--C-:B------:R-:W-:Y:S01]  /*3590*/  FFMA.FTZ R51, R67, UR37, -R111.reuse ;  /* 0x0000002543337c23 */ /* 0x100fe2000801086f */
[----:B------:R-:W-:-:S05]  /*35a0*/  FFMA.FTZ R111, R58, UR37, -R111 ;  /* 0x000000253a6f7c23 */ /* 0x000fca000801086f */
[----:B------:R-:W1:Y:S01]  /*35b0*/  MUFU.EX2 R11, R11 ;  /* 0x0000000b000b7308 */ /* 0x000e620000000800 */
[C---:B------:R-:W-:Y:S01]  /*35c0*/  FSETP.NEU.FTZ.AND P1, PT, R6.reuse, -INF , PT ;  /* 0xff8000000600780b */ /* 0x040fe20003f3d000 */
[----:B------:R-:W-:-:S05]  /*35d0*/  FFMA.FTZ R55, R6, R55, -8 ;  /* 0xc100000006377423 */ /* 0x000fca0000010037 */
[----:B------:R-:W-:Y:S01]  /*35e0*/  FSEL R74, R55, RZ, P1 ;  /* 0x000000ff374a7208 */ /* 0x000fe20000800000 */
[----:B------:R-:W0:Y:S01]  /*35f0*/  MUFU.EX2 R12, R12 ;  /* 0x0000000c000c7308 */ /* 0x000e220000000800 */
[----:B------:R-:W-:-:S03]  /*3600*/  PLOP3.LUT P1, PT, PT, PT, UP0, 0x80, 0x0 ;  /* 0x000000000000781c */ /* 0x000fc60003f2f008 */
[--C-:B------:R-:W-:Y:S01]  /*3610*/  FFMA.FTZ R58, R92, UR37, -R74.reuse ;  /* 0x000000255c3a7c23 */ /* 0x100fe2000801084a */
[--C-:B------:R-:W-:Y:S01]  /*3620*/  FFMA.FTZ R59, R93, UR37, -R74.reuse ;  /* 0x000000255d3b7c23 */ /* 0x100fe2000801084a */
[--C-:B------:R-:W-:Y:S01]  /*3630*/  FFMA.FTZ R96, R96, UR37, -R74.reuse ;  /* 0x0000002560607c23 */ /* 0x100fe2000801084a */
[--C-:B------:R-:W-:Y:S01]  /*3640*/  FFMA.FTZ R97, R97, UR37, -R74.reuse ;  /* 0x0000002561617c23 */ /* 0x100fe2000801084a */
[--C-:B----4-:R-:W-:Y:S01]  /*3650*/  FFMA.FTZ R62, R100, UR37, -R74.reuse ;  /* 0x00000025643e7c23 */ /* 0x110fe2000801084a */
[--C-:B------:R-:W-:Y:S01]  /*3660*/  FFMA.FTZ R63, R101, UR37, -R74.reuse ;  /* 0x00000025653f7c23 */ /* 0x100fe2000801084a */
[----:B------:R-:W-:Y:S01]  /*3670*/  MUFU.EX2 R58, R58 ;  /* 0x0000003a003a7308 */ /* 0x000fe20000000800 */
[--C-:B------:R-:W-:Y:S01]  /*3680*/  FFMA.FTZ R104, R104, UR37, -R74.reuse ;  /* 0x0000002568687c23 */ /* 0x100fe2000801084a */
[--C-:B------:R-:W-:Y:S01]  /*3690*/  FFMA.FTZ R66, R76, UR37, -R74.reuse ;  /* 0x000000254c427c23 */ /* 0x100fe2000801084a */
[----:B------:R-:W-:Y:S01]  /*36a0*/  FFMA.FTZ R67, R77, UR37, -R74 ;  /* 0x000000254d437c23 */ /* 0x000fe2000801084a */
[----:B--2---:R-:W-:Y:S01]  /*36b0*/  FADD.FTZ R76, R7, R8 ;  /* 0x00000008074c7221 */ /* 0x004fe20000010000 */
[--C-:B------:R-:W-:Y:S01]  /*36c0*/  FFMA.FTZ R105, R105, UR37, -R74.reuse ;  /* 0x0000002569697c23 */ /* 0x100fe2000801084a */
[--C-:B------:R-:W-:Y:S01]  /*36d0*/  FFMA.FTZ R71, R85, UR37, -R74.reuse ;  /* 0x0000002555477c23 */ /* 0x100fe2000801084a */
[----:B------:R-:W-:Y:S01]  /*36e0*/  FFMA.FTZ R70, R84, UR37, -R74 ;  /* 0x0000002554467c23 */ /* 0x000fe2000801084a */
[----:B------:R-:W2:Y:S01]  /*36f0*/  MUFU.EX2 R59, R59 ;  /* 0x0000003b003b7308 */ /* 0x000ea20000000800 */
[----:B---3--:R-:W-:Y:S01]  /*3700*/  FADD.FTZ R85, R9, R76 ;  /* 0x0000004c09557221 */ /* 0x008fe20000010000 */
[--C-:B------:R-:W-:Y:S01]  /*3710*/  FFMA.FTZ R80, R80, UR37, -R74.reuse ;  /* 0x0000002550507c23 */ /* 0x100fe2000801084a */
[--C-:B------:R-:W-:Y:S01]  /*3720*/  FFMA.FTZ R81, R81, UR37, -R74.reuse ;  /* 0x0000002551517c23 */ /* 0x100fe2000801084a */
[--C-:B------:R-:W-:Y:S01]  /*3730*/  FFMA.FTZ R88, R88, UR37, -R74.reuse ;  /* 0x0000002558587c23 */ /* 0x100fe2000801084a */
[----:B-----5:R-:W-:Y:S01]  /*3740*/  FADD.FTZ R84, R10, R85 ;  /* 0x000000550a547221 */ /* 0x020fe20000010000 */
[--C-:B------:R-:W-:Y:S01]  /*3750*/  FFMA.FTZ R89, R89, UR37, -R74.reuse ;  /* 0x0000002559597c23 */ /* 0x100fe2000801084a */
[----:B------:R-:W-:Y:S01]  /*3760*/  FFMA.FTZ R60, R60, UR37, -R74 ;  /* 0x000000253c3c7c23 */ /* 0x000fe2000801084a */
[----:B------:R-:W3:Y:S01]  /*3770*/  MUFU.EX2 R96, R96 ;  /* 0x0000006000607308 */ /* 0x000ee20000000800 */
[----:B-1----:R-:W-:Y:S01]  /*3780*/  FADD.FTZ R85, R11, R84 ;  /* 0x000000540b557221 */ /* 0x002fe20000010000 */
[--C-:B------:R-:W-:Y:S01]  /*3790*/  FFMA.FTZ R61, R61, UR37, -R74.reuse ;  /* 0x000000253d3d7c23 */ /* 0x100fe2000801084a */
[--C-:B------:R-:W-:Y:S01]  /*37a0*/  FFMA.FTZ R64, R64, UR37, -R74.reuse ;  /* 0x0000002540407c23 */ /* 0x100fe2000801084a */
[--C-:B------:R-:W-:Y:S01]  /*37b0*/  FFMA.FTZ R65, R65, UR37, -R74.reuse ;  /* 0x0000002541417c23 */ /* 0x100fe2000801084a */
[----:B0-----:R-:W-:Y:S01]  /*37c0*/  FADD.FTZ R84, R12, R85 ;  /* 0x000000550c547221 */ /* 0x001fe20000010000 */
[--C-:B------:R-:W-:Y:S01]  /*37d0*/  FFMA.FTZ R68, R68, UR37, -R74.reuse ;  /* 0x0000002544447c23 */ /* 0x100fe2000801084a */
[--C-:B------:R-:W-:Y:S01]  /*37e0*/  FFMA.FTZ R69, R69, UR37, -R74.reuse ;  /* 0x0000002545457c23 */ /* 0x100fe2000801084a */
[----:B------:R-:W0:Y:S01]  /*37f0*/  MUFU.EX2 R97, R97 ;  /* 0x0000006100617308 */ /* 0x000e220000000800 */
[----:B--2---:R-:W-:Y:S01]  /*3800*/  FADD.FTZ R77, R58, R59 ;  /* 0x0000003b3a4d7221 */ /* 0x004fe20000010000 */
[--C-:B------:R-:W-:Y:S01]  /*3810*/  FFMA.FTZ R72, R72, UR37, -R74.reuse ;  /* 0x0000002548487c23 */ /* 0x100fe2000801084a */
[--C-:B------:R-:W-:Y:S01]  /*3820*/  FFMA.FTZ R73, R73, UR37, -R74.reuse ;  /* 0x0000002549497c23 */ /* 0x100fe2000801084a */
[--C-:B------:R-:W-:Y:S01]  /*3830*/  FFMA.FTZ R44, R44, UR37, -R74.reuse ;  /* 0x000000252c2c7c23 */ /* 0x100fe2000801084a */
[--C-:B------:R-:W-:Y:S01]  /*3840*/  FFMA.FTZ R45, R45, UR37, -R74.reuse ;  /* 0x000000252d2d7c23 */ /* 0x100fe2000801084a */
[--C-:B------:R-:W-:Y:S01]  /*3850*/  FFMA.FTZ R48, R48, UR37, -R74.reuse ;  /* 0x0000002530307c23 */ /* 0x100fe2000801084a */
[--C-:B------:R-:W-:Y:S01]  /*3860*/  FFMA.FTZ R49, R49, UR37, -R74.reuse ;  /* 0x0000002531317c23 */ /* 0x100fe2000801084a */
[----:B------:R-:W1:Y:S01]  /*3870*/  MUFU.EX2 R62, R62 ;  /* 0x0000003e003e7308 */ /* 0x000e620000000800 */
[----:B---3--:R-:W-:Y:S01]  /*3880*/  FADD.FTZ R76, R96, R77 ;  /* 0x0000004d604c7221 */ /* 0x008fe20000010000 */
[--C-:B------:R-:W-:Y:S01]  /*3890*/  FFMA.FTZ R52, R52, UR37, -R74.reuse ;  /* 0x0000002534347c23 */ /* 0x100fe2000801084a */
[--C-:B------:R-:W-:Y:S01]  /*38a0*/  FFMA.FTZ R53, R53, UR37, -R74.reuse ;  /* 0x0000002535357c23 */ /* 0x100fe2000801084a */
[--C-:B------:R-:W-:Y:S01]  /*38b0*/  FFMA.FTZ R56, R56, UR37, -R74.reuse ;  /* 0x0000002538387c23 */ /* 0x100fe2000801084a */
[--C-:B------:R-:W-:Y:S01]  /*38c0*/  FFMA.FTZ R57, R57, UR37, -R74.reuse ;  /* 0x0000002539397c23 */ /* 0x100fe2000801084a */
[--C-:B------:R-:W-:Y:S01]  /*38d0*/  FFMA.FTZ R28, R28, UR37, -R74.reuse ;  /* 0x000000251c1c7c23 */ /* 0x100fe2000801084a */
[----:B------:R-:W-:Y:S01]  /*38e0*/  FFMA.FTZ R29, R29, UR37, -R74 ;  /* 0x000000251d1d7c23 */ /* 0x000fe2000801084a */
[----:B------:R-:W2:Y:S01]  /*38f0*/  MUFU.EX2 R63, R63 ;  /* 0x0000003f003f7308 */ /* 0x000ea20000000800 */
[----:B0-----:R-:W-:Y:S01]  /*3900*/  FADD.FTZ R77, R97, R76 ;  /* 0x0000004c614d7221 */ /* 0x001fe20000010000 */
[--C-:B------:R-:W-:Y:S01]  /*3910*/  FFMA.FTZ R78, R78, UR37, -R74.reuse ;  /* 0x000000254e4e7c23 */ /* 0x100fe2000801084a */
[--C-:B------:R-:W-:Y:S01]  /*3920*/  FFMA.FTZ R79, R79, UR37, -R74.reuse ;  /* 0x000000254f4f7c23 */ /* 0x100fe2000801084a */
[--C-:B------:R-:W-:Y:S01]  /*3930*/  FFMA.FTZ R75, R75, UR37, -R74.reuse ;  /* 0x000000254b4b7c23 */ /* 0x100fe2000801084a */
[--C-:B------:R-:W-:Y:S01]  /*3940*/  FFMA.FTZ R82, R82, UR37, -R74.reuse ;  /* 0x0000002552527c23 */ /* 0x100fe2000801084a */
[--C-:B------:R-:W-:Y:S01]  /*3950*/  FFMA.FTZ R83, R83, UR37, -R74.reuse ;  /* 0x0000002553537c23 */ /* 0x100fe2000801084a */
[----:B------:R-:W-:Y:S01]  /*3960*/  FFMA.FTZ R74, R86, UR37, -R74 ;  /* 0x00000025564a7c23 */ /* 0x000fe2000801084a */
[----:B------:R-:W0:Y:S01]  /*3970*/  MUFU.EX2 R13, R13 ;  /* 0x0000000d000d7308 */ /* 0x000e220000000800 */
[----:B-1----:R-:W-:Y:S01]  /*3980*/  FADD.FTZ R76, R62, R77 ;  /* 0x0000004d3e4c7221 */ /* 0x002fe20000010000 */
[----:B------:R-:W-:Y:S01]  /*3990*/  F2FP.SATFINITE.E4M3.F32.PACK_AB_MERGE_C R96, R97, R96, RZ ;  /* 0x000000606160723e */ /* 0x000fe200048070ff */
[----:B------:R-:W-:-:S03]  /*39a0*/  IMAD.MOV.U32 R86, RZ, RZ, R25 ;  /* 0x000000ffff567224 */ /* 0x000fc600078e0019 */
[----:B------:R-:W-:Y:S01]  /*39b0*/  F2FP.SATFINITE.E4M3.F32.PACK_AB_MERGE_C R184, R59, R58, R96 ;  /* 0x0000003a3bb8723e */ /* 0x000fe20004807060 */
[--C-:B------:R-:W-:Y:S01]  /*39c0*/  IMAD.MOV.U32 R59, RZ, RZ, R25.reuse ;  /* 0x000000ffff3b7224 */ /* 0x100fe200078e0019 */
[----:B------:R-:W1:Y:S01]  /*39d0*/  MUFU.EX2 R104, R104 ;  /* 0x0000006800687308 */ /* 0x000e620000000800 */
[----:B--2---:R-:W-:Y:S01]  /*39e0*/  FADD.FTZ R77, R63, R76 ;  /* 0x0000004c3f4d7221 */ /* 0x004fe20000010000 */
[----:B------:R-:W-:-:S06]  /*39f0*/  IMAD.MOV.U32 R58, RZ, RZ, R25 ;  /* 0x000000ffff3a7224 */ /* 0x000fcc00078e0019 */
[----:B------:R-:W2:Y:S01]  /*3a00*/  MUFU.EX2 R14, R14 ;  /* 0x0000000e000e7308 */ /* 0x000ea20000000800 */
[----:B0-----:R-:W-:-:S07]  /*3a10*/  FADD.FTZ R85, R13, R84 ;  /* 0x000000540d557221 */ /* 0x001fce0000010000 */
[----:B------:R-:W0:Y:S01]  /*3a20*/  MUFU.EX2 R105, R105 ;  /* 0x0000006900697308 */ /* 0x000e220000000800 */
[----:B-1----:R-:W-:-:S07]  /*3a30*/  FADD.FTZ R76, R104, R77 ;  /* 0x0000004d684c7221 */ /* 0x002fce0000010000 */
[----:B------:R-:W1:Y:S01]  /*3a40*/  MUFU.EX2 R66, R66 ;  /* 0x0000004200427308 */ /* 0x000e620000000800 */
[----:B--2---:R-:W-:-:S04]  /*3a50*/  FADD.FTZ R84, R14, R85 ;  /* 0x000000550e547221 */ /* 0x004fc80000010000 */
[----:B------:R-:W-:-:S03]  /*3a60*/  FADD.FTZ R85, R15, R84 ;  /* 0x000000540f557221 */ /* 0x000fc60000010000 */
[----:B------:R-:W2:Y:S01]  /*3a70*/  MUFU.EX2 R16, R16 ;  /* 0x0000001000107308 */ /* 0x000ea20000000800 */
[C---:B0-----:R-:W-:Y:S01]  /*3a80*/  FADD.FTZ R77, R105.reuse, R76 ;  /* 0x0000004c694d7221 */ /* 0x041fe20000010000 */
[----:B------:R-:W-:-:S04]  /*3a90*/  F2FP.SATFINITE.E4M3.F32.PACK_AB_MERGE_C R104, R105, R104, RZ ;  /* 0x000000686968723e */ /* 0x000fc800048070ff */
[----:B------:R-:W-:Y:S01]  /*3aa0*/  F2FP.SATFINITE.E4M3.F32.PACK_AB_MERGE_C R186, R63, R62, R104 ;  /* 0x0000003e3fba723e */ /* 0x000fe20004807068 */
[----:B------:R-:W-:Y:S01]  /*3ab0*/  IMAD.MOV.U32 R63, RZ, RZ, R25 ;  /* 0x000000ffff3f7224 */ /* 0x000fe200078e0019 */
[----:B------:R-:W0:Y:S01]  /*3ac0*/  MUFU.EX2 R67, R67 ;  /* 0x0000004300437308 */ /* 0x000e220000000800 */
[----:B-1----:R-:W-:Y:S01]  /*3ad0*/  FADD.FTZ R76, R66, R77 ;  /* 0x0000004d424c7221 */ /* 0x002fe20000010000 */
[----:B------:R-:W-:-:S06]  /*3ae0*/  IMAD.MOV.U32 R62, RZ, RZ, R25 ;  /* 0x000000ffff3e7224 */ /* 0x000fcc00078e0019 */
[----:B------:R-:W1:Y:S01]  /*3af0*/  MUFU.EX2 R80, R80 ;  /* 0x0000005000507308 */ /* 0x000e620000000800 */
[----:B--2---:R-:W-:-:S04]  /*3b00*/  FADD.FTZ R84, R16, R85 ;  /* 0x0000005510547221 */ /* 0x004fc80000010000 */
[----:B------:R-:W-:-:S03]  /*3b10*/  FADD.FTZ R85, R17, R84 ;  /* 0x0000005411557221 */ /* 0x000fc60000010000 */
[----:B------:R-:W2:Y:S01]  /*3b20*/  MUFU.EX2 R20, R20 ;  /* 0x0000001400147308 */ /* 0x000ea20000000800 */
[----:B0-----:R-:W-:-:S07]  /*3b30*/  FADD.FTZ R77, R67, R76 ;  /* 0x0000004c434d7221 */ /* 0x001fce0000010000 */
[----:B------:R-:W0:Y:S01]  /*3b40*/  MUFU.EX2 R81, R81 ;  /* 0x0000005100517308 */ /* 0x000e220000000800 */
[----:B-1----:R-:W-:-:S07]  /*3b50*/  FADD.FTZ R76, R80, R77 ;  /* 0x0000004d504c7221 */ /* 0x002fce0000010000 */
[----:B------:R-:W1:Y:S01]  /*3b60*/  MUFU.EX2 R18, R18 ;  /* 0x0000001200127308 */ /* 0x000e620000000800 */
[C---:B--2---:R-:W-:Y:S01]  /*3b70*/  FADD.FTZ R85, R20.reuse, R85 ;  /* 0x0000005514557221 */ /* 0x044fe20000010000 */
[----:B------:R-:W-:-:S04]  /*3b80*/  F2FP.SATFINITE.E4M3.F32.PACK_AB_MERGE_C R17, R20, R17, RZ ;  /* 0x000000111411723e */ /* 0x000fc800048070ff */
[----:B------:R-:W-:Y:S02]  /*3b90*/  F2FP.SATFINITE.E4M3.F32.PACK_AB_MERGE_C R181, R16, R15, R17 ;  /* 0x0000000f10b5723e */ /* 0x000fe40004807011 */
[----:B------:R-:W2:Y:S01]  /*3ba0*/  MUFU.EX2 R70, R70 ;  /* 0x0000004600467308 */ /* 0x000ea20000000800 */
[C---:B0-----:R-:W-:Y:S01]  /*3bb0*/  FADD.FTZ R77, R81.reuse, R76 ;  /* 0x0000004c514d7221 */ /* 0x041fe20000010000 */
[----:B------:R-:W-:Y:S01]  /*3bc0*/  F2FP.SATFINITE.E4M3.F32.PACK_AB_MERGE_C R80, R81, R80, RZ ;  /* 0x000000505150723e */ /* 0x000fe200048070ff */
[----:B------:R-:W-:-:S03]  /*3bd0*/  IMAD.MOV.U32 R81, RZ, RZ, R25 ;  /* 0x000000ffff517224 */ /* 0x000fc600078e0019 */
[----:B------:R-:W-:Y:S01]  /*3be0*/  F2FP.SATFINITE.E4M3.F32.PACK_AB_MERGE_C R180, R67, R66, R80 ;  /* 0x0000004243b4723e */ /* 0x000fe20004807050 */
[----:B------:R-:W-:Y:S01]  /*3bf0*/  IMAD.MOV.U32 R66, RZ, RZ, R25 ;  /* 0x000000ffff427224 */ /* 0x000fe200078e0019 */
[----:B------:R0:W3:Y:S01]  /*3c00*/  MUFU.EX2 R19, R87 ;  /* 0x0000005700137308 */ /* 0x0000e20000000800 */
[----:B-1----:R-:W-:Y:S01]  /*3c10*/  FADD.FTZ R84, R18, R85 ;  /* 0x0000005512547221 */ /* 0x002fe20000010000 */
[----:B------:R-:W-:Y:S01]  /*3c20*/  MOV R67, R25 ;  /* 0x0000001900437202 */ /* 0x000fe20000000f00 */
[----:B------:R-:W-:-:S05]  /*3c30*/  IMAD.MOV.U32 R80, RZ, RZ, R25 ;  /* 0x000000ffff507224 */ /* 0x000fca00078e0019 */
[----:B------:R-:W1:Y:S01]  /*3c40*/  MUFU.EX2 R71, R71 ;  /* 0x0000004700477308 */ /* 0x000e620000000800 */
[----:B--2---:R-:W-:Y:S01]  /*3c50*/  FADD.FTZ R76, R70, R77 ;  /* 0x0000004d464c7221 */ /* 0x004fe20000010000 */
[----:B0-----:R-:W-:-:S06]  /*3c60*/  IMAD.MOV.U32 R87, RZ, RZ, R25 ;  /* 0x000000ffff577224 */ /* 0x001fcc00078e0019 */
[----:B------:R-:W0:Y:S01]  /*3c70*/  MUFU.EX2 R21, R90 ;  /* 0x0000005a00157308 */ /* 0x000e220000000800 */
[----:B---3--:R-:W-:-:S07]  /*3c80*/  FADD.FTZ R84, R19, R84 ;  /* 0x0000005413547221 */ /* 0x008fce0000010000 */
[----:B------:R-:W2:Y:S01]  /*3c90*/  MUFU.EX2 R88, R88 ;  /* 0x0000005800587308 */ /* 0x000ea20000000800 */
[----:B-1----:R-:W-:-:S07]  /*3ca0*/  FADD.FTZ R77, R71, R76 ;  /* 0x0000004c474d7221 */ /* 0x002fce0000010000 */
[----:B------:R-:W1:Y:S01]  /*3cb0*/  MUFU.EX2 R24, R24 ;  /* 0x0000001800187308 */ /* 0x000e620000000800 */
[----:B0-----:R-:W-:Y:S01]  /*3cc0*/  FADD.FTZ R85, R21, R84 ;  /* 0x0000005415557221 */ /* 0x001fe20000010000 */
[----:B------:R-:W-:-:S04]  /*3cd0*/  F2FP.SATFINITE.E4M3.F32.PACK_AB_MERGE_C R84, R14, R13, RZ ;  /* 0x0000000d0e54723e */ /* 0x000fc800048070ff */
[----:B------:R-:W-:Y:S02]  /*3ce0*/  F2FP.SATFINITE.E4M3.F32.PACK_AB_MERGE_C R187, R12, R11, R84 ;  /* 0x0000000b0cbb723e */ /* 0x000fe40004807054 */
[----:B------:R-:W0:Y:S01]  /*3cf0*/  MUFU.EX2 R89, R89 ;  /* 0x0000005900597308 */ /* 0x000e220000000800 */
[----:B--2---:R-:W-:Y:S01]  /*3d00*/  FADD.FTZ R76, R88, R77 ;  /* 0x0000004d584c7221 */ /* 0x004fe20000010000 */
[----:B------:R-:W-:Y:S02]  /*3d10*/  F2FP.SATFINITE.E4M3.F32.PACK_AB_MERGE_C R77, R10, R9, RZ ;  /* 0x000000090a4d723e */ /* 0x000fe400048070ff */
[----:B------:R-:W-:Y:S02]  /*3d20*/  MOV R84, R25 ;  /* 0x0000001900547202 */ /* 0x000fe40000000f00 */
[----:B------:R-:W-:Y:S01]  /*3d30*/  F2FP.SATFINITE.E4M3.F32.PACK_AB_MERGE_C R185, R8, R7, R77 ;  /* 0x0000000708b9723e */ /* 0x000fe2000480704d */
[----:B------:R-:W-:Y:S01]  /*3d40*/  IMAD.MOV.U32 R77, RZ, RZ, R25 ;  /* 0x000000ffff4d7224 */ /* 0x000fe200078e0019 */
[----:B------:R-:W2:Y:S01]  /*3d50*/  MUFU.EX2 R22, R22 ;  /* 0x0000001600167308 */ /* 0x000ea20000000800 */
[C---:B-1----:R-:W-:Y:S01]  /*3d60*/  FADD.FTZ R85, R24.reuse, R85 ;  /* 0x0000005518557221 */ /* 0x042fe20000010000 */
[----:B------:R-:W-:Y:S01]  /*3d70*/  F2FP.SATFINITE.E4M3.F32.PACK_AB_MERGE_C R21, R24, R21, RZ ;  /* 0x000000151815723e */ /* 0x000fe200048070ff */
[----:B------:R-:W-:-:S03]  /*3d80*/  IMAD.MOV.U32 R24, RZ, RZ, R25 ;  /* 0x000000ffff187224 */ /* 0x000fc600078e0019 */
[----:B------:R-:W-:Y:S02]  /*3d90*/  F2FP.SATFINITE.E4M3.F32.PACK_AB_MERGE_C R183, R19, R18, R21 ;  /* 0x0000001213b7723e */ /* 0x000fe40004807015 */
[----:B------:R-:W1:Y:S01]  /*3da0*/  MUFU.EX2 R60, R60 ;  /* 0x0000003c003c7308 */ /* 0x000e620000000800 */
[C---:B0-----:R-:W-:Y:S01]  /*3db0*/  FADD.FTZ R9, R89.reuse, R76 ;  /* 0x0000004c59097221 */ /* 0x041fe20000010000 */
[----:B------:R-:W-:-:S04]  /*3dc0*/  F2FP.SATFINITE.E4M3.F32.PACK_AB_MERGE_C R88, R89, R88, RZ ;  /* 0x000000585958723e */ /* 0x000fc800048070ff */
[----:B------:R-:W-:Y:S01]  /*3dd0*/  F2FP.SATFINITE.E4M3.F32.PACK_AB_MERGE_C R182, R71, R70, R88 ;  /* 0x0000004647b6723e */ /* 0x000fe20004807058 */
[----:B------:R-:W-:Y:S01]  /*3de0*/  IMAD.MOV.U32 R71, RZ, RZ, R25 ;  /* 0x000000ffff477224 */ /* 0x000fe200078e0019 */
[----:B------:R-:W0:Y:S01]  /*3df0*/  MUFU.EX2 R23, R23 ;  /* 0x0000001700177308 */ /* 0x000e220000000800 */
[----:B--2---:R-:W-:Y:S01]  /*3e00*/  FADD.FTZ R76, R22, R85 ;  /* 0x00000055164c7221 */ /* 0x004fe20000010000 */
[--C-:B------:R-:W-:Y:S02]  /*3e10*/  IMAD.MOV.U32 R70, RZ, RZ, R25.reuse ;  /* 0x000000ffff467224 */ /* 0x100fe400078e0019 */
[----:B------:R-:W-:-:S04]  /*3e20*/  IMAD.MOV.U32 R85, RZ, RZ, R25 ;  /* 0x000000ffff557224 */ /* 0x000fc800078e0019 */
[----:B------:R-:W2:Y:S01]  /*3e30*/  MUFU.EX2 R61, R61 ;  /* 0x0000003d003d7308 */ /* 0x000ea20000000800 */
[----:B-1----:R-:W-:-:S07]  /*3e40*/  FADD.FTZ R10, R60, R9 ;  /* 0x000000093c0a7221 */ /* 0x002fce0000010000 */
[----:B------:R-:W1:Y:S01]  /*3e50*/  MUFU.EX2 R26, R26 ;  /* 0x0000001a001a7308 */ /* 0x000e620000000800 */
[----:B0-----:R-:W-:Y:S01]  /*3e60*/  FADD.FTZ R13, R23, R76 ;  /* 0x0000004c170d7221 */ /* 0x001fe20000010000 */
[----:B------:R-:W-:-:S06]  /*3e70*/  IMAD.MOV.U32 R76, RZ, RZ, R25 ;  /* 0x000000ffff4c7224 */ /* 0x000fcc00078e0019 */
[----:B------:R-:W0:Y:S01]  /*3e80*/  MUFU.EX2 R64, R64 ;  /* 0x0000004000407308 */ /* 0x000e220000000800 */
[----:B--2---:R-:W-:-:S07]  /*3e90*/  FADD.FTZ R9, R61, R10 ;  /* 0x0000000a3d097221 */ /* 0x004fce0000010000 */
[----:B------:R-:W2:Y:S01]  /*3ea0*/  MUFU.EX2 R65, R65 ;  /* 0x0000004100417308 */ /* 0x000ea20000000800 */
[----:B-1----:R-:W-:Y:S01]  /*3eb0*/  FADD.FTZ R14, R26, R13 ;  /* 0x0000000d1a0e7221 */ /* 0x002fe20000010000 */
[----:B------:R-:W-:-:S03]  /*3ec0*/  F2FP.SATFINITE.E4M3.F32.PACK_AB_MERGE_C R26, R31, R26, RZ ;  /* 0x0000001a1f1a723e */ /* 0x000fc600048070ff */
[----:B------:R-:W-:Y:S01]  /*3ed0*/  FADD.FTZ R14, R31, R14 ;  /* 0x0000000e1f0e7221 */ /* 0x000fe20000010000 */
[----:B------:R-:W-:Y:S01]  /*3ee0*/  F2FP.SATFINITE.E4M3.F32.PACK_AB_MERGE_C R177, R23, R22, R26 ;  /* 0x0000001617b1723e */ /* 0x000fe2000480701a */
[----:B------:R-:W-:Y:S01]  /*3ef0*/  IMAD.MOV.U32 R26, RZ, RZ, R25 ;  /* 0x000000ffff1a7224 */ /* 0x000fe200078e0019 */
[----:B------:R-:W1:Y:S01]  /*3f00*/  MUFU.EX2 R27, R108 ;  /* 0x0000006c001b7308 */ /* 0x000e620000000800 */
[----:B0-----:R-:W-:Y:S01]  /*3f10*/  FADD.FTZ R10, R64, R9 ;  /* 0x00000009400a7221 */ /* 0x001fe20000010000 */
[----:B------:R-:W-:-:S06]  /*3f20*/  IMAD.MOV.U32 R31, RZ, RZ, R25 ;  /* 0x000000ffff1f7224 */ /* 0x000fcc00078e0019 */
[----:B------:R-:W0:Y:S01]  /*3f30*/  MUFU.EX2 R68, R68 ;  /* 0x0000004400447308 */ /* 0x000e220000000800 */
[C---:B--2---:R-:W-:Y:S01]  /*3f40*/  FADD.FTZ R9, R65.reuse, R10 ;  /* 0x0000000a41097221 */ /* 0x044fe20000010000 */
[----:B------:R-:W-:Y:S01]  /*3f50*/  F2FP.SATFINITE.E4M3.F32.PACK_AB_MERGE_C R64, R65, R64, RZ ;  /* 0x000000404140723e */ /* 0x000fe200048070ff */
[----:B------:R-:W-:-:S03]  /*3f60*/  IMAD.MOV.U32 R65, RZ, RZ, R25 ;  /* 0x000000ffff417224 */ /* 0x000fc600078e0019 */
[----:B------:R-:W-:Y:S01]  /*3f70*/  F2FP.SATFINITE.E4M3.F32.PACK_AB_MERGE_C R176, R61, R60, R64 ;  /* 0x0000003c3db0723e */ /* 0x000fe20004807040 */
[--C-:B------:R-:W-:Y:S01]  /*3f80*/  IMAD.MOV.U32 R61, RZ, RZ, R25.reuse ;  /* 0x000000ffff3d7224 */ /* 0x100fe200078e0019 */
[----:B------:R-:W2:Y:S01]  /*3f90*/  MUFU.EX2 R30, R30 ;  /* 0x0000001e001e7308 */ /* 0x000ea20000000800 */
[----:B-1----:R-:W-:Y:S01]  /*3fa0*/  FADD.FTZ R13, R27, R14 ;  /* 0x0000000e1b0d7221 */ /* 0x002fe20000010000 */
[--C-:B------:R-:W-:Y:S02]  /*3fb0*/  IMAD.MOV.U32 R60, RZ, RZ, R25.reuse ;  /* 0x000000ffff3c7224 */ /* 0x100fe400078e0019 */
[----:B------:R-:W-:-:S04]  /*3fc0*/  IMAD.MOV.U32 R64, RZ, RZ, R25 ;  /* 0x000000ffff407224 */ /* 0x000fc800078e0019 */
[----:B------:R-:W1:Y:S01]  /*3fd0*/  MUFU.EX2 R69, R69 ;  /* 0x0000004500457308 */ /* 0x000e620000000800 */
[----:B0-----:R-:W-:-:S07]  /*3fe0*/  FADD.FTZ R10, R68, R9 ;  /* 0x00000009440a7221 */ /* 0x001fce0000010000 */
[----:B------:R-:W0:Y:S01]  /*3ff0*/  MUFU.EX2 R32, R110 ;  /* 0x0000006e00207308 */ /* 0x000e220000000800 */
[----:B--2---:R-:W-:-:S07]  /*4000*/  FADD.FTZ R13, R30, R13 ;  /* 0x0000000d1e0d7221 */ /* 0x004fce0000010000 */
[----:B------:R-:W2:Y:S01]  /*4010*/  MUFU.EX2 R72, R72 ;  /* 0x0000004800487308 */ /* 0x000ea20000000800 */
[----:B-1----:R-:W-:-:S07]  /*4020*/  FADD.FTZ R9, R69, R10 ;  /* 0x0000000a45097221 */ /* 0x002fce0000010000 */
[----:B------:R-:W1:Y:S01]  /*4030*/  MUFU.EX2 R33, R33 ;  /* 0x0000002100217308 */ /* 0x000e620000000800 */
[----:B0-----:R-:W-:-:S07]  /*4040*/  FADD.FTZ R10, R32, R13 ;  /* 0x0000000d200a7221 */ /* 0x001fce0000010000 */
[----:B------:R-:W0:Y:S01]  /*4050*/  MUFU.EX2 R73, R73 ;  /* 0x0000004900497308 */ /* 0x000e220000000800 */
[----:B--2---:R-:W-:-:S07]  /*4060*/  FADD.FTZ R8, R72, R9 ;  /* 0x0000000948087221 */ /* 0x004fce0000010000 */
[----:B------:R-:W2:Y:S01]  /*4070*/  MUFU.EX2 R44, R44 ;  /* 0x0000002c002c7308 */ /* 0x000ea20000000800 */
[C---:B-1----:R-:W-:Y:S01]  /*4080*/  F2FP.SATFINITE.E4M3.F32.PACK_AB_MERGE_C R32, R33.reuse, R32, RZ ;  /* 0x000000202120723e */ /* 0x042fe200048070ff */
[----:B------:R-:W-:-:S03]  /*4090*/  FADD.FTZ R33, R33, R10 ;  /* 0x0000000a21217221 */ /* 0x000fc60000010000 */
[----:B------:R-:W-:Y:S01]  /*40a0*/  F2FP.SATFINITE.E4M3.F32.PACK_AB_MERGE_C R179, R30, R27, R32 ;  /* 0x0000001b1eb3723e */ /* 0x000fe20004807020 */
[----:B------:R-:W-:Y:S01]  /*40b0*/  FADD.FTZ R10, R34, R33 ;  /* 0x00000021220a7221 */ /* 0x000fe20000010000 */
[--C-:B------:R-:W-:Y:S01]  /*40c0*/  IMAD.MOV.U32 R27, RZ, RZ, R25.reuse ;  /* 0x000000ffff1b7224 */ /* 0x100fe200078e0019 */
[----:B------:R-:W1:Y:S01]  /*40d0*/  MUFU.EX2 R35, R35 ;  /* 0x0000002300237308 */ /* 0x000e620000000800 */
[C---:B0-----:R-:W-:Y:S01]  /*40e0*/  F2FP.SATFINITE.E4M3.F32.PACK_AB_MERGE_C R72, R73.reuse, R72, RZ ;  /* 0x000000484948723e */ /* 0x041fe200048070ff */
[----:B------:R-:W-:Y:S01]  /*40f0*/  FADD.FTZ R73, R73, R8 ;  /* 0x0000000849497221 */ /* 0x000fe20000010000 */
[--C-:B------:R-:W-:Y:S02]  /*4100*/  IMAD.MOV.U32 R30, RZ, RZ, R25.reuse ;  /* 0x000000ffff1e7224 */ /* 0x100fe400078e0019 */
[----:B------:R-:W-:Y:S01]  /*4110*/  F2FP.SATFINITE.E4M3.F32.PACK_AB_MERGE_C R178, R69, R68, R72 ;  /* 0x0000004445b2723e */ /* 0x000fe20004807048 */
[----:B------:R-:W-:Y:S02]  /*4120*/  IMAD.MOV.U32 R33, RZ, RZ, R25 ;  /* 0x000000ffff217224 */ /* 0x000fe400078e0019 */
[----:B------:R-:W0:Y:S01]  /*4130*/  MUFU.EX2 R45, R45 ;  /* 0x0000002d002d7308 */ /* 0x000e220000000800 */
[----:B--2---:R-:W-:Y:S01]  /*4140*/  FADD.FTZ R8, R44, R73 ;  /* 0x000000492c087221 */ /* 0x004fe20000010000 */
[----:B------:R-:W-:-:S02]  /*4150*/  IMAD.MOV.U32 R32, RZ, RZ, R25 ;  /* 0x000000ffff207224 */ /* 0x000fc400078e0019 */
[--C-:B------:R-:W-:Y:S02]  /*4160*/  IMAD.MOV.U32 R69, RZ, RZ, R25.reuse ;  /* 0x000000ffff457224 */ /* 0x100fe400078e0019 */
[--C-:B------:R-:W-:Y:S02]  /*4170*/  IMAD.MOV.U32 R68, RZ, RZ, R25.reuse ;  /* 0x000000ffff447224 */ /* 0x100fe400078e0019 */
        /* <DEDUP_REMOVED lines=11> */
[C---:B0-----:R-:W-:Y:S01]  /*4230*/  FADD.FTZ R10, R39.reuse, R10 ;  /* 0x0000000a270a7221 */ /* 0x041fe20000010000 */
[----:B------:R-:W-:Y:S01]  /*4240*/  F2FP.SATFINITE.E4M3.F32.PACK_AB_MERGE_C R36, R39, R36, RZ ;  /* 0x000000242724723e */ /* 0x000fe200048070ff */
[----:B------:R-:W-:-:S03]  /*4250*/  IMAD.MOV.U32 R39, RZ, RZ, R25 ;  /* 0x000000ffff277224 */ /* 0x000fc600078e0019 */
[----:B------:R-:W-:Y:S01]  /*4260*/  F2FP.SATFINITE.E4M3.F32.PACK_AB_MERGE_C R173, R35, R34, R36 ;  /* 0x0000002223ad723e */ /* 0x000fe20004807024 */
[--C-:B------:R-:W-:Y:S01]  /*4270*/  IMAD.MOV.U32 R35, RZ, RZ, R25.reuse ;  /* 0x000000ffff237224 */ /* 0x100fe200078e0019 */
[----:B------:R-:W0:Y:S01]  /*4280*/  MUFU.EX2 R52, R52 ;  /* 0x0000003400347308 */ /* 0x000e220000000800 */
[C---:B--2---:R-:W-:Y:S01]  /*4290*/  F2FP.SATFINITE.E4M3.F32.PACK_AB_MERGE_C R48, R49.reuse, R48, RZ ;  /* 0x000000303130723e */ /* 0x044fe200048070ff */
[----:B------:R-:W-:Y:S01]  /*42a0*/  FADD.FTZ R49, R49, R8 ;  /* 0x0000000831317221 */ /* 0x000fe20000010000 */
[--C-:B------:R-:W-:Y:S02]  /*42b0*/  IMAD.MOV.U32 R34, RZ, RZ, R25.reuse ;  /* 0x000000ffff227224 */ /* 0x100fe400078e0019 */
[----:B------:R-:W-:Y:S01]  /*42c0*/  F2FP.SATFINITE.E4M3.F32.PACK_AB_MERGE_C R172, R45, R44, R48 ;  /* 0x0000002c2dac723e */ /* 0x000fe20004807030 */
[--C-:B------:R-:W-:Y:S02]  /*42d0*/  IMAD.MOV.U32 R36, RZ, RZ, R25.reuse ;  /* 0x000000ffff247224 */ /* 0x100fe400078e0019 */
[----:B------:R-:W2:Y:S01]  /*42e0*/  MUFU.EX2 R38, R38 ;  /* 0x0000002600267308 */ /* 0x000ea20000000800 */
[----:B-1----:R-:W-:Y:S01]  /*42f0*/  FADD.FTZ R7, R37, R10 ;  /* 0x0000000a25077221 */ /* 0x002fe20000010000 */
[----:B------:R-:W-:-:S02]  /*4300*/  IMAD.MOV.U32 R45, RZ, RZ, R25 ;  /* 0x000000ffff2d7224 */ /* 0x000fc400078e0019 */
[--C-:B------:R-:W-:Y:S02]  /*4310*/  IMAD.MOV.U32 R44, RZ, RZ, R25.reuse ;  /* 0x000000ffff2c7224 */ /* 0x100fe400078e0019 */
[----:B------:R-:W-:Y:S02]  /*4320*/  IMAD.MOV.U32 R48, RZ, RZ, R25 ;  /* 0x000000ffff307224 */ /* 0x000fe400078e0019 */
[----:B------:R-:W1:Y:S01]  /*4330*/  MUFU.EX2 R53, R53 ;  /* 0x0000003500357308 */ /* 0x000e620000000800 */
[----:B0-----:R-:W-:Y:S01]  /*4340*/  FADD.FTZ R8, R52, R49 ;  /* 0x0000003134087221 */ /* 0x001fe20000010000 */
[----:B------:R-:W-:-:S06]  /*4350*/  IMAD.MOV.U32 R49, RZ, RZ, R25 ;  /* 0x000000ffff317224 */ /* 0x000fcc00078e0019 */
[----:B------:R-:W0:Y:S01]  /*4360*/  MUFU.EX2 R40, R40 ;  /* 0x0000002800287308 */ /* 0x000e220000000800 */
[----:B--2---:R-:W-:-:S07]  /*4370*/  FADD.FTZ R9, R38, R7 ;  /* 0x0000000726097221 */ /* 0x004fce0000010000 */
[----:B------:R-:W2:Y:S01]  /*4380*/  MUFU.EX2 R56, R56 ;  /* 0x0000003800387308 */ /* 0x000ea20000000800 */
[----:B-1----:R-:W-:-:S07]  /*4390*/  FADD.FTZ R7, R53, R8 ;  /* 0x0000000835077221 */ /* 0x002fce0000010000 */
[----:B------:R-:W1:Y:S01]  /*43a0*/  MUFU.EX2 R57, R57 ;  /* 0x0000003900397308 */ /* 0x000e620000000800 */
[----:B0-----:R-:W-:Y:S01]  /*43b0*/  F2FP.SATFINITE.E4M3.F32.PACK_AB_MERGE_C R10, R41, R40, RZ ;  /* 0x00000028290a723e */ /* 0x001fe200048070ff */
[----:B------:R-:W-:-:S03]  /*43c0*/  FADD.FTZ R40, R40, R9 ;  /* 0x0000000928287221 */ /* 0x000fc60000010000 */
[----:B------:R-:W-:Y:S01]  /*43d0*/  F2FP.SATFINITE.E4M3.F32.PACK_AB_MERGE_C R175, R38, R37, R10 ;  /* 0x0000002526af723e */ /* 0x000fe2000480700a */
[----:B------:R-:W-:Y:S01]  /*43e0*/  FADD.FTZ R41, R41, R40 ;  /* 0x0000002829297221 */ /* 0x000fe20000010000 */
[----:B------:R-:W-:Y:S01]  /*43f0*/  IMAD.MOV.U32 R37, RZ, RZ, R25 ;  /* 0x000000ffff257224 */ /* 0x000fe200078e0019 */
[----:B------:R-:W-:Y:S01]  /*4400*/  MUFU.EX2 R46, R46 ;  /* 0x0000002e002e7308 */ /* 0x000fe20000000800 */
[----:B--2---:R-:W-:Y:S01]  /*4410*/  FADD.FTZ R8, R56, R7 ;  /* 0x0000000738087221 */ /* 0x004fe20000010000 */
[--C-:B------:R-:W-:Y:S02]  /*4420*/  IMAD.MOV.U32 R38, RZ, RZ, R25.reuse ;  /* 0x000000ffff267224 */ /* 0x100fe400078e0019 */
[----:B------:R-:W-:-:S04]  /*4430*/  IMAD.MOV.U32 R40, RZ, RZ, R25 ;  /* 0x000000ffff287224 */ /* 0x000fc800078e0019 */
[----:B------:R-:W0:Y:S01]  /*4440*/  MUFU.EX2 R47, R47 ;  /* 0x0000002f002f7308 */ /* 0x000e220000000800 */
[C---:B-1----:R-:W-:Y:S01]  /*4450*/  F2FP.SATFINITE.E4M3.F32.PACK_AB_MERGE_C R56, R57.reuse, R56, RZ ;  /* 0x000000383938723e */ /* 0x042fe200048070ff */
[----:B------:R-:W-:-:S03]  /*4460*/  FADD.FTZ R57, R57, R8 ;  /* 0x0000000839397221 */ /* 0x000fc60000010000 */
[----:B------:R-:W-:Y:S01]  /*4470*/  F2FP.SATFINITE.E4M3.F32.PACK_AB_MERGE_C R174, R53, R52, R56 ;  /* 0x0000003435ae723e */ /* 0x000fe20004807038 */
[--C-:B------:R-:W-:Y:S02]  /*4480*/  IMAD.MOV.U32 R53, RZ, RZ, R25.reuse ;  /* 0x000000ffff357224 */ /* 0x100fe400078e0019 */
[----:B------:R-:W1:Y:S01]  /*4490*/  MUFU.EX2 R42, R42 ;  /* 0x0000002a002a7308 */ /* 0x000e620000000800 */
[--C-:B------:R-:W-:Y:S02]  /*44a0*/  IMAD.MOV.U32 R52, RZ, RZ, R25.reuse ;  /* 0x000000ffff347224 */ /* 0x100fe400078e0019 */
[----:B------:R-:W-:-:S05]  /*44b0*/  IMAD.MOV.U32 R56, RZ, RZ, R25 ;  /* 0x000000ffff387224 */ /* 0x000fca00078e0019 */
[----:B------:R-:W2:Y:S01]  /*44c0*/  MUFU.EX2 R28, R28 ;  /* 0x0000001c001c7308 */ /* 0x000ea20000000800 */
[----:B0-----:R-:W-:-:S07]  /*44d0*/  F2FP.SATFINITE.E4M3.F32.PACK_AB_MERGE_C R7, R47, R46, RZ ;  /* 0x0000002e2f07723e */ /* 0x001fce00048070ff */
[----:B------:R-:W0:Y:S01]  /*44e0*/  MUFU.EX2 R43, R43 ;  /* 0x0000002b002b7308 */ /* 0x000e220000000800 */
[----:B-1----:R-:W-:Y:S01]  /*44f0*/  FADD.FTZ R10, R42, R41 ;  /* 0x000000292a0a7221 */ /* 0x002fe20000010000 */
[----:B------:R-:W-:-:S06]  /*4500*/  IMAD.MOV.U32 R41, RZ, RZ, R25 ;  /* 0x000000ffff297224 */ /* 0x000fcc00078e0019 */
[----:B------:R-:W1:Y:S01]  /*4510*/  MUFU.EX2 R29, R29 ;  /* 0x0000001d001d7308 */ /* 0x000e620000000800 */
[----:B--2---:R-:W-:Y:S01]  /*4520*/  FADD.FTZ R8, R28, R57 ;  /* 0x000000391c087221 */ /* 0x004fe20000010000 */
[----:B------:R-:W-:-:S06]  /*4530*/  IMAD.MOV.U32 R57, RZ, RZ, R25 ;  /* 0x000000ffff397224 */ /* 0x000fcc00078e0019 */
[----:B------:R-:W2:Y:S01]  /*4540*/  MUFU.EX2 R78, R78 ;  /* 0x0000004e004e7308 */ /* 0x000ea20000000800 */
[C---:B0-----:R-:W-:Y:S01]  /*4550*/  F2FP.SATFINITE.E4M3.F32.PACK_AB_MERGE_C R169, R43.reuse, R42, R7 ;  /* 0x0000002a2ba9723e */ /* 0x041fe20004807007 */
[----:B------:R-:W-:Y:S01]  /*4560*/  FADD.FTZ R43, R43, R10 ;  /* 0x0000000a2b2b7221 */ /* 0x000fe20000010000 */
[----:B------:R-:W-:-:S03]  /*4570*/  IMAD.MOV.U32 R42, RZ, RZ, R25 ;  /* 0x000000ffff2a7224 */ /* 0x000fc600078e0019 */
[----:B------:R-:W-:Y:S01]  /*4580*/  FADD.FTZ R46, R46, R43 ;  /* 0x0000002b2e2e7221 */ /* 0x000fe20000010000 */
[----:B------:R-:W-:Y:S01]  /*4590*/  IMAD.MOV.U32 R43, RZ, RZ, R25 ;  /* 0x000000ffff2b7224 */ /* 0x000fe200078e0019 */
[----:B------:R-:W0:Y:S01]  /*45a0*/  MUFU.EX2 R79, R79 ;  /* 0x0000004f004f7308 */ /* 0x000e220000000800 */
[----:B-1----:R-:W-:Y:S01]  /*45b0*/  FADD.FTZ R7, R29, R8 ;  /* 0x000000081d077221 */ /* 0x002fe20000010000 */
[----:B------:R-:W-:Y:S01]  /*45c0*/  FADD.FTZ R47, R47, R46 ;  /* 0x0000002e2f2f7221 */ /* 0x000fe20000010000 */
[----:B------:R-:W-:-:S03]  /*45d0*/  MOV R46, R25 ;  /* 0x00000019002e7202 */ /* 0x000fc60000000f00 */
[----:B------:R-:W-:Y:S01]  /*45e0*/  FADD.FTZ R10, R50, R47 ;  /* 0x0000002f320a7221 */ /* 0x000fe20000010000 */
[----:B------:R-:W-:Y:S01]  /*45f0*/  IMAD.MOV.U32 R47, RZ, RZ, R25 ;  /* 0x000000ffff2f7224 */ /* 0x000fe200078e0019 */
[----:B------:R-:W-:Y:S01]  /*4600*/  MUFU.EX2 R54, R54 ;  /* 0x0000003600367308 */ /* 0x000fe20000000800 */
[----:B--2---:R-:W-:-:S07]  /*4610*/  FADD.FTZ R8, R78, R7 ;  /* 0x000000074e087221 */ /* 0x004fce0000010000 */
[----:B------:R-:W1:Y:S01]  /*4620*/  MUFU.EX2 R55, R111 ;  /* 0x0000006f00377308 */ /* 0x000e620000000800 */
[C---:B0-----:R-:W-:Y:S01]  /*4630*/  FADD.FTZ R8, R79.reuse, R8 ;  /* 0x000000084f087221 */ /* 0x041fe20000010000 */
[----:B------:R-:W-:Y:S01]  /*4640*/  F2FP.SATFINITE.E4M3.F32.PACK_AB_MERGE_C R78, R79, R78, RZ ;  /* 0x0000004e4f4e723e */ /* 0x000fe200048070ff */
[----:B------:R-:W-:-:S03]  /*4650*/  IMAD.MOV.U32 R79, RZ, RZ, R25 ;  /* 0x000000ffff4f7224 */ /* 0x000fc600078e0019 */
[----:B------:R-:W-:Y:S01]  /*4660*/  F2FP.SATFINITE.E4M3.F32.PACK_AB_MERGE_C R168, R29, R28, R78 ;  /* 0x0000001c1da8723e */ /* 0x000fe2000480704e */
[--C-:B------:R-:W-:Y:S01]  /*4670*/  IMAD.MOV.U32 R28, RZ, RZ, R25.reuse ;  /* 0x000000ffff1c7224 */ /* 0x100fe200078e0019 */
[----:B------:R-:W0:Y:S01]  /*4680*/  MUFU.EX2 R75, R75 ;  /* 0x0000004b004b7308 */ /* 0x000e220000000800 */
[----:B------:R-:W-:Y:S01]  /*4690*/  MOV R29, R25 ;  /* 0x00000019001d7202 */ /* 0x000fe20000000f00 */
[----:B------:R-:W-:-:S06]  /*46a0*/  IMAD.MOV.U32 R78, RZ, RZ, R25 ;  /* 0x000000ffff4e7224 */ /* 0x000fcc00078e0019 */
[----:B------:R-:W2:Y:S01]  /*46b0*/  MUFU.EX2 R51, R51 ;  /* 0x0000003300337308 */ /* 0x000ea20000000800 */
[----:B-1----:R-:W-:-:S07]  /*46c0*/  F2FP.SATFINITE.E4M3.F32.PACK_AB_MERGE_C R9, R55, R54, RZ ;  /* 0x000000363709723e */ /* 0x002fce00048070ff */
[----:B------:R-:W1:Y:S01]  /*46d0*/  MUFU.EX2 R82, R82 ;  /* 0x0000005200527308 */ /* 0x000e620000000800 */
[----:B0-----:R-:W-:-:S07]  /*46e0*/  FADD.FTZ R7, R75, R8 ;  /* 0x000000084b077221 */ /* 0x001fce0000010000 */
[----:B------:R-:W0:Y:S01]  /*46f0*/  MUFU.EX2 R83, R83 ;  /* 0x0000005300537308 */ /* 0x000e220000000800 */
[C---:B--2---:R-:W-:Y:S01]  /*4700*/  F2FP.SATFINITE.E4M3.F32.PACK_AB_MERGE_C R171, R51.reuse, R50, R9 ;  /* 0x0000003233ab723e */ /* 0x044fe20004807009 */
[----:B------:R-:W-:Y:S01]  /*4710*/  FADD.FTZ R51, R51, R10 ;  /* 0x0000000a33337221 */ /* 0x000fe20000010000 */
[----:B------:R-:W-:-:S03]  /*4720*/  IMAD.MOV.U32 R50, RZ, RZ, R25 ;  /* 0x000000ffff327224 */ /* 0x000fc600078e0019 */
[----:B------:R-:W-:Y:S01]  /*4730*/  FADD.FTZ R54, R54, R51 ;  /* 0x0000003336367221 */ /* 0x000fe20000010000 */
[----:B------:R-:W-:Y:S01]  /*4740*/  IMAD.MOV.U32 R51, RZ, RZ, R25 ;  /* 0x000000ffff337224 */ /* 0x000fe200078e0019 */
[----:B------:R-:W2:Y:S01]  /*4750*/  MUFU.EX2 R74, R74 ;  /* 0x0000004a004a7308 */ /* 0x000ea20000000800 */
[----:B-1----:R-:W-:-:S04]  /*4760*/  FADD.FTZ R8, R82, R7 ;  /* 0x0000000752087221 */ /* 0x002fc80000010000 */
[----:B0-----:R-:W-:Y:S01]  /*4770*/  FADD.FTZ R7, R83, R8 ;  /* 0x0000000853077221 */ /* 0x001fe20000010000 */
[----:B------:R-:W-:Y:S01]  /*4780*/  FADD.FTZ R8, R55, R54 ;  /* 0x0000003637087221 */ /* 0x000fe20000010000 */
[--C-:B------:R-:W-:Y:S02]  /*4790*/  IMAD.MOV.U32 R55, RZ, RZ, R25.reuse ;  /* 0x000000ffff377224 */ /* 0x100fe400078e0019 */
[----:B------:R-:W-:Y:S01]  /*47a0*/  IMAD.MOV.U32 R54, RZ, RZ, R25 ;  /* 0x000000ffff367224 */ /* 0x000fe200078e0019 */
[C---:B--2---:R-:W-:Y:S01]  /*47b0*/  F2FP.SATFINITE.E4M3.F32.PACK_AB_MERGE_C R9, R74.reuse, R83, RZ ;  /* 0x000000534a09723e */ /* 0x044fe200048070ff */
[----:B------:R-:W-:Y:S01]  /*47c0*/  FADD.FTZ R7, R74, R7 ;  /* 0x000000074a077221 */ /* 0x000fe20000010000 */
[----:B------:R-:W-:Y:S02]  /*47d0*/  IMAD.MOV.U32 R74, RZ, RZ, R25 ;  /* 0x000000ffff4a7224 */ /* 0x000fe400078e0019 */
[----:B------:R-:W-:Y:S01]  /*47e0*/  F2FP.SATFINITE.E4M3.F32.PACK_AB_MERGE_C R170, R82, R75, R9 ;  /* 0x0000004b52aa723e */ /* 0x000fe20004807009 */
[----:B------:R-:W-:-:S02]  /*47f0*/  IMAD.MOV.U32 R75, RZ, RZ, R25 ;  /* 0x000000ffff4b7224 */ /* 0x000fc400078e0019 */
[--C-:B------:R-:W-:Y:S02]  /*4800*/  IMAD.MOV.U32 R83, RZ, RZ, R25.reuse ;  /* 0x000000ffff537224 */ /* 0x100fe400078e0019 */
[----:B------:R-:W-:Y:S01]  /*4810*/  IMAD.MOV.U32 R82, RZ, RZ, R25 ;  /* 0x000000ffff527224 */ /* 0x000fe200078e0019 */
[----:B------:R-:W-:Y:S06]  /*4820*/  @!P1 BRA `(.L_x_18) ;  /* 0x0000002c00dc9947 */ /* 0x000fec0003800000 */
[----:B------:R-:W-:Y:S01]  /*4830*/  IMAD.MOV.U32 R11, RZ, RZ, R0 ;  /* 0x000000ffff0b7224 */ /* 0x000fe200078e0000 */
[----:B------:R-:W-:Y:S01]  /*4840*/  CS2R R86, SRZ ;  /* 0x0000000000567805 */ /* 0x000fe2000001ff00 */
[----:B------:R-:W-:Y:S01]  /*4850*/  IMAD.MOV.U32 R9, RZ, RZ, R6 ;  /* 0x000000ffff097224 */ /* 0x000fe200078e0006 */
[----:B------:R-:W-:Y:S02]  /*4860*/  CS2R R84, SRZ ;  /* 0x0000000000547805 */ /* 0x000fe4000001ff00 */
[----:B------:R-:W-:Y:S02]  /*4870*/  CS2R R82, SRZ ;  /* 0x0000000000527805 */ /* 0x000fe4000001ff00 */
[----:B------:R-:W-:Y:S02]  /*4880*/  CS2R R80, SRZ ;  /* 0x0000000000507805 */ /* 0x000fe4000001ff00 */
[----:B------:R-:W-:Y:S02]  /*4890*/  CS2R R78, SRZ ;  /* 0x00000000004e7805 */ /* 0x000fe4000001ff00 */
[----:B------:R-:W-:-:S02]  /*48a0*/  CS2R R76, SRZ ;  /* 0x00000000004c7805 */ /* 0x000fc4000001ff00 */
[----:B------:R-:W-:Y:S02]  /*48b0*/  CS2R R74, SRZ ;  /* 0x00000000004a7805 */ /* 0x000fe4000001ff00 */
        /* <DEDUP_REMOVED lines=24> */
[----:B------:R-:W-:Y:S01]  /*4a40*/  CS2R R24, SRZ ;  /* 0x0000000000187805 */ /* 0x000fe2000001ff00 */
[----:B------:R-:W-:Y:S01]  /*4a50*/  UMOV UR60, URZ ;  /* 0x0000003f003c7c82 */ /* 0x000fe20008000000 */
[----:B------:R-:W-:-:S05]  /*4a60*/  UMOV UR53, URZ ;  /* 0x0000003f00357c82 */ /* 0x000fca0008000000 */
.L_x_29:
[----:B------:R-:W-:Y:S01]  /*4a70*/  ISETP.NE.AND P2, PT, RZ, UR50, PT ;  /* 0x00000032ff007c0c */ /* 0x000fe2000bf45270 */
[----:B------:R-:W-:-:S04]  /*4a80*/  UISETP.NE.AND UP0, UPT, UR53, 0x1, UPT ;  /* 0x000000013500788c */ /* 0x000fc8000bf05270 */
[----:B------:R-:W-:-:S04]  /*4a90*/  USEL UR55, URZ, 0x1, UP0 ;  /* 0x000000013f377887 */ /* 0x000fc80008000000 */
[----:B------:R-:W-:-:S04]  /*4aa0*/  ULOP3.LUT UR55, UR60, UR55, URZ, 0x3c, !UPT ;  /* 0x000000373c377292 */ /* 0x000fc8000f8e3c3f */
[----:B------:R-:W-:Y:S08]  /*4ab0*/  @P2 BRA `(.L_x_19) ;  /* 0x0000000000382947 */ /* 0x000ff00003800000 */
[----:B------:R-:W-:Y:S05]  /*4ac0*/  @!P0 BRA `(.L_x_20) ;  /* 0x0000000000048947 */ /* 0x000fea0003800000 */
[----:B------:R-:W-:Y:S01]  /*4ad0*/  BPT.TRAP 0x1 ;  /* 0x000000040000795c */ /* 0x000fe20000300000 */
.L_x_20:
[----:B------:R-:W-:Y:S01]  /*4ae0*/  UIADD3 UR4, UR53, 0x1, URZ ;  /* 0x0000000135047890 */ /* 0x000fe2000fffe03f */
[----:B------:R-:W-:-:S03]  /*4af0*/  IMAD.U32 R0, RZ, RZ, UR55 ;  /* 0x00000037ff007e24 */ /* 0x000fc6000f8e00ff */
[----:B------:R-:W-:Y:S02]  /*4b00*/  UISETP.NE.AND UP0, UPT, UR4, 0x2, UPT ;  /* 0x000000020400788c */ /* 0x000fe4000bf05270 */
[----:B------:R-:W-:Y:S02]  /*4b10*/  SHF.L.U32 R0, R0, 0x1f, RZ ;  /* 0x0000001f00007819 */ /* 0x000fe400000006ff */
[----:B------:R-:W-:-:S04]  /*4b20*/  USEL UR4, UR4, URZ, UP0 ;  /* 0x0000003f04047287 */ /* 0x000fc80008000000 */
[----:B------:R-:W-:-:S09]  /*4b30*/  ULEA UR4, UR4, UR36, 0x3 ;  /* 0x0000002404047291 */ /* 0x000fd2000f8e183f */
[----:B------:R0:W1:Y:S01]  /*4b40*/  SYNCS.PHASECHK.TRANS64.TRYWAIT P1, [UR4+0x29830], R0 ;  /* 0x02983000ff0075a7 */ /* 0x0000620008020144 */
[----:B------:R-:W-:Y:S05]  /*4b50*/  @!P0 BRA `(.L_x_21) ;  /* 0x0000000000048947 */ /* 0x000fea0003800000 */
[----:B------:R-:W-:Y:S01]  /*4b60*/  BPT.TRAP 0x1 ;  /* 0x000000040000795c */ /* 0x000fe20000300000 */
.L_x_21:
[----:B-1----:R-:W-:Y:S05]  /*4b70*/  @P1 BRA `(.L_x_19) ;  /* 0x0000000000081947 */ /* 0x002fea0003800000 */
[----:B------:R-:W1:Y:S02]  /*4b80*/  SYNCS.PHASECHK.TRANS64.TRYWAIT P1, [UR4+0x29830], R0 ;  /* 0x02983000ff0075a7 */ /* 0x000e640008020144 */
[----:B-1----:R-:W-:Y:S05]  /*4b90*/  @!P1 BRA `(.L_x_22) ;  /* 0x000000a800109947 */ /* 0x002fea0003800000 */
.L_x_19:
[----:B01----:R-:W-:Y:S01]  /*4ba0*/  VIADD R0, R2, 0x8 ;  /* 0x0000000802007836 */ /* 0x003fe20000000000 */
[----:B------:R-:W-:Y:S01]  /*4bb0*/  UIADD3 UR59, UR53, 0x1, URZ ;  /* 0x00000001353b7890 */ /* 0x000fe2000fffe03f */
[C---:B------:R-:W-:Y:S01]  /*4bc0*/  R2UR UR4, R4.reuse ;  /* 0x00000000040472ca */ /* 0x040fe200000e0000 */
[----:B------:R-:W-:Y:S01]  /*4bd0*/  UMOV UR7, 0x80000020 ;  /* 0x8000002000077882 */ /* 0x000fe20000000000 */
[C---:B------:R-:W-:Y:S01]  /*4be0*/  R2UR UR5, R5.reuse ;  /* 0x00000000050572ca */ /* 0x040fe200000e0000 */
[----:B------:R0:W-:Y:S01]  /*4bf0*/  BAR.SYNC.DEFER_BLOCKING R0, 0x100 ;  /* 0x000400000000751d */ /* 0x0001e20000010000 */
[----:B------:R-:W-:Y:S01]  /*4c00*/  UISETP.NE.AND UP0, UPT, UR59, 0x2, UPT ;  /* 0x000000023b00788c */ /* 0x000fe2000bf05270 */
[C---:B------:R-:W-:Y:S02]  /*4c10*/  R2UR UR8, R4.reuse ;  /* 0x00000000040872ca */ /* 0x040fe400000e0000 */
[C---:B------:R-:W-:Y:S01]  /*4c20*/  R2UR UR9, R5.reuse ;  /* 0x00000000050972ca */ /* 0x040fe200000e0000 */
[----:B------:R-:W-:Y:S01]  /*4c30*/  USEL UR59, UR59, URZ, UP0 ;  /* 0x0000003f3b3b7287 */ /* 0x000fe20008000000 */
[C---:B------:R-:W-:Y:S01]  /*4c40*/  R2UR UR12, R4.reuse ;  /* 0x00000000040c72ca */ /* 0x040fe200000e0000 */
[----:B------:R-:W-:Y:S01]  /*4c50*/  UMOV UR11, 0x80000020 ;  /* 0x80000020000b7882 */ /* 0x000fe20000000000 */
[C---:B------:R-:W-:Y:S01]  /*4c60*/  R2UR UR13, R5.reuse ;  /* 0x00000000050d72ca */ /* 0x040fe200000e0000 */
[----:B------:R-:W-:Y:S01]  /*4c70*/  UIMAD UR61, UR59, 0x780, UR52 ;  /* 0x000007803b3d78a4 */ /* 0x000fe2000f8e0234 */
[C---:B------:R-:W-:Y:S01]  /*4c80*/  R2UR UR16, R4.reuse ;  /* 0x00000000041072ca */ /* 0x040fe200000e0000 */
[----:B------:R-:W-:Y:S01]  /*4c90*/  UMOV UR15, 0x80000020 ;  /* 0x80000020000f7882 */ /* 0x000fe20000000000 */
[C---:B------:R-:W-:Y:S01]  /*4ca0*/  R2UR UR17, R5.reuse ;  /* 0x00000000051172ca */ /* 0x040fe200000e0000 */
[----:B------:R-:W-:Y:S01]  /*4cb0*/  UIADD3 UR10, UR61, 0x80, URZ ;  /* 0x000000803d0a7890 */ /* 0x000fe2000fffe03f */
[----:B------:R-:W-:Y:S01]  /*4cc0*/  R2UR UR20, R4 ;  /* 0x00000000041472ca */ /* 0x000fe200000e0000 */
[----:B------:R-:W-:Y:S01]  /*4cd0*/  UIADD3 UR14, UR61, 0x100, URZ ;  /* 0x000001003d0e7890 */ /* 0x000fe2000fffe03f */
[----:B------:R-:W-:Y:S01]  /*4ce0*/  R2UR UR21, R5 ;  /* 0x00000000051572ca */ /* 0x000fe200000e0000 */
[----:B------:R-:W-:Y:S01]  /*4cf0*/  UMOV UR6, UR61 ;  /* 0x0000003d00067c82 */ /* 0x000fe20008000000 */
[----:B------:R-:W-:Y:S01]  /*4d00*/  UIADD3 UR18, UR61, 0x180, URZ ;  /* 0x000001803d127890 */ /* 0x000fe2000fffe03f */
[----:B------:R-:W-:Y:S01]  /*4d10*/  IMAD.U32 R3, RZ, RZ, UR59 ;  /* 0x0000003bff037e24 */ /* 0x000fe2000f8e00ff */
[----:B------:R-:W-:Y:S01]  /*4d20*/  UMOV UR19, 0x80000020 ;  /* 0x8000002000137882 */ /* 0x000fe20000000000 */
[----:B------:R-:W-:Y:S01]  /*4d30*/  UIADD3 UR22, UR61, 0x200, URZ ;  /* 0x000002003d167890 */ /* 0x000fe2000fffe03f */
[----:B------:R-:W-:Y:S01]  /*4d40*/  UMOV UR23, 0x80000020 ;  /* 0x8000002000177882 */ /* 0x000fe20000000000 */
[----:B------:R-:W-:Y:S01]  /*4d50*/  WARPGROUP.ARRIVE ;  /* 0x00000000000079c5 */ /* 0x000fe20000000000 */
[----:B------:R-:W-:Y:S01]  /*4d60*/  UIADD3 UR26, UR61, 0x2, URZ ;  /* 0x000000023d1a7890 */ /* 0x000fe2000fffe03f */
[----:B------:R-:W-:Y:S01]  /*4d70*/  UMOV UR27, 0x80000020 ;  /* 0x80000020001b7882 */ /* 0x000fe20000000000 */
[----:B------:R-:W-:-:S03]  /*4d80*/  UIADD3 UR30, UR61, 0x280, URZ ;  /* 0x000002803d1e7890 */ /* 0x000fc6000fffe03f */
[----:B------:R-:W-:Y:S01]  /*4d90*/  QGMMA.64x32x32.F32.E4M3.E4M3 R152, gdesc[UR4], RZ, !UPT, gsb0 ;  /* 0x00600000049879f3 */ /* 0x000fe2000c0008ff */
[----:B------:R-:W-:Y:S01]  /*4da0*/  UIADD3 UR6, UR61, 0x82, URZ ;  /* 0x000000823d067890 */ /* 0x000fe2000fffe03f */
[----:B------:R-:W-:Y:S01]  /*4db0*/  UMOV UR4, UR24 ;  /* 0x0000001800047c82 */ /* 0x000fe20008000000 */
[----:B------:R-:W-:Y:S01]  /*4dc0*/  UMOV UR5, UR25 ;  /* 0x0000001900057c82 */ /* 0x000fe20008000000 */
[----:B------:R-:W-:Y:S01]  /*4dd0*/  UMOV UR7, 0x80000020 ;  /* 0x8000002000077882 */ /* 0x000fe20000000000 */
[----:B------:R-:W-:Y:S01]  /*4de0*/  UMOV UR31, 0x80000020 ;  /* 0x80000020001f7882 */ /* 0x000fe20000000000 */
[----:B------:R-:W-:Y:S01]  /*4df0*/  UIADD3 UR34, UR61, 0x282, URZ ;  /* 0x000002823d227890 */ /* 0x000fe2000fffe03f */
[----:B------:R-:W-:Y:S01]  /*4e00*/  UMOV UR35, 0x80000020 ;  /* 0x8000002000237882 */ /* 0x000fe20000000000 */
[----:B------:R-:W-:Y:S01]  /*4e10*/  UIADD3 UR42, UR61, 0x500, URZ ;  /* 0x000005003d2a7890 */ /* 0x000fe2000fffe03f */
[----:B------:R-:W-:Y:S01]  /*4e20*/  UMOV UR43, 0x80000020 ;  /* 0x80000020002b7882 */ /* 0x000fe20000000000 */
[----:B------:R-:W-:Y:S01]  /*4e30*/  UIADD3 UR46, UR61, 0x502, URZ ;  /* 0x000005023d2e7890 */ /* 0x000fe2000fffe03f */
[----:B------:R-:W-:Y:S01]  /*4e40*/  UMOV UR47, 0x80000020 ;  /* 0x80000020002f7882 */ /* 0x000fe20000000000 */
[----:B------:R-:W-:-:S02]  /*4e50*/  WARPGROUP.DEPBAR.LE gsb0, 0x0 ;  /* 0x00008000000079c5 */ /* 0x000fc40000010000 */
[----:B------:R-:W-:-:S06]  /*4e60*/  WARPGROUP.ARRIVE ;  /* 0x00000000000079c5 */ /* 0x000fcc0000000000 */
[----:B------:R-:W-:Y:S01]  /*4e70*/  QGMMA.64x32x32.F32.E4M3.E4M3 R136, gdesc[UR8], RZ, !UPT, gsb0 ;  /* 0x00600000088879f3 */ /* 0x000fe2000c0008ff */
[----:B------:R-:W-:Y:S02]  /*4e80*/  UIADD3 UR8, UR61, 0x102, URZ ;  /* 0x000001023d087890 */ /* 0x000fe4000fffe03f */
[----:B------:R-:W-:Y:S02]  /*4e90*/  UIADD3 UR9, UR61, 0x182, URZ ;  /* 0x000001823d097890 */ /* 0x000fe4000fffe03f */
[----:B------:R-:W-:Y:S01]  /*4ea0*/  UIADD3 UR10, UR61, 0x202, URZ ;  /* 0x000002023d0a7890 */ /* 0x000fe2000fffe03f */
[----:B------:R-:W-:Y:S02]  /*4eb0*/  WARPGROUP.DEPBAR.LE gsb0, 0x0 ;  /* 0x00008000000079c5 */ /* 0x000fe40000010000 */
[----:B------:R-:W-:-:S06]  /*4ec0*/  WARPGROUP.ARRIVE ;  /* 0x00000000000079c5 */ /* 0x000fcc0000000000 */
[----:B------:R-:W-:Y:S03]  /*4ed0*/  QGMMA.64x32x32.F32.E4M3.E4M3 R120, gdesc[UR12], RZ, !UPT, gsb0 ;  /* 0x006000000c7879f3 */ /* 0x000fe6000c0008ff */
        /* <DEDUP_REMOVED lines=9> */
[----:B------:R-:W-:Y:S01]  /*4f70*/  UMOV UR26, UR6 ;  /* 0x00000006001a7c82 */ /* 0x000fe20008000000 */
[----:B------:R-:W-:Y:S01]  /*4f80*/  UMOV UR27, 0x80000020 ;  /* 0x80000020001b7882 */ /* 0x000fe20000000000 */
[----:B------:R-:W-:Y:S01]  /*4f90*/  UMOV UR6, UR8 ;  /* 0x0000000800067c82 */ /* 0x000fe20008000000 */
[----:B------:R-:W-:Y:S01]  /*4fa0*/  UIADD3 UR8, UR61, 0x380, URZ ;  /* 0x000003803d087890 */ /* 0x000fe2000fffe03f */
[----:B------:R-:W-:Y:S02]  /*4fb0*/  WARPGROUP.DEPBAR.LE gsb0, 0x0 ;  /* 0x00008000000079c5 */ /* 0x000fe40000010000 */
[----:B------:R-:W-:-:S06]  /*4fc0*/  WARPGROUP.ARRIVE ;  /* 0x00000000000079c5 */ /* 0x000fcc0000000000 */
[----:B------:R-:W-:Y:S01]  /*4fd0*/  QGMMA.64x32x32.F32.E4M3.E4M3 R136, gdesc[UR24], R136, gsb0 ;  /* 0x00600000188879f3 */ /* 0x000fe20008000888 */
[----:B------:R-:W-:Y:S01]  /*4fe0*/  UMOV UR26, UR9 ;  /* 0x00000009001a7c82 */ /* 0x000fe20008000000 */
[----:B------:R-:W-:Y:S01]  /*4ff0*/  UMOV UR27, 0x80000020 ;  /* 0x80000020001b7882 */ /* 0x000fe20000000000 */
[----:B------:R-:W-:Y:S01]  /*5000*/  UIADD3 UR9, UR61, 0x400, URZ ;  /* 0x000004003d097890 */ /* 0x000fe2000fffe03f */
        /* <DEDUP_REMOVED lines=94> */
[----:B------:R-:W-:Y:S01]  /*55f0*/  UIADD3 UR61, UR61, 0x702, URZ ;  /* 0x000007023d3d7890 */ /* 0x000fe2000fffe03f */
        /* <DEDUP_REMOVED lines=31> */
[----:B0-----:R-:W-:Y:S05]  /*57f0*/  @P2 BRA `(.L_x_23) ;  /* 0x00000000002c2947 */ /* 0x001fea0003800000 */
[----:B------:R-:W-:Y:S05]  /*5800*/  @!P0 BRA `(.L_x_24) ;  /* 0x0000000000048947 */ /* 0x000fea0003800000 */
[----:B------:R-:W-:Y:S01]  /*5810*/  BPT.TRAP 0x1 ;  /* 0x000000040000795c */ /* 0x000fe20000300000 */
.L_x_24:
[----:B------:R-:W-:Y:S01]  /*5820*/  ULEA UR4, UR53, UR36, 0x3 ;  /* 0x0000002435047291 */ /* 0x000fe2000f8e183f */
[----:B------:R-:W-:-:S05]  /*5830*/  IMAD.U32 R0, RZ, RZ, UR60 ;  /* 0x0000003cff007e24 */ /* 0x000fca000f8e00ff */
[----:B------:R-:W-:-:S04]  /*5840*/  SHF.L.U32 R0, R0, 0x1f, RZ ;  /* 0x0000001f00007819 */ /* 0x000fc800000006ff */
[----:B------:R0:W1:Y:S01]  /*5850*/  SYNCS.PHASECHK.TRANS64.TRYWAIT P1, [UR4+0x29850], R0 ;  /* 0x02985000ff0075a7 */ /* 0x0000620008020144 */
[----:B------:R-:W-:Y:S05]  /*5860*/  @!P0 BRA `(.L_x_25) ;  /* 0x0000000000048947 */ /* 0x000fea0003800000 */
[----:B------:R-:W-:Y:S01]  /*5870*/  BPT.TRAP 0x1 ;  /* 0x000000040000795c */ /* 0x000fe20000300000 */
.L_x_25:
[----:B-1----:R-:W-:Y:S05]  /*5880*/  @P1 BRA `(.L_x_23) ;  /* 0x0000000000081947 */ /* 0x002fea0003800000 */
[----:B------:R-:W1:Y:S02]  /*5890*/  SYNCS.PHASECHK.TRANS64.TRYWAIT P1, [UR4+0x29850], R0 ;  /* 0x02985000ff0075a7 */ /* 0x000e640008020144 */
[----:B-1----:R-:W-:Y:S05]  /*58a0*/  @!P1 BRA `(.L_x_26) ;  /* 0x0000009800e49947 */ /* 0x002fea0003800000 */
.L_x_23:
[----:B------:R-:W-:Y:S01]  /*58b0*/  UIADD3 UR4, UR36, 0x400, URZ ;  /* 0x0000040024047890 */ /* 0x000fe2000fffe03f */
[----:B------:R-:W-:Y:S01]  /*58c0*/  WARPGROUP.ARRIVE ;  /* 0x00000000000079c5 */ /* 0x000fe20000000000 */
[----:B------:R-:W-:Y:S01]  /*58d0*/  UMOV UR7, 0xc0000010 ;  /* 0xc000001000077882 */ /* 0x000fe20000000000 */
[----:B01----:R-:W-:Y:S01]  /*58e0*/  IADD3 R0, -R2, 0xb, RZ ;  /* 0x0000000b02007810 */ /* 0x003fe20007ffe1ff */
[----:B------:R-:W-:-:S04]  /*58f0*/  USHF.R.U32.HI UR4, URZ, 0x4, UR4 ;  /* 0x000000043f047899 */ /* 0x000fc80008011604 */
[----:B------:R-:W-:-:S04]  /*5900*/  ULOP3.LUT UR4, UR4, 0x3fff, URZ, 0xc0, !UPT ;  /* 0x00003fff04047892 */ /* 0x000fc8000f8ec03f */
[----:B------:R-:W-:-:S04]  /*5910*/  ULOP3.LUT UR4, UR4, 0x10000, URZ, 0xfc, !UPT ;  /* 0x0001000004047892 */ /* 0x000fc8000f8efc3f */
[----:B------:R-:W-:-:S07]  /*5920*/  UIMAD UR4, UR53, 0x500, UR4 ;  /* 0x00000500350478a4 */ /* 0x000fce000f8e0204 */
[----:B------:R-:W-:Y:S02]  /*5930*/  UMOV UR6, UR4 ;  /* 0x0000000400067c82 */ /* 0x000fe40008000000 */
[----:B------:R-:W-:Y:S01]  /*5940*/  QGMMA.64x128x32.F32.E4M3.E4M3 R24, R184, gdesc[UR4], R24, gsb0 ;  /* 0x01e00004b8187df3 */ /* 0x000fe20008000818 */
[----:B------:R-:W-:Y:S01]  /*5950*/  UIADD3 UR6, UR4, 0x100, URZ ;  /* 0x0000010004067890 */ /* 0x000fe2000fffe03f */
[----:B------:R-:W-:Y:S01]  /*5960*/  UMOV UR7, 0xc0000010 ;  /* 0xc000001000077882 */ /* 0x000fe20000000000 */
[----:B------:R-:W-:Y:S02]  /*5970*/  WARPGROUP.DEPBAR.LE gsb0, 0x0 ;  /* 0x00008000000079c5 */ /* 0x000fe40000010000 */
[----:B------:R-:W-:-:S07]  /*5980*/  WARPGROUP.ARRIVE ;  /* 0x00000000000079c5 */ /* 0x000fce0000000000 */
        /* <DEDUP_REMOVED lines=15> */
[----:B------:R-:W-:Y:S03]  /*5a80*/  QGMMA.64x128x32.F32.E4M3.E4M3 R24, R168, gdesc[UR4], R24, gsb0 ;  /* 0x01e00004a8187df3 */ /* 0x000fe60008000818 */
[----:B------:R-:W-:Y:S02]  /*5a90*/  WARPGROUP.DEPBAR.LE gsb0, 0x0 ;  /* 0x00008000000079c5 */ /* 0x000fe40000010000 */
[----:B------:R0:W-:Y:S06]  /*5aa0*/  BAR.ARV R0, 0x100 ;  /* 0x000400000000751d */ /* 0x0001ec0000002000 */
[----:B------:R-:W-:Y:S05]  /*5ab0*/  @!P0 BRA `(.L_x_27) ;  /* 0x0000000000048947 */ /* 0x000fea0003800000 */
[----:B------:R-:W-:Y:S01]  /*5ac0*/  BPT.TRAP 0x1 ;  /* 0x000000040000795c */ /* 0x000fe20000300000 */
.L_x_27:
[----:B0-----:R-:W-:Y:S01]  /*5ad0*/  FMNMX.FTZ R0, R152, R9, !PT ;  /* 0x0000000998007209 */ /* 0x001fe20007810000 */
[----:B------:R-:W-:Y:S01]  /*5ae0*/  IMAD.U32 R17, RZ, RZ, UR37 ;  /* 0x00000025ff117e24 */ /* 0x000fe2000f8e00ff */
[----:B------:R-:W-:Y:S02]  /*5af0*/  FMNMX.FTZ R6, R154, R11, !PT ;  /* 0x0000000b9a067209 */ /* 0x000fe40007810000 */
[----:B------:R-:W-:Y:S02]  /*5b00*/  FMNMX.FTZ R13, R153, R0, !PT ;  /* 0x00000000990d7209 */ /* 0x000fe40007810000 */
[----:B------:R-:W-:Y:S02]  /*5b10*/  FMNMX.FTZ R15, R155, R6, !PT ;  /* 0x000000069b0f7209 */ /* 0x000fe40007810000 */
[----:B------:R-:W-:Y:S02]  /*5b20*/  FMNMX.FTZ R0, R156, R13, !PT ;  /* 0x0000000d9c007209 */ /* 0x000fe40007810000 */
[----:B------:R-:W-:-:S02]  /*5b30*/  FMNMX.FTZ R6, R158, R15, !PT ;  /* 0x0000000f9e067209 */ /* 0x000fc40007810000 */
[----:B------:R-:W-:Y:S02]  /*5b40*/  FMNMX.FTZ R13, R157, R0, !PT ;  /* 0x000000009d0d7209 */ /* 0x000fe40007810000 */
        /* <DEDUP_REMOVED lines=73> */
[----:B------:R-:W-:Y:S01]  /*5fe0*/  R2UR UR4, R3 ;  /* 0x00000000030472ca */ /* 0x000fe200000e0000 */
[----:B------:R-:W0:Y:S04]  /*5ff0*/  SHFL.BFLY PT, R13, R10, 0x2, 0x1f ;  /* 0x0c401f000a0d7f89 */ /* 0x000e2800000e0000 */
[----:B------:R-:W1:Y:S08]  /*6000*/  SHFL.BFLY PT, R15, R12, 0x2, 0x1f ;  /* 0x0c401f000c0f7f89 */ /* 0x000e7000000e0000 */
[----:B------:R-:W-:-:S04]  /*6010*/  ULEA UR4, UR4, UR36, 0x3 ;  /* 0x0000002404047291 */ /* 0x000fc8000f8e183f */
[----:B------:R-:W-:-:S04]  /*6020*/  UIADD3 UR4, UR4, 0x29840, URZ ;  /* 0x0002984004047890 */ /* 0x000fc8000fffe03f */
[----:B------:R-:W-:Y:S01]  /*6030*/  UPRMT UR4, UR54, 0x654, UR4 ;  /* 0x0000065436047896 */ /* 0x000fe20008000004 */
[----:B0-----:R-:W-:Y:S02]  /*6040*/  FMNMX.FTZ R13, R10, R13, !PT ;  /* 0x0000000d0a0d7209 */ /* 0x001fe40007810000 */
[----:B-1----:R-:W-:-:S03]  /*6050*/  FMNMX.FTZ R15, R12, R15, !PT ;  /* 0x0000000f0c0f7209 */ /* 0x002fc60007810000 */
[----:B------:R-:W0:Y:S03]  /*6060*/  SHFL.BFLY PT, R6, R13, 0x1, 0x1f ;  /* 0x0c201f000d067f89 */ /* 0x000e2600000e0000 */
[----:B------:R-:W-:Y:S01]  /*6070*/  SYNCS.ARRIVE.TRANS64.RED.A1T0 RZ, [UR4], RZ ;  /* 0x000000ffffff79a7 */ /* 0x000fe20008100404 */
[----:B------:R-:W1:Y:S01]  /*6080*/  SHFL.BFLY PT, R0, R15, 0x1, 0x1f ;  /* 0x0c201f000f007f89 */ /* 0x000e6200000e0000 */
[----:B0-----:R-:W-:Y:S02]  /*6090*/  FMNMX.FTZ R6, R13, R6, !PT ;  /* 0x000000060d067209 */ /* 0x001fe40007810000 */
[----:B-1----:R-:W-:-:S03]  /*60a0*/  FMNMX.FTZ R0, R15, R0, !PT ;  /* 0x000000000f007209 */ /* 0x002fc60007810000 */
[C---:B------:R-:W-:Y:S01]  /*60b0*/  FFMA.FTZ R168, R6.reuse, R17, -8 ;  /* 0xc100000006a87423 */ /* 0x040fe20000010011 */
[----:B------:R-:W-:-:S03]  /*60c0*/  FADD.FTZ R9, -R6, R9 ;  /* 0x0000000906097221 */ /* 0x000fc60000010100 */
[--C-:B------:R-:W-:Y:S01]  /*60d0*/  FFMA.FTZ R19, R136, UR37, -R168.reuse ;  /* 0x0000002588137c23 */ /* 0x100fe200080108a8 */
[----:B------:R-:W-:-:S01]  /*60e0*/  FFMA.FTZ R136, R145, UR37, -R168 ;  /* 0x0000002591887c23 */ /* 0x000fc200080108a8 */
[----:B------:R-:W-:Y:S02]  /*60f0*/  IMAD.U32 R145, RZ, RZ, UR37 ;  /* 0x00000025ff917e24 */ /* 0x000fe4000f8e00ff */
[----:B------:R-:W-:-:S01]  /*6100*/  FFMA.FTZ R22, R141, UR37, -R168 ;  /* 0x000000258d167c23 */ /* 0x000fc200080108a8 */
[----:B------:R-:W-:Y:S01]  /*6110*/  FMUL.FTZ R14, R9, UR37 ;  /* 0x00000025090e7c20 */ /* 0x000fe20008410000 */
[----:B------:R-:W-:-:S01]  /*6120*/  FFMA.FTZ R141, R101, UR37, -R168 ;  /* 0x00000025658d7c23 */ /* 0x000fc200080108a8 */
[C---:B------:R-:W-:Y:S01]  /*6130*/  FADD.FTZ R9, -R0.reuse, R11 ;  /* 0x0000000b00097221 */ /* 0x040fe20000010100 */
[----:B------:R-:W-:-:S01]  /*6140*/  FFMA.FTZ R101, R0, R145, -8 ;  /* 0xc100000000657423 */ /* 0x000fc20000010091 */
[--C-:B------:R-:W-:Y:S01]  /*6150*/  FFMA.FTZ R11, R152, UR37, -R168.reuse ;  /* 0x00000025980b7c23 */ /* 0x100fe200080108a8 */
[----:B------:R-:W-:-:S01]  /*6160*/  FFMA.FTZ R23, R144, UR37, -R168 ;  /* 0x0000002590177c23 */ /* 0x000fc200080108a8 */
[----:B------:R-:W-:Y:S01]  /*6170*/  FMUL.FTZ R9, R9, UR37 ;  /* 0x0000002509097c20 */ /* 0x000fe20008410000 */
[----:B------:R-:W-:-:S01]  /*6180*/  FFMA.FTZ R144, R154, UR37, -R101 ;  /* 0x000000259a907c23 */ /* 0x000fc20008010865 */
[----:B------:R-:W-:Y:S01]  /*6190*/  FFMA.FTZ R12, R153, UR37, -R168 ;  /* 0x00000025990c7c23 */ /* 0x000fe200080108a8 */
[----:B------:R-:W-:-:S01]  /*61a0*/  FFMA.FTZ R145, R155, UR37, -R101 ;  /* 0x000000259b917c23 */ /* 0x000fc20008010865 */
[----:B------:R-:W-:Y:S01]  /*61b0*/  MUFU.EX2 R10, R14 ;  /* 0x0000000e000a7308 */ /* 0x000fe20000000800 */
[----:B------:R-:W-:-:S01]  /*61c0*/  FFMA.FTZ R20, R137, UR37, -R168 ;  /* 0x0000002589147c23 */ /* 0x000fc200080108a8 */
[--C-:B------:R-:W-:Y:S01]  /*61d0*/  FFMA.FTZ R13, R156, UR37, -R168.reuse ;  /* 0x000000259c0d7c23 */ /* 0x100fe200080108a8 */
[----:B------:R-:W-:-:S01]  /*61e0*/  FFMA.FTZ R137, R148, UR37, -R168 ;  /* 0x0000002594897c23 */ /* 0x000fc200080108a8 */
[----:B------:R-:W-:Y:S01]  /*61f0*/  FFMA.FTZ R148, R158, UR37, -R101 ;  /* 0x000000259e947c23 */ /* 0x000fe20008010865 */
[----:B------:R-:W-:-:S01]  /*6200*/  FFMA.FTZ R21, R140, UR37, -R168 ;  /* 0x000000258c157c23 */ /* 0x000fc200080108a8 */
[----:B------:R-:W-:Y:S01]  /*6210*/  FFMA.FTZ R140, R149, UR37, -R168 ;  /* 0x00000025958c7c23 */ /* 0x000fe200080108a8 */
[----:B------:R-:W-:-:S01]  /*6220*/  FFMA.FTZ R149, R159, UR37, -R101 ;  /* 0x000000259f957c23 */ /* 0x000fc20008010865 */
[----:B------:R-:W0:Y:S01]  /*6230*/  MUFU.EX2 R11, R11 ;  /* 0x0000000b000b7308 */ /* 0x000e220000000800 */
[----:B------:R-:W-:-:S01]  /*6240*/  FFMA.FTZ R157, R157, UR37, -R168 ;  /* 0x000000259d9d7c23 */ /* 0x000fc200080108a8 */
[----:B------:R-:W-:Y:S01]  /*6250*/  FFMA.FTZ R15, R160, UR37, -R168 ;  /* 0x00000025a00f7c23 */ /* 0x000fe200080108a8 */
[----:B------:R-:W-:-:S01]  /*6260*/  FFMA.FTZ R152, R162, UR37, -R101 ;  /* 0x00000025a2987c23 */ /* 0x000fc20008010865 */
[----:B------:R-:W-:Y:S01]  /*6270*/  FFMA.FTZ R16, R161, UR37, -R168 ;  /* 0x00000025a1107c23 */ /* 0x000fe200080108a8 */
[----:B------:R-:W-:-:S01]  /*6280*/  FFMA.FTZ R153, R163, UR37, -R101 ;  /* 0x00000025a3997c23 */ /* 0x000fc20008010865 */
[----:B------:R-:W-:Y:S01]  /*6290*/  FFMA.FTZ R17, R164, UR37, -R168 ;  /* 0x00000025a4117c23 */ /* 0x000fe200080108a8 */
[----:B------:R-:W-:-:S01]  /*62a0*/  FFMA.FTZ R154, R166, UR37, -R101 ;  /* 0x00000025a69a7c23 */ /* 0x000fc20008010865 */
[----:B------:R-:W-:Y:S01]  /*62b0*/  MUFU.EX2 R9, R9 ;  /* 0x0000000900097308 */ /* 0x000fe20000000800 */
[----:B------:R-:W-:-:S01]  /*62c0*/  FFMA.FTZ R18, R165, UR37, -R168 ;  /* 0x00000025a5127c23 */ /* 0x000fc200080108a8 */
[--C-:B------:R-:W-:Y:S01]  /*62d0*/  FFMA.FTZ R155, R167, UR37, -R101.reuse ;  /* 0x00000025a79b7c23 */ /* 0x100fe20008010865 */
[----:B------:R-:W-:-:S01]  /*62e0*/  FFMA.FTZ R138, R138, UR37, -R101 ;  /* 0x000000258a8a7c23 */ /* 0x000fc20008010865 */
[--C-:B------:R-:W-:Y:S01]  /*62f0*/  FFMA.FTZ R139, R139, UR37, -R101.reuse ;  /* 0x000000258b8b7c23 */ /* 0x100fe20008010865 */
[----:B------:R-:W-:-:S01]  /*6300*/  FFMA.FTZ R142, R142, UR37, -R101 ;  /* 0x000000258e8e7c23 */ /* 0x000fc20008010865 */
[--C-:B------:R-:W-:Y:S01]  /*6310*/  FFMA.FTZ R143, R143, UR37, -R101.reuse ;  /* 0x000000258f8f7c23 */ /* 0x100fe20008010865 */
[----:B------:R-:W-:-:S01]  /*6320*/  FFMA.FTZ R146, R146, UR37, -R101 ;  /* 0x0000002592927c23 */ /* 0x000fc20008010865 */
[----:B------:R-:W1:Y:S01]  /*6330*/  MUFU.EX2 R144, R144 ;  /* 0x0000009000907308 */ /* 0x000e620000000800 */
[----:B0-----:R-:W-:-:S01]  /*6340*/  FFMA.FTZ R7, R10, R7, R11 ;  /* 0x000000070a077223 */ /* 0x001fc2000001000b */
        /* <DEDUP_REMOVED lines=14> */
[----:B------:R-:W2:Y:S01]  /*6430*/  MUFU.EX2 R145, R145 ;  /* 0x0000009100917308 */ /* 0x000ea20000000800 */
[----:B-1----:R-:W-:-:S01]  /*6440*/  FFMA.FTZ R8, R9, R8, R144 ;  /* 0x0000000809087223 */ /* 0x002fc20000010090 */
[----:B------:R-:W-:Y:S01]  /*6450*/  FFMA.FTZ R129, R129, UR37, -R168 ;  /* 0x0000002581817c23 */ /* 0x000fe200080108a8 */
[----:B------:R-:W-:-:S01]  /*6460*/  FFMA.FTZ R131, R131, UR37, -R101 ;  /* 0x0000002583837c23 */ /* 0x000fc20008010865 */
[----:B------:R-:W-:Y:S01]  /*6470*/  FFMA.FTZ R132, R132, UR37, -R168 ;  /* 0x0000002584847c23 */ /* 0x000fe200080108a8 */
[----:B------:R-:W-:-:S01]  /*6480*/  FFMA.FTZ R134, R134, UR37, -R101 ;  /* 0x0000002586867c23 */ /* 0x000fc20008010865 */
[----:B------:R-:W-:Y:S01]  /*6490*/  FFMA.FTZ R133, R133, UR37, -R168 ;  /* 0x0000002585857c23 */ /* 0x000fe200080108a8 */
[----:B------:R-:W-:-:S01]  /*64a0*/  FFMA.FTZ R135, R135, UR37, -R101 ;  /* 0x0000002587877c23 */ /* 0x000fc20008010865 */
[----:B------:R-:W1:Y:S01]  /*64b0*/  MUFU.EX2 R13, R13 ;  /* 0x0000000d000d7308 */ /* 0x000e620000000800 */
[----:B0-----:R-:W-:-:S01]  /*64c0*/  FADD.FTZ R156, R12, R7 ;  /* 0x000000070c9c7221 */ /* 0x001fc20000010000 */
[----:B------:R-:W-:Y:S01]  /*64d0*/  FFMA.FTZ R104, R104, UR37, -R168 ;  /* 0x0000002568687c23 */ /* 0x000fe200080108a8 */
[----:B------:R-:W-:-:S01]  /*64e0*/  FFMA.FTZ R106, R106, UR37, -R101 ;  /* 0x000000256a6a7c23 */ /* 0x000fc20008010865 */
[----:B------:R-:W-:Y:S01]  /*64f0*/  FFMA.FTZ R105, R105, UR37, -R168 ;  /* 0x0000002569697c23 */ /* 0x000fe200080108a8 */
[----:B------:R-:W-:-:S01]  /*6500*/  FFMA.FTZ R107, R107, UR37, -R101 ;  /* 0x000000256b6b7c23 */ /* 0x000fc20008010865 */
[----:B------:R-:W-:Y:S01]  /*6510*/  FFMA.FTZ R108, R108, UR37, -R168 ;  /* 0x000000256c6c7c23 */ /* 0x000fe200080108a8 */
[----:B------:R-:W-:-:S01]  /*6520*/  FFMA.FTZ R110, R110, UR37, -R101 ;  /* 0x000000256e6e7c23 */ /* 0x000fc20008010865 */
[----:B------:R-:W0:Y:S01]  /*6530*/  MUFU.EX2 R148, R148 ;  /* 0x0000009400947308 */ /* 0x000e220000000800 */
[----:B--2---:R-:W-:-:S01]  /*6540*/  FADD.FTZ R7, R145, R8 ;  /* 0x0000000891077221 */ /* 0x004fc20000010000 */
[----:B------:R-:W-:Y:S01]  /*6550*/  FFMA.FTZ R109, R109, UR37, -R168 ;  /* 0x000000256d6d7c23 */ /* 0x000fe200080108a8 */
[----:B------:R-:W-:-:S01]  /*6560*/  FFMA.FTZ R111, R111, UR37, -R101 ;  /* 0x000000256f6f7c23 */ /* 0x000fc20008010865 */
[----:B------:R-:W-:Y:S01]  /*6570*/  FFMA.FTZ R119, R119, UR37, -R101 ;  /* 0x0000002577777c23 */ /* 0x000fe20008010865 */
[----:B------:R-:W-:-:S01]  /*6580*/  FFMA.FTZ R112, R112, UR37, -R168 ;  /* 0x0000002570707c23 */ /* 0x000fc200080108a8 */
[----:B------:R-:W-:Y:S01]  /*6590*/  FFMA.FTZ R114, R114, UR37, -R101 ;  /* 0x0000002572727c23 */ /* 0x000fe20008010865 */
[----:B------:R-:W-:-:S01]  /*65a0*/  FFMA.FTZ R113, R113, UR37, -R168 ;  /* 0x0000002571717c23 */ /* 0x000fc200080108a8 */
[----:B------:R1:W2:Y:S01]  /*65b0*/  MUFU.EX2 R14, R157 ;  /* 0x0000009d000e7308 */ /* 0x0002a20000000800 */
[----:B------:R-:W-:-:S01]  /*65c0*/  FFMA.FTZ R115, R115, UR37, -R101 ;  /* 0x0000002573737c23 */ /* 0x000fc20008010865 */
[----:B------:R-:W-:Y:S01]  /*65d0*/  FFMA.FTZ R116, R116, UR37, -R168 ;  /* 0x0000002574747c23 */ /* 0x000fe200080108a8 */
[----:B------:R-:W-:-:S01]  /*65e0*/  FFMA.FTZ R118, R118, UR37, -R101 ;  /* 0x0000002576767c23 */ /* 0x000fc20008010865 */
[--C-:B------:R-:W-:Y:S01]  /*65f0*/  FFMA.FTZ R117, R117, UR37, -R168.reuse ;  /* 0x0000002575757c23 */ /* 0x100fe200080108a8 */
[----:B------:R-:W-:-:S01]  /*6600*/  FFMA.FTZ R88, R88, UR37, -R168 ;  /* 0x0000002558587c23 */ /* 0x000fc200080108a8 */
[--C-:B------:R-:W-:Y:S01]  /*6610*/  FFMA.FTZ R90, R90, UR37, -R101.reuse ;  /* 0x000000255a5a7c23 */ /* 0x100fe20008010865 */
[----:B------:R-:W-:-:S01]  /*6620*/  FFMA.FTZ R94, R94, UR37, -R101 ;  /* 0x000000255e5e7c23 */ /* 0x000fc20008010865 */
[----:B------:R-:W3:Y:S01]  /*6630*/  MUFU.EX2 R149, R149 ;  /* 0x0000009500957308 */ /* 0x000ee20000000800 */
[----:B-1----:R-:W-:-:S01]  /*6640*/  FADD.FTZ R157, R13, R156 ;  /* 0x0000009c0d9d7221 */ /* 0x002fc20000010000 */
[----:B0-----:R-:W-:Y:S01]  /*6650*/  FADD.FTZ R8, R148, R7 ;  /* 0x0000000794087221 */ /* 0x001fe20000010000 */
        /* <DEDUP_REMOVED lines=13> */
[----:B------:R-:W1:Y:S01]  /*6730*/  MUFU.EX2 R152, R152 ;  /* 0x0000009800987308 */ /* 0x000e620000000800 */
[----:B---3--:R-:W-:-:S01]  /*6740*/  FADD.FTZ R7, R149, R8 ;  /* 0x0000000895077221 */ /* 0x008fc20000010000 */
[----:B------:R-:W-:-:S06]  /*6750*/  FFMA.FTZ R101, R103, UR37, -R101 ;  /* 0x0000002567657c23 */ /* 0x000fcc0008010865 */
[----:B------:R-:W2:Y:S01]  /*6760*/  MUFU.EX2 R16, R16 ;  /* 0x0000001000107308 */ /* 0x000ea20000000800 */
[----:B0-----:R-:W-:-:S07]  /*6770*/  FADD.FTZ R157, R15, R156 ;  /* 0x0000009c0f9d7221 */ /* 0x001fce0000010000 */
[----:B------:R-:W0:Y:S01]  /*6780*/  MUFU.EX2 R153, R153 ;  /* 0x0000009900997308 */ /* 0x000e220000000800 */
[----:B-1----:R-:W-:-:S07]  /*6790*/  FADD.FTZ R8, R152, R7 ;  /* 0x0000000798087221 */ /* 0x002fce0000010000 */
[----:B------:R-:W1:Y:S01]  /*67a0*/  MUFU.EX2 R17, R17 ;  /* 0x0000001100117308 */ /* 0x000e620000000800 */
[----:B--2---:R-:W-:-:S07]  /*67b0*/  FADD.FTZ R156, R16, R157 ;  /* 0x0000009d109c7221 */ /* 0x004fce0000010000 */
        /* <DEDUP_REMOVED lines=68> */
[----:B------:R-:W-:Y:S01]  /*6c00*/  MUFU.EX2 R135, R135 ;  /* 0x0000008700877308 */ /* 0x000fe20000000800 */
[----:B-1----:R-:W-:-:S07]  /*6c10*/  FADD.FTZ R156, R134, R157 ;  /* 0x0000009d869c7221 */ /* 0x002fce0000010000 */
[----:B------:R-:W0:Y:S01]  /*6c20*/  MUFU.EX2 R104, R104 ;  /* 0x0000006800687308 */ /* 0x000e220000000800 */
[----:B--2---:R-:W-:-:S07]  /*6c30*/  FADD.FTZ R7, R133, R8 ;  /* 0x0000000885077221 */ /* 0x004fce0000010000 */
[----:B------:R-:W-:Y:S08]  /*6c40*/  MUFU.EX2 R106, R106 ;  /* 0x0000006a006a7308 */ /* 0x000ff00000000800 */
[----:B------:R-:W1:Y:S01]  /*6c50*/  MUFU.EX2 R105, R105 ;  /* 0x0000006900697308 */ /* 0x000e620000000800 */
[----:B0-----:R-:W-:-:S07]  /*6c60*/  FADD.FTZ R8, R104, R7 ;  /* 0x0000000768087221 */ /* 0x001fce0000010000 */
[----:B------:R-:W-:Y:S08]  /*6c70*/  MUFU.EX2 R107, R107 ;  /* 0x0000006b006b7308 */ /* 0x000ff00000000800 */
[----:B------:R-:W0:Y:S01]  /*6c80*/  MUFU.EX2 R108, R108 ;  /* 0x0000006c006c7308 */ /* 0x000e220000000800 */
[----:B-1----:R-:W-:-:S07]  /*6c90*/  FADD.FTZ R7, R105, R8 ;  /* 0x0000000869077221 */ /* 0x002fce0000010000 */
[----:B------:R-:W-:Y:S08]  /*6ca0*/  MUFU.EX2 R110, R110 ;  /* 0x0000006e006e7308 */ /* 0x000ff00000000800 */
[----:B------:R-:W1:Y:S01]  /*6cb0*/  MUFU.EX2 R109, R109 ;  /* 0x0000006d006d7308 */ /* 0x000e620000000800 */
[----:B0-----:R-:W-:-:S07]  /*6cc0*/  FADD.FTZ R8, R108, R7 ;  /* 0x000000076c087221 */ /* 0x001fce0000010000 */
[----:B------:R-:W0:Y:S08]  /*6cd0*/  MUFU.EX2 R111, R111 ;  /* 0x0000006f006f7308 */ /* 0x000e300000000800 */
[----:B------:R2:W-:Y:S01]  /*6ce0*/  MUFU.EX2 R158, R119 ;  /* 0x00000077009e7308 */ /* 0x0005e20000000800 */
[----:B-1----:R-:W-:-:S07]  /*6cf0*/  FADD.FTZ R7, R109, R8 ;  /* 0x000000086d077221 */ /* 0x002fce0000010000 */
[----:B------:R-:W1:Y:S01]  /*6d00*/  MUFU.EX2 R112, R112 ;  /* 0x0000007000707308 */ /* 0x000e620000000800 */
[----:B--2---:R-:W-:-:S04]  /*6d10*/  FADD.FTZ R119, R135, R156 ;  /* 0x0000009c87777221 */ /* 0x004fc80000010000 */
[----:B------:R-:W-:-:S03]  /*6d20*/  FADD.FTZ R156, R106, R119 ;  /* 0x000000776a9c7221 */ /* 0x000fc60000010000 */
[----:B------:R-:W-:Y:S01]  /*6d30*/  MUFU.EX2 R114, R114 ;  /* 0x0000007200727308 */ /* 0x000fe20000000800 */
[----:B------:R-:W-:-:S04]  /*6d40*/  FADD.FTZ R119, R107, R156 ;  /* 0x0000009c6b777221 */ /* 0x000fc80000010000 */
[----:B------:R-:W-:-:S03]  /*6d50*/  FADD.FTZ R156, R110, R119 ;  /* 0x000000776e9c7221 */ /* 0x000fc60000010000 */
[----:B------:R-:W2:Y:S01]  /*6d60*/  MUFU.EX2 R113, R113 ;  /* 0x0000007100717308 */ /* 0x000ea20000000800 */
[----:B0-----:R-:W-:-:S01]  /*6d70*/  FADD.FTZ R119, R111, R156 ;  /* 0x0000009c6f777221 */ /* 0x001fc20000010000 */
[----:B-1----:R-:W-:-:S06]  /*6d80*/  FADD.FTZ R8, R112, R7 ;  /* 0x0000000770087221 */ /* 0x002fcc0000010000 */
[----:B------:R-:W-:Y:S08]  /*6d90*/  MUFU.EX2 R115, R115 ;  /* 0x0000007300737308 */ /* 0x000ff00000000800 */
[----:B------:R-:W0:Y:S01]  /*6da0*/  MUFU.EX2 R116, R116 ;  /* 0x0000007400747308 */ /* 0x000e220000000800 */
[----:B--2---:R-:W-:-:S07]  /*6db0*/  FADD.FTZ R7, R113, R8 ;  /* 0x0000000871077221 */ /* 0x004fce0000010000 */
[----:B------:R-:W-:Y:S08]  /*6dc0*/  MUFU.EX2 R118, R118 ;  /* 0x0000007600767308 */ /* 0x000ff00000000800 */
[----:B------:R-:W1:Y:S01]  /*6dd0*/  MUFU.EX2 R117, R117 ;  /* 0x0000007500757308 */ /* 0x000e620000000800 */
[----:B0-----:R-:W-:-:S07]  /*6de0*/  FADD.FTZ R8, R116, R7 ;  /* 0x0000000774087221 */ /* 0x001fce0000010000 */
[----:B------:R-:W0:Y:S08]  /*6df0*/  MUFU.EX2 R88, R88 ;  /* 0x0000005800587308 */ /* 0x000e300000000800 */
[----:B------:R-:W2:Y:S01]  /*6e00*/  MUFU.EX2 R90, R90 ;  /* 0x0000005a005a7308 */ /* 0x000ea20000000800 */
[----:B-1----:R-:W-:-:S07]  /*6e10*/  FADD.FTZ R7, R117, R8 ;  /* 0x0000000875077221 */ /* 0x002fce0000010000 */
[----:B------:R1:W-:Y:S01]  /*6e20*/  MUFU.EX2 R157, R94 ;  /* 0x0000005e009d7308 */ /* 0x0003e20000000800 */
[----:B0-----:R-:W-:-:S07]  /*6e30*/  FADD.FTZ R8, R88, R7 ;  /* 0x0000000758087221 */ /* 0x001fce0000010000 */
[----:B------:R-:W0:Y:S01]  /*6e40*/  MUFU.EX2 R89, R89 ;  /* 0x0000005900597308 */ /* 0x000e220000000800 */
[----:B-1----:R-:W-:-:S04]  /*6e50*/  FADD.FTZ R94, R114, R119 ;  /* 0x00000077725e7221 */ /* 0x002fc80000010000 */
[----:B------:R-:W-:-:S03]  /*6e60*/  FADD.FTZ R119, R115, R94 ;  /* 0x0000005e73777221 */ /* 0x000fc60000010000 */
[----:B------:R-:W1:Y:S01]  /*6e70*/  MUFU.EX2 R91, R91 ;  /* 0x0000005b005b7308 */ /* 0x000e620000000800 */
[----:B------:R-:W-:-:S04]  /*6e80*/  FADD.FTZ R119, R118, R119 ;  /* 0x0000007776777221 */ /* 0x000fc80000010000 */
[----:B------:R-:W-:-:S03]  /*6e90*/  FADD.FTZ R119, R158, R119 ;  /* 0x000000779e777221 */ /* 0x000fc60000010000 */
[----:B------:R-:W3:Y:S01]  /*6ea0*/  MUFU.EX2 R92, R92 ;  /* 0x0000005c005c7308 */ /* 0x000ee20000000800 */
[----:B--2---:R-:W-:-:S01]  /*6eb0*/  FADD.FTZ R94, R90, R119 ;  /* 0x000000775a5e7221 */ /* 0x004fc20000010000 */
[----:B0-----:R-:W-:-:S06]  /*6ec0*/  FADD.FTZ R7, R89, R8 ;  /* 0x0000000859077221 */ /* 0x001fcc0000010000 */
[----:B------:R-:W0:Y:S01]  /*6ed0*/  MUFU.EX2 R93, R93 ;  /* 0x0000005d005d7308 */ /* 0x000e220000000800 */
[----:B-1----:R-:W-:-:S04]  /*6ee0*/  FADD.FTZ R94, R91, R94 ;  /* 0x0000005e5b5e7221 */ /* 0x002fc80000010000 */
[----:B------:R-:W-:-:S03]  /*6ef0*/  FADD.FTZ R94, R157, R94 ;  /* 0x0000005e9d5e7221 */ /* 0x000fc60000010000 */
[----:B------:R-:W1:Y:S01]  /*6f00*/  MUFU.EX2 R95, R95 ;  /* 0x0000005f005f7308 */ /* 0x000e620000000800 */
[----:B---3--:R-:W-:-:S07]  /*6f10*/  FADD.FTZ R8, R92, R7 ;  /* 0x000000075c087221 */ /* 0x008fce0000010000 */
        /* <DEDUP_REMOVED lines=15> */
[----:B-1----:R-:W-:-:S01]  /*7010*/  FADD.FTZ R94, R119, R94 ;  /* 0x0000005e775e7221 */ /* 0x002fc20000010000 */
[----:B--2---:R-:W-:-:S03]  /*7020*/  FADD.FTZ R7, R141, R8 ;  /* 0x000000088d077221 */ /* 0x004fc60000010000 */
[----:B0-----:R-:W-:Y:S01]  /*7030*/  FADD.FTZ R8, R101, R94 ;  /* 0x0000005e65087221 */ /* 0x001fe20000010000 */
[----:B------:R-:W-:Y:S06]  /*7040*/  @!P0 BRA `(.L_x_28) ;  /* 0x0000000000048947 */ /* 0x000fec0003800000 */
[----:B------:R-:W-:Y:S01]  /*7050*/  BPT.TRAP 0x1 ;  /* 0x000000040000795c */ /* 0x000fe20000300000 */
.L_x_28:
[----:B------:R-:W-:Y:S01]  /*7060*/  UISETP.GT.AND UP0, UPT, UR58, UR38, UPT ;  /* 0x000000263a00728c */ /* 0x000fe2000bf04270 */
[----:B------:R-:W-:Y:S01]  /*7070*/  F2FP.SATFINITE.E4M3.F32.PACK_AB_MERGE_C R13, R14, R13, RZ ;  /* 0x0000000d0e0d723e */ /* 0x000fe200048070ff */
[----:B------:R-:W-:Y:S01]  /*7080*/  ULEA UR4, UR53, UR36, 0x3 ;  /* 0x0000002435047291 */ /* 0x000fe2000f8e183f */
[----:B------:R-:W-:Y:S01]  /*7090*/  F2FP.SATFINITE.E4M3.F32.PACK_AB_MERGE_C R17, R18, R17, RZ ;  /* 0x000000111211723e */ /* 0x000fe200048070ff */
[----:B------:R-:W-:Y:S01]  /*70a0*/  UIADD3 UR58, UR58, -0x1, URZ ;  /* 0xffffffff3a3a7890 */ /* 0x000fe2000fffe03f */
[----:B------:R-:W-:Y:S01]  /*70b0*/  F2FP.SATFINITE.E4M3.F32.PACK_AB_MERGE_C R148, R149, R148, RZ ;  /* 0x000000949594723e */ /* 0x000fe200048070ff */
[----:B------:R-:W-:Y:S01]  /*70c0*/  UIADD3 UR4, UR4, 0x29860, URZ ;  /* 0x0002986004047890 */ /* 0x000fe2000fffe03f */
[----:B------:R-:W-:Y:S01]  /*70d0*/  PLOP3.LUT P1, PT, PT, PT, UP0, 0x80, 0x0 ;  /* 0x000000000000781c */ /* 0x000fe20003f2f008 */
[----:B------:R-:W-:Y:S01]  /*70e0*/  UMOV UR60, UR55 ;  /* 0x00000037003c7c82 */ /* 0x000fe20008000000 */
[----:B------:R-:W-:Y:S01]  /*70f0*/  F2FP.SATFINITE.E4M3.F32.PACK_AB_MERGE_C R154, R155, R154, RZ ;  /* 0x0000009a9b9a723e */ /* 0x000fe200048070ff */
[----:B------:R-:W-:Y:S01]  /*7100*/  UPRMT UR4, UR54, 0x654, UR4 ;  /* 0x0000065436047896 */ /* 0x000fe20008000004 */
[----:B------:R-:W-:Y:S01]  /*7110*/  F2FP.SATFINITE.E4M3.F32.PACK_AB_MERGE_C R21, R22, R21, RZ ;  /* 0x000000151615723e */ /* 0x000fe200048070ff */
[-C--:B------:R-:W-:Y:S01]  /*7120*/  FMUL.FTZ R26, R26, R9.reuse ;  /* 0x000000091a1a7220 */ /* 0x080fe20000410000 */
[----:B------:R-:W-:Y:S01]  /*7130*/  F2FP.SATFINITE.E4M3.F32.PACK_AB_MERGE_C R142, R143, R142, RZ ;  /* 0x0000008e8f8e723e */ /* 0x000fe200048070ff */
[----:B------:R-:W-:Y:S01]  /*7140*/  FMUL.FTZ R27, R27, R9 ;  /* 0x000000091b1b7220 */ /* 0x000fe20000410000 */
[----:B------:R-:W-:Y:S01]  /*7150*/  F2FP.SATFINITE.E4M3.F32.PACK_AB_MERGE_C R137, R140, R137, RZ ;  /* 0x000000898c89723e */ /* 0x000fe200048070ff */
[-C--:B------:R-:W-:Y:S01]  /*7160*/  FMUL.FTZ R30, R30, R9.reuse ;  /* 0x000000091e1e7220 */ /* 0x080fe20000410000 */
[----:B------:R-:W-:Y:S01]  /*7170*/  F2FP.SATFINITE.E4M3.F32.PACK_AB_MERGE_C R150, R151, R150, RZ ;  /* 0x000000969796723e */ /* 0x000fe200048070ff */
[-C--:B------:R-:W-:Y:S01]  /*7180*/  FMUL.FTZ R31, R31, R9.reuse ;  /* 0x000000091f1f7220 */ /* 0x080fe20000410000 */
[----:B------:R-:W-:Y:S01]  /*7190*/  F2FP.SATFINITE.E4M3.F32.PACK_AB_MERGE_C R124, R125, R124, RZ ;  /* 0x0000007c7d7c723e */ /* 0x000fe200048070ff */
[----:B------:R-:W-:Y:S01]  /*71a0*/  SYNCS.ARRIVE.TRANS64.RED.A1T0 RZ, [UR4], RZ ;  /* 0x000000ffffff79a7 */ /* 0x000fe20008100404 */
[----:B------:R-:W-:Y:S01]  /*71b0*/  F2FP.SATFINITE.E4M3.F32.PACK_AB_MERGE_C R126, R127, R126, RZ ;  /* 0x0000007e7f7e723e */ /* 0x000fe200048070ff */
[-C--:B------:R-:W-:Y:S01]  /*71c0*/  FMUL.FTZ R34, R34, R9.reuse ;  /* 0x0000000922227220 */ /* 0x080fe20000410000 */
        /* <DEDUP_REMOVED lines=13> */
[----:B------:R-:W-:Y:S01]  /*72a0*/  FMUL.FTZ R47, R47, R9 ;  /* 0x000000092f2f7220 */ /* 0x000fe20000410000 */
[----:B------:R-:W-:Y:S01]  /*72b0*/  F2FP.SATFINITE.E4M3.F32.PACK_AB_MERGE_C R14, R95, R157, RZ ;  /* 0x0000009d5f0e723e */ /* 0x000fe200048070ff */
[-C--:B------:R-:W-:Y:S01]  /*72c0*/  FMUL.FTZ R50, R50, R9.reuse ;  /* 0x0000000932327220 */ /* 0x080fe20000410000 */
[----:B------:R-:W-:Y:S01]  /*72d0*/  F2FP.SATFINITE.E4M3.F32.PACK_AB_MERGE_C R100, R141, R100, RZ ;  /* 0x000000648d64723e */ /* 0x000fe200048070ff */
[----:B------:R-:W-:Y:S01]  /*72e0*/  FMUL.FTZ R51, R51, R9 ;  /* 0x0000000933337220 */ /* 0x000fe20000410000 */
[----:B------:R-:W-:Y:S01]  /*72f0*/  F2FP.SATFINITE.E4M3.F32.PACK_AB_MERGE_C R18, R101, R119, RZ ;  /* 0x000000776512723e */ /* 0x000fe200048070ff */
[-C--:B------:R-:W-:Y:S01]  /*7300*/  FMUL.FTZ R54, R54, R9.reuse ;  /* 0x0000000936367220 */ /* 0x080fe20000410000 */
[----:B------:R-:W-:Y:S01]  /*7310*/  R2UR UR53, R3 ;  /* 0x00000000033572ca */ /* 0x000fe200000e0000 */
[----:B------:R-:W-:Y:S01]  /*7320*/  FMUL.FTZ R55, R55, R9 ;  /* 0x0000000937377220 */ /* 0x000fe20000410000 */
[----:B------:R-:W-:Y:S01]  /*7330*/  F2FP.SATFINITE.E4M3.F32.PACK_AB_MERGE_C R184, R12, R11, R13 ;  /* 0x0000000b0cb8723e */ /* 0x000fe2000480700d */
[-C--:B------:R-:W-:Y:S01]  /*7340*/  FMUL.FTZ R58, R58, R9.reuse ;  /* 0x000000093a3a7220 */ /* 0x080fe20000410000 */
        /* <DEDUP_REMOVED lines=14> */
[----:B------:R-:W-:Y:S01]  /*7430*/  FMUL.FTZ R87, R87, R9 ;  /* 0x0000000957577220 */ /* 0x000fe20000410000 */
[----:B------:R-:W-:Y:S01]  /*7440*/  F2FP.SATFINITE.E4M3.F32.PACK_AB_MERGE_C R185, R145, R144, R148 ;  /* 0x0000009091b9723e */ /* 0x000fe20004807094 */
[-C--:B------:R-:W-:Y:S01]  /*7450*/  FMUL.FTZ R24, R24, R10.reuse ;  /* 0x0000000a18187220 */ /* 0x080fe20000410000 */
[----:B------:R-:W-:Y:S01]  /*7460*/  F2FP.SATFINITE.E4M3.F32.PACK_AB_MERGE_C R186, R16, R15, R17 ;  /* 0x0000000f10ba723e */ /* 0x000fe20004807011 */
        /* <DEDUP_REMOVED lines=32> */
[-C--:B------:R-:W-:Y:S01]  /*7670*/  FMUL.FTZ R57, R57, R10.reuse ;  /* 0x0000000a39397220 */ /* 0x080fe20000410000 */
        /* <DEDUP_REMOVED lines=15> */
[----:B------:R-:W-:-:S02]  /*7770*/  IMAD.MOV.U32 R11, RZ, RZ, R0 ;  /* 0x000000ffff0b7224 */ /* 0x000fc400078e0000 */
[----:B------:R-:W-:Y:S01]  /*7780*/  IMAD.MOV.U32 R9, RZ, RZ, R6 ;  /* 0x000000ffff097224 */ /* 0x000fe200078e0006 */
[----:B------:R-:W-:Y:S06]  /*7790*/  @P1 BRA `(.L_x_29) ;  /* 0xffffffd000b41947 */ /* 0x000fec000383ffff */
.L_x_18:
[----:B------:R-:W-:Y:S06]  /*77a0*/  BAR.ARV 0x8, 0x180 ;  /* 0x0206000000007b1d */ /* 0x000fec0000002000 */
[----:B------:R-:W-:Y:S05]  /*77b0*/  @!P0 BRA `(.L_x_30) ;  /* 0x0000000000048947 */ /* 0x000fea0003800000 */
[----:B------:R-:W-:Y:S01]  /*77c0*/  BPT.TRAP 0x1 ;  /* 0x000000040000795c */ /* 0x000fe20000300000 */
.L_x_30:
[----:B------:R-:W-:Y:S01]  /*77d0*/  R2UR UR9, R3 ;  /* 0x00000000030972ca */ /* 0x000fe200000e0000 */
[----:B------:R-:W-:-:S05]  /*77e0*/  IMAD.U32 R2, RZ, RZ, UR55 ;  /* 0x00000037ff027e24 */ /* 0x000fca000f8e00ff */
[----:B------:R-:W-:-:S07]  /*77f0*/  SHF.L.U32 R2, R2, 0x1f, RZ ;  /* 0x0000001f02027819 */ /* 0x000fce00000006ff */
[----:B------:R-:W-:-:S09]  /*7800*/  ULEA UR9, UR9, UR36, 0x3 ;  /* 0x0000002409097291 */ /* 0x000fd2000f8e183f */
[----:B------:R0:W1:Y:S01]  /*7810*/  SYNCS.PHASECHK.TRANS64.TRYWAIT P1, [UR9+0x29850], R2 ;  /* 0x02985002ff0075a7 */ /* 0x0000620008020149 */
[----:B------:R-:W-:Y:S05]  /*7820*/  @!P0 BRA `(.L_x_31) ;  /* 0x0000000000048947 */ /* 0x000fea0003800000 */
[----:B------:R-:W-:Y:S01]  /*7830*/  BPT.TRAP 0x1 ;  /* 0x000000040000795c */ /* 0x000fe20000300000 */
.L_x_31:
[----:B-1----:R-:W-:Y:S05]  /*7840*/  @P1 BRA `(.L_x_32) ;  /* 0x0000000000081947 */ /* 0x002fea0003800000 */
[----:B------:R-:W1:Y:S02]  /*7850*/  SYNCS.PHASECHK.TRANS64.TRYWAIT P1, [UR9+0x29850], R2 ;  /* 0x02985002ff0075a7 */ /* 0x000e640008020149 */
[----:B-1----:R-:W-:Y:S05]  /*7860*/  @!P1 BRA `(.L_x_33) ;  /* 0x0000007c000c9947 */ /* 0x002fea0003800000 */
.L_x_32:
[----:B------:R-:W-:Y:S01]  /*7870*/  UIADD3 UR36, UR36, 0x400, URZ ;  /* 0x0000040024247890 */ /* 0x000fe2000fffe03f */
[----:B------:R-:W-:Y:S01]  /*7880*/  R2UR UR4, R3 ;  /* 0x00000000030472ca */ /* 0x000fe200000e0000 */
[----:B------:R-:W-:Y:S01]  /*7890*/  WARPGROUP.ARRIVE ;  /* 0x00000000000079c5 */ /* 0x000fe20000000000 */
[----:B------:R-:W-:Y:S01]  /*78a0*/  UMOV UR7, 0xc0000010 ;  /* 0xc000001000077882 */ /* 0x000fe20000000000 */
[----:B------:R-:W-:Y:S01]  /*78b0*/  USHF.R.U32.HI UR36, URZ, 0x4, UR36 ;  /* 0x000000043f247899 */ /* 0x000fe20008011624 */
[----:B-1----:R-:W-:Y:S01]  /*78c0*/  IMAD.MOV.U32 R5, RZ, RZ, 0x3f800000 ;  /* 0x3f800000ff057424 */ /* 0x002fe200078e00ff */
[----:B------:R-:W-:Y:S02]  /*78d0*/  ULDC.64 UR10, c[0x0][0x9a0] ;  /* 0x00026800000a7ab9 */ /* 0x000fe40000000a00 */
[----:B------:R-:W-:Y:S02]  /*78e0*/  ULOP3.LUT UR36, UR36, 0x3fff, URZ, 0xc0, !UPT ;  /* 0x00003fff24247892 */ /* 0x000fe4000f8ec03f */
[----:B------:R-:W-:-:S02]  /*78f0*/  UISETP.NE.U32.AND UP0, UPT, UR10, URZ, UPT ;  /* 0x0000003f0a00728c */ /* 0x000fc4000bf05070 */
[----:B------:R-:W-:Y:S02]  /*7900*/  ULOP3.LUT UR8, UR36, 0x10000, URZ, 0xfc, !UPT ;  /* 0x0001000024087892 */ /* 0x000fe4000f8efc3f */
[----:B------:R-:W-:Y:S02]  /*7910*/  UISETP.NE.AND.EX UP0, UPT, UR11, URZ, UPT, UP0 ;  /* 0x0000003f0b00728c */ /* 0x000fe4000bf05300 */
[----:B------:R-:W-:-:S04]  /*7920*/  UIMAD UR8, UR4, 0x500, UR8 ;  /* 0x00000500040878a4 */ /* 0x000fc8000f8e0208 */
[----:B------:R-:W-:Y:S01]  /*7930*/  UIADD3 UR4, UR8, 0x100, URZ ;  /* 0x0000010008047890 */ /* 0x000fe2000fffe03f */
[----:B------:R-:W-:Y:S02]  /*7940*/  PLOP3.LUT P1, PT, PT, PT, UP0, 0x80, 0x0 ;  /* 0x000000000000781c */ /* 0x000fe40003f2f008 */
[----:B------:R-:W-:-:S06]  /*7950*/  UMOV UR6, UR8 ;  /* 0x0000000800067c82 */ /* 0x000fcc0008000000 */
[----:B------:R-:W-:Y:S01]  /*7960*/  QGMMA.64x128x32.F32.E4M3.E4M3 R24, R184, gdesc[UR4], R24, gsb0 ;  /* 0x01e00004b8187df3 */ /* 0x000fe20008000818 */
[----:B------:R-:W-:Y:S01]  /*7970*/  UMOV UR7, 0xc0000010 ;  /* 0xc000001000077882 */ /* 0x000fe20000000000 */
[----:B------:R-:W-:Y:S01]  /*7980*/  UMOV UR6, UR4 ;  /* 0x0000000400067c82 */ /* 0x000fe20008000000 */
[----:B------:R-:W-:Y:S02]  /*7990*/  @UP0 ULDC.64 UR12, c[0x0][0x9c8] ;  /* 0x00027200000c0ab9 */ /* 0x000fe40000000a00 */
[----:B------:R-:W-:Y:S01]  /*79a0*/  @UP0 UIMAD.WIDE.U32 UR4, UR49, UR12, URZ ;  /* 0x0000000c310402a5 */ /* 0x000fe2000f8e003f */
[----:B------:R-:W-:Y:S02]  /*79b0*/  WARPGROUP.DEPBAR.LE gsb0, 0x0 ;  /* 0x00008000000079c5 */ /* 0x000fe40000010000 */
[----:B------:R-:W-:-:S06]  /*79c0*/  WARPGROUP.ARRIVE ;  /* 0x00000000000079c5 */ /* 0x000fcc0000000000 */
[----:B------:R-:W-:Y:S01]  /*79d0*/  QGMMA.64x128x32.F32.E4M3.E4M3 R24, R180, gdesc[UR4], R24, gsb0 ;  /* 0x01e00004b4187df3 */ /* 0x000fe20008000818 */
[----:B------:R-:W-:Y:S02]  /*79e0*/  @UP0 UIMAD UR6, UR39, UR12, URZ ;  /* 0x0000000c270602a4 */ /* 0x000fe4000f8e023f */
[----:B------:R-:W-:Y:S02]  /*79f0*/  @UP0 USHF.R.S32.HI UR7, URZ, 0x1f, UR51 ;  /* 0x0000001f3f070899 */ /* 0x000fe40008011433 */
[----:B------:R-:W-:-:S03]  /*7a00*/  @UP0 UIMAD UR6, UR49, UR13, UR6 ;  /* 0x0000000d310602a4 */ /* 0x000fc6000f8e0206 */
[----:B------:R-:W-:Y:S01]  /*7a10*/  @UP0 ULDC.64 UR12, c[0x0][0x9d0] ;  /* 0x00027400000c0ab9 */ /* 0x000fe20000000a00 */
[----:B------:R-:W-:Y:S02]  /*7a20*/  @UP0 UIADD3 UR5, UR5, UR6, URZ ;  /* 0x0000000605050290 */ /* 0x000fe4000fffe03f */
[----:B------:R-:W-:Y:S02]  /*7a30*/  @UP0 UIMAD UR6, UR7, UR12, URZ ;  /* 0x0000000c070602a4 */ /* 0x000fe4000f8e023f */
[----:B------:R-:W-:Y:S02]  /*7a40*/  @UP0 UIMAD.WIDE.U32 UR4, UR51, UR12, UR4 ;  /* 0x0000000c330402a5 */ /* 0x000fe4000f8e0004 */
[----:B------:R-:W-:-:S04]  /*7a50*/  @UP0 UIMAD UR6, UR51, UR13, UR6 ;  /* 0x0000000d330602a4 */ /* 0x000fc8000f8e0206 */
[----:B------:R-:W-:Y:S02]  /*7a60*/  @UP0 UIADD3 UR5, UR5, UR6, URZ ;  /* 0x0000000605050290 */ /* 0x000fe4000fffe03f */
[----:B------:R-:W-:-:S04]  /*7a70*/  @UP0 ULEA UR6, UP1, UR4, UR10, 0x2 ;  /* 0x0000000a04060291 */ /* 0x000fc8000f82103f */
[----:B------:R-:W-:Y:S02]  /*7a80*/  @UP0 ULEA.HI.X UR7, UR4, UR11, UR5, 0x2, UP1 ;  /* 0x0000000b04070291 */ /* 0x000fe400088f1405 */
[----:B------:R-:W-:Y:S01]  /*7a90*/  UIADD3 UR4, UR8, 0x200, URZ ;  /* 0x0000020008047890 */ /* 0x000fe2000fffe03f */
[----:B0-----:R-:W-:-:S03]  /*7aa0*/  IMAD.U32 R2, RZ, RZ, UR6 ;  /* 0x00000006ff027e24 */ /* 0x001fc6000f8e00ff */
[----:B------:R-:W-:Y:S01]  /*7ab0*/  IMAD.U32 R3, RZ, RZ, UR7 ;  /* 0x00000007ff037e24 */ /* 0x000fe2000f8e00ff */
[----:B------:R-:W-:Y:S02]  /*7ac0*/  UMOV UR7, 0xc0000010 ;  /* 0xc000001000077882 */ /* 0x000fe40000000000 */
[----:B------:R-:W-:Y:S02]  /*7ad0*/  UMOV UR6, UR4 ;  /* 0x0000000400067c82 */ /* 0x000fe40008000000 */
[----:B------:R0:W2:Y:S01]  /*7ae0*/  @P1 LDG.E R5, desc[UR56][R2.64] ;  /* 0x0000003802051981 */ /* 0x0000a2000c1e1900 */
[----:B------:R-:W-:Y:S01]  /*7af0*/  UIADD3 UR4, UR8, 0x300, URZ ;  /* 0x0000030008047890 */ /* 0x000fe2000fffe03f */
[----:B------:R-:W-:Y:S02]  /*7b00*/  WARPGROUP.DEPBAR.LE gsb0, 0x0 ;  /* 0x00008000000079c5 */ /* 0x000fe40000010000 */
[----:B------:R-:W-:-:S06]  /*7b10*/  WARPGROUP.ARRIVE ;  /* 0x00000000000079c5 */ /* 0x000fcc0000000000 */
[----:B------:R-:W-:Y:S01]  /*7b20*/  QGMMA.64x128x32.F32.E4M3.E4M3 R24, R176, gdesc[UR4], R24, gsb0 ;  /* 0x01e00004b0187df3 */ /* 0x000fe20008000818 */
[----:B------:R-:W-:Y:S01]  /*7b30*/  UMOV UR6, UR4 ;  /* 0x0000000400067c82 */ /* 0x000fe20008000000 */
[----:B------:R-:W-:Y:S01]  /*7b40*/  UMOV UR7, 0xc0000010 ;  /* 0xc000001000077882 */ /* 0x000fe20000000000 */
[----:B------:R-:W-:Y:S01]  /*7b50*/  UIADD3 UR8, UR8, 0x400, URZ ;  /* 0x0000040008087890 */ /* 0x000fe2000fffe03f */
[----:B------:R-:W1:Y:S04]  /*7b60*/  SHFL.BFLY PT, R4, R7, 0x2, 0x1f ;  /* 0x0c401f0007047f89 */ /* 0x000e6800000e0000 */
[----:B------:R-:W3:Y:S01]  /*7b70*/  SHFL.BFLY PT, R9, R8, 0x2, 0x1f ;  /* 0x0c401f0008097f89 */ /* 0x000ee200000e0000 */
[----:B------:R-:W-:Y:S02]  /*7b80*/  WARPGROUP.DEPBAR.LE gsb0, 0x0 ;  /* 0x00008000000079c5 */ /* 0x000fe40000010000 */
[----:B------:R-:W-:-:S06]  /*7b90*/  WARPGROUP.ARRIVE ;  /* 0x00000000000079c5 */ /* 0x000fcc0000000000 */
[----:B------:R-:W-:Y:S01]  /*7ba0*/  QGMMA.64x128x32.F32.E4M3.E4M3 R24, R172, gdesc[UR4], R24, gsb0 ;  /* 0x01e00004ac187df3 */ /* 0x000fe20008000818 */
[----:B------:R-:W-:Y:S01]  /*7bb0*/  UMOV UR6, UR8 ;  /* 0x0000000800067c82 */ /* 0x000fe20008000000 */
[----:B------:R-:W-:Y:S01]  /*7bc0*/  UMOV UR7, 0xc0000010 ;  /* 0xc000001000077882 */ /* 0x000fe20000000000 */
[----:B-1----:R-:W-:Y:S01]  /*7bd0*/  FADD.FTZ R4, R4, R7 ;  /* 0x0000000704047221 */ /* 0x002fe20000010000 */
[----:B---3--:R-:W-:-:S04]  /*7be0*/  FADD.FTZ R9, R9, R8 ;  /* 0x0000000809097221 */ /* 0x008fc80000010000 */
[----:B0-----:R-:W0:Y:S04]  /*7bf0*/  SHFL.BFLY PT, R3, R4, 0x1, 0x1f ;  /* 0x0c201f0004037f89 */ /* 0x001e2800000e0000 */
[----:B------:R-:W1:Y:S01]  /*7c00*/  SHFL.BFLY PT, R2, R9, 0x1, 0x1f ;  /* 0x0c201f0009027f89 */ /* 0x000e6200000e0000 */
[----:B0-----:R-:W-:Y:S01]  /*7c10*/  FADD.FTZ R11, R4, R3 ;  /* 0x00000003040b7221 */ /* 0x001fe20000010000 */
[----:B-1----:R-:W-:-:S04]  /*7c20*/  FADD.FTZ R12, R9, R2 ;  /* 0x00000002090c7221 */ /* 0x002fc80000010000 */
[C---:B------:R-:W-:Y:S01]  /*7c30*/  FSETP.NE.FTZ.AND P1, PT, R11.reuse, RZ, PT ;  /* 0x000000ff0b00720b */ /* 0x040fe20003f35000 */
[----:B------:R-:W-:Y:S01]  /*7c40*/  FMUL.FTZ R13, R11, 0.00390625 ;  /* 0x3b8000000b0d7820 */ /* 0x000fe20000410000 */
[----:B------:R-:W-:Y:S01]  /*7c50*/  FMUL.FTZ R14, R12, 0.00390625 ;  /* 0x3b8000000c0e7820 */ /* 0x000fe20000410000 */
[----:B------:R-:W-:-:S03]  /*7c60*/  IMAD.MOV.U32 R2, RZ, RZ, RZ ;  /* 0x000000ffff027224 */ /* 0x000fc600078e00ff */
[----:B------:R-:W-:Y:S02]  /*7c70*/  FSETP.NE.FTZ.AND P2, PT, R13, RZ, PT ;  /* 0x000000ff0d00720b */ /* 0x000fe40003f55000 */
[----:B------:R-:W-:-:S05]  /*7c80*/  FSETP.NE.FTZ.AND P3, PT, R14, RZ, PT ;  /* 0x000000ff0e00720b */ /* 0x000fca0003f75000 */
[----:B------:R-:W-:Y:S01]  /*7c90*/  @P1 MUFU.RCP R2, R11 ;  /* 0x0000000b00021308 */ /* 0x000fe20000001000 */
[----:B------:R-:W-:Y:S01]  /*7ca0*/  FSETP.NE.FTZ.AND P1, PT, R12, RZ, PT ;  /* 0x000000ff0c00720b */ /* 0x000fe20003f35000 */
[----:B------:R-:W-:Y:S01]  /*7cb0*/  IMAD.MOV.U32 R10, RZ, RZ, RZ ;  /* 0x000000ffff0a7224 */ /* 0x000fe200078e00ff */
[----:B------:R-:W-:Y:S02]  /*7cc0*/  WARPGROUP.DEPBAR.LE gsb0, 0x0 ;  /* 0x00008000000079c5 */ /* 0x000fe40000010000 */
[----:B------:R-:W-:-:S06]  /*7cd0*/  WARPGROUP.ARRIVE ;  /* 0x00000000000079c5 */ /* 0x000fcc0000000000 */
[----:B------:R-:W-:Y:S01]  /*7ce0*/  QGMMA.64x128x32.F32.E4M3.E4M3 R24, R168, gdesc[UR4], R24, gsb0 ;  /* 0x01e00004a8187df3 */ /* 0x000fe20008000818 */
[----:B------:R-:W0:Y:S08]  /*7cf0*/  @P2 MUFU.LG2 R8, R13 ;  /* 0x0000000d00082308 */ /* 0x000e300000000c00 */
[----:B------:R-:W1:Y:S01]  /*7d00*/  @P3 MUFU.LG2 R9, R14 ;  /* 0x0000000e00093308 */ /* 0x000e620000000c00 */
[----:B------:R-:W-:-:S07]  /*7d10*/  MOV R7, UR37 ;  /* 0x0000002500077c02 */ /* 0x000fce0008000f00 */
[----:B------:R-:W3:Y:S01]  /*7d20*/  @P1 MUFU.RCP R10, R12 ;  /* 0x0000000c000a1308 */ /* 0x000ee20000001000 */
[----:B------:R-:W-:Y:S02]  /*7d30*/  IMAD.U32 R16, RZ, RZ, UR37 ;  /* 0x00000025ff107e24 */ /* 0x000fe4000f8e00ff */
[----:B------:R-:W-:Y:S01]  /*7d40*/  @P2 FMUL.FTZ R7, R7, 0.69314718246459960938 ;  /* 0x3f31721807072820 */ /* 0x000fe20000410000 */
[----:B0-----:R-:W-:Y:S01]  /*7d50*/  @P2 FMUL.FTZ R8, R8, 0.69314718246459960938 ;  /* 0x3f31721808082820 */ /* 0x001fe20000410000 */
[----:B------:R-:W-:Y:S01]  /*7d60*/  @P3 FMUL.FTZ R16, R16, 0.69314718246459960938 ;  /* 0x3f31721810103820 */ /* 0x000fe20000410000 */
[----:B------:R-:W-:Y:S02]  /*7d70*/  IMAD.MOV.U32 R3, RZ, RZ, -0x800000 ;  /* 0xff800000ff037424 */ /* 0x000fe400078e00ff */
[----:B-1----:R-:W-:Y:S01]  /*7d80*/  @P3 FMUL.FTZ R9, R9, 0.69314718246459960938 ;  /* 0x3f31721809093820 */ /* 0x002fe20000410000 */
[----:B------:R-:W-:Y:S02]  /*7d90*/  IMAD.MOV.U32 R4, RZ, RZ, -0x800000 ;  /* 0xff800000ff047424 */ /* 0x000fe400078e00ff */
[----:B------:R-:W-:Y:S01]  /*7da0*/  @P2 FFMA.FTZ R3, R7, R6, R8 ;  /* 0x0000000607032223 */ /* 0x000fe20000010008 */
[-C--:B--2---:R-:W-:Y:S01]  /*7db0*/  FMUL.FTZ R2, R2, R5.reuse ;  /* 0x0000000502027220 */ /* 0x084fe20000410000 */
[----:B------:R-:W-:Y:S01]  /*7dc0*/  @P3 FFMA.FTZ R4, R16, R0, R9 ;  /* 0x0000000010043223 */ /* 0x000fe20000010009 */
[----:B---3--:R-:W-:Y:S01]  /*7dd0*/  FMUL.FTZ R6, R10, R5 ;  /* 0x000000050a067220 */ /* 0x008fe20000410000 */
[----:B------:R-:W-:-:S02]  /*7de0*/  WARPGROUP.DEPBAR.LE gsb0, 0x0 ;  /* 0x00008000000079c5 */ /* 0x000fc40000010000 */
[----:B------:R-:W-:Y:S05]  /*7df0*/  @!P0 BRA `(.L_x_34) ;  /* 0x0000000000048947 */ /* 0x000fea0003800000 */
[----:B------:R-:W-:Y:S01]  /*7e00*/  BPT.TRAP 0x1 ;  /* 0x000000040000795c */ /* 0x000fe20000300000 */
.L_x_34:
[----:B------:R-:W-:Y:S01]  /*7e10*/  UIADD3 UR4, UR9, 0x29860, URZ ;  /* 0x0002986009047890 */ /* 0x000fe2000fffe03f */
[-C--:B------:R-:W-:Y:S01]  /*7e20*/  FMUL.FTZ R5, R24, R2.reuse ;  /* 0x0000000218057220 */ /* 0x080fe20000410000 */
[-C--:B------:R-:W-:Y:S01]  /*7e30*/  FMUL.FTZ R9, R29, R2.reuse ;  /* 0x000000021d097220 */ /* 0x080fe20000410000 */
[-C--:B------:R-:W-:Y:S01]  /*7e40*/  FMUL.FTZ R10, R32, R2.reuse ;  /* 0x00000002200a7220 */ /* 0x080fe20000410000 */
[----:B------:R-:W-:Y:S01]  /*7e50*/  UPRMT UR4, UR54, 0x654, UR4 ;  /* 0x0000065436047896 */ /* 0x000fe20008000004 */
        /* <DEDUP_REMOVED lines=8> */
[----:B------:R-:W-:Y:S01]  /*7ee0*/  SYNCS.ARRIVE.TRANS64.RED.A1T0 RZ, [UR4], RZ ;  /* 0x000000ffffff79a7 */ /* 0x000fe20008100404 */
        /* <DEDUP_REMOVED lines=47> */
[----:B------:R-:W-:Y:S01]  /*81e0*/  PLOP3.LUT P0, PT, PT, PT, PT, 0x8, 0x0 ;  /* 0x000000000000781c */ /* 0x000fe20003f0e170 */
[-C--:B------:R-:W-:Y:S01]  /*81f0*/  FMUL.FTZ R70, R70, R6.reuse ;  /* 0x0000000646467220 */ /* 0x080fe20000410000 */
[-C--:B------:R-:W-:Y:S01]  /*8200*/  FMUL.FTZ R67, R67, R6.reuse ;  /* 0x0000000643437220 */ /* 0x080fe20000410000 */
[-C--:B------:R-:W-:Y:S01]  /*8210*/  FMUL.FTZ R78, R78, R6.reuse ;  /* 0x000000064e4e7220 */ /* 0x080fe20000410000 */
[-C--:B------:R-:W-:Y:S01]  /*8220*/  FMUL.FTZ R75, R75, R6.reuse ;  /* 0x000000064b4b7220 */ /* 0x080fe20000410000 */
[-C--:B------:R-:W-:Y:S01]  /*8230*/  FMUL.FTZ R86, R86, R6.reuse ;  /* 0x0000000656567220 */ /* 0x080fe20000410000 */
[----:B------:R-:W-:-:S07]  /*8240*/  FMUL.FTZ R83, R83, R6 ;  /* 0x0000000653537220 */ /* 0x000fce0000410000 */
.L_x_10:
[----:B------:R-:W-:Y:S05]  /*8250*/  @P0 BRA `(.L_x_35) ;  /* 0x00000020006c0947 */ /* 0x000fea0003800000 */
[----:B------:R-:W0:Y:S01]  /*8260*/  S2R R25, SR_TID.X ;  /* 0x0000000000197919 */ /* 0x000e220000002100 */
[----:B------:R-:W-:Y:S01]  /*8270*/  ULDC.64 UR4, c[0x4][0x40] ;  /* 0x0100100000047ab9 */ /* 0x000fe20000000a00 */
[----:B------:R-:W1:Y:S01]  /*8280*/  LDC R119, c[0x0][0xbe8] ;  /* 0x0002fa00ff777b82 */ /* 0x000e620000000800 */
[----:B------:R-:W-:Y:S01]  /*8290*/  ULDC.64 UR8, c[0x0][0xbd0] ;  /* 0x0002f40000087ab9 */ /* 0x000fe20000000a00 */
[----:B------:R-:W-:Y:S01]  /*82a0*/  USHF.R.S32.HI UR7, URZ, 0x1f, UR51 ;  /* 0x0000001f3f077899 */ /* 0x000fe20008011433 */
[----:B------:R-:W-:Y:S01]  /*82b0*/  ULDC.64 UR10, c[0x0][0xb38] ;  /* 0x0002ce00000a7ab9 */ /* 0x000fe20000000a00 */
[----:B0-----:R-:W-:-:S05]  /*82c0*/  IMAD.SHL.U32 R2, R25, 0x4, RZ ;  /* 0x0000000419027824 */ /* 0x001fca00078e00ff */
[----:B------:R-:W-:Y:S01]  /*82d0*/  LOP3.LUT R2, R2, 0xc, RZ, 0xc0, !PT ;  /* 0x0000000c02027812 */ /* 0x000fe200078ec0ff */
[----:B------:R-:W-:Y:S03]  /*82e0*/  BAR.SYNC.DEFER_BLOCKING 0x1, 0x100 ;  /* 0x0044000000007b1d */ /* 0x000fe60000010000 */
[----:B------:R-:W-:-:S05]  /*82f0*/  IADD3 R6, P0, R2, UR4, RZ ;  /* 0x0000000402067c10 */ /* 0x000fca000ff1e0ff */
[----:B------:R-:W-:-:S06]  /*8300*/  IMAD.X R7, RZ, RZ, UR5, P0 ;  /* 0x00000005ff077e24 */ /* 0x000fcc00080e06ff */
[----:B------:R0:W2:Y:S01]  /*8310*/  LDG.E.CONSTANT R7, desc[UR56][R6.64] ;  /* 0x0000003806077981 */ /* 0x0000a2000c1e9900 */
[C---:B------:R-:W-:Y:S01]  /*8320*/  LOP3.LUT P0, R2, R25.reuse, 0x3, RZ, 0xc0, !PT ;  /* 0x0000000319027812 */ /* 0x040fe2000780c0ff */
[----:B------:R-:W-:Y:S01]  /*8330*/  VIADD R25, R25, 0xffffff80 ;  /* 0xffffff8019197836 */ /* 0x000fe20000000000 */
[----:B-1----:R-:W-:Y:S01]  /*8340*/  ISETP.NE.AND P2, PT, R119, 0x1, PT ;  /* 0x000000017700780c */ /* 0x002fe20003f45270 */
[----:B------:R-:W-:Y:S01]  /*8350*/  UIMAD.WIDE.U32 UR4, UR51, UR8, URZ ;  /* 0x00000008330472a5 */ /* 0x000fe2000f8e003f */
[----:B------:R-:W-:Y:S01]  /*8360*/  ISETP.EQ.OR P0, PT, R2, 0x3, !P0 ;  /* 0x000000030200780c */ /* 0x000fe20004702670 */
[----:B------:R-:W-:Y:S01]  /*8370*/  UIMAD UR6, UR7, UR8, URZ ;  /* 0x00000008070672a4 */ /* 0x000fe2000f8e023f */
[----:B------:R-:W-:Y:S01]  /*8380*/  SHF.R.S32.HI R2, RZ, 0x1f, R25 ;  /* 0x0000001fff027819 */ /* 0x000fe20000011419 */
[----:B------:R-:W-:Y:S01]  /*8390*/  UIMAD UR8, UR7, UR10, URZ ;  /* 0x0000000a070872a4 */ /* 0x000fe2000f8e023f */
[----:B------:R-:W-:Y:S01]  /*83a0*/  SEL R108, R0, R9, P0 ;  /* 0x00000009006c7207 */ /* 0x000fe20000000000 */
[----:B------:R-:W-:Y:S01]  /*83b0*/  IMAD.U32 R32, RZ, RZ, UR4 ;  /* 0x00000004ff207e24 */ /* 0x000fe2000f8e00ff */
[----:B------:R-:W-:Y:S01]  /*83c0*/  SEL R117, R9, R0, P0 ;  /* 0x0000000009757207 */ /* 0x000fe20000000000 */
[----:B------:R-:W-:Y:S01]  /*83d0*/  UIMAD UR9, UR51, UR9, UR6 ;  /* 0x00000009330972a4 */ /* 0x000fe2000f8e0206 */
[----:B------:R-:W-:Y:S01]  /*83e0*/  LEA.HI R0, R2, R25, RZ, 0x7 ;  /* 0x0000001902007211 */ /* 0x000fe200078f38ff */
[----:B------:R-:W-:Y:S01]  /*83f0*/  UIMAD.WIDE.U32 UR6, UR51, UR10, URZ ;  /* 0x0000000a330672a5 */ /* 0x000fe2000f8e003f */
[----:B------:R-:W-:Y:S01]  /*8400*/  SEL R104, R36, R11, P0 ;  /* 0x0000000b24687207 */ /* 0x000fe20000000000 */
[----:B------:R-:W1:Y:S01]  /*8410*/  S2UR UR4, SR_CTAID.Y ;  /* 0x00000000000479c3 */ /* 0x000e620000002600 */
[----:B0-----:R-:W-:Y:S01]  /*8420*/  LOP3.LUT R6, R0, 0xffffff80, RZ, 0xc0, !PT ;  /* 0xffffff8000067812 */ /* 0x001fe200078ec0ff */
[----:B------:R-:W-:Y:S01]  /*8430*/  UIADD3 UR9, UR5, UR9, URZ ;  /* 0x0000000905097290 */ /* 0x000fe2000fffe03f */
[----:B------:R-:W-:Y:S01]  /*8440*/  SEL R113, R11, R36, P0 ;  /* 0x000000240b717207 */ /* 0x000fe20000000000 */
[----:B------:R-:W-:Y:S01]  /*8450*/  UIMAD UR8, UR51, UR11, UR8 ;  /* 0x0000000b330872a4 */ /* 0x000fe2000f8e0208 */
[----:B------:R-:W-:Y:S01]  /*8460*/  SHF.R.S32.HI R9, RZ, 0x7, R0 ;  /* 0x00000007ff097819 */ /* 0x000fe20000011400 */
[----:B------:R-:W-:Y:S01]  /*8470*/  IMAD.IADD R64, R25, 0x1, -R6 ;  /* 0x0000000119407824 */ /* 0x000fe200078e0a06 */
[----:B------:R-:W-:Y:S01]  /*8480*/  SEL R16, R10, R33, P0 ;  /* 0x000000210a107207 */ /* 0x000fe20000000000 */
[----:B------:R-:W-:Y:S01]  /*8490*/  UIADD3 UR8, UR7, UR8, URZ ;  /* 0x0000000807087290 */ /* 0x000fe2000fffe03f */
[----:B------:R-:W-:Y:S01]  /*84a0*/  SEL R111, R33, R10, P0 ;  /* 0x0000000a216f7207 */ /* 0x000fe20000000000 */
[----:B------:R-:W-:Y:S01]  /*84b0*/  IMAD.U32 R33, RZ, RZ, UR5 ;  /* 0x00000005ff217e24 */ /* 0x000fe2000f8e00ff */
[----:B------:R-:W-:Y:S01]  /*84c0*/  SHF.R.S32.HI R11, RZ, 0x1f, R64 ;  /* 0x0000001fff0b7819 */ /* 0x000fe20000011440 */
[----:B------:R-:W-:Y:S01]  /*84d0*/  IMAD.U32 R33, RZ, RZ, UR9 ;  /* 0x00000009ff217e24 */ /* 0x000fe2000f8e00ff */
[----:B------:R-:W-:Y:S01]  /*84e0*/  LEA.HI R2, R2, R25, RZ, 0x2 ;  /* 0x0000001902027211 */ /* 0x000fe200078f10ff */
[----:B------:R-:W-:Y:S01]  /*84f0*/  IMAD.U32 R45, RZ, RZ, UR7 ;  /* 0x00000007ff2d7e24 */ /* 0x000fe2000f8e00ff */
[----:B------:R-:W-:Y:S01]  /*8500*/  LEA.HI R10, R11, R64, RZ, 0x2 ;  /* 0x000000400b0a7211 */ /* 0x000fe200078f10ff */
[----:B------:R-:W-:Y:S01]  /*8510*/  IMAD.U32 R45, RZ, RZ, UR8 ;  /* 0x00000008ff2d7e24 */ /* 0x000fe2000f8e00ff */
[----:B------:R-:W-:Y:S01]  /*8520*/  SEL R100, R12, R41, P0 ;  /* 0x000000290c647207 */ /* 0x000fe20000000000 */
[----:B------:R-:W-:Y:S01]  /*8530*/  ULDC.64 UR8, c[0x0][0xb28] ;  /* 0x0002ca0000087ab9 */ /* 0x000fe20000000a00 */
[----:B------:R-:W-:Y:S01]  /*8540*/  SEL R107, R41, R12, P0 ;  /* 0x0000000c296b7207 */ /* 0x000fe20000000000 */
[----:B------:R-:W-:Y:S01]  /*8550*/  BSSY B0, `(.L_x_36) ;  /* 0x0000171000007945 */ /* 0x000fe20003800000 */
[----:B------:R-:W-:-:S02]  /*8560*/  SEL R48, R26, R27, P0 ;  /* 0x0000001b1a307207 */ /* 0x000fc40000000000 */
[----:B------:R-:W-:Y:S02]  /*8570*/  SEL R85, R27, R26, P0 ;  /* 0x0000001a1b557207 */ /* 0x000fe40000000000 */
[----:B------:R-:W-:Y:S02]  /*8580*/  LEA.HI R0, R0, R9, RZ, 0x1 ;  /* 0x0000000900007211 */ /* 0x000fe400078f08ff */
[----:B------:R-:W-:Y:S02]  /*8590*/  SEL R106, R5, R8, P0 ;  /* 0x00000008056a7207 */ /* 0x000fe40000000000 */
[----:B------:R-:W-:Y:S02]  /*85a0*/  SEL R115, R8, R5, P0 ;  /* 0x0000000508737207 */ /* 0x000fe40000000000 */
[----:B------:R-:W-:Y:S02]  /*85b0*/  SEL R26, R74, R75, P0 ;  /* 0x0000004b4a1a7207 */ /* 0x000fe40000000000 */
[----:B------:R-:W-:-:S02]  /*85c0*/  SEL R41, R75, R74, P0 ;  /* 0x0000004a4b297207 */ /* 0x000fc40000000000 */
[----:B------:R-:W-:Y:S01]  /*85d0*/  LOP3.LUT R6, R2, 0xfffffffc, RZ, 0xc0, !PT ;  /* 0xfffffffc02067812 */ /* 0x000fe200078ec0ff */
[----:B------:R-:W0:Y:S01]  /*85e0*/  S2R R74, SR_CTAID.X ;  /* 0x00000000004a7919 */ /* 0x000e220000002500 */
[--C-:B------:R-:W-:Y:S02]  /*85f0*/  SHF.R.S32.HI R2, RZ, 0x2, R10.reuse ;  /* 0x00000002ff027819 */ /* 0x100fe4000001140a */
[----:B------:R-:W-:Y:S01]  /*8600*/  SHF.R.S32.HI R5, RZ, 0x1f, R10 ;  /* 0x0000001fff057819 */ /* 0x000fe2000001140a */
[----:B------:R-:W-:Y:S01]  /*8610*/  IMAD.IADD R6, R25, 0x1, -R6 ;  /* 0x0000000119067824 */ /* 0x000fe200078e0a06 */
[----:B------:R-:W-:Y:S02]  /*8620*/  LOP3.LUT R0, R0, 0x3fffffe, RZ, 0xc0, !PT ;  /* 0x03fffffe00007812 */ /* 0x000fe400078ec0ff */
[----:B------:R-:W-:Y:S02]  /*8630*/  LEA.HI R5, R5, R2, RZ, 0x3 ;  /* 0x0000000205057211 */ /* 0x000fe400078f18ff */
[----:B------:R-:W-:Y:S01]  /*8640*/  LEA.HI R8, R6, R6, RZ, 0x1 ;  /* 0x0000000606087211 */ /* 0x000fe200078f08ff */
[----:B------:R-:W-:Y:S01]  /*8650*/  IMAD.IADD R0, R9, 0x1, -R0 ;  /* 0x0000000109007824 */ /* 0x000fe200078e0a00 */
[----:B------:R-:W-:-:S02]  /*8660*/  LOP3.LUT R9, R5, 0xfffffff8, RZ, 0xc0, !PT ;  /* 0xfffffff805097812 */ /* 0x000fc400078ec0ff */
[----:B------:R-:W-:Y:S02]  /*8670*/  LEA.HI R5, R11, R64, RZ, 0x5 ;  /* 0x000000400b057211 */ /* 0x000fe400078f28ff */
[----:B------:R-:W-:Y:S01]  /*8680*/  SEL R96, R14, R49, P0 ;  /* 0x000000310e607207 */ /* 0x000fe20000000000 */
[----:B------:R-:W-:Y:S01]  /*8690*/  IMAD.IADD R2, R2, 0x1, -R9 ;  /* 0x0000000102027824 */ /* 0x000fe200078e0a09 */
[----:B------:R-:W-:Y:S02]  /*86a0*/  SHF.R.S32.HI R5, RZ, 0x5, R5 ;  /* 0x00000005ff057819 */ /* 0x000fe40000011405 */
[----:B------:R-:W-:Y:S02]  /*86b0*/  LOP3.LUT R9, R8, 0x1ffffffe, RZ, 0xc0, !PT ;  /* 0x1ffffffe08097812 */ /* 0x000fe400078ec0ff */
[----:B------:R-:W-:Y:S01]  /*86c0*/  SEL R103, R49, R14, P0 ;  /* 0x0000000e31677207 */ /* 0x000fe20000000000 */
[----:B------:R-:W-:Y:S01]  /*86d0*/  IMAD R5, R5, 0x10, R2 ;  /* 0x0000001005057824 */ /* 0x000fe200078e0202 */
[----:B------:R-:W-:Y:S01]  /*86e0*/  SEL R14, R30, R31, P0 ;  /* 0x0000001f1e0e7207 */ /* 0x000fe20000000000 */
[----:B------:R-:W-:Y:S01]  /*86f0*/  IMAD.IADD R9, R6, 0x1, -R9 ;  /* 0x0000000106097824 */ /* 0x000fe200078e0a09 */
[----:B------:R-:W-:-:S02]  /*8700*/  SEL R98, R52, R15, P0 ;  /* 0x0000000f34627207 */ /* 0x000fc40000000000 */
[----:B------:R-:W-:Y:S02]  /*8710*/  LEA R0, R0, R5, 0x6 ;  /* 0x0000000500007211 */ /* 0x000fe400078e30ff */
[----:B------:R-:W-:Y:S02]  /*8720*/  SEL R105, R15, R52, P0 ;  /* 0x000000340f697207 */ /* 0x000fe40000000000 */
[----:B------:R-:W-:Y:S01]  /*8730*/  SEL R72, R24, R81, P0 ;  /* 0x0000005118487207 */ /* 0x000fe20000000000 */
[----:B------:R-:W-:Y:S01]  /*8740*/  IMAD R9, R9, 0x8, R0 ;  /* 0x0000000809097824 */ /* 0x000fe200078e0200 */
[----:B------:R-:W-:Y:S02]  /*8750*/  SEL R91, R81, R24, P0 ;  /* 0x00000018515b7207 */ /* 0x000fe40000000000 */
[----:B------:R-:W-:Y:S02]  /*8760*/  SEL R52, R34, R35, P0 ;  /* 0x0000002322347207 */ /* 0x000fe40000000000 */
[----:B------:R-:W-:-:S02]  /*8770*/  SEL R81, R35, R34, P0 ;  /* 0x0000002223517207 */ /* 0x000fc40000000000 */
[----:B------:R-:W-:Y:S02]  /*8780*/  SEL R34, R86, R87, P0 ;  /* 0x0000005756227207 */ /* 0x000fe40000000000 */
[----:B------:R-:W-:Y:S02]  /*8790*/  LOP3.LUT R5, R10, 0x7ffffffc, RZ, 0xc0, !PT ;  /* 0x7ffffffc0a057812 */ /* 0x000fe400078ec0ff */
[----:B------:R-:W-:Y:S02]  /*87a0*/  SEL R90, R68, R21, P0 ;  /* 0x00000015445a7207 */ /* 0x000fe40000000000 */
[----:B------:R-:W-:Y:S02]  /*87b0*/  SEL R97, R21, R68, P0 ;  /* 0x0000004415617207 */ /* 0x000fe40000000000 */
[----:B------:R-:W-:Y:S02]  /*87c0*/  SEL R87, R87, R86, P0 ;  /* 0x0000005657577207 */ /* 0x000fe40000000000 */
[----:B------:R-:W-:-:S02]  /*87d0*/  SEL R88, R20, R65, P0 ;  /* 0x0000004114587207 */ /* 0x000fc40000000000 */
[----:B------:R-:W-:Y:S02]  /*87e0*/  SEL R95, R65, R20, P0 ;  /* 0x00000014415f7207 */ /* 0x000fe40000000000 */
[----:B------:R-:W-:Y:S02]  /*87f0*/  SEL R68, R22, R73, P0 ;  /* 0x0000004916447207 */ /* 0x000fe40000000000 */
        /* <DEDUP_REMOVED lines=10> */
[C---:B------:R-:W-:Y:S01]  /*88a0*/  LOP3.LUT P1, RZ, R64.reuse, 0x3, RZ, 0xc0, !PT ;  /* 0x0000000340ff7812 */ /* 0x040fe2000782c0ff */
[----:B------:R-:W-:Y:S01]  /*88b0*/  IMAD.IADD R64, R64, 0x1, -R5 ;  /* 0x0000000140407824 */ /* 0x000fe200078e0a05 */
[----:B------:R-:W-:Y:S02]  /*88c0*/  SEL R38, R66, R67, P0 ;  /* 0x0000004342267207 */ /* 0x000fe40000000000 */
[----:B------:R-:W-:Y:S01]  /*88d0*/  SEL R47, R67, R66, P0 ;  /* 0x00000042432f7207 */ /* 0x000fe20000000000 */
[----:B0-----:R-:W-:Y:S01]  /*88e0*/  IMAD R66, R74, 0x80, R0 ;  /* 0x000000804a427824 */ /* 0x001fe200078e0200 */
[----:B------:R-:W-:Y:S01]  /*88f0*/  SEL R46, R54, R55, P0 ;  /* 0x00000037362e7207 */ /* 0x000fe20000000000 */
[----:B------:R-:W-:Y:S01]  /*8900*/  IMAD R74, R74, 0x80, R9 ;  /* 0x000000804a4a7824 */ /* 0x000fe200078e0209 */
[----:B------:R-:W-:Y:S02]  /*8910*/  SEL R61, R55, R54, P0 ;  /* 0x00000036373d7207 */ /* 0x000fe40000000000 */
[----:B------:R-:W-:-:S02]  /*8920*/  SEL R102, R44, R13, P0 ;  /* 0x0000000d2c667207 */ /* 0x000fc40000000000 */
[----:B------:R-:W-:Y:S01]  /*8930*/  SEL R109, R13, R44, P0 ;  /* 0x0000002c0d6d7207 */ /* 0x000fe20000000000 */
[----:B------:R-:W-:Y:S01]  /*8940*/  IMAD.U32 R44, RZ, RZ, UR6 ;  /* 0x00000006ff2c7e24 */ /* 0x000fe2000f8e00ff */
[----:B------:R-:W-:Y:S01]  /*8950*/  SEL R94, R60, R19, P0 ;  /* 0x000000133c5e7207 */ /* 0x000fe20000000000 */
[----:B------:R-:W-:Y:S01]  /*8960*/  ULDC.64 UR6, c[0x0][0xb48] ;  /* 0x0002d20000067ab9 */ /* 0x000fe20000000a00 */
[----:B------:R-:W-:Y:S02]  /*8970*/  SEL R101, R19, R60, P0 ;  /* 0x0000003c13657207 */ /* 0x000fe40000000000 */
[----:B------:R-:W-:Y:S02]  /*8980*/  SEL R80, R76, R23, P0 ;  /* 0x000000174c507207 */ /* 0x000fe40000000000 */
[----:B------:R-:W-:Y:S02]  /*8990*/  SEL R93, R23, R76, P0 ;  /* 0x0000004c175d7207 */ /* 0x000fe40000000000 */
[----:B------:R-:W-:Y:S01]  /*89a0*/  SEL R60, R42, R43, P0 ;  /* 0x0000002b2a3c7207 */ /* 0x000fe20000000000 */
[----:B------:R-:W1:Y:S01]  /*89b0*/  LDC R76, c[0x0][0xc50] ;  /* 0x00031400ff4c7b82 */ /* 0x000e620000000800 */
        /* <DEDUP_REMOVED lines=12> */
[----:B------:R-:W0:Y:S01]  /*8a80*/  @P2 LDC R83, c[0x0][0xbf0] ;  /* 0x0002fc00ff532b82 */ /* 0x000e220000000800 */
[----:B------:R-:W-:-:S07]  /*8a90*/  SEL R43, R71, R70, P0 ;  /* 0x00000046472b7207 */ /* 0x000fce0000000000 */
[----:B------:R-:W3:Y:S01]  /*8aa0*/  @P2 LDC R82, c[0x0][0xbf0] ;  /* 0x0002fc00ff522b82 */ /* 0x000ee20000000800 */
[----:B--2---:R2:W-:Y:S04]  /*8ab0*/  SHFL.IDX PT, R49, R14, R7, 0x1c1f ;  /* 0x001c1f070e317589 */ /* 0x0045e800000e0000 */
[----:B------:R-:W-:Y:S04]  /*8ac0*/  SHFL.IDX PT, R5, R34, R7, 0x1c1f ;  /* 0x001c1f0722057589 */ /* 0x000fe800000e0000 */
[----:B------:R-:W-:Y:S01]  /*8ad0*/  SHFL.IDX PT, R10, R106, R7, 0x1c1f ;  /* 0x001c1f076a0a7589 */ /* 0x000fe200000e0000 */
[----:B--2---:R-:W-:-:S03]  /*8ae0*/  LOP3.LUT R14, R7, 0x2, RZ, 0x3c, !PT ;  /* 0x00000002070e7812 */ /* 0x004fc600078e3cff */
[----:B------:R-:W-:Y:S04]  /*8af0*/  SHFL.IDX PT, R54, R12, R7, 0x1c1f ;  /* 0x001c1f070c367589 */ /* 0x000fe800000e0000 */
[----:B------:R2:W4:Y:S04]  /*8b00*/  SHFL.IDX PT, R8, R87, R14, 0x1c1f ;  /* 0x001c1f0e57087589 */ /* 0x00052800000e0000 */
[----:B------:R-:W5:Y:S04]  /*8b10*/  SHFL.IDX PT, R9, R115, R14, 0x1c1f ;  /* 0x001c1f0e73097589 */ /* 0x000f6800000e0000 */
[----:B------:R-:W-:Y:S01]  /*8b20*/  SHFL.IDX PT, R11, R108, R7, 0x1c1f ;  /* 0x001c1f076c0b7589 */ /* 0x000fe200000e0000 */
[----:B--2---:R-:W2:Y:S03]  /*8b30*/  LDC.64 R86, c[0x0][0xb40] ;  /* 0x0002d000ff567b82 */ /* 0x004ea60000000a00 */
[----:B------:R-:W1:Y:S04]  /*8b40*/  SHFL.IDX PT, R12, R117, R14, 0x1c1f ;  /* 0x001c1f0e750c7589 */ /* 0x000e6800000e0000 */
[----:B------:R-:W-:Y:S04]  /*8b50*/  SHFL.IDX PT, R16, R16, R7, 0x1c1f ;  /* 0x001c1f0710107589 */ /* 0x000fe800000e0000 */
[----:B------:R-:W0:Y:S04]  /*8b60*/  SHFL.IDX PT, R17, R111, R14, 0x1c1f ;  /* 0x001c1f0e6f117589 */ /* 0x000e2800000e0000 */
[----:B------:R-:W-:Y:S04]  /*8b70*/  SHFL.IDX PT, R22, R100, R7, 0x1c1f ;  /* 0x001c1f0764167589 */ /* 0x000fe800000e0000 */
[----:B------:R-:W-:Y:S04]  /*8b80*/  SHFL.IDX PT, R53, R18, R7, 0x1c1f ;  /* 0x001c1f0712357589 */ /* 0x000fe800000e0000 */
[----:B------:R-:W-:Y:S01]  /*8b90*/  SHFL.IDX PT, R23, R107, R14, 0x1c1f ;  /* 0x001c1f0e6b177589 */ /* 0x000fe200000e0000 */
[----:B--2---:R-:W-:-:S03]  /*8ba0*/  IMAD.WIDE.U32 R44, R86, UR49, R44 ;  /* 0x00000031562c7c25 */ /* 0x004fc6000f8e002c */
[----:B------:R-:W-:Y:S04]  /*8bb0*/  SHFL.IDX PT, R15, R104, R7, 0x1c1f ;  /* 0x001c1f07680f7589 */ /* 0x000fe800000e0000 */
[----:B------:R-:W-:Y:S04]  /*8bc0*/  SHFL.IDX PT, R30, R92, R7, 0x1c1f ;  /* 0x001c1f075c1e7589 */ /* 0x000fe800000e0000 */
[----:B------:R-:W-:Y:S04]  /*8bd0*/  SHFL.IDX PT, R50, R20, R7, 0x1c1f ;  /* 0x001c1f0714327589 */ /* 0x000fe800000e0000 */
[----:B------:R-:W2:Y:S04]  /*8be0*/  SHFL.IDX PT, R18, R113, R14, 0x1c1f ;  /* 0x001c1f0e71127589 */ /* 0x000ea800000e0000 */
[----:B------:R-:W3:Y:S04]  /*8bf0*/  SHFL.IDX PT, R31, R99, R14, 0x1c1f ;  /* 0x001c1f0e631f7589 */ /* 0x000ee800000e0000 */
[----:B------:R-:W-:Y:S04]  /*8c00*/  SHFL.IDX PT, R19, R102, R7, 0x1c1f ;  /* 0x001c1f0766137589 */ /* 0x000fe800000e0000 */
[----:B------:R-:W-:Y:S04]  /*8c10*/  SHFL.IDX PT, R20, R109, R14, 0x1c1f ;  /* 0x001c1f0e6d147589 */ /* 0x000fe800000e0000 */
[----:B------:R-:W-:Y:S04]  /*8c20*/  SHFL.IDX PT, R24, R96, R7, 0x1c1f ;  /* 0x001c1f0760187589 */ /* 0x000fe800000e0000 */
[----:B------:R-:W-:Y:S04]  /*8c30*/  SHFL.IDX PT, R27, R94, R7, 0x1c1f ;  /* 0x001c1f075e1b7589 */ /* 0x000fe800000e0000 */
[----:B------:R-:W-:Y:S04]  /*8c40*/  SHFL.IDX PT, R21, R103, R14, 0x1c1f ;  /* 0x001c1f0e67157589 */ /* 0x000fe800000e0000 */
[----:B------:R-:W3:Y:S04]  /*8c50*/  SHFL.IDX PT, R34, R101, R14, 0x1c1f ;  /* 0x001c1f0e65227589 */ /* 0x000ee800000e0000 */
[----:B------:R4:W-:Y:S04]  /*8c60*/  SHFL.IDX PT, R79, R85, R14, 0x1c1f ;  /* 0x001c1f0e554f7589 */ /* 0x0009e800000e0000 */
[----:B------:R-:W-:Y:S04]  /*8c70*/  SHFL.IDX PT, R6, R26, R7, 0x1c1f ;  /* 0x001c1f071a067589 */ /* 0x000fe800000e0000 */
[----:B------:R-:W-:Y:S01]  /*8c80*/  SHFL.IDX PT, R25, R98, R7, 0x1c1f ;  /* 0x001c1f0762197589 */ /* 0x000fe200000e0000 */
[----:B----4-:R-:W4:Y:S03]  /*8c90*/  LDC.64 R84, c[0x0][0xbd8] ;  /* 0x0002f600ff547b82 */ /* 0x010f260000000a00 */
[----:B------:R-:W-:Y:S04]  /*8ca0*/  SHFL.IDX PT, R26, R105, R14, 0x1c1f ;  /* 0x001c1f0e691a7589 */ /* 0x000fe800000e0000 */
[----:B------:R-:W-:Y:S04]  /*8cb0*/  SHFL.IDX PT, R0, R58, R7, 0x1c1f ;  /* 0x001c1f073a007589 */ /* 0x000fe800000e0000 */
[----:B------:R-:W-:Y:S04]  /*8cc0*/  SHFL.IDX PT, R51, R88, R7, 0x1c1f ;  /* 0x001c1f0758337589 */ /* 0x000fe800000e0000 */
[----:B------:R-:W-:Y:S04]  /*8cd0*/  SHFL.IDX PT, R63, R80, R7, 0x1c1f ;  /* 0x001c1f07503f7589 */ /* 0x000fe800000e0000 */
[----:B------:R-:W-:Y:S04]  /*8ce0*/  SHFL.IDX PT, R58, R95, R14, 0x1c1f ;  /* 0x001c1f0e5f3a7589 */ /* 0x000fe800000e0000 */
[----:B------:R-:W-:Y:S04]  /*8cf0*/  SHFL.IDX PT, R35, R90, R7, 0x1c1f ;  /* 0x001c1f075a237589 */ /* 0x000fe800000e0000 */
[----:B------:R-:W4:Y:S04]  /*8d00*/  SHFL.IDX PT, R62, R97, R14, 0x1c1f ;  /* 0x001c1f0e613e7589 */ /* 0x000f2800000e0000 */
[----:B------:R5:W-:Y:S04]  /*8d10*/  SHFL.IDX PT, R80, R77, R14, 0x1c1f ;  /* 0x001c1f0e4d507589 */ /* 0x000be800000e0000 */
[----:B------:R-:W-:Y:S04]  /*8d20*/  SHFL.IDX PT, R68, R68, R7, 0x1c1f ;  /* 0x001c1f0744447589 */ /* 0x000fe800000e0000 */
[----:B------:R-:W4:Y:S01]  /*8d30*/  SHFL.IDX PT, R69, R69, R14, 0x1c1f ;  /* 0x001c1f0e45457589 */ /* 0x000f2200000e0000 */
[----:B-----5:R-:W5:Y:S03]  /*8d40*/  @P2 LDC R77, c[0x0][0xbec] ;  /* 0x0002fb00ff4d2b82 */ /* 0x020f660000000800 */
[----:B------:R-:W-:Y:S04]  /*8d50*/  SHFL.IDX PT, R72, R72, R7, 0x1c1f ;  /* 0x001c1f0748487589 */ /* 0x000fe800000e0000 */
        /* <DEDUP_REMOVED lines=9> */
[----:B------:R1:W-:Y:S04]  /*8df0*/  SHFL.IDX PT, R2, R28, R7, 0x1c1f ;  /* 0x001c1f071c027589 */ /* 0x0003e800000e0000 */
[----:B------:R-:W5:Y:S04]  /*8e00*/  SHFL.IDX PT, R70, R93, R14, 0x1c1f ;  /* 0x001c1f0e5d467589 */ /* 0x000f6800000e0000 */
[----:B------:R-:W-:Y:S01]  /*8e10*/  SHFL.IDX PT, R73, R73, R14, 0x1c1f ;  /* 0x001c1f0e49497589 */ /* 0x000fe200000e0000 */
[----:B-1----:R-:W-:-:S02]  /*8e20*/  SEL R7, R5, R8, P0 ;  /* 0x0000000805077207 */ /* 0x002fc40000000000 */
[----:B------:R-:W-:Y:S01]  /*8e30*/  SEL R5, R8, R5, P0 ;  /* 0x0000000508057207 */ /* 0x000fe20000000000 */
[----:B------:R-:W1:Y:S01]  /*8e40*/  SHFL.IDX PT, R75, R91, R14, 0x1c1f ;  /* 0x001c1f0e5b4b7589 */ /* 0x000e6200000e0000 */
[----:B------:R-:W-:Y:S02]  /*8e50*/  SEL R8, R10, R9, P0 ;  /* 0x000000090a087207 */ /* 0x000fe40000000000 */
[----:B------:R-:W-:Y:S01]  /*8e60*/  SEL R10, R9, R10, P0 ;  /* 0x0000000a090a7207 */ /* 0x000fe20000000000 */
[----:B------:R3:W1:Y:S01]  /*8e70*/  SHFL.IDX PT, R78, R89, R14, 0x1c1f ;  /* 0x001c1f0e594e7589 */ /* 0x00066200000e0000 */
[----:B------:R-:W-:Y:S02]  /*8e80*/  SEL R9, R11, R12, P0 ;  /* 0x0000000c0b097207 */ /* 0x000fe40000000000 */
[----:B------:R-:W-:Y:S01]  /*8e90*/  SEL R11, R12, R11, P0 ;  /* 0x0000000b0c0b7207 */ /* 0x000fe20000000000 */
[----:B------:R-:W1:Y:S01]  /*8ea0*/  SHFL.IDX PT, R81, R81, R14, 0x1c1f ;  /* 0x001c1f0e51517589 */ /* 0x000e6200000e0000 */
[----:B0-----:R-:W-:-:S02]  /*8eb0*/  SEL R12, R16, R17, P0 ;  /* 0x00000011100c7207 */ /* 0x001fc40000000000 */
[----:B------:R-:W-:Y:S01]  /*8ec0*/  SEL R16, R17, R16, P0 ;  /* 0x0000001011107207 */ /* 0x000fe20000000000 */
[----:B------:R0:W-:Y:S01]  /*8ed0*/  SHFL.IDX PT, R67, R29, R14, 0x1c1f ;  /* 0x001c1f0e1d437589 */ /* 0x0001e200000e0000 */
[----:B--2---:R-:W-:Y:S01]  /*8ee0*/  SEL R17, R18, R15, P0 ;  /* 0x0000000f12117207 */ /* 0x004fe20000000000 */
[----:B---3--:R-:W2:Y:S01]  /*8ef0*/  @P2 LDC R89, c[0x0][0xbec] ;  /* 0x0002fb00ff592b82 */ /* 0x008ea20000000800 */
[----:B------:R-:W-:Y:S01]  /*8f00*/  SEL R28, R30, R31, P0 ;  /* 0x0000001f1e1c7207 */ /* 0x000fe20000000000 */
[----:B------:R3:W-:Y:S01]  /*8f10*/  SHFL.IDX PT, R71, R13, R14, 0x1c1f ;  /* 0x001c1f0e0d477589 */ /* 0x0007e200000e0000 */
[----:B------:R-:W-:Y:S02]  /*8f20*/  SEL R30, R31, R30, P0 ;  /* 0x0000001e1f1e7207 */ /* 0x000fe40000000000 */
[----:B------:R-:W-:Y:S01]  /*8f30*/  SEL R31, R34, R27, P0 ;  /* 0x0000001b221f7207 */ /* 0x000fe20000000000 */
[----:B------:R-:W-:Y:S01]  /*8f40*/  SHFL.IDX PT, R61, R61, R14, 0x1c1f ;  /* 0x001c1f0e3d3d7589 */ /* 0x000fe200000e0000 */
[----:B0-----:R-:W-:Y:S01]  /*8f50*/  SEL R29, R27, R34, P0 ;  /* 0x000000221b1d7207 */ /* 0x001fe20000000000 */
[----:B----4-:R-:W-:-:S02]  /*8f60*/  IMAD R34, R84, UR39, RZ ;  /* 0x0000002754227c24 */ /* 0x010fc4000f8e02ff */
[----:B------:R-:W-:Y:S01]  /*8f70*/  SHFL.IDX PT, R65, R65, R14, 0x1c1f ;  /* 0x001c1f0e41417589 */ /* 0x000fe200000e0000 */
[----:B------:R-:W-:Y:S02]  /*8f80*/  SEL R27, R62, R35, P0 ;  /* 0x000000233e1b7207 */ /* 0x000fe40000000000 */
[----:B---3--:R-:W-:Y:S01]  /*8f90*/  SEL R13, R15, R18, P0 ;  /* 0x000000120f0d7207 */ /* 0x008fe20000000000 */
[----:B------:R-:W-:Y:S01]  /*8fa0*/  SHFL.IDX PT, R55, R55, R14, 0x1c1f ;  /* 0x001c1f0e37377589 */ /* 0x000fe200000e0000 */
[----:B------:R-:W-:Y:S02]  /*8fb0*/  SEL R15, R19, R20, P0 ;  /* 0x00000014130f7207 */ /* 0x000fe40000000000 */
[----:B------:R-:W-:Y:S01]  /*8fc0*/  SEL R18, R51, R58, P0 ;  /* 0x0000003a33127207 */ /* 0x000fe20000000000 */
[----:B------:R-:W-:Y:S04]  /*8fd0*/  SHFL.IDX PT, R57, R57, R14, 0x1c1f ;  /* 0x001c1f0e39397589 */ /* 0x000fe800000e0000 */
[----:B------:R-:W-:Y:S01]  /*8fe0*/  SHFL.IDX PT, R43, R43, R14, 0x1c1f ;  /* 0x001c1f0e2b2b7589 */ /* 0x000fe200000e0000 */
[----:B--2---:R-:W-:-:S03]  /*8ff0*/  @P2 IMAD.HI.U32 R89, R74, R89, RZ ;  /* 0x000000594a592227 */ /* 0x004fc600078e00ff */
[----:B------:R-:W-:Y:S04]  /*9000*/  SHFL.IDX PT, R47, R47, R14, 0x1c1f ;  /* 0x001c1f0e2f2f7589 */ /* 0x000fe800000e0000 */
[----:B------:R-:W-:Y:S04]  /*9010*/  SHFL.IDX PT, R37, R37, R14, 0x1c1f ;  /* 0x001c1f0e25257589 */ /* 0x000fe800000e0000 */
[----:B------:R-:W-:Y:S04]  /*9020*/  SHFL.IDX PT, R41, R41, R14, 0x1c1f ;  /* 0x001c1f0e29297589 */ /* 0x000fe800000e0000 */
[----:B------:R0:W-:Y:S02]  /*9030*/  SHFL.IDX PT, R39, R39, R14, 0x1c1f ;  /* 0x001c1f0e27277589 */ /* 0x0001e400000e0000 */
[----:B0-----:R-:W-:-:S02]  /*9040*/  SEL R14, R22, R23, P0 ;  /* 0x00000017160e7207 */ /* 0x001fc40000000000 */
[----:B------:R-:W-:Y:S02]  /*9050*/  SEL R22, R23, R22, P0 ;  /* 0x0000001617167207 */ /* 0x000fe40000000000 */
[----:B------:R-:W-:Y:S02]  /*9060*/  SEL R23, R20, R19, P0 ;  /* 0x0000001314177207 */ /* 0x000fe40000000000 */
[----:B------:R-:W-:Y:S02]  /*9070*/  SEL R20, R24, R21, P0 ;  /* 0x0000001518147207 */ /* 0x000fe40000000000 */
[----:B------:R-:W-:Y:S02]  /*9080*/  SEL R24, R21, R24, P0 ;  /* 0x0000001815187207 */ /* 0x000fe40000000000 */
[----:B------:R-:W-:Y:S02]  /*9090*/  SEL R21, R25, R26, P0 ;  /* 0x0000001a19157207 */ /* 0x000fe40000000000 */
[----:B------:R-:W-:-:S02]  /*90a0*/  SEL R25, R26, R25, P0 ;  /* 0x000000191a197207 */ /* 0x000fc40000000000 */
[----:B------:R-:W-:Y:S01]  /*90b0*/  SEL R26, R58, R51, P0 ;  /* 0x000000333a1a7207 */ /* 0x000fe20000000000 */
[----:B------:R-:W-:Y:S01]  /*90c0*/  IMAD R51, R85, UR49, R34 ;  /* 0x0000003155337c24 */ /* 0x000fe2000f8e0222 */
[----:B------:R-:W-:Y:S01]  /*90d0*/  SEL R19, R35, R62, P0 ;  /* 0x0000003e23137207 */ /* 0x000fe20000000000 */
[----:B------:R-:W-:Y:S01]  /*90e0*/  IMAD.WIDE.U32 R58, R84, UR49, R32 ;  /* 0x00000031543a7c25 */ /* 0x000fe2000f8e0020 */
[----:B------:R-:W-:Y:S02]  /*90f0*/  SEL R32, R68, R69, P0 ;  /* 0x0000004544207207 */ /* 0x000fe40000000000 */
[----:B------:R-:W-:Y:S01]  /*9100*/  SEL R34, R69, R68, P0 ;  /* 0x0000004445227207 */ /* 0x000fe20000000000 */
[----:B-----5:R-:W-:Y:S01]  /*9110*/  @P2 IMAD.HI.U32 R62, R74, R77, RZ ;  /* 0x0000004d4a3e2227 */ /* 0x020fe200078e00ff */
[----:B------:R-:W-:Y:S02]  /*9120*/  SEL R33, R63, R70, P0 ;  /* 0x000000463f217207 */ /* 0x000fe40000000000 */
[----:B------:R-:W-:Y:S01]  /*9130*/  SEL R35, R70, R63, P0 ;  /* 0x0000003f46237207 */ /* 0x000fe20000000000 */
[----:B------:R-:W-:-:S02]  /*9140*/  IMAD R69, RZ, RZ, -UR51 ;  /* 0x80000033ff457e24 */ /* 0x000fc4000f8e02ff */
[----:B------:R-:W-:Y:S02]  /*9150*/  IMAD.IADD R59, R59, 0x1, R51 ;  /* 0x000000013b3b7824 */ /* 0x000fe400078e0233 */
[----:B------:R-:W-:Y:S01]  /*9160*/  IMAD.MOV.U32 R51, RZ, RZ, R74 ;  /* 0x000000ffff337224 */ /* 0x000fe200078e004a */
[----:B------:R-:W-:Y:S01]  /*9170*/  @P2 SHF.R.U32.HI R51, RZ, R83, R62 ;  /* 0x00000053ff332219 */ /* 0x000fe2000001163e */
[----:B------:R-:W-:Y:S01]  /*9180*/  IMAD R83, R76, R69, UR4 ;  /* 0x000000044c537e24 */ /* 0x000fe2000f8e0245 */
[----:B------:R-:W-:Y:S01]  /*9190*/  ULDC.64 UR4, c[0x0][0xbe0] ;  /* 0x0002f80000047ab9 */ /* 0x000fe20000000a00 */
[----:B------:R-:W-:Y:S02]  /*91a0*/  IMAD R68, R86, UR39, RZ ;  /* 0x0000002756447c24 */ /* 0x000fe4000f8e02ff */
[----:B------:R-:W-:Y:S01]  /*91b0*/  IMAD.MOV.U32 R62, RZ, RZ, R44 ;  /* 0x000000ffff3e7224 */ /* 0x000fe200078e002c */
[----:B------:R-:W-:Y:S01]  /*91c0*/  SHF.R.S32.HI R70, RZ, 0x1f, R83 ;  /* 0x0000001fff467819 */ /* 0x000fe20000011453 */
[----:B------:R-:W-:-:S02]  /*91d0*/  IMAD R63, R87, UR49, R68 ;  /* 0x00000031573f7c24 */ /* 0x000fc4000f8e0244 */
[----:B------:R-:W-:Y:S01]  /*91e0*/  IMAD.MOV.U32 R69, RZ, RZ, R74 ;  /* 0x000000ffff457224 */ /* 0x000fe200078e004a */
[----:B------:R-:W-:Y:S01]  /*91f0*/  @P2 SHF.R.U32.HI R69, RZ, R82, R89 ;  /* 0x00000052ff452219 */ /* 0x000fe20000011659 */
[----:B------:R-:W-:Y:S02]  /*9200*/  IMAD.IADD R63, R45, 0x1, R63 ;  /* 0x000000012d3f7824 */ /* 0x000fe400078e023f */
[C---:B------:R-:W-:Y:S02]  /*9210*/  IMAD R45, R70.reuse, UR4, RZ ;  /* 0x00000004462d7c24 */ /* 0x040fe4000f8e02ff */
[----:B------:R-:W-:Y:S02]  /*9220*/  IMAD R70, R70, UR6, RZ ;  /* 0x0000000646467c24 */ /* 0x000fe4000f8e02ff */
[C---:B------:R-:W-:Y:S02]  /*9230*/  IMAD R68, R83.reuse, UR5, R45 ;  /* 0x0000000553447c24 */ /* 0x040fe4000f8e022d */
[----:B------:R-:W-:Y:S01]  /*9240*/  IMAD.WIDE.U32 R44, R83, UR4, R58 ;  /* 0x00000004532c7c25 */ /* 0x000fe2000f8e003a */
[----:B------:R-:W-:-:S03]  /*9250*/  ULDC.64 UR4, c[0x0][0xb30] ;  /* 0x0002cc0000047ab9 */ /* 0x000fc60000000a00 */
[----:B------:R-:W-:Y:S01]  /*9260*/  IMAD.WIDE.U32 R58, R83, UR6, R62 ;  /* 0x00000006533a7c25 */ /* 0x000fe2000f8e003e */
[--C-:B------:R-:W-:Y:S02]  /*9270*/  SHF.R.S32.HI R63, RZ, 0x1f, R51.reuse ;  /* 0x0000001fff3f7819 */ /* 0x100fe40000011433 */
[----:B------:R-:W-:Y:S01]  /*9280*/  IADD3 R44, P2, R51, R44, RZ ;  /* 0x0000002c332c7210 */ /* 0x000fe20007f5e0ff */
[----:B------:R-:W-:Y:S01]  /*9290*/  IMAD.MOV R51, RZ, RZ, -R51 ;  /* 0x000000ffff337224 */ /* 0x000fe200078e0a33 */
[--C-:B------:R-:W-:Y:S01]  /*92a0*/  SHF.R.S32.HI R62, RZ, 0x1f, R69.reuse ;  /* 0x0000001fff3e7819 */ /* 0x100fe20000011445 */
[----:B------:R-:W-:Y:S01]  /*92b0*/  IMAD R77, R83, UR7, R70 ;  /* 0x00000007534d7c24 */ /* 0x000fe2000f8e0246 */
[----:B------:R-:W-:Y:S01]  /*92c0*/  IADD3.X R45, R63, R45, R68, P2, !PT ;  /* 0x0000002d3f2d7210 */ /* 0x000fe200017fe444 */
[----:B------:R-:W-:Y:S01]  /*92d0*/  IMAD.MOV R70, RZ, RZ, -R69 ;  /* 0x000000ffff467224 */ /* 0x000fe200078e0a45 */
[----:B------:R-:W-:Y:S01]  /*92e0*/  ULDC.64 UR6, c[0x0][0xbc8] ;  /* 0x0002f20000067ab9 */ /* 0x000fe20000000a00 */
[----:B------:R-:W-:-:S02]  /*92f0*/  IMAD R62, R62, UR4, RZ ;  /* 0x000000043e3e7c24 */ /* 0x000fc4000f8e02ff */
[C-C-:B------:R-:W-:Y:S02]  /*9300*/  IMAD R51, R119.reuse, R51, R74.reuse ;  /* 0x0000003377337224 */ /* 0x140fe400078e024a */
[----:B------:R-:W-:Y:S02]  /*9310*/  IMAD R63, R119, R70, R74 ;  /* 0x00000046773f7224 */ /* 0x000fe400078e024a */
[----:B------:R-:W-:Y:S02]  /*9320*/  IMAD.IADD R59, R59, 0x1, R77 ;  /* 0x000000013b3b7824 */ /* 0x000fe400078e024d */
[C---:B------:R-:W-:Y:S01]  /*9330*/  IMAD R77, R69.reuse, UR5, R62 ;  /* 0x00000005454d7c24 */ /* 0x040fe2000f8e023e */
[----:B------:R-:W-:Y:S01]  /*9340*/  SHF.R.S32.HI R62, RZ, 0x1f, R51 ;  /* 0x0000001fff3e7819 */ /* 0x000fe20000011433 */
[----:B------:R-:W-:Y:S01]  /*9350*/  IMAD.WIDE.U32 R58, R69, UR4, R58 ;  /* 0x00000004453a7c25 */ /* 0x000fe2000f8e003a */
[----:B------:R-:W-:Y:S01]  /*9360*/  SHF.R.S32.HI R68, RZ, 0x1f, R63 ;  /* 0x0000001fff447819 */ /* 0x000fe2000001143f */
[----:B------:R-:W0:Y:S01]  /*9370*/  S2UR UR5, SR_CgaCtaId ;  /* 0x00000000000579c3 */ /* 0x000e220000008800 */
[----:B------:R-:W-:Y:S01]  /*9380*/  UMOV UR4, 0x400 ;  /* 0x0000040000047882 */ /* 0x000fe20000000000 */
[----:B------:R-:W-:-:S02]  /*9390*/  IMAD R62, R62, UR6, RZ ;  /* 0x000000063e3e7c24 */ /* 0x000fc4000f8e02ff */
[----:B------:R-:W-:Y:S02]  /*93a0*/  IMAD R68, R68, UR8, RZ ;  /* 0x0000000844447c24 */ /* 0x000fe4000f8e02ff */
[----:B------:R-:W-:Y:S02]  /*93b0*/  IMAD.IADD R59, R59, 0x1, R77 ;  /* 0x000000013b3b7824 */ /* 0x000fe400078e024d */
[----:B------:R-:W-:Y:S01]  /*93c0*/  IMAD R77, R51, UR7, R62 ;  /* 0x00000007334d7c24 */ /* 0x000fe2000f8e023e */
[----:B-1----:R-:W-:Y:S01]  /*93d0*/  SEL R62, R75, R72, P0 ;  /* 0x000000484b3e7207 */ /* 0x002fe20000000000 */
[----:B------:R-:W-:Y:S01]  /*93e0*/  IMAD.WIDE.U32 R44, R51, UR6, R44 ;  /* 0x00000006332c7c25 */ /* 0x000fe2000f8e002c */
[----:B------:R-:W-:-:S03]  /*93f0*/  ULDC.64 UR6, c[0x0][0xba8] ;  /* 0x0002ea0000067ab9 */ /* 0x000fc60000000a00 */
[C---:B------:R-:W-:Y:S02]  /*9400*/  IMAD R83, R63.reuse, UR9, R68 ;  /* 0x000000093f537c24 */ /* 0x040fe4000f8e0244 */
[----:B------:R-:W-:Y:S01]  /*9410*/  IMAD.WIDE.U32 R68, R63, UR8, R58 ;  /* 0x000000083f447c25 */ /* 0x000fe2000f8e003a */
[----:B------:R-:W-:Y:S01]  /*9420*/  SEL R58, R72, R75, P0 ;  /* 0x0000004b483a7207 */ /* 0x000fe20000000000 */
[----:B------:R-:W-:Y:S01]  /*9430*/  ULDC.64 UR8, c[0x0][0xb00] ;  /* 0x0002c00000087ab9 */ /* 0x000fe20000000a00 */
[----:B------:R-:W-:Y:S01]  /*9440*/  LEA R72, P2, R44, UR6, 0x2 ;  /* 0x000000062c487c11 */ /* 0x000fe2000f8410ff */
[----:B------:R-:W-:Y:S01]  /*9450*/  IMAD.IADD R51, R45, 0x1, R77 ;  /* 0x000000012d337824 */ /* 0x000fe200078e024d */
[----:B------:R-:W-:Y:S01]  /*9460*/  ULDC UR6, c[0x0][0xa88] ;  /* 0x0002a20000067ab9 */ /* 0x000fe20000000800 */
[----:B------:R-:W-:Y:S01]  /*9470*/  IMAD.IADD R45, R69, 0x1, R83 ;  /* 0x00000001452d7824 */ /* 0x000fe200078e0253 */
[----:B------:R-:W-:Y:S01]  /*9480*/  LEA R82, P3, R68, UR8, 0x2 ;  /* 0x0000000844527c11 */ /* 0x000fe2000f8610ff */
[----:B------:R-:W-:Y:S01]  /*9490*/  SHFL.IDX PT, R74, R72, RZ, 0x1c1f ;  /* 0x001c1fff484a7589 */ /* 0x000fe200000e0000 */
[----:B------:R-:W-:Y:S01]  /*94a0*/  LEA.HI.X R51, R44, UR7, R51, 0x2, P2 ;  /* 0x000000072c337c11 */ /* 0x000fe200090f1433 */
[----:B0-----:R-:W-:Y:S01]  /*94b0*/  ULEA UR4, UR5, UR4, 0x18 ;  /* 0x0000000405047291 */ /* 0x001fe2000f8ec03f */
[----:B------:R-:W-:Y:S01]  /*94c0*/  IMAD R83, R119, UR6, RZ ;  /* 0x0000000677537c24 */ /* 0x000fe2000f8e02ff */
[----:B------:R-:W-:Y:S01]  /*94d0*/  SHFL.IDX PT, R76, R72, 0x1, 0x1c1f ;  /* 0x003c1f00484c7f89 */ /* 0x000fe200000e0000 */
[----:B------:R-:W-:Y:S01]  /*94e0*/  VIADD R70, R66, 0x8 ;  /* 0x0000000842467836 */ /* 0x000fe20000000000 */
[----:B------:R-:W-:Y:S01]  /*94f0*/  UIADD3 UR4, UR4, 0x29820, URZ ;  /* 0x0002982004047890 */ /* 0x000fe2000fffe03f */
[----:B------:R-:W-:Y:S01]  /*9500*/  LEA.HI.X R84, R68, UR9, R45, 0x2, P3 ;  /* 0x0000000944547c11 */ /* 0x000fe200098f142d */
[----:B------:R-:W0:Y:S01]  /*9510*/  SHFL.IDX PT, R75, R51, RZ, 0x1c1f ;  /* 0x001c1fff334b7589 */ /* 0x000e2200000e0000 */
[-C--:B------:R-:W-:Y:S01]  /*9520*/  ISETP.GE.OR P2, PT, R66, R83.reuse, P1 ;  /* 0x000000534200720c */ /* 0x080fe20000f46670 */
[----:B------:R-:W-:Y:S01]  /*9530*/  UPRMT UR4, URZ, 0x654, UR4 ;  /* 0x000006543f047896 */ /* 0x000fe20008000004 */
[-C--:B------:R-:W-:Y:S01]  /*9540*/  ISETP.GE.OR P1, PT, R70, R83.reuse, P1 ;  /* 0x000000534600720c */ /* 0x080fe20000f26670 */
[----:B------:R1:W2:Y:S01]  /*9550*/  SHFL.IDX PT, R77, R51, 0x1, 0x1c1f ;  /* 0x003c1f00334d7f89 */ /* 0x0002a200000e0000 */
[----:B------:R-:W-:-:S02]  /*9560*/  ISETP.GE.AND P3, PT, R66, R83, PT ;  /* 0x000000534200720c */ /* 0x000fc40003f66270 */
[----:B------:R-:W-:Y:S01]  /*9570*/  SEL R59, R50, R73, P0 ;  /* 0x00000049323b7207 */ /* 0x000fe20000000000 */
[----:B------:R3:W4:Y:S01]  /*9580*/  SHFL.IDX PT, R68, R82, RZ, 0x1c1f ;  /* 0x001c1fff52447589 */ /* 0x00072200000e0000 */
[----:B------:R-:W-:Y:S01]  /*9590*/  SEL R63, R73, R50, P0 ;  /* 0x00000032493f7207 */ /* 0x000fe20000000000 */
[----:B------:R-:W-:Y:S01]  /*95a0*/  IMAD.SHL.U32 R73, R64, 0x2, RZ ;  /* 0x0000000240497824 */ /* 0x000fe200078e00ff */
[----:B------:R-:W-:Y:S01]  /*95b0*/  SYNCS.ARRIVE.TRANS64.RED.A1T0 RZ, [UR4], RZ ;  /* 0x000000ffffff79a7 */ /* 0x000fe20008100404 */
[----:B------:R3:W3:Y:S01]  /*95c0*/  SHFL.IDX PT, R69, R84, RZ, 0x1c1f ;  /* 0x001c1fff54457589 */ /* 0x0006e200000e0000 */
[----:B------:R-:W-:Y:S02]  /*95d0*/  SEL R44, R48, R79, P0 ;  /* 0x0000004f302c7207 */ /* 0x000fe40000000000 */
[----:B------:R-:W-:Y:S02]  /*95e0*/  SEL R45, R49, R78, P0 ;  /* 0x0000004e312d7207 */ /* 0x000fe40000000000 */
[----:B------:R-:W-:-:S02]  /*95f0*/  SEL R50, R52, R81, P0 ;  /* 0x0000005134327207 */ /* 0x000fc40000000000 */
[----:B-1----:R-:W-:Y:S02]  /*9600*/  SEL R51, R53, R80, P0 ;  /* 0x0000005035337207 */ /* 0x002fe40000000000 */
[----:B------:R-:W-:Y:S02]  /*9610*/  SEL R48, R79, R48, P0 ;  /* 0x000000304f307207 */ /* 0x000fe40000000000 */
[----:B------:R-:W-:Y:S01]  /*9620*/  SEL R49, R78, R49, P0 ;  /* 0x000000314e317207 */ /* 0x000fe20000000000 */
[----:B0-----:R0:W-:Y:S01]  /*9630*/  @!P2 ST.E desc[UR56][R74.64], R3 ;  /* 0x000000034a00a985 */ /* 0x0011e2000c101938 */
[----:B------:R-:W-:Y:S02]  /*9640*/  SEL R52, R81, R52, P0 ;  /* 0x0000003451347207 */ /* 0x000fe40000000000 */
[----:B------:R-:W-:Y:S01]  /*9650*/  SEL R53, R80, R53, P0 ;  /* 0x0000003550357207 */ /* 0x000fe20000000000 */
[----:B--2---:R0:W-:Y:S01]  /*9660*/  @!P1 ST.E desc[UR56][R76.64], R4 ;  /* 0x000000044c009985 */ /* 0x0041e2000c101938 */
[----:B------:R-:W-:Y:S05]  /*9670*/  @P3 BRA `(.L_x_37) ;  /* 0x0000000400783947 */ /* 0x000fea0003800000 */
[C---:B0-----:R-:W-:Y:S01]  /*9680*/  IADD3 R3, R73.reuse, 0x8, RZ ;  /* 0x0000000849037810 */ /* 0x041fe20007ffe0ff */
[----:B------:R-:W-:Y:S01]  /*9690*/  ULDC UR4, c[0x0][0xac8] ;  /* 0x0002b20000047ab9 */ /* 0x000fe20000000800 */
[C---:B------:R-:W-:Y:S01]  /*96a0*/  VIADD R64, R73.reuse, 0x10 ;  /* 0x0000001049407836 */ /* 0x040fe20000000000 */
[C---:B------:R-:W-:Y:S01]  /*96b0*/  ISETP.GE.AND P2, PT, R73.reuse, UR4, PT ;  /* 0x0000000449007c0c */ /* 0x040fe2000bf46270 */
[----:B------:R-:W-:Y:S01]  /*96c0*/  VIADD R66, R73, 0x18 ;  /* 0x0000001849427836 */ /* 0x000fe20000000000 */
[----:B------:R-:W-:Y:S01]  /*96d0*/  ISETP.GE.AND P3, PT, R3, UR4, PT ;  /* 0x0000000403007c0c */ /* 0x000fe2000bf66270 */
[C---:B------:R-:W-:Y:S01]  /*96e0*/  VIADD R72, R73.reuse, 0x20 ;  /* 0x0000002049487836 */ /* 0x040fe20000000000 */
[----:B------:R-:W-:Y:S01]  /*96f0*/  ISETP.GE.AND P4, PT, R64, UR4, PT ;  /* 0x0000000440007c0c */ /* 0x000fe2000bf86270 */
[----:B------:R-:W-:Y:S01]  /*9700*/  VIADD R80, R73, 0x38 ;  /* 0x0000003849507836 */ /* 0x000fe20000000000 */
[----:B------:R-:W-:-:S04]  /*9710*/  ISETP.GE.AND P1, PT, R66, UR4, PT ;  /* 0x0000000442007c0c */ /* 0x000fc8000bf26270 */
[----:B------:R-:W-:-:S03]  /*9720*/  ISETP.GE.AND P5, PT, R80, UR4, PT ;  /* 0x0000000450007c0c */ /* 0x000fc6000bfa6270 */
[--C-:B---34-:R-:W-:Y:S02]  /*9730*/  @!P2 IMAD.WIDE R74, R73, 0x4, R68.reuse ;  /* 0x00000004494aa825 */ /* 0x118fe400078e0244 */
[----:B------:R-:W-:Y:S02]  /*9740*/  @!P3 LEA.HI R3, R3, R3, RZ, 0x1 ;  /* 0x000000030303b211 */ /* 0x000fe400078f08ff */
[----:B------:R-:W-:Y:S01]  /*9750*/  @!P4 LEA.HI R64, R64, R64, RZ, 0x1 ;  /* 0x000000404040c211 */ /* 0x000fe200078f08ff */
[----:B------:R0:W-:Y:S01]  /*9760*/  @!P2 ST.E.64 desc[UR56][R74.64], R8 ;  /* 0x000000084a00a985 */ /* 0x0001e2000c101b38 */
[----:B------:R-:W-:Y:S02]  /*9770*/  @!P3 LOP3.LUT R3, R3, 0xfffffffe, RZ, 0xc0, !PT ;  /* 0xfffffffe0303b812 */ /* 0x000fe400078ec0ff */
[----:B------:R-:W-:Y:S02]  /*9780*/  @!P1 LEA.HI R66, R66, R66, RZ, 0x1 ;  /* 0x0000004242429211 */ /* 0x000fe400078f08ff */
[----:B------:R-:W-:Y:S01]  /*9790*/  @!P4 LOP3.LUT R79, R64, 0xfffffffe, RZ, 0xc0, !PT ;  /* 0xfffffffe404fc812 */ /* 0x000fe200078ec0ff */
[----:B------:R-:W-:Y:S01]  /*97a0*/  @!P3 IMAD.WIDE R76, R3, 0x4, R68 ;  /* 0x00000004034cb825 */ /* 0x000fe200078e0244 */
[----:B------:R-:W-:-:S02]  /*97b0*/  ISETP.GE.AND P2, PT, R72, UR4, PT ;  /* 0x0000000448007c0c */ /* 0x000fc4000bf46270 */
[----:B------:R-:W-:Y:S01]  /*97c0*/  @!P5 LEA.HI R80, R80, R80, RZ, 0x1 ;  /* 0x000000505050d211 */ /* 0x000fe200078f08ff */
[C---:B------:R-:W-:Y:S01]  /*97d0*/  VIADD R3, R73.reuse, 0x28 ;  /* 0x0000002849037836 */ /* 0x040fe20000000000 */
[----:B------:R1:W-:Y:S01]  /*97e0*/  @!P3 ST.E.64 desc[UR56][R76.64], R10 ;  /* 0x0000000a4c00b985 */ /* 0x0003e2000c101b38 */
[----:B------:R-:W-:Y:S01]  /*97f0*/  VIADD R64, R73, 0x30 ;  /* 0x0000003049407836 */ /* 0x000fe20000000000 */
[----:B0-----:R-:W-:Y:S01]  /*9800*/  @!P1 LOP3.LUT R9, R66, 0xfffffffe, RZ, 0xc0, !PT ;  /* 0xfffffffe42099812 */ /* 0x001fe200078ec0ff */
[--C-:B------:R-:W-:Y:S01]  /*9810*/  @!P4 IMAD.WIDE R78, R79, 0x4, R68.reuse ;  /* 0x000000044f4ec825 */ /* 0x100fe200078e0244 */
[----:B------:R-:W-:Y:S02]  /*9820*/  ISETP.GE.AND P3, PT, R3, UR4, PT ;  /* 0x0000000403007c0c */ /* 0x000fe4000bf66270 */
[----:B------:R-:W-:Y:S01]  /*9830*/  ISETP.GE.AND P6, PT, R64, UR4, PT ;  /* 0x0000000440007c0c */ /* 0x000fe2000bfc6270 */
[----:B------:R-:W-:Y:S01]  /*9840*/  VIADD R74, R73, 0x40 ;  /* 0x00000040494a7836 */ /* 0x000fe20000000000 */
[----:B------:R0:W-:Y:S01]  /*9850*/  @!P4 ST.E.64 desc[UR56][R78.64], R12 ;  /* 0x0000000c4e00c985 */ /* 0x0001e2000c101b38 */
[----:B------:R-:W-:Y:S01]  /*9860*/  @!P1 IMAD.WIDE R8, R9, 0x4, R68 ;  /* 0x0000000409089825 */ /* 0x000fe200078e0244 */
[----:B------:R-:W-:-:S02]  /*9870*/  @!P2 LEA.HI R72, R72, R72, RZ, 0x1 ;  /* 0x000000484848a211 */ /* 0x000fc400078f08ff */
[----:B------:R-:W-:Y:S01]  /*9880*/  ISETP.GE.AND P4, PT, R74, UR4, PT ;  /* 0x000000044a007c0c */ /* 0x000fe2000bf86270 */
[----:B------:R-:W-:Y:S01]  /*9890*/  VIADD R66, R73, 0x48 ;  /* 0x0000004849427836 */ /* 0x000fe20000000000 */
[----:B------:R2:W-:Y:S01]  /*98a0*/  @!P1 ST.E.64 desc[UR56][R8.64], R16 ;  /* 0x0000001008009985 */ /* 0x0005e2000c101b38 */
[----:B-1----:R-:W-:Y:S02]  /*98b0*/  @!P2 LOP3.LUT R11, R72, 0xfffffffe, RZ, 0xc0, !PT ;  /* 0xfffffffe480ba812 */ /* 0x002fe400078ec0ff */
[----:B------:R-:W-:Y:S02]  /*98c0*/  @!P3 LEA.HI R3, R3, R3, RZ, 0x1 ;  /* 0x000000030303b211 */ /* 0x000fe400078f08ff */
[----:B------:R-:W-:Y:S01]  /*98d0*/  ISETP.GE.AND P1, PT, R66, UR4, PT ;  /* 0x0000000442007c0c */ /* 0x000fe2000bf26270 */
[----:B------:R-:W-:Y:S01]  /*98e0*/  @!P2 IMAD.WIDE R10, R11, 0x4, R68 ;  /* 0x000000040b0aa825 */ /* 0x000fe200078e0244 */
[----:B------:R-:W-:Y:S02]  /*98f0*/  @!P3 LOP3.LUT R3, R3, 0xfffffffe, RZ, 0xc0, !PT ;  /* 0xfffffffe0303b812 */ /* 0x000fe400078ec0ff */
[----:B------:R-:W-:-:S02]  /*9900*/  @!P6 LEA.HI R64, R64, R64, RZ, 0x1 ;  /* 0x000000404040e211 */ /* 0x000fc400078f08ff */
[----:B------:R-:W-:Y:S01]  /*9910*/  @!P4 LEA.HI R74, R74, R74, RZ, 0x1 ;  /* 0x0000004a4a4ac211 */ /* 0x000fe200078f08ff */
[----:B0-----:R-:W-:Y:S01]  /*9920*/  @!P3 IMAD.WIDE R12, R3, 0x4, R68 ;  /* 0x00000004030cb825 */ /* 0x001fe200078e0244 */
[----:B------:R-:W-:Y:S01]  /*9930*/  @!P6 LOP3.LUT R3, R64, 0xfffffffe, RZ, 0xc0, !PT ;  /* 0xfffffffe4003e812 */ /* 0x000fe200078ec0ff */
[----:B------:R0:W-:Y:S01]  /*9940*/  @!P2 ST.E.64 desc[UR56][R10.64], R14 ;  /* 0x0000000e0a00a985 */ /* 0x0001e2000c101b38 */
[----:B--2---:R-:W-:-:S03]  /*9950*/  @!P5 LOP3.LUT R17, R80, 0xfffffffe, RZ, 0xc0, !PT ;  /* 0xfffffffe5011d812 */ /* 0x004fc600078ec0ff */
[----:B------:R-:W-:Y:S01]  /*9960*/  @!P1 LEA.HI R66, R66, R66, RZ, 0x1 ;  /* 0x0000004242429211 */ /* 0x000fe200078f08ff */
[--C-:B------:R-:W-:Y:S01]  /*9970*/  @!P6 IMAD.WIDE R8, R3, 0x4, R68.reuse ;  /* 0x000000040308e825 */ /* 0x100fe200078e0244 */
[----:B------:R-:W-:Y:S01]  /*9980*/  @!P4 LOP3.LUT R3, R74, 0xfffffffe, RZ, 0xc0, !PT ;  /* 0xfffffffe4a03c812 */ /* 0x000fe200078ec0ff */
[----:B------:R1:W-:Y:S02]  /*9990*/  @!P3 ST.E.64 desc[UR56][R12.64], R22 ;  /* 0x000000160c00b985 */ /* 0x0003e4000c101b38 */
[--C-:B------:R-:W-:Y:S02]  /*99a0*/  @!P5 IMAD.WIDE R16, R17, 0x4, R68.reuse ;  /* 0x000000041110d825 */ /* 0x100fe400078e0244 */
[----:B------:R2:W-:Y:S01]  /*99b0*/  @!P6 ST.E.64 desc[UR56][R8.64], R20 ;  /* 0x000000140800e985 */ /* 0x0005e2000c101b38 */
[----:B0-----:R-:W-:Y:S01]  /*99c0*/  @!P1 LOP3.LUT R15, R66, 0xfffffffe, RZ, 0xc0, !PT ;  /* 0xfffffffe420f9812 */ /* 0x001fe200078ec0ff */
[----:B------:R-:W-:Y:S02]  /*99d0*/  @!P4 IMAD.WIDE R10, R3, 0x4, R68 ;  /* 0x00000004030ac825 */ /* 0x000fe400078e0244 */
[----:B------:R-:W-:Y:S02]  /*99e0*/  @!P5 ST.E.64 desc[UR56][R16.64], R24 ;  /* 0x000000181000d985 */ /* 0x000fe4000c101b38 */
[----:B------:R-:W-:-:S02]  /*99f0*/  VIADD R3, R73, 0x50 ;  /* 0x0000005049037836 */ /* 0x000fc40000000000 */
[----:B------:R0:W-:Y:S01]  /*9a00*/  @!P4 ST.E.64 desc[UR56][R10.64], R28 ;  /* 0x0000001c0a00c985 */ /* 0x0001e2000c101b38 */
[----:B-1----:R-:W-:-:S04]  /*9a10*/  @!P1 IMAD.WIDE R12, R15, 0x4, R68 ;  /* 0x000000040f0c9825 */ /* 0x002fc800078e0244 */
[C---:B------:R-:W-:Y:S01]  /*9a20*/  VIADD R14, R73.reuse, 0x58 ;  /* 0x00000058490e7836 */ /* 0x040fe20000000000 */
[----:B------:R1:W-:Y:S01]  /*9a30*/  @!P1 ST.E.64 desc[UR56][R12.64], R30 ;  /* 0x0000001e0c009985 */ /* 0x0003e2000c101b38 */
[----:B------:R-:W-:Y:S01]  /*9a40*/  VIADD R15, R73, 0x60 ;  /* 0x00000060490f7836 */ /* 0x000fe20000000000 */
[----:B------:R-:W-:Y:S01]  /*9a50*/  ISETP.GE.AND P1, PT, R3, UR4, PT ;  /* 0x0000000403007c0c */ /* 0x000fe2000bf26270 */
[C---:B------:R-:W-:Y:S01]  /*9a60*/  VIADD R22, R73.reuse, 0x68 ;  /* 0x0000006849167836 */ /* 0x040fe20000000000 */
[----:B------:R-:W-:Y:S01]  /*9a70*/  ISETP.GE.AND P2, PT, R14, UR4, PT ;  /* 0x000000040e007c0c */ /* 0x000fe2000bf46270 */
[----:B--2---:R-:W-:Y:S01]  /*9a80*/  VIADD R8, R73, 0x70 ;  /* 0x0000007049087836 */ /* 0x004fe20000000000 */
[----:B------:R-:W-:Y:S01]  /*9a90*/  ISETP.GE.AND P3, PT, R15, UR4, PT ;  /* 0x000000040f007c0c */ /* 0x000fe2000bf66270 */
[----:B------:R-:W-:Y:S01]  /*9aa0*/  VIADD R9, R73, 0x78 ;  /* 0x0000007849097836 */ /* 0x000fe20000000000 */
[----:B------:R-:W-:Y:S02]  /*9ab0*/  ISETP.GE.AND P4, PT, R22, UR4, PT ;  /* 0x0000000416007c0c */ /* 0x000fe4000bf86270 */
[----:B------:R-:W-:-:S02]  /*9ac0*/  ISETP.GE.AND P5, PT, R8, UR4, PT ;  /* 0x0000000408007c0c */ /* 0x000fc4000bfa6270 */
[----:B------:R-:W-:-:S03]  /*9ad0*/  ISETP.GE.AND P6, PT, R9, UR4, PT ;  /* 0x0000000409007c0c */ /* 0x000fc6000bfc6270 */
[----:B------:R-:W-:Y:S02]  /*9ae0*/  @!P1 LEA.HI R3, R3, R3, RZ, 0x1 ;  /* 0x0000000303039211 */ /* 0x000fe400078f08ff */
[----:B------:R-:W-:Y:S02]  /*9af0*/  @!P2 LEA.HI R14, R14, R14, RZ, 0x1 ;  /* 0x0000000e0e0ea211 */ /* 0x000fe400078f08ff */
[----:B------:R-:W-:Y:S02]  /*9b00*/  @!P3 LEA.HI R15, R15, R15, RZ, 0x1 ;  /* 0x0000000f0f0fb211 */ /* 0x000fe400078f08ff */
[----:B------:R-:W-:Y:S02]  /*9b10*/  @!P4 LEA.HI R22, R22, R22, RZ, 0x1 ;  /* 0x000000161616c211 */ /* 0x000fe400078f08ff */
[----:B------:R-:W-:Y:S02]  /*9b20*/  @!P5 LEA.HI R8, R8, R8, RZ, 0x1 ;  /* 0x000000080808d211 */ /* 0x000fe400078f08ff */
[----:B------:R-:W-:-:S02]  /*9b30*/  @!P6 LEA.HI R9, R9, R9, RZ, 0x1 ;  /* 0x000000090909e211 */ /* 0x000fc400078f08ff */
[----:B------:R-:W-:Y:S02]  /*9b40*/  @!P1 LOP3.LUT R3, R3, 0xfffffffe, RZ, 0xc0, !PT ;  /* 0xfffffffe03039812 */ /* 0x000fe400078ec0ff */
[----:B0-----:R-:W-:Y:S02]  /*9b50*/  @!P2 LOP3.LUT R11, R14, 0xfffffffe, RZ, 0xc0, !PT ;  /* 0xfffffffe0e0ba812 */ /* 0x001fe400078ec0ff */
[----:B-1----:R-:W-:Y:S02]  /*9b60*/  @!P3 LOP3.LUT R13, R15, 0xfffffffe, RZ, 0xc0, !PT ;  /* 0xfffffffe0f0db812 */ /* 0x002fe400078ec0ff */
[----:B------:R-:W-:Y:S01]  /*9b70*/  @!P4 LOP3.LUT R15, R22, 0xfffffffe, RZ, 0xc0, !PT ;  /* 0xfffffffe160fc812 */ /* 0x000fe200078ec0ff */
[--C-:B------:R-:W-:Y:S01]  /*9b80*/  @!P2 IMAD.WIDE R10, R11, 0x4, R68.reuse ;  /* 0x000000040b0aa825 */ /* 0x100fe200078e0244 */
[----:B------:R-:W-:Y:S02]  /*9b90*/  @!P5 LOP3.LUT R17, R8, 0xfffffffe, RZ, 0xc0, !PT ;  /* 0xfffffffe0811d812 */ /* 0x000fe400078ec0ff */
[----:B------:R-:W-:Y:S01]  /*9ba0*/  @!P6 LOP3.LUT R21, R9, 0xfffffffe, RZ, 0xc0, !PT ;  /* 0xfffffffe0915e812 */ /* 0x000fe200078ec0ff */
[----:B------:R-:W-:-:S04]  /*9bb0*/  @!P1 IMAD.WIDE R8, R3, 0x4, R68 ;  /* 0x0000000403089825 */ /* 0x000fc800078e0244 */
[--C-:B------:R-:W-:Y:S01]  /*9bc0*/  @!P3 IMAD.WIDE R12, R13, 0x4, R68.reuse ;  /* 0x000000040d0cb825 */ /* 0x100fe200078e0244 */
[----:B------:R1:W-:Y:S03]  /*9bd0*/  @!P1 ST.E.64 desc[UR56][R8.64], R18 ;  /* 0x0000001208009985 */ /* 0x0003e6000c101b38 */
[--C-:B------:R-:W-:Y:S01]  /*9be0*/  @!P4 IMAD.WIDE R14, R15, 0x4, R68.reuse ;  /* 0x000000040f0ec825 */ /* 0x100fe200078e0244 */
[----:B------:R1:W-:Y:S03]  /*9bf0*/  @!P2 ST.E.64 desc[UR56][R10.64], R26 ;  /* 0x0000001a0a00a985 */ /* 0x0003e6000c101b38 */
[--C-:B------:R-:W-:Y:S01]  /*9c00*/  @!P5 IMAD.WIDE R16, R17, 0x4, R68.reuse ;  /* 0x000000041110d825 */ /* 0x100fe200078e0244 */
[----:B------:R1:W-:Y:S03]  /*9c10*/  @!P3 ST.E.64 desc[UR56][R12.64], R32 ;  /* 0x000000200c00b985 */ /* 0x0003e6000c101b38 */
[----:B------:R-:W-:Y:S01]  /*9c20*/  @!P6 IMAD.WIDE R68, R21, 0x4, R68 ;  /* 0x000000041544e825 */ /* 0x000fe200078e0244 */
[----:B------:R1:W-:Y:S04]  /*9c30*/  @!P4 ST.E.64 desc[UR56][R14.64], R34 ;  /* 0x000000220e00c985 */ /* 0x0003e8000c101b38 */
[----:B------:R1:W-:Y:S04]  /*9c40*/  @!P5 ST.E.64 desc[UR56][R16.64], R58 ;  /* 0x0000003a1000d985 */ /* 0x0003e8000c101b38 */
[----:B------:R1:W-:Y:S02]  /*9c50*/  @!P6 ST.E.64 desc[UR56][R68.64], R62 ;  /* 0x0000003e4400e985 */ /* 0x0003e4000c101b38 */
.L_x_37:
[----:B------:R-:W-:Y:S05]  /*9c60*/  BSYNC B0 ;  /* 0x0000000000007941 */ /* 0x000fea0003800000 */
.L_x_36:
[----:B------:R-:W-:Y:S01]  /*9c70*/  ISETP.GE.AND P1, PT, R70, R83, PT ;  /* 0x000000534600720c */ /* 0x000fe20003f26270 */
[----:B-1----:R1:W2:Y:S01]  /*9c80*/  SHFL.IDX PT, R35, R84, 0x1, 0x1c1f ;  /* 0x003c1f0054237f89 */ /* 0x0022a200000e0000 */
[----:B------:R-:W-:Y:S02]  /*9c90*/  SEL R30, R6, R41, P0 ;  /* 0x00000029061e7207 */ /* 0x000fe40000000000 */
[----:B------:R-:W-:Y:S01]  /*9ca0*/  SEL R32, R41, R6, P0 ;  /* 0x0000000629207207 */ /* 0x000fe20000000000 */
[----:B------:R1:W0:Y:S01]  /*9cb0*/  SHFL.IDX PT, R34, R82, 0x1, 0x1c1f ;  /* 0x003c1f0052227f89 */ /* 0x00022200000e0000 */
        /* <DEDUP_REMOVED lines=19> */
[----:B0-----:R-:W-:Y:S01]  /*9df0*/  SEL R4, R39, R2, P0 ;  /* 0x0000000227047207 */ /* 0x001fe20000000000 */
[----:B-12---:R-:W-:Y:S06]  /*9e00*/  @P1 BRA `(.L_x_8) ;  /* 0x00000054003c1947 */ /* 0x006fec0003800000 */
[C---:B------:R-:W-:Y:S01]  /*9e10*/  VIADD R0, R73.reuse, 0x8 ;  /* 0x0000000849007836 */ /* 0x040fe20000000000 */
[----:B------:R-:W-:Y:S01]  /*9e20*/  ULDC UR4, c[0x0][0xac8] ;  /* 0x0002b20000047ab9 */ /* 0x000fe20000000800 */
[C---:B------:R-:W-:Y:S01]  /*9e30*/  VIADD R10, R73.reuse, 0x10 ;  /* 0x00000010490a7836 */ /* 0x040fe20000000000 */
[C---:B------:R-:W-:Y:S01]  /*9e40*/  ISETP.GE.AND P0, PT, R73.reuse, UR4, PT ;  /* 0x0000000449007c0c */ /* 0x040fe2000bf06270 */
[C---:B------:R-:W-:Y:S01]  /*9e50*/  VIADD R11, R73.reuse, 0x18 ;  /* 0x00000018490b7836 */ /* 0x040fe20000000000 */
[----:B------:R-:W-:Y:S01]  /*9e60*/  ISETP.GE.AND P4, PT, R0, UR4, PT ;  /* 0x0000000400007c0c */ /* 0x000fe2000bf86270 */
[C---:B------:R-:W-:Y:S01]  /*9e70*/  VIADD R12, R73.reuse, 0x20 ;  /* 0x00000020490c7836 */ /* 0x040fe20000000000 */
[----:B------:R-:W-:Y:S01]  /*9e80*/  ISETP.GE.AND P1, PT, R10, UR4, PT ;  /* 0x000000040a007c0c */ /* 0x000fe2000bf26270 */
[----:B------:R-:W-:Y:S01]  /*9e90*/  VIADD R37, R73, 0x30 ;  /* 0x0000003049257836 */ /* 0x000fe20000000000 */
[----:B------:R-:W-:Y:S01]  /*9ea0*/  ISETP.GE.AND P2, PT, R11, UR4, PT ;  /* 0x000000040b007c0c */ /* 0x000fe2000bf46270 */
[C---:B------:R-:W-:Y:S01]  /*9eb0*/  VIADD R38, R73.reuse, 0x38 ;  /* 0x0000003849267836 */ /* 0x040fe20000000000 */
[----:B------:R-:W-:-:S02]  /*9ec0*/  IADD3 R36, R73, 0x28, RZ ;  /* 0x0000002849247810 */ /* 0x000fc40007ffe0ff */
[----:B------:R-:W-:Y:S02]  /*9ed0*/  ISETP.GE.AND P3, PT, R12, UR4, PT ;  /* 0x000000040c007c0c */ /* 0x000fe4000bf66270 */
[----:B------:R-:W-:Y:S01]  /*9ee0*/  ISETP.GE.AND P5, PT, R36, UR4, PT ;  /* 0x0000000424007c0c */ /* 0x000fe2000bfa6270 */
[----:B------:R-:W-:Y:S02]  /*9ef0*/  @!P0 IMAD.WIDE R2, R73, 0x4, R34 ;  /* 0x0000000449028825 */ /* 0x000fe400078e0222 */
[----:B------:R-:W-:Y:S02]  /*9f00*/  @!P4 LEA.HI R0, R0, R0, RZ, 0x1 ;  /* 0x000000000000c211 */ /* 0x000fe400078f08ff */
[----:B------:R-:W-:Y:S01]  /*9f10*/  @!P1 LEA.HI R10, R10, R10, RZ, 0x1 ;  /* 0x0000000a0a0a9211 */ /* 0x000fe200078f08ff */
[----:B------:R0:W-:Y:S01]  /*9f20*/  @!P0 ST.E.64 desc[UR56][R2.64], R44 ;  /* 0x0000002c02008985 */ /* 0x0001e2000c101b38 */
[----:B------:R-:W-:Y:S02]  /*9f30*/  @!P4 LOP3.LUT R9, R0, 0xfffffffe, RZ, 0xc0, !PT ;  /* 0xfffffffe0009c812 */ /* 0x000fe400078ec0ff */
[----:B------:R-:W-:-:S02]  /*9f40*/  ISETP.GE.AND P0, PT, R38, UR4, PT ;  /* 0x0000000426007c0c */ /* 0x000fc4000bf06270 */
[----:B------:R-:W-:Y:S01]  /*9f50*/  @!P2 LEA.HI R0, R11, R11, RZ, 0x1 ;  /* 0x0000000b0b00a211 */ /* 0x000fe200078f08ff */
[--C-:B------:R-:W-:Y:S01]  /*9f60*/  @!P4 IMAD.WIDE R8, R9, 0x4, R34.reuse ;  /* 0x000000040908c825 */ /* 0x100fe200078e0222 */
[----:B------:R-:W-:Y:S02]  /*9f70*/  @!P1 LOP3.LUT R11, R10, 0xfffffffe, RZ, 0xc0, !PT ;  /* 0xfffffffe0a0b9812 */ /* 0x000fe400078ec0ff */
[----:B------:R-:W-:Y:S01]  /*9f80*/  @!P2 LOP3.LUT R13, R0, 0xfffffffe, RZ, 0xc0, !PT ;  /* 0xfffffffe000da812 */ /* 0x000fe200078ec0ff */
[----:B------:R-:W-:Y:S01]  /*9f90*/  VIADD R0, R73, 0x40 ;  /* 0x0000004049007836 */ /* 0x000fe20000000000 */
[----:B------:R1:W-:Y:S01]  /*9fa0*/  @!P4 ST.E.64 desc[UR56][R8.64], R48 ;  /* 0x000000300800c985 */ /* 0x0003e2000c101b38 */
[----:B------:R-:W-:Y:S02]  /*9fb0*/  ISETP.GE.AND P4, PT, R37, UR4, PT ;  /* 0x0000000425007c0c */ /* 0x000fe4000bf86270 */
[----:B------:R-:W-:Y:S01]  /*9fc0*/  @!P3 LEA.HI R12, R12, R12, RZ, 0x1 ;  /* 0x0000000c0c0cb211 */ /* 0x000fe200078f08ff */
[----:B0-----:R-:W-:Y:S01]  /*9fd0*/  @!P1 IMAD.WIDE R2, R11, 0x4, R34 ;  /* 0x000000040b029825 */ /* 0x001fe200078e0222 */
[----:B------:R-:W-:-:S02]  /*9fe0*/  @!P5 LEA.HI R36, R36, R36, RZ, 0x1 ;  /* 0x000000242424d211 */ /* 0x000fc400078f08ff */
[----:B------:R-:W-:Y:S02]  /*9ff0*/  @!P3 LOP3.LUT R11, R12, 0xfffffffe, RZ, 0xc0, !PT ;  /* 0xfffffffe0c0bb812 */ /* 0x000fe400078ec0ff */
[----:B------:R-:W-:Y:S01]  /*a000*/  @!P0 LEA.HI R38, R38, R38, RZ, 0x1 ;  /* 0x0000002626268211 */ /* 0x000fe200078f08ff */
[----:B------:R0:W-:Y:S01]  /*a010*/  @!P1 ST.E.64 desc[UR56][R2.64], R50 ;  /* 0x0000003202009985 */ /* 0x0001e2000c101b38 */
[----:B------:R-:W-:Y:S01]  /*a020*/  ISETP.GE.AND P1, PT, R0, UR4, PT ;  /* 0x0000000400007c0c */ /* 0x000fe2000bf26270 */
[--C-:B------:R-:W-:Y:S01]  /*a030*/  @!P3 IMAD.WIDE R10, R11, 0x4, R34.reuse ;  /* 0x000000040b0ab825 */ /* 0x100fe200078e0222 */
[----:B------:R-:W-:Y:S02]  /*a040*/  @!P0 LOP3.LUT R39, R38, 0xfffffffe, RZ, 0xc0, !PT ;  /* 0xfffffffe26278812 */ /* 0x000fe400078ec0ff */
[----:B------:R-:W-:Y:S01]  /*a050*/  @!P4 LEA.HI R37, R37, R37, RZ, 0x1 ;  /* 0x000000252525c211 */ /* 0x000fe200078f08ff */
[----:B-1----:R-:W-:Y:S01]  /*a060*/  @!P2 IMAD.WIDE R8, R13, 0x4, R34 ;  /* 0x000000040d08a825 */ /* 0x002fe200078e0222 */
[----:B------:R-:W-:-:S02]  /*a070*/  @!P5 LOP3.LUT R13, R36, 0xfffffffe, RZ, 0xc0, !PT ;  /* 0xfffffffe240dd812 */ /* 0x000fc400078ec0ff */
[----:B------:R-:W-:Y:S01]  /*a080*/  @!P4 LOP3.LUT R37, R37, 0xfffffffe, RZ, 0xc0, !PT ;  /* 0xfffffffe2525c812 */ /* 0x000fe200078ec0ff */
[----:B------:R-:W-:Y:S01]  /*a090*/  VIADD R36, R73, 0x48 ;  /* 0x0000004849247836 */ /* 0x000fe20000000000 */
[----:B------:R1:W-:Y:S01]  /*a0a0*/  @!P2 ST.E.64 desc[UR56][R8.64], R52 ;  /* 0x000000340800a985 */ /* 0x0003e2000c101b38 */
[--C-:B------:R-:W-:Y:S02]  /*a0b0*/  @!P5 IMAD.WIDE R12, R13, 0x4, R34.reuse ;  /* 0x000000040d0cd825 */ /* 0x100fe400078e0222 */
[----:B------:R-:W-:Y:S01]  /*a0c0*/  @!P1 LEA.HI R0, R0, R0, RZ, 0x1 ;  /* 0x0000000000009211 */ /* 0x000fe200078f08ff */
[----:B------:R2:W-:Y:S01]  /*a0d0*/  @!P3 ST.E.64 desc[UR56][R10.64], R14 ;  /* 0x0000000e0a00b985 */ /* 0x0005e2000c101b38 */
[--C-:B0-----:R-:W-:Y:S01]  /*a0e0*/  @!P4 IMAD.WIDE R2, R37, 0x4, R34.reuse ;  /* 0x000000042502c825 */ /* 0x101fe200078e0222 */
[----:B------:R-:W-:Y:S02]  /*a0f0*/  ISETP.GE.AND P2, PT, R36, UR4, PT ;  /* 0x0000000424007c0c */ /* 0x000fe4000bf46270 */
[----:B------:R0:W-:Y:S04]  /*a100*/  @!P5 ST.E.64 desc[UR56][R12.64], R16 ;  /* 0x000000100c00d985 */ /* 0x0001e8000c101b38 */
[----:B------:R-:W-:Y:S01]  /*a110*/  @!P4 ST.E.64 desc[UR56][R2.64], R18 ;  /* 0x000000120200c985 */ /* 0x000fe2000c101b38 */
[----:B-1----:R-:W-:-:S04]  /*a120*/  @!P0 IMAD.WIDE R8, R39, 0x4, R34 ;  /* 0x0000000427088825 */ /* 0x002fc800078e0222 */
[C---:B--2---:R-:W-:Y:S01]  /*a130*/  VIADD R10, R73.reuse, 0x50 ;  /* 0x00000050490a7836 */ /* 0x044fe20000000000 */
[----:B------:R1:W-:Y:S01]  /*a140*/  @!P0 ST.E.64 desc[UR56][R8.64], R20 ;  /* 0x0000001408008985 */ /* 0x0003e2000c101b38 */
[C---:B------:R-:W-:Y:S01]  /*a150*/  VIADD R14, R73.reuse, 0x68 ;  /* 0x00000068490e7836 */ /* 0x040fe20000000000 */
[----:B------:R-:W-:Y:S01]  /*a160*/  @!P2 LEA.HI R36, R36, R36, RZ, 0x1 ;  /* 0x000000242424a211 */ /* 0x000fe200078f08ff */
[C---:B0-----:R-:W-:Y:S01]  /*a170*/  VIADD R12, R73.reuse, 0x58 ;  /* 0x00000058490c7836 */ /* 0x041fe20000000000 */
[----:B------:R-:W-:Y:S01]  /*a180*/  ISETP.GE.AND P3, PT, R10, UR4, PT ;  /* 0x000000040a007c0c */ /* 0x000fe2000bf66270 */
[C---:B------:R-:W-:Y:S01]  /*a190*/  VIADD R13, R73.reuse, 0x60 ;  /* 0x00000060490d7836 */ /* 0x040fe20000000000 */
[----:B------:R-:W-:Y:S01]  /*a1a0*/  ISETP.GE.AND P5, PT, R14, UR4, PT ;  /* 0x000000040e007c0c */ /* 0x000fe2000bfa6270 */
[C---:B------:R-:W-:Y:S01]  /*a1b0*/  VIADD R15, R73.reuse, 0x70 ;  /* 0x00000070490f7836 */ /* 0x040fe20000000000 */
[----:B------:R-:W-:Y:S01]  /*a1c0*/  ISETP.GE.AND P0, PT, R12, UR4, PT ;  /* 0x000000040c007c0c */ /* 0x000fe2000bf06270 */
[----:B------:R-:W-:Y:S01]  /*a1d0*/  VIADD R73, R73, 0x78 ;  /* 0x0000007849497836 */ /* 0x000fe20000000000 */
[----:B------:R-:W-:-:S02]  /*a1e0*/  ISETP.GE.AND P4, PT, R13, UR4, PT ;  /* 0x000000040d007c0c */ /* 0x000fc4000bf86270 */
[----:B------:R-:W-:Y:S02]  /*a1f0*/  ISETP.GE.AND P6, PT, R15, UR4, PT ;  /* 0x000000040f007c0c */ /* 0x000fe4000bfc6270 */
[----:B------:R-:W-:Y:S02]  /*a200*/  @!P1 LOP3.LUT R11, R0, 0xfffffffe, RZ, 0xc0, !PT ;  /* 0xfffffffe000b9812 */ /* 0x000fe400078ec0ff */
[----:B-1----:R-:W-:Y:S02]  /*a210*/  @!P2 LOP3.LUT R9, R36, 0xfffffffe, RZ, 0xc0, !PT ;  /* 0xfffffffe2409a812 */ /* 0x002fe400078ec0ff */
[----:B------:R-:W-:Y:S01]  /*a220*/  @!P3 LEA.HI R10, R10, R10, RZ, 0x1 ;  /* 0x0000000a0a0ab211 */ /* 0x000fe200078f08ff */
[--C-:B------:R-:W-:Y:S01]  /*a230*/  @!P1 IMAD.WIDE R2, R11, 0x4, R34.reuse ;  /* 0x000000040b029825 */ /* 0x100fe200078e0222 */
[----:B------:R-:W-:Y:S02]  /*a240*/  @!P5 LEA.HI R14, R14, R14, RZ, 0x1 ;  /* 0x0000000e0e0ed211 */ /* 0x000fe400078f08ff */
[----:B------:R-:W-:Y:S01]  /*a250*/  @!P0 LEA.HI R12, R12, R12, RZ, 0x1 ;  /* 0x0000000c0c0c8211 */ /* 0x000fe200078f08ff */
[----:B------:R-:W-:Y:S01]  /*a260*/  @!P2 IMAD.WIDE R8, R9, 0x4, R34 ;  /* 0x000000040908a825 */ /* 0x000fe200078e0222 */
[----:B------:R-:W-:Y:S01]  /*a270*/  @!P4 LEA.HI R0, R13, R13, RZ, 0x1 ;  /* 0x0000000d0d00c211 */ /* 0x000fe200078f08ff */
[----:B------:R0:W-:Y:S01]  /*a280*/  @!P1 ST.E.64 desc[UR56][R2.64], R22 ;  /* 0x0000001602009985 */ /* 0x0001e2000c101b38 */
[----:B------:R-:W-:-:S02]  /*a290*/  @!P3 LOP3.LUT R11, R10, 0xfffffffe, RZ, 0xc0, !PT ;  /* 0xfffffffe0a0bb812 */ /* 0x000fc400078ec0ff */
[----:B------:R-:W-:Y:S01]  /*a2a0*/  @!P6 LEA.HI R16, R15, R15, RZ, 0x1 ;  /* 0x0000000f0f10e211 */ /* 0x000fe200078f08ff */
[----:B------:R1:W-:Y:S01]  /*a2b0*/  @!P2 ST.E.64 desc[UR56][R8.64], R24 ;  /* 0x000000180800a985 */ /* 0x0003e2000c101b38 */
[----:B------:R-:W-:Y:S01]  /*a2c0*/  @!P0 LOP3.LUT R13, R12, 0xfffffffe, RZ, 0xc0, !PT ;  /* 0xfffffffe0c0d8812 */ /* 0x000fe200078ec0ff */
[--C-:B------:R-:W-:Y:S01]  /*a2d0*/  @!P3 IMAD.WIDE R10, R11, 0x4, R34.reuse ;  /* 0x000000040b0ab825 */ /* 0x100fe200078e0222 */
[----:B------:R-:W-:Y:S02]  /*a2e0*/  @!P4 LOP3.LUT R15, R0, 0xfffffffe, RZ, 0xc0, !PT ;  /* 0xfffffffe000fc812 */ /* 0x000fe400078ec0ff */
[----:B------:R-:W-:Y:S01]  /*a2f0*/  @!P5 LOP3.LUT R17, R14, 0xfffffffe, RZ, 0xc0, !PT ;  /* 0xfffffffe0e11d812 */ /* 0x000fe200078ec0ff */
[--C-:B------:R-:W-:Y:S01]  /*a300*/  @!P0 IMAD.WIDE R12, R13, 0x4, R34.reuse ;  /* 0x000000040d0c8825 */ /* 0x100fe200078e0222 */
[----:B------:R-:W-:Y:S01]  /*a310*/  @!P6 LOP3.LUT R19, R16, 0xfffffffe, RZ, 0xc0, !PT ;  /* 0xfffffffe1013e812 */ /* 0x000fe200078ec0ff */
[----:B------:R2:W-:Y:S02]  /*a320*/  @!P3 ST.E.64 desc[UR56][R10.64], R26 ;  /* 0x0000001a0a00b985 */ /* 0x0005e4000c101b38 */
[----:B0-----:R-:W-:-:S02]  /*a330*/  @!P4 IMAD.WIDE R2, R15, 0x4, R34 ;  /* 0x000000040f02c825 */ /* 0x001fc400078e0222 */
[----:B------:R2:W-:Y:S01]  /*a340*/  @!P0 ST.E.64 desc[UR56][R12.64], R28 ;  /* 0x0000001c0c008985 */ /* 0x0005e2000c101b38 */
[----:B------:R-:W-:Y:S01]  /*a350*/  ISETP.GE.AND P0, PT, R73, UR4, PT ;  /* 0x0000000449007c0c */ /* 0x000fe2000bf06270 */
[--C-:B-1----:R-:W-:Y:S02]  /*a360*/  @!P5 IMAD.WIDE R8, R17, 0x4, R34.reuse ;  /* 0x000000041108d825 */ /* 0x102fe400078e0222 */
[----:B------:R2:W-:Y:S02]  /*a370*/  @!P4 ST.E.64 desc[UR56][R2.64], R30 ;  /* 0x0000001e0200c985 */ /* 0x0005e4000c101b38 */
[----:B------:R-:W-:Y:S02]  /*a380*/  @!P6 IMAD.WIDE R14, R19, 0x4, R34 ;  /* 0x00000004130ee825 */ /* 0x000fe400078e0222 */
[----:B------:R2:W-:Y:S04]  /*a390*/  @!P5 ST.E.64 desc[UR56][R8.64], R32 ;  /* 0x000000200800d985 */ /* 0x0005e8000c101b38 */
[----:B------:R2:W-:Y:S02]  /*a3a0*/  @!P6 ST.E.64 desc[UR56][R14.64], R6 ;  /* 0x000000060e00e985 */ /* 0x0005e4000c101b38 */
[----:B------:R-:W-:Y:S05]  /*a3b0*/  @P0 BRA `(.L_x_8) ;  /* 0x0000004c00d00947 */ /* 0x000fea0003800000 */
[----:B------:R-:W-:-:S04]  /*a3c0*/  LEA.HI R73, R73, R73, RZ, 0x1 ;  /* 0x0000004949497211 */ /* 0x000fc800078f08ff */
[----:B--2---:R-:W-:-:S05]  /*a3d0*/  LOP3.LUT R3, R73, 0xfffffffe, RZ, 0xc0, !PT ;  /* 0xfffffffe49037812 */ /* 0x004fca00078ec0ff */
[----:B------:R-:W-:-:S05]  /*a3e0*/  IMAD.WIDE R2, R3, 0x4, R34 ;  /* 0x0000000403027825 */ /* 0x000fca00078e0222 */
[----:B------:R1:W-:Y:S01]  /*a3f0*/  ST.E.64 desc[UR56][R2.64], R4 ;  /* 0x0000000402007985 */ /* 0x0003e2000c101b38 */
[----:B------:R-:W-:Y:S05]  /*a400*/  BRA `(.L_x_8) ;  /* 0x0000004c00bc7947 */ /* 0x000fea0003800000 */
.L_x_35:
[----:B------:R-:W0:Y:S02]  /*a410*/  S2R R0, SR_TID.X ;  /* 0x0000000000007919 */ /* 0x000e240000002100 */
[----:B0-----:R-:W-:-:S05]  /*a420*/  VIADD R2, R0, 0xffffff80 ;  /* 0xffffff8000027836 */ /* 0x001fca0000000000 */
[----:B------:R-:W-:-:S13]  /*a430*/  ISETP.GT.AND P0, PT, R2, 0x7f, PT ;  /* 0x0000007f0200780c */ /* 0x000fda0003f04270 */
[----:B------:R-:W-:Y:S05]  /*a440*/  @P0 BRA `(.L_x_8) ;  /* 0x0000004c00ac0947 */ /* 0x000fea0003800000 */
[----:B------:R-:W0:Y:S01]  /*a450*/  S2R R3, SR_CTAID.X ;  /* 0x0000000000037919 */ /* 0x000e220000002500 */
[----:B------:R-:W1:Y:S01]  /*a460*/  LDC R6, c[0x0][0xbe8] ;  /* 0x0002fa00ff067b82 */ /* 0x000e620000000800 */
[----:B------:R-:W-:Y:S01]  /*a470*/  ULDC UR4, c[0x0][0xa88] ;  /* 0x0002a20000047ab9 */ /* 0x000fe20000000800 */
[----:B0-----:R-:W-:Y:S02]  /*a480*/  IMAD R0, R3, 0x80, R0 ;  /* 0x0000008003007824 */ /* 0x001fe400078e0200 */
[----:B-1----:R-:W-:Y:S02]  /*a490*/  IMAD R3, R6, UR4, RZ ;  /* 0x0000000406037c24 */ /* 0x002fe4000f8e02ff */
[----:B------:R-:W-:-:S05]  /*a4a0*/  VIADD R0, R0, 0xffffff80 ;  /* 0xffffff8000007836 */ /* 0x000fca0000000000 */
[----:B------:R-:W-:-:S13]  /*a4b0*/  ISETP.GE.AND P0, PT, R0, R3, PT ;  /* 0x000000030000720c */ /* 0x000fda0003f06270 */
[----:B------:R-:W-:Y:S05]  /*a4c0*/  @P0 BRA `(.L_x_8) ;  /* 0x0000004c008c0947 */ /* 0x000fea0003800000 */
[----:B------:R-:W-:Y:S01]  /*a4d0*/  ISETP.NE.AND P0, PT, R6, 0x1, PT ;  /* 0x000000010600780c */ /* 0x000fe20003f05270 */
[----:B------:R-:W0:Y:S01]  /*a4e0*/  LDC.64 R10, c[0x0][0xbd8] ;  /* 0x0002f600ff0a7b82 */ /* 0x000e220000000a00 */
[----:B------:R-:W-:Y:S01]  /*a4f0*/  USHF.R.S32.HI UR6, URZ, 0x1f, UR51 ;  /* 0x0000001f3f067899 */ /* 0x000fe20008011433 */
[----:B------:R-:W-:Y:S01]  /*a500*/  IMAD.MOV.U32 R5, RZ, RZ, R0 ;  /* 0x000000ffff057224 */ /* 0x000fe200078e0000 */
[----:B------:R-:W-:Y:S02]  /*a510*/  ULDC.64 UR8, c[0x0][0xbd0] ;  /* 0x0002f40000087ab9 */ /* 0x000fe40000000a00 */
[----:B------:R-:W-:Y:S02]  /*a520*/  UIMAD UR6, UR6, UR8, URZ ;  /* 0x00000008060672a4 */ /* 0x000fe4000f8e023f */
[----:B------:R-:W-:Y:S01]  /*a530*/  UIMAD.WIDE.U32 UR4, UR51, UR8, URZ ;  /* 0x00000008330472a5 */ /* 0x000fe2000f8e003f */
[----:B------:R-:W1:Y:S01]  /*a540*/  S2UR UR7, SR_CTAID.Y ;  /* 0x00000000000779c3 */ /* 0x000e620000002600 */
[----:B------:R-:W-:-:S04]  /*a550*/  UIMAD UR6, UR51, UR9, UR6 ;  /* 0x00000009330672a4 */ /* 0x000fc8000f8e0206 */
[----:B------:R-:W-:Y:S02]  /*a560*/  UIADD3 UR6, UR5, UR6, URZ ;  /* 0x0000000605067290 */ /* 0x000fe4000fffe03f */
[----:B------:R-:W-:Y:S01]  /*a570*/  IMAD.U32 R3, RZ, RZ, UR5 ;  /* 0x00000005ff037e24 */ /* 0x000fe2000f8e00ff */
[----:B------:R-:W2:Y:S01]  /*a580*/  @P0 LDC R7, c[0x0][0xbec] ;  /* 0x0002fb00ff070b82 */ /* 0x000ea20000000800 */
[----:B------:R-:W-:Y:S01]  /*a590*/  IMAD.U32 R2, RZ, RZ, UR4 ;  /* 0x00000004ff027e24 */ /* 0x000fe2000f8e00ff */
[----:B------:R-:W-:Y:S01]  /*a5a0*/  ULDC.64 UR4, c[0x0][0xbe0] ;  /* 0x0002f80000047ab9 */ /* 0x000fe20000000a00 */
[----:B------:R-:W-:-:S05]  /*a5b0*/  IMAD.U32 R3, RZ, RZ, UR6 ;  /* 0x00000006ff037e24 */ /* 0x000fca000f8e00ff */
[----:B------:R-:W3:Y:S01]  /*a5c0*/  @P0 LDC R9, c[0x0][0xbf0] ;  /* 0x0002fc00ff090b82 */ /* 0x000ee20000000800 */
[C---:B0-----:R-:W-:Y:S02]  /*a5d0*/  IMAD R12, R10.reuse, UR39, RZ ;  /* 0x000000270a0c7c24 */ /* 0x041fe4000f8e02ff */
[----:B------:R-:W-:-:S04]  /*a5e0*/  IMAD.WIDE.U32 R2, R10, UR49, R2 ;  /* 0x000000310a027c25 */ /* 0x000fc8000f8e0002 */
[----:B------:R-:W-:Y:S01]  /*a5f0*/  IMAD R11, R11, UR49, R12 ;  /* 0x000000310b0b7c24 */ /* 0x000fe2000f8e020c */
[----:B------:R-:W1:Y:S03]  /*a600*/  LDC R8, c[0x0][0xc50] ;  /* 0x00031400ff087b82 */ /* 0x000e660000000800 */
[----:B------:R-:W-:Y:S02]  /*a610*/  IMAD.IADD R3, R11, 0x1, R3 ;  /* 0x000000010b037824 */ /* 0x000fe400078e0203 */
[----:B--2---:R-:W-:-:S04]  /*a620*/  @P0 IMAD.HI.U32 R4, R0, R7, RZ ;  /* 0x0000000700040227 */ /* 0x004fc800078e00ff */
[----:B------:R-:W-:Y:S01]  /*a630*/  IMAD R7, RZ, RZ, -UR51 ;  /* 0x80000033ff077e24 */ /* 0x000fe2000f8e02ff */
[----:B---3--:R-:W-:-:S03]  /*a640*/  @P0 SHF.R.U32.HI R5, RZ, R9, R4 ;  /* 0x00000009ff050219 */ /* 0x008fc60000011604 */
[----:B-1----:R-:W-:Y:S01]  /*a650*/  IMAD R9, R8, R7, UR7 ;  /* 0x0000000708097e24 */ /* 0x002fe2000f8e0207 */
[----:B------:R-:W-:-:S03]  /*a660*/  IADD3 R7, -R5, RZ, RZ ;  /* 0x000000ff05077210 */ /* 0x000fc60007ffe1ff */
[----:B------:R-:W-:Y:S01]  /*a670*/  IMAD.WIDE.U32 R2, R9, UR4, R2 ;  /* 0x0000000409027c25 */ /* 0x000fe2000f8e0002 */
[----:B------:R-:W-:-:S03]  /*a680*/  SHF.R.S32.HI R4, RZ, 0x1f, R9 ;  /* 0x0000001fff047819 */ /* 0x000fc60000011409 */
[----:B------:R-:W-:Y:S01]  /*a690*/  IMAD R7, R6, R7, R0 ;  /* 0x0000000706077224 */ /* 0x000fe200078e0200 */
[----:B------:R-:W-:Y:S01]  /*a6a0*/  IADD3 R2, P0, R5, R2, RZ ;  /* 0x0000000205027210 */ /* 0x000fe20007f1e0ff */
[----:B------:R-:W-:-:S03]  /*a6b0*/  IMAD R4, R4, UR4, RZ ;  /* 0x0000000404047c24 */ /* 0x000fc6000f8e02ff */
[----:B------:R-:W-:Y:S01]  /*a6c0*/  SHF.R.S32.HI R0, RZ, 0x1f, R7 ;  /* 0x0000001fff007819 */ /* 0x000fe20000011407 */
[----:B------:R-:W-:Y:S01]  /*a6d0*/  IMAD R4, R9, UR5, R4 ;  /* 0x0000000509047c24 */ /* 0x000fe2000f8e0204 */
[----:B------:R-:W-:Y:S01]  /*a6e0*/  SHF.R.S32.HI R9, RZ, 0x1f, R5 ;  /* 0x0000001fff097819 */ /* 0x000fe20000011405 */
[----:B------:R-:W-:Y:S02]  /*a6f0*/  ULDC.64 UR4, c[0x0][0xbc8] ;  /* 0x0002f20000047ab9 */ /* 0x000fe40000000a00 */
[----:B------:R-:W-:Y:S01]  /*a700*/  IMAD R0, R0, UR4, RZ ;  /* 0x0000000400007c24 */ /* 0x000fe2000f8e02ff */
[----:B------:R-:W-:-:S03]  /*a710*/  IADD3.X R3, R9, R3, R4, P0, !PT ;  /* 0x0000000309037210 */ /* 0x000fc600007fe404 */
[C---:B------:R-:W-:Y:S02]  /*a720*/  IMAD R5, R7.reuse, UR5, R0 ;  /* 0x0000000507057c24 */ /* 0x040fe4000f8e0200 */
[----:B------:R-:W-:Y:S01]  /*a730*/  IMAD.WIDE.U32 R2, R7, UR4, R2 ;  /* 0x0000000407027c25 */ /* 0x000fe2000f8e0002 */
[----:B------:R-:W-:-:S03]  /*a740*/  ULDC.64 UR4, c[0x0][0xba8] ;  /* 0x0002ea0000047ab9 */ /* 0x000fc60000000a00 */
[----:B------:R-:W-:Y:S01]  /*a750*/  IMAD.IADD R3, R3, 0x1, R5 ;  /* 0x0000000103037824 */ /* 0x000fe200078e0205 */
[----:B------:R-:W-:-:S04]  /*a760*/  LEA R4, P0, R2, UR4, 0x2 ;  /* 0x0000000402047c11 */ /* 0x000fc8000f8010ff */
[----:B------:R-:W-:Y:S01]  /*a770*/  LEA.HI.X R5, R2, UR5, R3, 0x2, P0 ;  /* 0x0000000502057c11 */ /* 0x000fe200080f1403 */
[----:B------:R-:W-:-:S05]  /*a780*/  IMAD.MOV.U32 R3, RZ, RZ, -0x800000 ;  /* 0xff800000ff037424 */ /* 0x000fca00078e00ff */
[----:B------:R0:W-:Y:S01]  /*a790*/  STG.E desc[UR56][R4.64], R3 ;  /* 0x0000000304007986 */ /* 0x0001e2000c101938 */
[----:B------:R-:W-:Y:S05]  /*a7a0*/  BRA `(.L_x_8) ;  /* 0x0000004800d47947 */ /* 0x000fea0003800000 */
.L_x_6:
[----:B------:R-:W-:-:S08]  /*a7b0*/  NOP ;  /* 0x0000000000007918 */ /* 0x000fd00000000000 */
[----:B------:R-:W0:-:S00]  /*a7c0*/  USETMAXREG.DEALLOC.CTAPOOL 0x28 ;  /* 0x00000028000079c8 */ /* 0x000e0000080e0500 */
[----:B0-----:R-:W-:Y:S01]  /*a7d0*/  LOP3.LUT R22, R0, 0x3, RZ, 0xc0, !PT ;  /* 0x0000000300167812 */ /* 0x001fe200078ec0ff */
[----:B------:R-:W0:Y:S05]  /*a7e0*/  S2R R18, SR_CTAID.Z ;  /* 0x0000000000127919 */ /* 0x000e2a0000002700 */
[----:B------:R-:W1:Y:S01]  /*a7f0*/  S2UR UR6, SR_CTAID.Y ;  /* 0x00000000000679c3 */ /* 0x000e620000002600 */
[----:B------:R-:W2:Y:S02]  /*a800*/  SHFL.IDX PT, R0, R22, RZ, 0x1f ;  /* 0x00001fff16007589 */ /* 0x000ea400000e0000 */
[----:B--2---:R-:W-:-:S13]  /*a810*/  ISETP.NE.AND P0, PT, R0, RZ, PT ;  /* 0x000000ff0000720c */ /* 0x004fda0003f05270 */
[----:B01----:R-:W-:Y:S05]  /*a820*/  @!P0 BRA `(.L_x_38) ;  /* 0x0000000000288947 */ /* 0x003fea0003800000 */
[----:B------:R-:W-:Y:S01]  /*a830*/  ULDC UR7, c[0x0][0xc50] ;  /* 0x0003140000077ab9 */ /* 0x000fe20000000800 */
[----:B------:R-:W-:Y:S01]  /*a840*/  UMOV UR39, UR6 ;  /* 0x0000000600277c82 */ /* 0x000fe20008000000 */
[----:B------:R-:W-:-:S06]  /*a850*/  UISETP.NE.AND UP0, UPT, UR7, 0x1, UPT ;  /* 0x000000010700788c */ /* 0x000fcc000bf05270 */
[----:B------:R-:W-:-:S13]  /*a860*/  PLOP3.LUT P0, PT, PT, PT, UP0, 0x80, 0x0 ;  /* 0x000000000000781c */ /* 0x000fda0003f0f008 */
[----:B------:R-:W-:Y:S05]  /*a870*/  @!P0 BRA `(.L_x_39) ;  /* 0x0000000000308947 */ /* 0x000fea0003800000 */
[----:B------:R-:W-:Y:S01]  /*a880*/  ULDC UR4, c[0x0][0xc54] ;  /* 0x0003150000047ab9 */ /* 0x000fe20000000800 */
[----:B------:R-:W-:Y:S01]  /*a890*/  ULDC UR39, c[0x0][0xc58] ;  /* 0x0003160000277ab9 */ /* 0x000fe20000000800 */
[----:B------:R-:W-:-:S04]  /*a8a0*/  UIMAD.WIDE.U32 UR4, UR6, UR4, URZ ;  /* 0x00000004060472a5 */ /* 0x000fc8000f8e003f */
[----:B------:R-:W-:Y:S01]  /*a8b0*/  USHF.R.U32.HI UR39, URZ, UR39, UR5 ;  /* 0x000000273f277299 */ /* 0x000fe20008011605 */
[----:B------:R-:W-:Y:S11]  /*a8c0*/  BRA `(.L_x_39) ;  /* 0x00000000001c7947 */ /* 0x000ff60003800000 */
.L_x_38:
[----:B------:R-:W-:Y:S01]  /*a8d0*/  ULDC UR7, c[0x0][0xc50] ;  /* 0x0003140000077ab9 */ /* 0x000fe20000000800 */
[----:B------:R-:W-:Y:S01]  /*a8e0*/  UMOV UR39, UR6 ;  /* 0x0000000600277c82 */ /* 0x000fe20008000000 */
[----:B------:R-:W-:-:S11]  /*a8f0*/  UISETP.NE.AND UP0, UPT, UR7, 0x1, UPT ;  /* 0x000000010700788c */ /* 0x000fd6000bf05270 */
[----:B------:R-:W-:Y:S01]  /*a900*/  @UP0 ULDC UR4, c[0x0][0xc54] ;  /* 0x0003150000040ab9 */ /* 0x000fe20000000800 */
[----:B------:R-:W-:Y:S01]  /*a910*/  @UP0 ULDC UR8, c[0x0][0xc58] ;  /* 0x0003160000080ab9 */ /* 0x000fe20000000800 */
[----:B------:R-:W-:-:S04]  /*a920*/  UIMAD.WIDE.U32 UR4, UR6, UR4, URZ ;  /* 0x00000004060472a5 */ /* 0x000fc8000f8e003f */
[----:B------:R-:W-:-:S12]  /*a930*/  @UP0 USHF.R.U32.HI UR39, URZ, UR8, UR5 ;  /* 0x000000083f270299 */ /* 0x000fd80008011605 */
.L_x_39:
[----:B------:R-:W-:Y:S01]  /*a940*/  ISETP.GE.AND P0, PT, R18, RZ, PT ;  /* 0x000000ff1200720c */ /* 0x000fe20003f06270 */
[----:B------:R-:W-:Y:S01]  /*a950*/  UIADD3 UR4, -UR39, URZ, URZ ;  /* 0x0000003f27047290 */ /* 0x000fe2000fffe13f */
[----:B------:R-:W-:Y:S02]  /*a960*/  IMAD.MOV.U32 R0, RZ, RZ, 0x1 ;  /* 0x00000001ff007424 */ /* 0x000fe400078e00ff */
[----:B------:R-:W-:Y:S01]  /*a970*/  IMAD.MOV.U32 R2, RZ, RZ, RZ ;  /* 0x000000ffff027224 */ /* 0x000fe200078e00ff */
[----:B------:R-:W-:Y:S01]  /*a980*/  UIMAD UR6, UR7, UR4, UR6 ;  /* 0x00000004070672a4 */ /* 0x000fe2000f8e0206 */
[----:B------:R-:W-:-:S07]  /*a990*/  IMAD.MOV.U32 R3, RZ, RZ, 0x1 ;  /* 0x00000001ff037424 */ /* 0x000fce00078e00ff */
[----:B------:R-:W-:Y:S05]  /*a9a0*/  @!P0 BRA `(.L_x_40) ;  /* 0x0000004400848947 */ /* 0x000fea0003800000 */
[----:B------:R-:W0:Y:S01]  /*a9b0*/  LDC.64 R2, c[0x0][0xa28] ;  /* 0x00028a00ff027b82 */ /* 0x000e220000000a00 */
[----:B------:R-:W-:Y:S01]  /*a9c0*/  ULDC.64 UR4, c[0x0][0x418] ;  /* 0x0001060000047ab9 */ /* 0x000fe20000000a00 */
[----:B------:R-:W-:Y:S01]  /*a9d0*/  ULDC UR36, c[0x0][0x2f0] ;  /* 0x0000bc0000247ab9 */ /* 0x000fe20000000800 */
[----:B------:R-:W-:Y:S01]  /*a9e0*/  IMAD.MOV.U32 R17, RZ, RZ, RZ ;  /* 0x000000ffff117224 */ /* 0x000fe200078e00ff */
[----:B0-----:R-:W-:-:S04]  /*a9f0*/  ISETP.NE.U32.AND P0, PT, R2, RZ, PT ;  /* 0x000000ff0200720c */ /* 0x001fc80003f05070 */
[----:B------:R-:W-:Y:S01]  /*aa00*/  ISETP.NE.AND.EX P0, PT, R3, RZ, PT, P0 ;  /* 0x000000ff0300720c */ /* 0x000fe20003f05300 */
[----:B------:R-:W-:-:S03]  /*aa10*/  UISETP.NE.U32.AND UP0, UPT, UR4, URZ, UPT ;  /* 0x0000003f0400728c */ /* 0x000fc6000bf05070 */
[----:B------:R-:W-:-:S09]  /*aa20*/  ULDC UR4, c[0x0][0x424] ;  /* 0x0001090000047ab9 */ /* 0x000fd20000000800 */
[----:B------:R-:W0:Y:S01]  /*aa30*/  @P0 LDC.64 R2, c[0x0][0xa28] ;  /* 0x00028a00ff020b82 */ /* 0x000e220000000a00 */
[----:B------:R-:W-:-:S04]  /*aa40*/  UISETP.NE.AND.EX UP0, UPT, UR5, URZ, UPT, UP0 ;  /* 0x0000003f0500728c */ /* 0x000fc8000bf05300 */
[----:B------:R-:W-:-:S04]  /*aa50*/  USEL UR4, UR4, 0x1, UP0 ;  /* 0x0000000104047887 */ /* 0x000fc80008000000 */
[----:B------:R-:W-:Y:S01]  /*aa60*/  UIMAD UR36, UR4, UR36, URZ ;  /* 0x00000024042472a4 */ /* 0x000fe2000f8e023f */
[----:B------:R-:W1:Y:S03]  /*aa70*/  S2R R29, SR_CTAID.X ;  /* 0x00000000001d7919 */ /* 0x000e660000002500 */
[----:B------:R-:W-:Y:S02]  /*aa80*/  UISETP.GE.AND UP0, UPT, UR36, 0x1, UPT ;  /* 0x000000012400788c */ /* 0x000fe4000bf06270 */
[----:B------:R-:W-:Y:S01]  /*aa90*/  UIADD3 UR4, UR36, 0x9f, URZ ;  /* 0x0000009f24047890 */ /* 0x000fe2000fffe03f */
[----:B0-----:R-:W-:-:S05]  /*aaa0*/  @P0 IMAD.WIDE R2, R18, 0x4, R2 ;  /* 0x0000000412020825 */ /* 0x001fca00078e0202 */
[----:B------:R0:W5:Y:S01]  /*aab0*/  @P0 LDG.E R17, desc[UR56][R2.64] ;  /* 0x0000003802110981 */ /* 0x000162000c1e1900 */
[----:B------:R-:W-:Y:S01]  /*aac0*/  PLOP3.LUT P0, PT, PT, PT, UP0, 0x80, 0x0 ;  /* 0x000000000000781c */ /* 0x000fe20003f0f008 */
[----:B------:R-:W-:Y:S02]  /*aad0*/  UIMAD.WIDE UR4, UR4, 0x66666667, URZ ;  /* 0x66666667040478a5 */ /* 0x000fe4000f8e023f */
[----:B------:R-:W-:Y:S02]  /*aae0*/  ULOP3.LUT UR43, UR6, 0xffff, URZ, 0xc0, !UPT ;  /* 0x0000ffff062b7892 */ /* 0x000fe4000f8ec03f */
[----:B------:R-:W-:Y:S01]  /*aaf0*/  USHF.R.U32.HI UR40, URZ, 0x1f, UR5 ;  /* 0x0000001f3f287899 */ /* 0x000fe20008011605 */
[----:B------:R-:W-:-:S03]  /*ab00*/  UMOV UR38, URZ ;  /* 0x0000003f00267c82 */ /* 0x000fc60008000000 */
[----:B------:R-:W-:-:S04]  /*ab10*/  ULEA.HI.SX32 UR40, UR5, UR40, 0x1a ;  /* 0x0000002805287291 */ /* 0x000fc8000f8fd23f */
[----:B01----:R-:W-:Y:S08]  /*ab20*/  @!P0 BRA `(.L_x_41) ;  /* 0x0000000000848947 */ /* 0x003ff00003800000 */
[----:B------:R-:W-:Y:S01]  /*ab30*/  USHF.R.U32.HI UR6, URZ, 0x10, UR6 ;  /* 0x000000103f067899 */ /* 0x000fe20008011606 */
[----:B------:R-:W-:-:S03]  /*ab40*/  UMOV UR4, URZ ;  /* 0x0000003f00047c82 */ /* 0x000fc60008000000 */
[----:B------:R-:W-:-:S11]  /*ab50*/  UISETP.NE.AND UP0, UPT, UR6, URZ, UPT ;  /* 0x0000003f0600728c */ /* 0x000fd6000bf05270 */
[----:B------:R-:W-:Y:S02]  /*ab60*/  @!UP0 ULDC UR6, c[0x0][0x9f0] ;  /* 0x00027c0000068ab9 */ /* 0x000fe40000000800 */
[----:B------:R-:W-:Y:S01]  /*ab70*/  IABS R2, UR6 ;  /* 0x0000000600027c13 */ /* 0x000fe20008000000 */
[----:B------:R-:W-:Y:S02]  /*ab80*/  UIADD3 UR7, UR40, -0x1, UR6 ;  /* 0xffffffff28077890 */ /* 0x000fe4000fffe006 */
[----:B------:R-:W-:Y:S02]  /*ab90*/  IABS R5, UR6 ;  /* 0x0000000600057c13 */ /* 0x000fe40008000000 */
[----:B------:R-:W-:Y:S02]  /*aba0*/  R2UR UR10, R2 ;  /* 0x00000000020a72ca */ /* 0x000fe400000e0000 */
[----:B------:R-:W-:Y:S01]  /*abb0*/  IABS R4, UR7 ;  /* 0x0000000700047c13 */ /* 0x000fe20008000000 */
[----:B------:R-:W-:-:S03]  /*abc0*/  ULOP3.LUT UR7, UR7, UR6, URZ, 0x3c, !UPT ;  /* 0x0000000607077292 */ /* 0x000fc6000f8e3c3f */
[----:B------:R-:W-:-:S07]  /*abd0*/  R2UR UR9, R4 ;  /* 0x00000000040972ca */ /* 0x000fce00000e0000 */
        /* <DEDUP_REMOVED lines=18> */
[----:B------:R-:W-:Y:S02]  /*ad00*/  UISETP.NE.AND UP0, UPT, UR6, URZ, UPT ;  /* 0x0000003f0600728c */ /* 0x000fe4000bf05270 */
[----:B------:R-:W-:-:S09]  /*ad10*/  @!UP1 UIADD3 UR5, -UR5, URZ, URZ ;  /* 0x0000003f05059290 */ /* 0x000fd2000fffe13f */
[----:B------:R-:W-:-:S07]  /*ad20*/  @!UP0 ULOP3.LUT UR5, URZ, UR6, URZ, 0x33, !UPT ;  /* 0x000000063f058292 */ /* 0x000fce000f8e333f */
[----:B------:R-:W-:-:S05]  /*ad30*/  UMOV UR38, UR5 ;  /* 0x0000000500267c82 */ /* 0x000fca0008000000 */
.L_x_41:
[----:B------:R-:W-:Y:S02]  /*ad40*/  UIMAD UR44, UR43, UR38, URZ ;  /* 0x000000262b2c72a4 */ /* 0x000fe4000f8e023f */
[----:B------:R-:W-:-:S04]  /*ad50*/  IMAD.U32 R3, RZ, RZ, UR38 ;  /* 0x00000026ff037e24 */ /* 0x000fc8000f8e00ff */
[----:B------:R-:W-:-:S05]  /*ad60*/  IMAD.U32 R2, RZ, RZ, UR44 ;  /* 0x0000002cff027e24 */ /* 0x000fca000f8e00ff */
[----:B------:R-:W-:Y:S01]  /*ad70*/  VIADDMNMX R2, R2, R3, UR40, PT ;  /* 0x0000002802027e46 */ /* 0x000fe2000b800103 */
[----:B------:R-:W-:-:S03]  /*ad80*/  IMAD.MOV.U32 R3, RZ, RZ, 0x1 ;  /* 0x00000001ff037424 */ /* 0x000fc600078e00ff */
[----:B------:R-:W-:Y:S01]  /*ad90*/  R2UR UR45, R2 ;  /* 0x00000000022d72ca */ /* 0x000fe200000e0000 */
[----:B------:R-:W-:-:S12]  /*ada0*/  IMAD.MOV.U32 R2, RZ, RZ, RZ ;  /* 0x000000ffff027224 */ /* 0x000fd800078e00ff */
[----:B------:R-:W-:-:S06]  /*adb0*/  UISETP.GT.AND UP0, UPT, UR45, UR44, UPT ;  /* 0x0000002c2d00728c */ /* 0x000fcc000bf04270 */
[----:B------:R-:W-:-:S13]  /*adc0*/  PLOP3.LUT P0, PT, PT, PT, UP0, 0x80, 0x0 ;  /* 0x000000000000781c */ /* 0x000fda0003f0f008 */
[----:B------:R-:W-:Y:S05]  /*add0*/  @!P0 BRA `(.L_x_40) ;  /* 0x0000004000788947 */ /* 0x000fea0003800000 */
[----:B------:R-:W0:Y:S01]  /*ade0*/  S2UR UR4, SR_CgaCtaId ;  /* 0x00000000000479c3 */ /* 0x000e220000008800 */
[----:B------:R-:W-:-:S04]  /*adf0*/  MOV R0, 0x400 ;  /* 0x0000040000007802 */ /* 0x000fc80000000f00 */
[----:B------:R-:W-:-:S13]  /*ae00*/  R2UR UR41, R0 ;  /* 0x00000000002972ca */ /* 0x000fda00000e0000 */
[----:B0-----:R-:W-:-:S04]  /*ae10*/  ULEA UR41, UR4, UR41, 0x18 ;  /* 0x0000002904297291 */ /* 0x001fc8000f8ec03f */
[----:B------:R-:W-:-:S04]  /*ae20*/  UIADD3 UR4, UR41, 0x1a400, URZ ;  /* 0x0001a40029047890 */ /* 0x000fc8000fffe03f */
[----:B------:R-:W-:-:S06]  /*ae30*/  ULOP3.LUT UP0, URZ, UR4, 0x1bf, URZ, 0xc0, !UPT ;  /* 0x000001bf043f7892 */ /* 0x000fcc000f80c03f */
[----:B------:R-:W-:-:S13]  /*ae40*/  PLOP3.LUT P0, PT, PT, PT, UP0, 0x80, 0x0 ;  /* 0x000000000000781c */ /* 0x000fda0003f0f008 */
[----:B------:R-:W-:Y:S05]  /*ae50*/  @!P0 BRA `(.L_x_42) ;  /* 0x0000000000408947 */ /* 0x000fea0003800000 */
[----:B------:R-:W-:Y:S01]  /*ae60*/  MOV R2, 0x0 ;  /* 0x0000000000027802 */ /* 0x000fe20000000f00 */
[----:B------:R-:W-:Y:S01]  /*ae70*/  ULDC.64 UR4, c[0x4][0xc8] ;  /* 0x0100320000047ab9 */ /* 0x000fe20000000a00 */
[----:B------:R-:W-:Y:S01]  /*ae80*/  ULDC.64 UR6, c[0x4][0xd0] ;  /* 0x0100340000067ab9 */ /* 0x000fe20000000a00 */
[----:B------:R-:W-:Y:S02]  /*ae90*/  IMAD.U32 R4, RZ, RZ, UR4 ;  /* 0x00000004ff047e24 */ /* 0x000fe4000f8e00ff */
[----:B------:R-:W-:Y:S01]  /*aea0*/  IMAD.U32 R5, RZ, RZ, UR5 ;  /* 0x00000005ff057e24 */ /* 0x000fe2000f8e00ff */
[----:B------:R-:W0:Y:S01]  /*aeb0*/  LDC.64 R2, c[0x4][R2] ;  /* 0x0100000002027b82 */ /* 0x000e220000000a00 */
[----:B------:R-:W-:Y:S01]  /*aec0*/  ULDC.64 UR4, c[0x4][0x8] ;  /* 0x0100020000047ab9 */ /* 0x000fe20000000a00 */
[----:B------:R-:W-:Y:S01]  /*aed0*/  IMAD.U32 R6, RZ, RZ, UR6 ;  /* 0x00000006ff067e24 */ /* 0x000fe2000f8e00ff */
[----:B------:R-:W-:Y:S01]  /*aee0*/  MOV R11, UR5 ;  /* 0x00000005000b7c02 */ /* 0x000fe20008000f00 */
[----:B------:R-:W-:-:S02]  /*aef0*/  IMAD.U32 R7, RZ, RZ, UR7 ;  /* 0x00000007ff077e24 */ /* 0x000fc4000f8e00ff */
[----:B------:R-:W-:Y:S02]  /*af00*/  IMAD.U32 R10, RZ, RZ, UR4 ;  /* 0x00000004ff0a7e24 */ /* 0x000fe4000f8e00ff */
[----:B------:R-:W-:Y:S02]  /*af10*/  IMAD.MOV.U32 R8, RZ, RZ, 0x70 ;  /* 0x00000070ff087424 */ /* 0x000fe400078e00ff */
[----:B------:R-:W-:Y:S02]  /*af20*/  IMAD.MOV.U32 R12, RZ, RZ, 0x1 ;  /* 0x00000001ff0c7424 */ /* 0x000fe400078e00ff */
[----:B------:R-:W-:-:S07]  /*af30*/  IMAD.MOV.U32 R13, RZ, RZ, RZ ;  /* 0x000000ffff0d7224 */ /* 0x000fce00078e00ff */
[----:B------:R-:W-:-:S07]  /*af40*/  LEPC R20, `(.L_x_42) ;  /* 0x000000001014794e */ /* 0x000fce0000000000 */
[----:B0----5:R-:W-:Y:S05]  /*af50*/  CALL.ABS.NOINC R2 ;  /* 0x0000000002007343 */ /* 0x021fea0003c00000 */
.L_x_42:
[----:B------:R-:W-:-:S06]  /*af60*/  UIADD3 UR4, UR41, 0xa400, URZ ;  /* 0x0000a40029047890 */ /* 0x000fcc000fffe03f */
[----:B------:R-:W-:-:S05]  /*af70*/  IMAD.U32 R16, RZ, RZ, UR4 ;  /* 0x00000004ff107e24 */ /* 0x000fca000f8e00ff */
[----:B------:R-:W-:-:S13]  /*af80*/  LOP3.LUT P0, RZ, R16, 0x3ff, RZ, 0xc0, !PT ;  /* 0x000003ff10ff7812 */ /* 0x000fda000780c0ff */
        /* <DEDUP_REMOVED lines=8> */
[----:B------:R-:W-:Y:S02]  /*b010*/  IMAD.U32 R6, RZ, RZ, UR6 ;  /* 0x00000006ff067e24 */ /* 0x000fe4000f8e00ff */
[----:B------:R-:W-:-:S02]  /*b020*/  IMAD.U32 R7, RZ, RZ, UR7 ;  /* 0x00000007ff077e24 */ /* 0x000fc4000f8e00ff */
[----:B------:R-:W-:Y:S02]  /*b030*/  IMAD.U32 R10, RZ, RZ, UR4 ;  /* 0x00000004ff0a7e24 */ /* 0x000fe4000f8e00ff */
[----:B------:R-:W-:Y:S02]  /*b040*/  IMAD.U32 R11, RZ, RZ, UR5 ;  /* 0x00000005ff0b7e24 */ /* 0x000fe4000f8e00ff */
[----:B------:R-:W-:Y:S02]  /*b050*/  IMAD.MOV.U32 R8, RZ, RZ, 0x70 ;  /* 0x00000070ff087424 */ /* 0x000fe400078e00ff */
[----:B------:R-:W-:Y:S02]  /*b060*/  IMAD.MOV.U32 R12, RZ, RZ, 0x1 ;  /* 0x00000001ff0c7424 */ /* 0x000fe400078e00ff */
[----:B------:R-:W-:-:S07]  /*b070*/  IMAD.MOV.U32 R13, RZ, RZ, RZ ;  /* 0x000000ffff0d7224 */ /* 0x000fce00078e00ff */
[----:B------:R-:W-:-:S07]  /*b080*/  LEPC R20, `(.L_x_43) ;  /* 0x000000001014794e */ /* 0x000fce0000000000 */
[----:B0----5:R-:W-:Y:S05]  /*b090*/  CALL.ABS.NOINC R2 ;  /* 0x0000000002007343 */ /* 0x021fea0003c00000 */
.L_x_43:
        /* <DEDUP_REMOVED lines=20> */
.L_x_44:
        /* <DEDUP_REMOVED lines=18> */
.L_x_45:
[----:B------:R-:W0:Y:S01]  /*b300*/  LDC.64 R2, c[0x0][0x9f8] ;  /* 0x00027e00ff027b82 */ /* 0x000e220000000a00 */
[----:B------:R-:W-:Y:S01]  /*b310*/  IMAD.SHL.U32 R19, R31, 0x10, RZ ;  /* 0x000000101f137824 */ /* 0x000fe200078e00ff */
[----:B------:R-:W-:Y:S01]  /*b320*/  ULDC UR4, c[0x0][0x2f4] ;  /* 0x0000bd0000047ab9 */ /* 0x000fe20000000800 */
[----:B------:R-:W-:Y:S01]  /*b330*/  IMAD.MOV.U32 R30, RZ, RZ, R18 ;  /* 0x000000ffff1e7224 */ /* 0x000fe200078e0012 */
[----:B------:R-:W-:-:S04]  /*b340*/  ULDC UR5, c[0x0][0x320] ;  /* 0x0000c80000057ab9 */ /* 0x000fc80000000800 */
[----:B------:R-:W1:Y:S01]  /*b350*/  LDC R20, c[0x0][0x430] ;  /* 0x00010c00ff147b82 */ /* 0x000e620000000800 */
[----:B0-----:R-:W-:-:S04]  /*b360*/  ISETP.NE.U32.AND P0, PT, R2, RZ, PT ;  /* 0x000000ff0200720c */ /* 0x001fc80003f05070 */
[----:B------:R-:W-:-:S13]  /*b370*/  ISETP.NE.AND.EX P0, PT, R3, RZ, PT, P0 ;  /* 0x000000ff0300720c */ /* 0x000fda0003f05300 */
[----:B------:R-:W0:Y:S01]  /*b380*/  @P0 LDC.64 R2, c[0x0][0x9f8] ;  /* 0x00027e00ff020b82 */ /* 0x000e220000000a00 */
[----:B------:R-:W-:Y:S02]  /*b390*/  LOP3.LUT R35, R19, 0x30, RZ, 0xc0, !PT ;  /* 0x0000003013237812 */ /* 0x000fe400078ec0ff */
[----:B-1----:R-:W-:Y:S02]  /*b3a0*/  ISETP.NE.AND P2, PT, R20, 0x1, PT ;  /* 0x000000011400780c */ /* 0x002fe40003f45270 */
[----:B------:R-:W-:Y:S01]  /*b3b0*/  LOP3.LUT R16, R16, 0xffffffef, RZ, 0xc0, !PT ;  /* 0xffffffef10107812 */ /* 0x000fe200078ec0ff */
[----:B0-----:R-:W-:-:S05]  /*b3c0*/  @P0 IMAD.WIDE R2, R18, 0x4, R2 ;  /* 0x0000000412020825 */ /* 0x001fca00078e0202 */
[----:B------:R0:W5:Y:S01]  /*b3d0*/  @P0 LDG.E R30, desc[UR56][R2.64] ;  /* 0x00000038021e0981 */ /* 0x000162000c1e1900 */
[C---:B------:R-:W-:Y:S01]  /*b3e0*/  ISETP.GE.AND P0, PT, R35.reuse, UR4, PT ;  /* 0x0000000423007c0c */ /* 0x040fe2000bf06270 */
[----:B------:R-:W-:Y:S01]  /*b3f0*/  UMOV UR6, 0xffffffff ;  /* 0xffffffff00067882 */ /* 0x000fe20000000000 */
[----:B------:R-:W-:Y:S01]  /*b400*/  LOP3.LUT R25, R35, 0x40, RZ, 0xfc, !PT ;  /* 0x0000004023197812 */ /* 0x000fe200078efcff */
[----:B------:R-:W-:Y:S01]  /*b410*/  IMAD.SHL.U32 R8, R31, 0x20, RZ ;  /* 0x000000201f087824 */ /* 0x000fe200078e00ff */
[----:B------:R-:W-:Y:S02]  /*b420*/  LOP3.LUT R27, R35, 0x80, RZ, 0xfc, !PT ;  /* 0x00000080231b7812 */ /* 0x000fe400078efcff */
[----:B------:R-:W-:Y:S02]  /*b430*/  ISETP.GE.AND P3, PT, R25, UR4, PT ;  /* 0x0000000419007c0c */ /* 0x000fe4000bf66270 */
[----:B------:R-:W-:Y:S02]  /*b440*/  ISETP.GE.AND P1, PT, R27, UR4, PT ;  /* 0x000000041b007c0c */ /* 0x000fe4000bf26270 */
[----:B------:R-:W-:-:S03]  /*b450*/  LOP3.LUT R18, R31, 0x7f, RZ, 0xc0, !PT ;  /* 0x0000007f1f127812 */ /* 0x000fc600078ec0ff */
[----:B------:R-:W-:Y:S02]  /*b460*/  @P0 LOP3.LUT R16, R16, 0x10, RZ, 0xfc, !PT ;  /* 0x0000001010100812 */ /* 0x000fe400078efcff */
[----:B------:R-:W-:Y:S02]  /*b470*/  ISETP.GE.AND P0, PT, R35, UR5, PT ;  /* 0x0000000523007c0c */ /* 0x000fe4000bf06270 */
[----:B------:R-:W-:Y:S02]  /*b480*/  LOP3.LUT R16, R16, 0xffffff7f, RZ, 0xc0, !PT ;  /* 0xffffff7f10107812 */ /* 0x000fe400078ec0ff */
[----:B------:R-:W-:Y:S02]  /*b490*/  SHF.R.U32.HI R28, RZ, 0x2, R18 ;  /* 0x00000002ff1c7819 */ /* 0x000fe40000011612 */
[----:B------:R-:W-:Y:S02]  /*b4a0*/  @P2 LOP3.LUT R16, R16, 0x80, RZ, 0xfc, !PT ;  /* 0x0000008010102812 */ /* 0x000fe400078efcff */
[----:B------:R-:W-:-:S02]  /*b4b0*/  LOP3.LUT R26, R28, 0x60, R8, 0xf8, !PT ;  /* 0x000000601c1a7812 */ /* 0x000fc400078ef808 */
[----:B------:R-:W-:-:S04]  /*b4c0*/  LOP3.LUT R16, R16, 0xfffffffd, RZ, 0xc0, !PT ;  /* 0xfffffffd10107812 */ /* 0x000fc800078ec0ff */
[----:B------:R-:W-:Y:S02]  /*b4d0*/  @P0 LOP3.LUT R16, R16, 0x2, RZ, 0xfc, !PT ;  /* 0x0000000210100812 */ /* 0x000fe400078efcff */
[----:B------:R-:W-:Y:S02]  /*b4e0*/  ISETP.GE.AND P0, PT, R25, UR5, PT ;  /* 0x0000000519007c0c */ /* 0x000fe4000bf06270 */
[----:B------:R-:W-:-:S04]  /*b4f0*/  LOP3.LUT R16, R16, 0xfffffff7, RZ, 0xc0, !PT ;  /* 0xfffffff710107812 */ /* 0x000fc800078ec0ff */
[----:B------:R-:W-:-:S04]  /*b500*/  @P3 LOP3.LUT R16, R16, 0x8, RZ, 0xfc, !PT ;  /* 0x0000000810103812 */ /* 0x000fc800078efcff */
[----:B------:R-:W-:-:S04]  /*b510*/  LOP3.LUT R16, R16, 0xfffffffe, RZ, 0xc0, !PT ;  /* 0xfffffffe10107812 */ /* 0x000fc800078ec0ff */
[----:B------:R-:W-:-:S04]  /*b520*/  LOP3.LUT R16, R16, 0xfffffffb, RZ, 0xc0, !PT ;  /* 0xfffffffb10107812 */ /* 0x000fc800078ec0ff */
[----:B------:R-:W-:-:S04]  /*b530*/  @P1 LOP3.LUT R16, R16, 0x4, RZ, 0xfc, !PT ;  /* 0x0000000410101812 */ /* 0x000fc800078efcff */
[----:B------:R-:W-:Y:S01]  /*b540*/  @P0 LOP3.LUT R16, R16, 0x1, RZ, 0xfc, !PT ;  /* 0x0000000110100812 */ /* 0x000fe200078efcff */
[----:B0-----:R-:W-:Y:S06]  /*b550*/  BRA.DIV UR6, `(.L_x_46) ;  /* 0x0000003e06e87947 */ /* 0x001fec000b800000 */
.L_x_100:
[----:B------:R-:W-:Y:S01]  /*b560*/  UMOV UR4, 0xa0 ;  /* 0x000000a000047882 */ /* 0x000fe20000000000 */
[----:B------:R-:W-:Y:S01]  /*b570*/  LOP3.LUT R15, R26, 0x80, RZ, 0xfc, !PT ;  /* 0x000000801a0f7812 */ /* 0x000fe200078efcff */
[----:B------:R-:W-:Y:S01]  /*b580*/  UIMAD UR4, UR45, UR4, -0xa0 ;  /* 0xffffff602d0474a4 */ /* 0x000fe2000f8e0204 */
[----:B------:R-:W0:Y:S01]  /*b590*/  @P2 LDC R2, c[0x0][0x434] ;  /* 0x00010d00ff022b82 */ /* 0x000e220000000800 */
[----:B-----5:R-:W-:-:S07]  /*b5a0*/  SHF.R.S32.HI R37, RZ, 0x1f, R30 ;  /* 0x0000001fff257819 */ /* 0x020fce000001141e */
[----:B------:R-:W1:Y:S01]  /*b5b0*/  @P2 LDC R3, c[0x0][0x438] ;  /* 0x00010e00ff032b82 */ /* 0x000e620000000800 */
[----:B------:R-:W-:Y:S01]  /*b5c0*/  VIADD R0, R15, UR4 ;  /* 0x000000040f007c36 */ /* 0x000fe20008000000 */
[----:B------:R-:W-:Y:S03]  /*b5d0*/  STL [R1+0xc], R15 ;  /* 0x00000c0f01007387 */ /* 0x000fe60000100800 */
[C---:B------:R-:W-:Y:S01]  /*b5e0*/  IMAD.IADD R9, R0.reuse, 0x1, R17 ;  /* 0x0000000100097824 */ /* 0x040fe200078e0211 */
[----:B------:R-:W-:-:S03]  /*b5f0*/  ISETP.GE.AND P0, PT, R0, UR36, PT ;  /* 0x0000002400007c0c */ /* 0x000fc6000bf06270 */
[----:B------:R-:W-:Y:S01]  /*b600*/  IMAD.MOV.U32 R12, RZ, RZ, R9 ;  /* 0x000000ffff0c7224 */ /* 0x000fe200078e0009 */
[----:B------:R-:W-:Y:S01]  /*b610*/  ISETP.GT.U32.OR P0, PT, R15, 0x9f, P0 ;  /* 0x0000009f0f00780c */ /* 0x000fe20000704470 */
[----:B0-----:R-:W-:-:S12]  /*b620*/  @P2 IMAD.HI.U32 R0, R9, R2, RZ ;  /* 0x0000000209002227 */ /* 0x001fd800078e00ff */
[----:B------:R-:W0:Y:S01]  /*b630*/  @!P0 LDC.64 R6, c[0x0][0x428] ;  /* 0x00010a00ff068b82 */ /* 0x000e220000000a00 */
[----:B-1----:R-:W-:-:S04]  /*b640*/  @P2 SHF.R.U32.HI R12, RZ, R3, R0 ;  /* 0x00000003ff0c2219 */ /* 0x002fc80000011600 */
[----:B------:R-:W-:Y:S02]  /*b650*/  @!P0 SHF.R.S32.HI R3, RZ, 0x1f, R12 ;  /* 0x0000001fff038819 */ /* 0x000fe4000001140c */
[----:B------:R-:W-:Y:S01]  /*b660*/  @!P0 MOV R2, R12 ;  /* 0x0000000c00028202 */ /* 0x000fe20000000f00 */
[----:B------:R-:W1:Y:S01]  /*b670*/  @!P0 LDC.64 R4, c[0x0][0x418] ;  /* 0x00010600ff048b82 */ /* 0x000e620000000a00 */
[----:B0-----:R-:W-:-:S03]  /*b680*/  @!P0 IMAD R0, R37, R6, RZ ;  /* 0x0000000625008224 */ /* 0x001fc600078e02ff */
[----:B------:R-:W-:-:S04]  /*b690*/  @!P0 IMAD.WIDE.U32 R2, R30, R6, R2 ;  /* 0x000000061e028225 */ /* 0x000fc800078e0002 */
[----:B------:R-:W-:Y:S01]  /*b6a0*/  @!P0 IMAD R7, R30, R7, R0 ;  /* 0x000000071e078224 */ /* 0x000fe200078e0200 */
[----:B-1----:R-:W-:-:S03]  /*b6b0*/  @!P0 LEA R4, P1, R2, R4, 0x2 ;  /* 0x0000000402048211 */ /* 0x002fc600078210ff */
[----:B------:R-:W-:Y:S02]  /*b6c0*/  @!P0 IMAD.IADD R0, R7, 0x1, R3 ;  /* 0x0000000107008824 */ /* 0x000fe400078e0203 */
[----:B------:R-:W0:Y:S03]  /*b6d0*/  @P2 LDC R3, c[0x0][0x438] ;  /* 0x00010e00ff032b82 */ /* 0x000e260000000800 */
[----:B------:R-:W-:Y:S01]  /*b6e0*/  @!P0 LEA.HI.X R5, R2, R5, R0, 0x2, P1 ;  /* 0x0000000502058211 */ /* 0x000fe200008f1400 */
[----:B------:R-:W-:-:S04]  /*b6f0*/  VIADD R2, R26, UR4 ;  /* 0x000000041a027c36 */ /* 0x000fc80008000000 */
[----:B------:R-:W1:Y:S01]  /*b700*/  @P2 LDC R0, c[0x0][0x434] ;  /* 0x00010d00ff002b82 */ /* 0x000e620000000800 */
[C---:B------:R-:W-:Y:S01]  /*b710*/  ISETP.GE.AND P1, PT, R2.reuse, UR36, PT ;  /* 0x0000002402007c0c */ /* 0x040fe2000bf26270 */
[----:B------:R-:W-:-:S04]  /*b720*/  IMAD.IADD R13, R2, 0x1, R17 ;  /* 0x00000001020d7824 */ /* 0x000fc800078e0211 */
[----:B------:R-:W-:-:S08]  /*b730*/  IMAD.MOV.U32 R14, RZ, RZ, R13 ;  /* 0x000000ffff0e7224 */ /* 0x000fd000078e000d */
[----:B------:R-:W2:Y:S08]  /*b740*/  @!P1 LDC.64 R10, c[0x0][0x428] ;  /* 0x00010a00ff0a9b82 */ /* 0x000eb00000000a00 */
[----:B------:R-:W3:Y:S01]  /*b750*/  @!P1 LDC.64 R6, c[0x0][0x418] ;  /* 0x00010600ff069b82 */ /* 0x000ee20000000a00 */
[----:B-1----:R-:W-:-:S05]  /*b760*/  @P2 IMAD.HI.U32 R0, R13, R0, RZ ;  /* 0x000000000d002227 */ /* 0x002fca00078e00ff */
[----:B0-----:R-:W-:-:S04]  /*b770*/  @P2 SHF.R.U32.HI R14, RZ, R3, R0 ;  /* 0x00000003ff0e2219 */ /* 0x001fc80000011600 */
[--C-:B------:R-:W-:Y:S01]  /*b780*/  @!P1 SHF.R.S32.HI R3, RZ, 0x1f, R14.reuse ;  /* 0x0000001fff039819 */ /* 0x100fe2000001140e */
[----:B------:R-:W-:Y:S02]  /*b790*/  @!P1 IMAD.MOV.U32 R2, RZ, RZ, R14 ;  /* 0x000000ffff029224 */ /* 0x000fe400078e000e */
[-C--:B--2---:R-:W-:Y:S02]  /*b7a0*/  @!P1 IMAD R0, R37, R10.reuse, RZ ;  /* 0x0000000a25009224 */ /* 0x084fe400078e02ff */
[----:B------:R-:W-:-:S04]  /*b7b0*/  @!P1 IMAD.WIDE.U32 R2, R30, R10, R2 ;  /* 0x0000000a1e029225 */ /* 0x000fc800078e0002 */
[----:B------:R-:W-:Y:S01]  /*b7c0*/  @!P1 IMAD R11, R30, R11, R0 ;  /* 0x0000000b1e0b9224 */ /* 0x000fe200078e0200 */
[----:B---3--:R-:W-:-:S03]  /*b7d0*/  @!P1 LEA R6, P2, R2, R6, 0x2 ;  /* 0x0000000602069211 */ /* 0x008fc600078410ff */
[----:B------:R-:W-:-:S05]  /*b7e0*/  @!P1 IMAD.IADD R0, R3, 0x1, R11 ;  /* 0x0000000103009824 */ /* 0x000fca00078e020b */
[----:B------:R-:W-:Y:S01]  /*b7f0*/  @!P1 LEA.HI.X R7, R2, R7, R0, 0x2, P2 ;  /* 0x0000000702079211 */ /* 0x000fe200010f1400 */
[----:B------:R-:W-:Y:S02]  /*b800*/  IMAD.MOV.U32 R0, RZ, RZ, RZ ;  /* 0x000000ffff007224 */ /* 0x000fe400078e00ff */
[----:B------:R-:W-:-:S04]  /*b810*/  IMAD.MOV.U32 R33, RZ, RZ, 0x40 ;  /* 0x00000040ff217424 */ /* 0x000fc800078e00ff */
[----:B------:R0:W5:Y:S01]  /*b820*/  @!P0 LDG.E R0, desc[UR56][R4.64] ;  /* 0x0000003804008981 */ /* 0x000162000c1e1900 */
[----:B------:R-:W-:-:S04]  /*b830*/  LOP3.LUT P0, RZ, R31, 0x4, RZ, 0xc0, !PT ;  /* 0x000000041fff7812 */ /* 0x000fc8000780c0ff */
[----:B------:R-:W-:Y:S01]  /*b840*/  SEL R2, R33, 0xffffffc0, !P0 ;  /* 0xffffffc021027807 */ /* 0x000fe20004000000 */
[----:B0-----:R-:W-:-:S04]  /*b850*/  IMAD.MOV.U32 R5, RZ, RZ, RZ ;  /* 0x000000ffff057224 */ /* 0x001fc800078e00ff */
[----:B------:R0:W-:Y:S01]  /*b860*/  STL [R1+0x8], R2 ;  /* 0x0000080201007387 */ /* 0x0001e20000100800 */
[----:B------:R-:W-:-:S03]  /*b870*/  IMAD.MOV R10, RZ, RZ, -R12 ;  /* 0x000000ffff0a7224 */ /* 0x000fc600078e0a0c */
[----:B------:R1:W5:Y:S01]  /*b880*/  @!P1 LDG.E R5, desc[UR56][R6.64] ;  /* 0x0000003806059981 */ /* 0x000362000c1e1900 */
[----:B------:R-:W-:Y:S01]  /*b890*/  IMAD R4, R20, R10, R9 ;  /* 0x0000000a14047224 */ /* 0x000fe200078e0209 */
[----:B------:R-:W-:Y:S01]  /*b8a0*/  ISETP.GT.U32.AND P0, PT, R15, 0x9f, PT ;  /* 0x0000009f0f00780c */ /* 0x000fe20003f04070 */
[C---:B------:R-:W-:Y:S01]  /*b8b0*/  IMAD.SHL.U32 R9, R31.reuse, 0x4, RZ ;  /* 0x000000041f097824 */ /* 0x040fe200078e00ff */
[----:B------:R-:W-:Y:S01]  /*b8c0*/  ULOP3.LUT UR4, UR48, 0x2, URZ, 0xfc, !UPT ;  /* 0x0000000230047892 */ /* 0x000fe2000f8efc3f */
[----:B0-----:R-:W-:Y:S01]  /*b8d0*/  IMAD.MOV R2, RZ, RZ, -R14 ;  /* 0x000000ffff027224 */ /* 0x001fe200078e0a0e */
[----:B------:R-:W-:Y:S01]  /*b8e0*/  LOP3.LUT R16, R16, 0xffffffdf, RZ, 0xc0, !PT ;  /* 0xffffffdf10107812 */ /* 0x000fe200078ec0ff */
[----:B------:R-:W-:Y:S01]  /*b8f0*/  IMAD.U32 R32, RZ, RZ, UR39 ;  /* 0x00000027ff207e24 */ /* 0x000fe2000f8e00ff */
[C---:B------:R-:W-:Y:S01]  /*b900*/  LOP3.LUT R12, R31.reuse, 0x10, RZ, 0xc0, !PT ;  /* 0x000000101f0c7812 */ /* 0x040fe200078ec0ff */
[----:B------:R-:W-:Y:S01]  /*b910*/  IMAD.U32 R11, RZ, RZ, UR45 ;  /* 0x0000002dff0b7e24 */ /* 0x000fe2000f8e00ff */
[----:B-1----:R-:W-:Y:S01]  /*b920*/  SHF.R.U32.HI R7, RZ, 0x5, R18 ;  /* 0x00000005ff077819 */ /* 0x002fe20000011612 */
[----:B------:R-:W-:Y:S01]  /*b930*/  IMAD R6, R20, R2, R13 ;  /* 0x0000000214067224 */ /* 0x000fe200078e020d */
[----:B------:R-:W-:Y:S01]  /*b940*/  SHF.R.S32.HI R32, RZ, 0x1f, R32 ;  /* 0x0000001fff207819 */ /* 0x000fe20000011420 */
[----:B------:R-:W-:-:S02]  /*b950*/  IMAD.SHL.U32 R2, R31, 0x80, RZ ;  /* 0x000000801f027824 */ /* 0x000fc400078e00ff */
[----:B------:R-:W-:Y:S01]  /*b960*/  IMAD.SHL.U32 R36, R7, 0x200, RZ ;  /* 0x0000020007247824 */ /* 0x000fe200078e00ff */
[----:B------:R-:W-:Y:S01]  /*b970*/  @P0 LOP3.LUT R16, R16, 0x20, RZ, 0xfc, !PT ;  /* 0x0000002010100812 */ /* 0x000fe200078efcff */
[----:B------:R-:W-:Y:S01]  /*b980*/  VIADD R11, R11, 0xffffffff ;  /* 0xffffffff0b0b7836 */ /* 0x000fe20000000000 */
[----:B------:R-:W-:Y:S02]  /*b990*/  LOP3.LUT R10, R2, 0x380, RZ, 0xc0, !PT ;  /* 0x00000380020a7812 */ /* 0x000fe400078ec0ff */
[----:B------:R-:W-:-:S03]  /*b9a0*/  LOP3.LUT R16, R16, 0xffffffbf, RZ, 0xc0, !PT ;  /* 0xffffffbf10107812 */ /* 0x000fc600078ec0ff */
[----:B------:R-:W-:-:S05]  /*b9b0*/  IMAD R10, R7, 0x10, R10 ;  /* 0x00000010070a7824 */ /* 0x000fca00078e020a */
[----:B------:R-:W-:Y:S02]  /*b9c0*/  LOP3.LUT R3, R10, 0x70, R19, 0x78, !PT ;  /* 0x000000700a037812 */ /* 0x000fe400078e7813 */
[----:B------:R-:W-:Y:S02]  /*b9d0*/  MOV R10, UR4 ;  /* 0x00000004000a7c02 */ /* 0x000fe40008000f00 */
[----:B------:R-:W-:Y:S02]  /*b9e0*/  LOP3.LUT R3, R3, 0xc00, R2, 0xf8, !PT ;  /* 0x00000c0003037812 */ /* 0x000fe400078ef802 */
[----:B------:R-:W-:Y:S02]  /*b9f0*/  LOP3.LUT R2, R8, 0x80, RZ, 0xc0, !PT ;  /* 0x0000008008027812 */ /* 0x000fe400078ec0ff */
[----:B------:R-:W-:Y:S01]  /*ba00*/  ISETP.NE.AND P0, PT, R10, 0x3, PT ;  /* 0x000000030a00780c */ /* 0x000fe20003f05270 */
[----:B------:R0:W-:Y:S01]  /*ba10*/  STL [R1+0x4], R3 ;  /* 0x0000040301007387 */ /* 0x0001e20000100800 */
[----:B------:R-:W-:-:S04]  /*ba20*/  LOP3.LUT R2, R2, 0x10, R31, 0xf8, !PT ;  /* 0x0000001002027812 */ /* 0x000fc800078ef81f */
[----:B------:R-:W-:Y:S02]  /*ba30*/  LOP3.LUT R2, R2, 0x10, R9, 0x78, !PT ;  /* 0x0000001002027812 */ /* 0x000fe400078e7809 */
[----:B0-----:R-:W-:-:S05]  /*ba40*/  LOP3.LUT R3, R36, 0x60, R8, 0xf8, !PT ;  /* 0x0000006024037812 */ /* 0x001fca00078ef808 */
[----:B------:R-:W-:Y:S02]  /*ba50*/  @P0 LOP3.LUT R16, R16, 0x40, RZ, 0xfc, !PT ;  /* 0x0000004010100812 */ /* 0x000fe400078efcff */
[----:B------:R-:W-:-:S04]  /*ba60*/  LOP3.LUT R3, R3, 0x100, R8, 0xf8, !PT ;  /* 0x0000010003037812 */ /* 0x000fc800078ef808 */
[----:B------:R-:W-:-:S05]  /*ba70*/  LOP3.LUT R2, R3, R2, RZ, 0xfc, !PT ;  /* 0x0000000203027212 */ /* 0x000fca00078efcff */
[----:B------:R0:W-:Y:S01]  /*ba80*/  STL [R1], R2 ;  /* 0x0000000201007387 */ /* 0x0001e20000100800 */
[----:B------:R-:W-:Y:S05]  /*ba90*/  @!P0 BRA `(.L_x_47) ;  /* 0x0000000000048947 */ /* 0x000fea0003800000 */
[----:B------:R-:W-:Y:S01]  /*baa0*/  BPT.TRAP 0x1 ;  /* 0x000000040000795c */ /* 0x000fe20000300000 */
.L_x_47:
[----:B0-----:R-:W-:Y:S01]  /*bab0*/  IMAD.MOV.U32 R2, RZ, RZ, 0x1 ;  /* 0x00000001ff027424 */ /* 0x001fe200078e00ff */
[----:B------:R-:W-:-:S04]  /*bac0*/  SHF.R.S32.HI R21, RZ, 0x1f, R6 ;  /* 0x0000001fff157819 */ /* 0x000fc80000011406 */
[----:B------:R-:W-:-:S04]  /*bad0*/  SHF.L.U32 R3, R2, 0x1f, RZ ;  /* 0x0000001f02037819 */ /* 0x000fc800000006ff */
[----:B------:R-:W0:Y:S02]  /*bae0*/  SYNCS.PHASECHK.TRANS64.TRYWAIT P0, [UR41+0x29880], R3 ;  /* 0x02988003ff0075a7 */ /* 0x000e240008000169 */
[----:B0-----:R-:W-:Y:S05]  /*baf0*/  @!P0 BRA `(.L_x_48) ;  /* 0x0000003800a08947 */ /* 0x001fea0003800000 */
.L_x_101:
[----:B------:R-:W-:Y:S01]  /*bb00*/  ULDC.64 UR4, c[0x0][0x328] ;  /* 0x0000ca0000047ab9 */ /* 0x000fe20000000a00 */
[----:B------:R-:W-:Y:S01]  /*bb10*/  IMAD.SHL.U32 R13, R31, 0x10, RZ ;  /* 0x000000101f0d7824 */ /* 0x000fe200078e00ff */
[----:B------:R-:W-:Y:S01]  /*bb20*/  LOP3.LUT R8, R8, 0x380, RZ, 0xc0, !PT ;  /* 0x0000038008087812 */ /* 0x000fe200078ec0ff */
[----:B------:R-:W-:Y:S01]  /*bb30*/  IMAD R10, R21, UR4, RZ ;  /* 0x00000004150a7c24 */ /* 0x000fe2000f8e02ff */
[----:B-----5:R-:W-:Y:S01]  /*bb40*/  SHF.R.S32.HI R22, RZ, 0x1f, R5 ;  /* 0x0000001fff167819 */ /* 0x020fe20000011405 */
[----:B0-----:R-:W-:Y:S01]  /*bb50*/  IMAD.WIDE.U32 R2, R6, UR4, RZ ;  /* 0x0000000406027c25 */ /* 0x001fe2000f8e00ff */
[----:B------:R-:W-:Y:S01]  /*bb60*/  LOP3.LUT R8, R8, 0x30, R13, 0xf8, !PT ;  /* 0x0000003008087812 */ /* 0x000fe200078ef80d */
[----:B------:R-:W-:Y:S01]  /*bb70*/  ULDC.64 UR6, c[0x0][0x338] ;  /* 0x0000ce0000067ab9 */ /* 0x000fe20000000a00 */
[----:B------:R-:W-:Y:S01]  /*bb80*/  SHF.R.S32.HI R23, RZ, 0x1f, R4 ;  /* 0x0000001fff177819 */ /* 0x000fe20000011404 */
[----:B------:R-:W-:Y:S01]  /*bb90*/  IMAD R10, R6, UR5, R10 ;  /* 0x00000005060a7c24 */ /* 0x000fe2000f8e020a */
[----:B------:R-:W-:Y:S01]  /*bba0*/  LOP3.LUT R8, R8, 0x70, R9, 0x78, !PT ;  /* 0x0000007008087812 */ /* 0x000fe200078e7809 */
[----:B------:R-:W-:Y:S01]  /*bbb0*/  IMAD R9, R22, UR6, RZ ;  /* 0x0000000616097c24 */ /* 0x000fe2000f8e02ff */
[----:B------:R-:W-:Y:S01]  /*bbc0*/  SHF.R.S32.HI R24, RZ, 0x1f, R0 ;  /* 0x0000001fff187819 */ /* 0x000fe20000011400 */
[----:B------:R-:W-:Y:S01]  /*bbd0*/  IMAD.IADD R3, R3, 0x1, R10 ;  /* 0x0000000103037824 */ /* 0x000fe200078e020a */
[----:B------:R-:W-:Y:S01]  /*bbe0*/  ISETP.NE.AND P1, PT, R12, RZ, PT ;  /* 0x000000ff0c00720c */ /* 0x000fe20003f25270 */
[C---:B------:R-:W-:Y:S01]  /*bbf0*/  IMAD R9, R5.reuse, UR7, R9 ;  /* 0x0000000705097c24 */ /* 0x040fe2000f8e0209 */
[----:B------:R-:W-:Y:S01]  /*bc00*/  SHF.R.U32.HI R31, RZ, 0x2, R31 ;  /* 0x00000002ff1f7819 */ /* 0x000fe2000001161f */
[----:B------:R-:W-:Y:S01]  /*bc10*/  IMAD.WIDE.U32 R2, R5, UR6, R2 ;  /* 0x0000000605027c25 */ /* 0x000fe2000f8e0002 */
[----:B------:R-:W-:-:S03]  /*bc20*/  SEL R33, R33, 0xffffffc0, !P1 ;  /* 0xffffffc021217807 */ /* 0x000fc60004800000 */
[----:B------:R-:W-:Y:S02]  /*bc30*/  IMAD R10, R23, UR4, RZ ;  /* 0x00000004170a7c24 */ /* 0x000fe4000f8e02ff */
[----:B------:R-:W-:Y:S02]  /*bc40*/  IMAD R7, R7, 0x400, R8 ;  /* 0x0000040007077824 */ /* 0x000fe400078e0208 */
[----:B------:R-:W-:Y:S02]  /*bc50*/  IMAD.IADD R9, R3, 0x1, R9 ;  /* 0x0000000103097824 */ /* 0x000fe400078e0209 */
[----:B------:R-:W-:Y:S02]  /*bc60*/  IMAD.MOV.U32 R8, RZ, RZ, R2 ;  /* 0x000000ffff087224 */ /* 0x000fe400078e0002 */
[C---:B------:R-:W-:Y:S02]  /*bc70*/  IMAD R10, R4.reuse, UR5, R10 ;  /* 0x00000005040a7c24 */ /* 0x040fe4000f8e020a */
[----:B------:R-:W-:Y:S01]  /*bc80*/  IMAD.WIDE.U32 R2, R4, UR4, RZ ;  /* 0x0000000404027c25 */ /* 0x000fe2000f8e00ff */
[----:B------:R-:W-:-:S03]  /*bc90*/  ULDC.64 UR4, c[0x0][0x330] ;  /* 0x0000cc0000047ab9 */ /* 0x000fc60000000a00 */
[----:B------:R-:W-:Y:S02]  /*bca0*/  IMAD.IADD R3, R3, 0x1, R10 ;  /* 0x0000000103037824 */ /* 0x000fe400078e020a */
[----:B------:R-:W-:Y:S02]  /*bcb0*/  IMAD R10, R24, UR6, RZ ;  /* 0x00000006180a7c24 */ /* 0x000fe4000f8e02ff */
[----:B------:R-:W-:Y:S01]  /*bcc0*/  IMAD.WIDE.U32 R2, R0, UR6, R2 ;  /* 0x0000000600027c25 */ /* 0x000fe2000f8e0002 */
[----:B------:R-:W-:-:S03]  /*bcd0*/  R2UR UR6, R32 ;  /* 0x00000000200672ca */ /* 0x000fc600000e0000 */
[----:B------:R-:W-:-:S04]  /*bce0*/  IMAD R10, R0, UR7, R10 ;  /* 0x00000007000a7c24 */ /* 0x000fc8000f8e020a */
[----:B------:R-:W-:Y:S02]  /*bcf0*/  IMAD.IADD R3, R3, 0x1, R10 ;  /* 0x0000000103037824 */ /* 0x000fe400078e020a */
[----:B------:R-:W-:-:S04]  /*bd00*/  IMAD.U32 R10, RZ, RZ, UR4 ;  /* 0x00000004ff0a7e24 */ /* 0x000fc8000f8e00ff */
[----:B------:R-:W-:Y:S01]  /*bd10*/  UIMAD UR4, UR6, UR4, URZ ;  /* 0x00000004060472a4 */ /* 0x000fe2000f8e023f */
[----:B------:R-:W-:Y:S02]  /*bd20*/  IMAD.WIDE.U32 R8, R10, UR39, R8 ;  /* 0x000000270a087c25 */ /* 0x000fe4000f8e0008 */
[----:B------:R-:W-:Y:S01]  /*bd30*/  ULDC.64 UR6, c[0x0][0x318] ;  /* 0x0000c60000067ab9 */ /* 0x000fe20000000a00 */
[----:B------:R-:W-:Y:S01]  /*bd40*/  UIMAD UR4, UR39, UR5, UR4 ;  /* 0x00000005270472a4 */ /* 0x000fe2000f8e0204 */
[----:B------:R-:W-:Y:S01]  /*bd50*/  IMAD.U32 R19, RZ, RZ, UR7 ;  /* 0x00000007ff137e24 */ /* 0x000fe2000f8e00ff */
[----:B------:R-:W-:Y:S01]  /*bd60*/  IADD3 R18, P0, R8, UR6, RZ ;  /* 0x0000000608127c10 */ /* 0x000fe2000ff1e0ff */
[----:B------:R-:W-:-:S03]  /*bd70*/  IMAD.WIDE.U32 R2, R10, UR39, R2 ;  /* 0x000000270a027c25 */ /* 0x000fc6000f8e0002 */
[----:B------:R-:W-:Y:S01]  /*bd80*/  IADD3.X R10, R19, UR4, R9, P0, !PT ;  /* 0x00000004130a7c10 */ /* 0x000fe200087fe409 */
[----:B------:R-:W-:Y:S01]  /*bd90*/  IMAD.MOV.U32 R9, RZ, RZ, -0xa0 ;  /* 0xffffff60ff097424 */ /* 0x000fe200078e00ff */
[----:B------:R-:W-:-:S03]  /*bda0*/  IADD3 R20, P0, R2, UR6, RZ ;  /* 0x0000000602147c10 */ /* 0x000fc6000ff1e0ff */
[----:B------:R-:W-:Y:S01]  /*bdb0*/  IMAD R9, R11, R9, UR36 ;  /* 0x000000240b097e24 */ /* 0x000fe2000f8e0209 */
[----:B------:R-:W-:Y:S01]  /*bdc0*/  IADD3.X R19, R19, UR4, R3, P0, !PT ;  /* 0x0000000413137c10 */ /* 0x000fe200087fe403 */
[----:B------:R-:W-:Y:S02]  /*bdd0*/  UMOV UR4, 0xffffffff ;  /* 0xffffffff00047882 */ /* 0x000fe40000000000 */
[----:B------:R-:W-:-:S05]  /*bde0*/  IMAD.IADD R9, R9, 0x1, -R28 ;  /* 0x0000000109097824 */ /* 0x000fca00078e0a1c */
[----:B------:R-:W-:Y:S01]  /*bdf0*/  ISETP.GE.AND P4, PT, R9, 0x1, PT ;  /* 0x000000010900780c */ /* 0x000fe20003f86270 */
[----:B------:R-:W-:-:S12]  /*be00*/  BRA.DIV UR4, `(.L_x_49) ;  /* 0x0000003604fc7947 */ /* 0x000fd8000b800000 */
[----:B------:R-:W0:Y:S01]  /*be10*/  SHFL.IDX PT, R2, R18, RZ, 0x1c1f ;  /* 0x001c1fff12027589 */ /* 0x000e2200000e0000 */
[C---:B------:R-:W-:Y:S01]  /*be20*/  LOP3.LUT P5, RZ, R16.reuse, 0x2, RZ, 0xc0, !PT ;  /* 0x0000000210ff7812 */ /* 0x040fe200078ac0ff */
[----:B------:R-:W-:Y:S01]  /*be30*/  VIADD R8, R7, UR41 ;  /* 0x0000002907087c36 */ /* 0x000fe20008000000 */
[----:B------:R-:W-:Y:S01]  /*be40*/  LOP3.LUT P6, RZ, R16, 0x1, RZ, 0xc0, !PT ;  /* 0x0000000110ff7812 */ /* 0x000fe200078cc0ff */
[----:B------:R-:W1:Y:S01]  /*be50*/  SHFL.IDX PT, R3, R10, RZ, 0x1c1f ;  /* 0x001c1fff0a037589 */ /* 0x000e6200000e0000 */
[----:B------:R-:W-:Y:S01]  /*be60*/  ISETP.GE.AND P3, PT, R9, 0x21, PT ;  /* 0x000000210900780c */ /* 0x000fe20003f66270 */
[----:B------:R-:W-:Y:S01]  /*be70*/  IMAD.IADD R7, R33, 0x1, R8 ;  /* 0x0000000121077824 */ /* 0x000fe200078e0208 */
[----:B------:R-:W-:Y:S01]  /*be80*/  IADD3 R34, R8, 0xa400, RZ ;  /* 0x0000a40008227810 */ /* 0x000fe20007ffe0ff */
[----:B------:R-:W-:Y:S01]  /*be90*/  SHFL.IDX PT, R19, R19, RZ, 0x1c1f ;  /* 0x001c1fff13137589 */ /* 0x000fe200000e0000 */
[C---:B------:R-:W-:Y:S02]  /*bea0*/  ISETP.GE.AND P2, PT, R9.reuse, 0x41, PT ;  /* 0x000000410900780c */ /* 0x040fe40003f46270 */
[----:B------:R-:W-:-:S02]  /*beb0*/  ISETP.GE.AND P1, PT, R9, 0x61, PT ;  /* 0x000000610900780c */ /* 0x000fc40003f26270 */
[----:B0-----:R-:W-:-:S05]  /*bec0*/  IADD3 R2, P0, R35, R2, RZ ;  /* 0x0000000223027210 */ /* 0x001fca0007f1e0ff */
[----:B-1----:R-:W-:Y:S01]  /*bed0*/  IMAD.X R3, RZ, RZ, R3, P0 ;  /* 0x000000ffff037224 */ /* 0x002fe200000e0603 */
[----:B------:R-:W-:-:S13]  /*bee0*/  ISETP.LT.OR P0, PT, R9, 0x1, P5 ;  /* 0x000000010900780c */ /* 0x000fda0002f01670 */
[----:B------:R-:W-:Y:S01]  /*bef0*/  LDGSTS.E.BYPASS.LTC128B.128 [R8+0xa400], desc[UR56][R2.64], !P0 ;  /* 0x0a40000002087fae */ /* 0x000fe2000c101d78 */
[----:B------:R-:W-:-:S13]  /*bf00*/  ISETP.LT.OR P0, PT, R9, 0x1, P6 ;  /* 0x000000010900780c */ /* 0x000fda0003701670 */
[----:B------:R0:W-:Y:S04]  /*bf10*/  LDGSTS.E.BYPASS.LTC128B.128 [R7+0xa400], desc[UR56][R2.64+0x40], !P0 ;  /* 0x0a40004002077fae */ /* 0x0001e8000c101d78 */
[----:B0-----:R-:W0:Y:S04]  /*bf20*/  SHFL.IDX PT, R2, R18, 0x1, 0x1c1f ;  /* 0x003c1f0012027f89 */ /* 0x001e2800000e0000 */
[----:B------:R-:W1:Y:S01]  /*bf30*/  SHFL.IDX PT, R3, R10, 0x1, 0x1c1f ;  /* 0x003c1f000a037f89 */ /* 0x000e6200000e0000 */
[----:B0-----:R-:W-:-:S05]  /*bf40*/  IADD3 R2, P0, R35, R2, RZ ;  /* 0x0000000223027210 */ /* 0x001fca0007f1e0ff */
[----:B-1----:R-:W-:Y:S01]  /*bf50*/  IMAD.X R3, RZ, RZ, R3, P0 ;  /* 0x000000ffff037224 */ /* 0x002fe200000e0603 */
[----:B------:R-:W-:-:S13]  /*bf60*/  ISETP.LT.OR P0, PT, R9, 0x21, P5 ;  /* 0x000000210900780c */ /* 0x000fda0002f01670 */
[----:B------:R-:W-:Y:S01]  /*bf70*/  LDGSTS.E.BYPASS.LTC128B.128 [R8+0xb400], desc[UR56][R2.64], !P0 ;  /* 0x0b40000002087fae */ /* 0x000fe2000c101d78 */
[----:B------:R-:W-:-:S13]  /*bf80*/  ISETP.LT.OR P0, PT, R9, 0x21, P6 ;  /* 0x000000210900780c */ /* 0x000fda0003701670 */
[----:B------:R0:W-:Y:S04]  /*bf90*/  LDGSTS.E.BYPASS.LTC128B.128 [R7+0xb400], desc[UR56][R2.64+0x40], !P0 ;  /* 0x0b40004002077fae */ /* 0x0001e8000c101d78 */
[----:B0-----:R-:W0:Y:S04]  /*bfa0*/  SHFL.IDX PT, R2, R18, 0x2, 0x1c1f ;  /* 0x005c1f0012027f89 */ /* 0x001e2800000e0000 */
[----:B------:R-:W1:Y:S04]  /*bfb0*/  SHFL.IDX PT, R3, R10, 0x2, 0x1c1f ;  /* 0x005c1f000a037f89 */ /* 0x000e6800000e0000 */
[----:B------:R-:W-:Y:S01]  /*bfc0*/  SHFL.IDX PT, R10, R10, 0x3, 0x1c1f ;  /* 0x007c1f000a0a7f89 */ /* 0x000fe200000e0000 */
[----:B0-----:R-:W-:-:S05]  /*bfd0*/  IADD3 R2, P0, R35, R2, RZ ;  /* 0x0000000223027210 */ /* 0x001fca0007f1e0ff */
[----:B-1----:R-:W-:Y:S01]  /*bfe0*/  IMAD.X R3, RZ, RZ, R3, P0 ;  /* 0x000000ffff037224 */ /* 0x002fe200000e0603 */
[----:B------:R-:W-:-:S13]  /*bff0*/  ISETP.LT.OR P0, PT, R9, 0x41, P5 ;  /* 0x000000410900780c */ /* 0x000fda0002f01670 */
[----:B------:R-:W-:Y:S01]  /*c000*/  LDGSTS.E.BYPASS.LTC128B.128 [R8+0xc400], desc[UR56][R2.64], !P0 ;  /* 0x0c40000002087fae */ /* 0x000fe2000c101d78 */
[----:B------:R-:W-:-:S13]  /*c010*/  ISETP.LT.OR P0, PT, R9, 0x41, P6 ;  /* 0x000000410900780c */ /* 0x000fda0003701670 */
[----:B------:R0:W-:Y:S04]  /*c020*/  LDGSTS.E.BYPASS.LTC128B.128 [R7+0xc400], desc[UR56][R2.64+0x40], !P0 ;  /* 0x0c40004002077fae */ /* 0x0001e8000c101d78 */
[----:B0-----:R-:W0:Y:S02]  /*c030*/  SHFL.IDX PT, R2, R18, 0x3, 0x1c1f ;  /* 0x007c1f0012027f89 */ /* 0x001e2400000e0000 */
[----:B0-----:R-:W-:-:S05]  /*c040*/  IADD3 R2, P0, R35, R2, RZ ;  /* 0x0000000223027210 */ /* 0x001fca0007f1e0ff */
[----:B------:R-:W-:Y:S01]  /*c050*/  IMAD.X R3, RZ, RZ, R10, P0 ;  /* 0x000000ffff037224 */ /* 0x000fe200000e060a */
[C---:B------:R-:W-:Y:S02]  /*c060*/  ISETP.LT.OR P0, PT, R9.reuse, 0x61, P5 ;  /* 0x000000610900780c */ /* 0x040fe40002f01670 */
[----:B------:R-:W-:-:S11]  /*c070*/  ISETP.GE.AND P5, PT, R9, 0x81, PT ;  /* 0x000000810900780c */ /* 0x000fd60003fa6270 */
[----:B------:R-:W-:Y:S01]  /*c080*/  LDGSTS.E.BYPASS.LTC128B.128 [R8+0xd400], desc[UR56][R2.64], !P0 ;  /* 0x0d40000002087fae */ /* 0x000fe2000c101d78 */
[----:B------:R-:W-:-:S13]  /*c090*/  ISETP.LT.OR P0, PT, R9, 0x61, P6 ;  /* 0x000000610900780c */ /* 0x000fda0003701670 */
[----:B------:R0:W-:Y:S04]  /*c0a0*/  LDGSTS.E.BYPASS.LTC128B.128 [R7+0xd400], desc[UR56][R2.64+0x40], !P0 ;  /* 0x0d40004002077fae */ /* 0x0001e8000c101d78 */
[----:B0-----:R0:W1:Y:S02]  /*c0b0*/  SHFL.IDX PT, R2, R20, RZ, 0x1c1f ;  /* 0x001c1fff14027589 */ /* 0x00106400000e0000 */
.L_x_113:
[----:B-1----:R-:W-:Y:S02]  /*c0c0*/  IADD3 R2, P0, R35, R2, RZ ;  /* 0x0000000223027210 */ /* 0x002fe40007f1e0ff */
[----:B------:R-:W-:-:S03]  /*c0d0*/  LOP3.LUT P6, RZ, R16, 0x1, RZ, 0xc0, !PT ;  /* 0x0000000110ff7812 */ /* 0x000fc600078cc0ff */
[----:B------:R-:W-:Y:S01]  /*c0e0*/  IMAD.X R3, RZ, RZ, R19, P0 ;  /* 0x000000ffff037224 */ /* 0x000fe200000e0613 */
[----:B------:R-:W-:-:S04]  /*c0f0*/  LOP3.LUT P0, RZ, R16, 0x2, RZ, 0xc0, !PT ;  /* 0x0000000210ff7812 */ /* 0x000fc8000780c0ff */
[----:B------:R-:W-:-:S13]  /*c100*/  ISETP.LT.OR P0, PT, R9, 0x81, P0 ;  /* 0x000000810900780c */ /* 0x000fda0000701670 */
[----:B------:R-:W-:Y:S01]  /*c110*/  @!PT LDS RZ, [RZ] ;  /* 0x00000000fffff984 */ /* 0x000fe20000000800 */
[----:B------:R-:W-:Y:S01]  /*c120*/  @!PT LDS RZ, [RZ] ;  /* 0x00000000fffff984 */ /* 0x000fe20000000800 */
[----:B------:R-:W-:Y:S01]  /*c130*/  @!PT LDS RZ, [RZ] ;  /* 0x00000000fffff984 */ /* 0x000fe20000000800 */
[----:B------:R1:W-:Y:S01]  /*c140*/  LDGSTS.E.BYPASS.LTC128B.128 [R8+0xe400], desc[UR56][R2.64], !P0 ;  /* 0x0e40000002087fae */ /* 0x0003e2000c101d78 */
[----:B------:R-:W-:-:S13]  /*c150*/  ISETP.LT.OR P0, PT, R9, 0x81, P6 ;  /* 0x000000810900780c */ /* 0x000fda0003701670 */
[----:B------:R1:W-:Y:S01]  /*c160*/  LDGSTS.E.BYPASS.LTC128B.128 [R7+0xe400], desc[UR56][R2.64+0x40], !P0 ;  /* 0x0e40004002077fae */ /* 0x0003e2000c101d78 */
[----:B------:R-:W-:Y:S01]  /*c170*/  NOP ;  /* 0x0000000000007918 */ /* 0x000fe20000000000 */
[----:B------:R-:W-:Y:S02]  /*c180*/  SYNCS.ARRIVE.TRANS64.RED.A0T1 RZ, [UR41+0x29870], RZ ;  /* 0x029870ffffff79a7 */ /* 0x000fe40008200429 */
[----:B------:R-:W-:Y:S01]  /*c190*/  ARRIVES.LDGSTSBAR.64.TRANSCNT [UR41+0x29870] ;  /* 0x02987000ff0079b0 */ /* 0x000fe20008000aa9 */
[----:B------:R-:W-:Y:S01]  /*c1a0*/  NOP ;  /* 0x0000000000007918 */ /* 0x000fe20000000000 */
[----:B------:R-:W-:-:S06]  /*c1b0*/  ULOP3.LUT UR4, UR48, 0x2, URZ, 0xfc, !UPT ;  /* 0x0000000230047892 */ /* 0x000fcc000f8efc3f */
[----:B------:R-:W-:-:S05]  /*c1c0*/  IMAD.U32 R10, RZ, RZ, UR4 ;  /* 0x00000004ff0a7e24 */ /* 0x000fca000f8e00ff */
[----:B------:R-:W-:-:S13]  /*c1d0*/  ISETP.NE.AND P6, PT, R10, 0x3, PT ;  /* 0x000000030a00780c */ /* 0x000fda0003fc5270 */
[----:B-1----:R-:W-:Y:S05]  /*c1e0*/  @!P6 BRA `(.L_x_50) ;  /* 0x000000000004e947 */ /* 0x002fea0003800000 */
[----:B------:R-:W-:Y:S01]  /*c1f0*/  BPT.TRAP 0x1 ;  /* 0x000000040000795c */ /* 0x000fe20000300000 */
.L_x_50:
[----:B------:R-:W-:Y:S01]  /*c200*/  SYNCS.ARRIVE.TRANS64.A1T0 RZ, [UR41+0x29870], RZ ;  /* 0x029870ffffff79a7 */ /* 0x000fe20008100029 */
[----:B------:R-:W-:Y:S05]  /*c210*/  @!P6 BRA `(.L_x_51) ;  /* 0x000000000004e947 */ /* 0x000fea0003800000 */
[----:B------:R-:W-:Y:S01]  /*c220*/  BPT.TRAP 0x1 ;  /* 0x000000040000795c */ /* 0x000fe20000300000 */
.L_x_51:
[----:B------:R-:W-:-:S05]  /*c230*/  IMAD.MOV.U32 R2, RZ, RZ, 0x1 ;  /* 0x00000001ff027424 */ /* 0x000fca00078e00ff */
[----:B------:R-:W-:-:S04]  /*c240*/  SHF.L.U32 R2, R2, 0x1f, RZ ;  /* 0x0000001f02027819 */ /* 0x000fc800000006ff */
[----:B------:R-:W1:Y:S02]  /*c250*/  SYNCS.PHASECHK.TRANS64.TRYWAIT P0, [UR41+0x29840], R2 ;  /* 0x02984002ff0075a7 */ /* 0x000e640008000169 */
[----:B-1----:R-:W-:Y:S05]  /*c260*/  @!P0 BRA `(.L_x_52) ;  /* 0x0000003800ac8947 */ /* 0x002fea0003800000 */
.L_x_114:
[----:B------:R-:W-:Y:S01]  /*c270*/  ULDC.64 UR8, c[0x0][0x300] ;  /* 0x0000c00000087ab9 */ /* 0x000fe20000000a00 */
[----:B------:R-:W-:Y:S01]  /*c280*/  ULDC.64 UR10, c[0x0][0x310] ;  /* 0x0000c400000a7ab9 */ /* 0x000fe20000000a00 */
[----:B------:R-:W-:Y:S01]  /*c290*/  IMAD R21, R21, UR8, RZ ;  /* 0x0000000815157c24 */ /* 0x000fe2000f8e02ff */
[----:B------:R-:W-:Y:S01]  /*c2a0*/  R2UR UR6, R32 ;  /* 0x00000000200672ca */ /* 0x000fe200000e0000 */
[C---:B-1----:R-:W-:Y:S01]  /*c2b0*/  IMAD.WIDE.U32 R2, R6.reuse, UR8, RZ ;  /* 0x0000000806027c25 */ /* 0x042fe2000f8e00ff */
[----:B------:R-:W-:Y:S01]  /*c2c0*/  ULDC.64 UR4, c[0x0][0x308] ;  /* 0x0000c20000047ab9 */ /* 0x000fe20000000a00 */
[----:B------:R-:W1:Y:S02]  /*c2d0*/  S2R R10, SR_TID.X ;  /* 0x00000000000a7919 */ /* 0x000e640000002100 */
[----:B------:R-:W-:Y:S02]  /*c2e0*/  IMAD R21, R6, UR9, R21 ;  /* 0x0000000906157c24 */ /* 0x000fe4000f8e0215 */
[----:B------:R-:W-:Y:S01]  /*c2f0*/  IMAD R22, R22, UR10, RZ ;  /* 0x0000000a16167c24 */ /* 0x000fe2000f8e02ff */
[----:B------:R-:W2:Y:S01]  /*c300*/  S2R R11, SR_TID.X ;  /* 0x00000000000b7919 */ /* 0x000ea20000002100 */
[----:B------:R-:W-:-:S02]  /*c310*/  IMAD.IADD R3, R3, 0x1, R21 ;  /* 0x0000000103037824 */ /* 0x000fc400078e0215 */
[C---:B------:R-:W-:Y:S02]  /*c320*/  IMAD R7, R5.reuse, UR11, R22 ;  /* 0x0000000b05077c24 */ /* 0x040fe4000f8e0216 */
[----:B------:R-:W-:-:S04]  /*c330*/  IMAD.WIDE.U32 R2, R5, UR10, R2 ;  /* 0x0000000a05027c25 */ /* 0x000fc8000f8e0002 */
[----:B------:R-:W-:Y:S02]  /*c340*/  IMAD.IADD R3, R3, 0x1, R7 ;  /* 0x0000000103037824 */ /* 0x000fe400078e0207 */
[----:B------:R-:W-:Y:S01]  /*c350*/  IMAD.U32 R8, RZ, RZ, UR4 ;  /* 0x00000004ff087e24 */ /* 0x000fe2000f8e00ff */
[----:B------:R-:W-:Y:S01]  /*c360*/  UIMAD UR4, UR6, UR4, URZ ;  /* 0x00000004060472a4 */ /* 0x000fe2000f8e023f */
[----:B------:R-:W-:Y:S02]  /*c370*/  IMAD R23, R23, UR8, RZ ;  /* 0x0000000817177c24 */ /* 0x000fe4000f8e02ff */
[----:B------:R-:W-:Y:S01]  /*c380*/  IMAD.WIDE.U32 R2, R8, UR39, R2 ;  /* 0x0000002708027c25 */ /* 0x000fe2000f8e0002 */
[----:B------:R-:W-:Y:S01]  /*c390*/  ULDC.64 UR6, c[0x0][0x2e8] ;  /* 0x0000ba0000067ab9 */ /* 0x000fe20000000a00 */
[----:B------:R-:W-:Y:S02]  /*c3a0*/  UIMAD UR4, UR39, UR5, UR4 ;  /* 0x00000005270472a4 */ /* 0x000fe4000f8e0204 */
[----:B------:R-:W-:Y:S01]  /*c3b0*/  IMAD.U32 R7, RZ, RZ, UR7 ;  /* 0x00000007ff077e24 */ /* 0x000fe2000f8e00ff */
[----:B------:R-:W-:Y:S01]  /*c3c0*/  IADD3 R5, P0, R2, UR6, RZ ;  /* 0x0000000602057c10 */ /* 0x000fe2000ff1e0ff */
[----:B------:R-:W-:-:S02]  /*c3d0*/  IMAD R23, R4, UR9, R23 ;  /* 0x0000000904177c24 */ /* 0x000fc4000f8e0217 */
[----:B------:R-:W-:Y:S01]  /*c3e0*/  IMAD R9, R24, UR10, RZ ;  /* 0x0000000a18097c24 */ /* 0x000fe2000f8e02ff */
[----:B------:R-:W-:Y:S01]  /*c3f0*/  IADD3.X R6, R7, UR4, R3, P0, !PT ;  /* 0x0000000407067c10 */ /* 0x000fe200087fe403 */
[----:B------:R-:W-:Y:S01]  /*c400*/  IMAD.WIDE.U32 R2, R4, UR8, RZ ;  /* 0x0000000804027c25 */ /* 0x000fe2000f8e00ff */
[----:B-1----:R-:W-:-:S03]  /*c410*/  SHF.R.U32.HI R10, RZ, 0x3, R10 ;  /* 0x00000003ff0a7819 */ /* 0x002fc6000001160a */
[----:B------:R-:W-:Y:S02]  /*c420*/  IMAD.IADD R3, R3, 0x1, R23 ;  /* 0x0000000103037824 */ /* 0x000fe400078e0217 */
[C---:B------:R-:W-:Y:S02]  /*c430*/  IMAD R9, R0.reuse, UR11, R9 ;  /* 0x0000000b00097c24 */ /* 0x040fe4000f8e0209 */
[----:B------:R-:W-:-:S04]  /*c440*/  IMAD.WIDE.U32 R2, R0, UR10, R2 ;  /* 0x0000000a00027c25 */ /* 0x000fc8000f8e0002 */
[----:B------:R-:W-:Y:S02]  /*c450*/  IMAD.IADD R3, R3, 0x1, R9 ;  /* 0x0000000103037824 */ /* 0x000fe400078e0209 */
[----:B--2---:R-:W-:Y:S02]  /*c460*/  IMAD.SHL.U32 R11, R11, 0x10, RZ ;  /* 0x000000100b0b7824 */ /* 0x004fe400078e00ff */
[----:B------:R-:W-:-:S04]  /*c470*/  IMAD.WIDE.U32 R2, R8, UR39, R2 ;  /* 0x0000002708027c25 */ /* 0x000fc8000f8e0002 */
[----:B------:R-:W-:Y:S01]  /*c480*/  IMAD.SHL.U32 R31, R31, 0x40, RZ ;  /* 0x000000401f1f7824 */ /* 0x000fe200078e00ff */
[----:B------:R-:W-:Y:S01]  /*c490*/  IADD3 R0, P0, R2, UR6, RZ ;  /* 0x0000000602007c10 */ /* 0x000fe2000ff1e0ff */
[----:B------:R-:W-:-:S03]  /*c4a0*/  IMAD.SHL.U32 R2, R10, 0x80, RZ ;  /* 0x000000800a027824 */ /* 0x000fc600078e00ff */
[----:B------:R-:W-:Y:S01]  /*c4b0*/  IADD3.X R7, R7, UR4, R3, P0, !PT ;  /* 0x0000000407077c10 */ /* 0x000fe200087fe403 */
[----:B------:R-:W-:Y:S01]  /*c4c0*/  IMAD.SHL.U32 R3, R10, 0x10, RZ ;  /* 0x000000100a037824 */ /* 0x000fe200078e00ff */
[----:B------:R-:W-:Y:S01]  /*c4d0*/  LOP3.LUT R2, R2, 0x180, RZ, 0xc0, !PT ;  /* 0x0000018002027812 */ /* 0x000fe200078ec0ff */
[----:B------:R-:W-:Y:S01]  /*c4e0*/  UMOV UR4, 0xffffffff ;  /* 0xffffffff00047882 */ /* 0x000fe20000000000 */
[----:B------:R-:W-:Y:S02]  /*c4f0*/  LOP3.LUT R31, R31, 0x40, RZ, 0xc0, !PT ;  /* 0x000000401f1f7812 */ /* 0x000fe400078ec0ff */
[----:B------:R-:W-:-:S04]  /*c500*/  LOP3.LUT R2, R2, 0x30, R11, 0xf8, !PT ;  /* 0x0000003002027812 */ /* 0x000fc800078ef80b */
[----:B------:R-:W-:-:S04]  /*c510*/  LOP3.LUT R2, R2, 0x30, R3, 0x78, !PT ;  /* 0x0000003002027812 */ /* 0x000fc800078e7803 */
[----:B------:R-:W-:Y:S01]  /*c520*/  IADD3 R36, R2, R36, R31 ;  /* 0x0000002402247210 */ /* 0x000fe20007ffe01f */
[----:B------:R-:W-:Y:S06]  /*c530*/  BRA.DIV UR4, `(.L_x_53) ;  /* 0x0000003a04187947 */ /* 0x000fec000b800000 */
[----:B------:R-:W1:Y:S01]  /*c540*/  SHFL.IDX PT, R14, R5, RZ, 0x1c1f ;  /* 0x001c1fff050e7589 */ /* 0x000e6200000e0000 */
[----:B------:R-:W-:Y:S01]  /*c550*/  P2R R4, PR, RZ, 0x20 ;  /* 0x00000020ff047803 */ /* 0x000fe20000000000 */
[----:B------:R-:W-:Y:S01]  /*c560*/  @P4 VIADD R9, R36, UR41 ;  /* 0x0000002924094c36 */ /* 0x000fe20008000000 */
[C---:B------:R-:W-:Y:S01]  /*c570*/  LOP3.LUT P5, RZ, R16.reuse, 0x8, RZ, 0xc0, !PT ;  /* 0x0000000810ff7812 */ /* 0x040fe200078ac0ff */
[----:B------:R-:W2:Y:S01]  /*c580*/  SHFL.IDX PT, R2, R6, RZ, 0x1c1f ;  /* 0x001c1fff06027589 */ /* 0x000ea200000e0000 */
[----:B------:R-:W-:Y:S01]  /*c590*/  LOP3.LUT P6, RZ, R16, 0x4, RZ, 0xc0, !PT ;  /* 0x0000000410ff7812 */ /* 0x000fe200078cc0ff */
[----:B------:R-:W-:Y:S02]  /*c5a0*/  @P3 VIADD R21, R36, UR41 ;  /* 0x0000002924153c36 */ /* 0x000fe40008000000 */
[----:B------:R-:W-:Y:S04]  /*c5b0*/  SHFL.IDX PT, R8, R6, 0x1, 0x1c1f ;  /* 0x003c1f0006087f89 */ /* 0x000fe800000e0000 */
[----:B------:R-:W-:Y:S01]  /*c5c0*/  SHFL.IDX PT, R7, R7, RZ, 0x1c1f ;  /* 0x001c1fff07077589 */ /* 0x000fe200000e0000 */
[----:B-1----:R-:W-:-:S05]  /*c5d0*/  @P4 IADD3 R14, P0, R35, R14, RZ ;  /* 0x0000000e230e4210 */ /* 0x002fca0007f1e0ff */
[----:B--2---:R-:W-:Y:S01]  /*c5e0*/  @P4 IMAD.X R3, RZ, RZ, R2, P0 ;  /* 0x000000ffff034224 */ /* 0x004fe200000e0602 */
[C---:B------:R-:W-:Y:S01]  /*c5f0*/  LOP3.LUT P0, RZ, R16.reuse, 0x10, RZ, 0xc0, !PT ;  /* 0x0000001010ff7812 */ /* 0x040fe2000780c0ff */
[----:B------:R-:W-:Y:S02]  /*c600*/  @P4 IMAD.MOV.U32 R2, RZ, RZ, R14 ;  /* 0x000000ffff024224 */ /* 0x000fe400078e000e */
[----:B------:R-:W1:Y:S10]  /*c610*/  SHFL.IDX PT, R14, R5, 0x1, 0x1c1f ;  /* 0x003c1f00050e7f89 */ /* 0x000e7400000e0000 */
[----:B------:R-:W-:Y:S04]  /*c620*/  @P4 LDGSTS.E.BYPASS.LTC128B.128 [R9+0x1a400], desc[UR56][R2.64], !P0 ;  /* 0x1a40000002094fae */ /* 0x000fe8000c101d78 */
[----:B------:R-:W-:Y:S04]  /*c630*/  @P4 LDGSTS.E.BYPASS.LTC128B.128 [R9+0x1cc00], desc[UR56][R2.64+0x40], !P5 ;  /* 0x1cc0004002094fae */ /* 0x000fe8000e901d78 */
[----:B------:R2:W-:Y:S01]  /*c640*/  @P4 LDGSTS.E.BYPASS.LTC128B.128 [R9+0x1f400], desc[UR56][R2.64+0x80], !P6 ;  /* 0x1f40008002094fae */ /* 0x0005e2000f101d78 */
[----:B------:R-:W-:-:S02]  /*c650*/  LOP3.LUT P4, RZ, R16, 0x10, RZ, 0xc0, !PT ;  /* 0x0000001010ff7812 */ /* 0x000fc4000788c0ff */
[----:B-1----:R-:W-:-:S05]  /*c660*/  @P3 IADD3 R14, P0, R35, R14, RZ ;  /* 0x0000000e230e3210 */ /* 0x002fca0007f1e0ff */
[----:B------:R-:W-:Y:S01]  /*c670*/  @P3 IMAD.X R19, RZ, RZ, R8, P0 ;  /* 0x000000ffff133224 */ /* 0x000fe200000e0608 */
[----:B--2---:R-:W-:Y:S01]  /*c680*/  @P3 MOV R2, R14 ;  /* 0x0000000e00023202 */ /* 0x004fe20000000f00 */
[----:B------:R-:W-:Y:S02]  /*c690*/  SHFL.IDX PT, R8, R6, 0x2, 0x1c1f ;  /* 0x005c1f0006087f89 */ /* 0x000fe400000e0000 */
[----:B------:R-:W-:Y:S02]  /*c6a0*/  @P3 IMAD.MOV.U32 R3, RZ, RZ, R19 ;  /* 0x000000ffff033224 */ /* 0x000fe400078e0013 */
[----:B------:R-:W1:Y:S01]  /*c6b0*/  SHFL.IDX PT, R14, R5, 0x2, 0x1c1f ;  /* 0x005c1f00050e7f89 */ /* 0x000e6200000e0000 */
[----:B------:R-:W-:-:S03]  /*c6c0*/  @P2 VIADD R19, R36, UR41 ;  /* 0x0000002924132c36 */ /* 0x000fc60008000000 */
[----:B------:R-:W-:Y:S04]  /*c6d0*/  @P3 LDGSTS.E.BYPASS.LTC128B.128 [R21+0x1ac00], desc[UR56][R2.64], !P4 ;  /* 0x1ac0000002153fae */ /* 0x000fe8000e101d78 */
[----:B------:R-:W-:Y:S04]  /*c6e0*/  @P3 LDGSTS.E.BYPASS.LTC128B.128 [R21+0x1d400], desc[UR56][R2.64+0x40], !P5 ;  /* 0x1d40004002153fae */ /* 0x000fe8000e901d78 */
[----:B------:R2:W-:Y:S01]  /*c6f0*/  @P3 LDGSTS.E.BYPASS.LTC128B.128 [R21+0x1fc00], desc[UR56][R2.64+0x80], !P6 ;  /* 0x1fc0008002153fae */ /* 0x0005e2000f101d78 */
[----:B-1----:R-:W-:Y:S01]  /*c700*/  @P2 IADD3 R14, P0, R35, R14, RZ ;  /* 0x0000000e230e2210 */ /* 0x002fe20007f1e0ff */
[----:B--2---:R-:W-:-:S04]  /*c710*/  @P1 VIADD R21, R36, UR41 ;  /* 0x0000002924151c36 */ /* 0x004fc80008000000 */
[----:B------:R-:W-:Y:S02]  /*c720*/  @P2 IMAD.MOV.U32 R2, RZ, RZ, R14 ;  /* 0x000000ffff022224 */ /* 0x000fe400078e000e */
[----:B------:R-:W1:Y:S01]  /*c730*/  SHFL.IDX PT, R14, R5, 0x3, 0x1c1f ;  /* 0x007c1f00050e7f89 */ /* 0x000e6200000e0000 */
[----:B------:R-:W-:-:S03]  /*c740*/  @P2 IMAD.X R9, RZ, RZ, R8, P0 ;  /* 0x000000ffff092224 */ /* 0x000fc600000e0608 */
[----:B------:R-:W2:Y:S01]  /*c750*/  SHFL.IDX PT, R8, R6, 0x3, 0x1c1f ;  /* 0x007c1f0006087f89 */ /* 0x000ea200000e0000 */
[----:B------:R-:W-:-:S05]  /*c760*/  @P2 IMAD.MOV.U32 R3, RZ, RZ, R9 ;  /* 0x000000ffff032224 */ /* 0x000fca00078e0009 */
[----:B------:R-:W-:Y:S04]  /*c770*/  @P2 LDGSTS.E.BYPASS.LTC128B.128 [R19+0x1b400], desc[UR56][R2.64], !P4 ;  /* 0x1b40000002132fae */ /* 0x000fe8000e101d78 */
[----:B------:R-:W-:Y:S04]  /*c780*/  @P2 LDGSTS.E.BYPASS.LTC128B.128 [R19+0x1dc00], desc[UR56][R2.64+0x40], !P5 ;  /* 0x1dc0004002132fae */ /* 0x000fe8000e901d78 */
[----:B------:R3:W-:Y:S01]  /*c790*/  @P2 LDGSTS.E.BYPASS.LTC128B.128 [R19+0x20400], desc[UR56][R2.64+0x80], !P6 ;  /* 0x2040008002132fae */ /* 0x0007e2000f101d78 */
[----:B-1----:R-:W-:-:S05]  /*c7a0*/  @P1 IADD3 R14, P0, R35, R14, RZ ;  /* 0x0000000e230e1210 */ /* 0x002fca0007f1e0ff */
[----:B--2---:R-:W-:Y:S02]  /*c7b0*/  @P1 IMAD.X R9, RZ, RZ, R8, P0 ;  /* 0x000000ffff091224 */ /* 0x004fe400000e0608 */
[----:B---3--:R-:W-:Y:S02]  /*c7c0*/  @P1 IMAD.MOV.U32 R2, RZ, RZ, R14 ;  /* 0x000000ffff021224 */ /* 0x008fe400078e000e */
[----:B------:R-:W-:Y:S01]  /*c7d0*/  @P1 IMAD.MOV.U32 R3, RZ, RZ, R9 ;  /* 0x000000ffff031224 */ /* 0x000fe200078e0009 */
[----:B------:R1:W2:Y:S04]  /*c7e0*/  SHFL.IDX PT, R14, R0, RZ, 0x1c1f ;  /* 0x001c1fff000e7589 */ /* 0x0002a800000e0000 */
[----:B------:R1:W-:Y:S04]  /*c7f0*/  @P1 LDGSTS.E.BYPASS.LTC128B.128 [R21+0x1bc00], desc[UR56][R2.64], !P4 ;  /* 0x1bc0000002151fae */ /* 0x0003e8000e101d78 */
[----:B------:R1:W-:Y:S01]  /*c800*/  @P1 LDGSTS.E.BYPASS.LTC128B.128 [R21+0x1e400], desc[UR56][R2.64+0x40], !P5 ;  /* 0x1e40004002151fae */ /* 0x0003e2000e901d78 */
[----:B------:R-:W-:-:S03]  /*c810*/  ISETP.NE.AND P5, PT, R4, RZ, PT ;  /* 0x000000ff0400720c */ /* 0x000fc60003fa5270 */
[----:B------:R1:W-:Y:S10]  /*c820*/  @P1 LDGSTS.E.BYPASS.LTC128B.128 [R21+0x20c00], desc[UR56][R2.64+0x80], !P6 ;  /* 0x20c0008002151fae */ /* 0x0003f4000f101d78 */
.L_x_126:
[----:B------:R-:W-:Y:S04]  /*c830*/  BSSY B0, `(.L_x_54) ;  /* 0x000000e000007945 */ /* 0x000fe80003800000 */
[----:B------:R-:W-:Y:S05]  /*c840*/  @!P5 BRA `(.L_x_55) ;  /* 0x000000000030d947 */ /* 0x000fea0003800000 */
[----:B------:R-:W-:Y:S01]  /*c850*/  LOP3.LUT P3, RZ, R16, 0x10, RZ, 0xc0, !PT ;  /* 0x0000001010ff7812 */ /* 0x000fe2000786c0ff */
[----:B------:R-:W-:Y:S01]  /*c860*/  VIADD R5, R36, UR41 ;  /* 0x0000002924057c36 */ /* 0x000fe20008000000 */
[C---:B------:R-:W-:Y:S02]  /*c870*/  LOP3.LUT P2, RZ, R16.reuse, 0x8, RZ, 0xc0, !PT ;  /* 0x0000000810ff7812 */ /* 0x040fe4000784c0ff */
[----:B------:R-:W-:Y:S02]  /*c880*/  LOP3.LUT P1, RZ, R16, 0x4, RZ, 0xc0, !PT ;  /* 0x0000000410ff7812 */ /* 0x000fe4000782c0ff */
[----:B-12---:R-:W-:-:S05]  /*c890*/  IADD3 R2, P0, R35, R14, RZ ;  /* 0x0000000e23027210 */ /* 0x006fca0007f1e0ff */
[----:B------:R-:W-:-:S05]  /*c8a0*/  IMAD.X R3, RZ, RZ, R7, P0 ;  /* 0x000000ffff037224 */ /* 0x000fca00000e0607 */
[----:B------:R-:W-:Y:S01]  /*c8b0*/  @!PT LDS RZ, [RZ] ;  /* 0x00000000fffff984 */ /* 0x000fe20000000800 */
[----:B------:R-:W-:Y:S01]  /*c8c0*/  @!PT LDS RZ, [RZ] ;  /* 0x00000000fffff984 */ /* 0x000fe20000000800 */
[----:B------:R-:W-:Y:S01]  /*c8d0*/  @!PT LDS RZ, [RZ] ;  /* 0x00000000fffff984 */ /* 0x000fe20000000800 */
[----:B------:R3:W-:Y:S04]  /*c8e0*/  LDGSTS.E.BYPASS.LTC128B.128 [R5+0x1c400], desc[UR56][R2.64], !P3 ;  /* 0x1c40000002057fae */ /* 0x0007e8000d901d78 */
[----:B------:R3:W-:Y:S04]  /*c8f0*/  LDGSTS.E.BYPASS.LTC128B.128 [R5+0x1ec00], desc[UR56][R2.64+0x40], !P2 ;  /* 0x1ec0004002057fae */ /* 0x0007e8000d101d78 */
[----:B------:R3:W-:Y:S02]  /*c900*/  LDGSTS.E.BYPASS.LTC128B.128 [R5+0x21400], desc[UR56][R2.64+0x80], !P1 ;  /* 0x2140008002057fae */ /* 0x0007e4000c901d78 */
.L_x_55:
[----:B------:R-:W-:Y:S05]  /*c910*/  BSYNC B0 ;  /* 0x0000000000007941 */ /* 0x000fea0003800000 */
.L_x_54:
[----:B------:R-:W-:Y:S01]  /*c920*/  NOP ;  /* 0x0000000000007918 */ /* 0x000fe20000000000 */
[----:B------:R-:W-:Y:S01]  /*c930*/  SYNCS.ARRIVE.TRANS64.RED.A0T1 RZ, [UR41+0x29830], RZ ;  /* 0x029830ffffff79a7 */ /* 0x000fe20008200429 */
[----:B------:R-:W-:Y:S01]  /*c940*/  ARRIVES.LDGSTSBAR.64.TRANSCNT [UR41+0x29830] ;  /* 0x02983000ff0079b0 */ /* 0x000fe20008000aa9 */
[----:B------:R-:W-:Y:S01]  /*c950*/  NOP ;  /* 0x0000000000007918 */ /* 0x000fe20000000000 */
[----:B------:R-:W-:-:S06]  /*c960*/  ULOP3.LUT UR4, UR48, 0x2, URZ, 0xfc, !UPT ;  /* 0x0000000230047892 */ /* 0x000fcc000f8efc3f */
[----:B-1-3--:R-:W-:-:S05]  /*c970*/  IMAD.U32 R2, RZ, RZ, UR4 ;  /* 0x00000004ff027e24 */ /* 0x00afca000f8e00ff */
[----:B------:R-:W-:-:S13]  /*c980*/  ISETP.NE.AND P0, PT, R2, 0x3, PT ;  /* 0x000000030200780c */ /* 0x000fda0003f05270 */
[----:B------:R-:W-:Y:S05]  /*c990*/  @!P0 BRA `(.L_x_56) ;  /* 0x0000000000048947 */ /* 0x000fea0003800000 */
[----:B------:R-:W-:Y:S01]  /*c9a0*/  BPT.TRAP 0x1 ;  /* 0x000000040000795c */ /* 0x000fe20000300000 */
.L_x_56:
[----:B------:R-:W-:Y:S01]  /*c9b0*/  SYNCS.ARRIVE.TRANS64.A1T0 RZ, [UR41+0x29830], RZ ;  /* 0x029830ffffff79a7 */ /* 0x000fe20008100029 */
[----:B------:R-:W-:Y:S05]  /*c9c0*/  WARPSYNC.ALL ;  /* 0x0000000000007948 */ /* 0x000fea0003800000 */
[----:B------:R-:W1:Y:S01]  /*c9d0*/  S2R R19, SR_CTAID.Z ;  /* 0x0000000000137919 */ /* 0x000e620000002700 */
[----:B------:R-:W-:Y:S01]  /*c9e0*/  UIADD3 UR5, UR41, 0x14400, URZ ;  /* 0x0001440029057890 */ /* 0x000fe2000fffe03f */
[----:B------:R-:W-:Y:S01]  /*c9f0*/  R2UR UR4, R32 ;  /* 0x00000000200472ca */ /* 0x000fe200000e0000 */
[----:B------:R-:W-:Y:S02]  /*ca00*/  ULDC.64 UR6, c[0x0][0x2d8] ;  /* 0x0000b60000067ab9 */ /* 0x000fe40000000a00 */
[----:B------:R-:W-:-:S02]  /*ca10*/  ULOP3.LUT UP0, URZ, UR5, 0x1bf, URZ, 0xc0, !UPT ;  /* 0x000001bf053f7892 */ /* 0x000fc4000f80c03f */
[----:B------:R-:W-:Y:S01]  /*ca20*/  UIMAD.WIDE.U32 UR36, UR39, UR6, URZ ;  /* 0x00000006272472a5 */ /* 0x000fe2000f8e003f */
[----:B------:R-:W-:Y:S03]  /*ca30*/  BAR.SYNC.DEFER_BLOCKING 0x8, 0x180 ;  /* 0x0206000000007b1d */ /* 0x000fe60000010000 */
[----:B------:R-:W-:-:S04]  /*ca40*/  PLOP3.LUT P0, PT, PT, PT, UP0, 0x80, 0x0 ;  /* 0x000000000000781c */ /* 0x000fc80003f0f008 */
[----:B------:R-:W-:-:S04]  /*ca50*/  UIMAD UR4, UR4, UR6, URZ ;  /* 0x00000006040472a4 */ /* 0x000fc8000f8e023f */
[----:B------:R-:W-:-:S04]  /*ca60*/  UIMAD UR4, UR39, UR7, UR4 ;  /* 0x00000007270472a4 */ /* 0x000fc8000f8e0204 */
[----:B------:R-:W-:Y:S01]  /*ca70*/  UIADD3 UR42, UR37, UR4, URZ ;  /* 0x00000004252a7290 */ /* 0x000fe2000fffe03f */
[----:B-1----:R-:W-:Y:S01]  /*ca80*/  SHF.R.S32.HI R18, RZ, 0x1f, R19 ;  /* 0x0000001fff127819 */ /* 0x002fe20000011413 */
[----:B------:R-:W-:Y:S10]  /*ca90*/  @!P0 BRA `(.L_x_57) ;  /* 0x0000000000408947 */ /* 0x000ff40003800000 */
[----:B------:R-:W-:Y:S01]  /*caa0*/  MOV R2, 0x0 ;  /* 0x0000000000027802 */ /* 0x000fe20000000f00 */
[----:B------:R-:W-:Y:S01]  /*cab0*/  ULDC.64 UR6, c[0x4][0xc8] ;  /* 0x0100320000067ab9 */ /* 0x000fe20000000a00 */
[----:B------:R-:W-:Y:S01]  /*cac0*/  ULDC.64 UR8, c[0x4][0xd0] ;  /* 0x0100340000087ab9 */ /* 0x000fe20000000a00 */
[----:B------:R-:W-:Y:S01]  /*cad0*/  ULDC.64 UR4, c[0x4][0x28] ;  /* 0x01000a0000047ab9 */ /* 0x000fe20000000a00 */
[----:B------:R-:W-:Y:S01]  /*cae0*/  IMAD.U32 R4, RZ, RZ, UR6 ;  /* 0x00000006ff047e24 */ /* 0x000fe2000f8e00ff */
[----:B------:R-:W-:Y:S01]  /*caf0*/  MOV R8, 0x70 ;  /* 0x0000007000087802 */ /* 0x000fe20000000f00 */
[----:B------:R-:W1:Y:S01]  /*cb00*/  LDC.64 R2, c[0x4][R2] ;  /* 0x0100000002027b82 */ /* 0x000e620000000a00 */
[----:B------:R-:W-:Y:S02]  /*cb10*/  IMAD.U32 R5, RZ, RZ, UR7 ;  /* 0x00000007ff057e24 */ /* 0x000fe4000f8e00ff */
[----:B------:R-:W-:Y:S02]  /*cb20*/  IMAD.U32 R6, RZ, RZ, UR8 ;  /* 0x00000008ff067e24 */ /* 0x000fe4000f8e00ff */
[----:B------:R-:W-:-:S02]  /*cb30*/  IMAD.U32 R7, RZ, RZ, UR9 ;  /* 0x00000009ff077e24 */ /* 0x000fc4000f8e00ff */
[----:B------:R-:W-:Y:S02]  /*cb40*/  IMAD.U32 R10, RZ, RZ, UR4 ;  /* 0x00000004ff0a7e24 */ /* 0x000fe4000f8e00ff */
[----:B------:R-:W-:Y:S02]  /*cb50*/  IMAD.U32 R11, RZ, RZ, UR5 ;  /* 0x00000005ff0b7e24 */ /* 0x000fe4000f8e00ff */
[----:B------:R-:W-:Y:S02]  /*cb60*/  IMAD.MOV.U32 R12, RZ, RZ, 0x1 ;  /* 0x00000001ff0c7424 */ /* 0x000fe400078e00ff */
[----:B------:R-:W-:-:S07]  /*cb70*/  IMAD.MOV.U32 R13, RZ, RZ, RZ ;  /* 0x000000ffff0d7224 */ /* 0x000fce00078e00ff */
[----:B0-----:R-:W-:-:S07]  /*cb80*/  LEPC R20, `(.L_x_57) ;  /* 0x000000001014794e */ /* 0x001fce0000000000 */
[----:B-12---:R-:W-:Y:S05]  /*cb90*/  CALL.ABS.NOINC R2 ;  /* 0x0000000002007343 */ /* 0x006fea0003c00000 */
.L_x_57:
[----:B------:R-:W1:Y:S01]  /*cba0*/  LDC R0, c[0x0][0x448] ;  /* 0x00011200ff007b82 */ /* 0x000e620000000800 */
[----:B------:R-:W-:Y:S01]  /*cbb0*/  IMAD R7, R29, 0x80, R26 ;  /* 0x000000801d077824 */ /* 0x000fe200078e021a */
[----:B------:R-:W-:Y:S01]  /*cbc0*/  ULDC.64 UR4, c[0x0][0x2e0] ;  /* 0x0000b80000047ab9 */ /* 0x000fe20000000a00 */
[----:B------:R-:W-:Y:S02]  /*cbd0*/  IMAD.U32 R4, RZ, RZ, UR36 ;  /* 0x00000024ff047e24 */ /* 0x000fe4000f8e00ff */
[----:B------:R-:W-:Y:S02]  /*cbe0*/  IMAD.MOV.U32 R9, RZ, RZ, R7 ;  /* 0x000000ffff097224 */ /* 0x000fe400078e0007 */
[----:B------:R-:W-:Y:S02]  /*cbf0*/  IMAD R18, R18, UR4, RZ ;  /* 0x0000000412127c24 */ /* 0x000fe4000f8e02ff */
[----:B------:R-:W-:Y:S02]  /*cc00*/  IMAD.U32 R5, RZ, RZ, UR37 ;  /* 0x00000025ff057e24 */ /* 0x000fe4000f8e00ff */
[----:B------:R-:W-:Y:S01]  /*cc10*/  IMAD R5, R19, UR5, R18 ;  /* 0x0000000513057c24 */ /* 0x000fe2000f8e0212 */
[----:B-1----:R-:W-:-:S13]  /*cc20*/  ISETP.NE.AND P0, PT, R0, 0x1, PT ;  /* 0x000000010000780c */ /* 0x002fda0003f05270 */
[----:B------:R-:W1:Y:S08]  /*cc30*/  @P0 LDC R2, c[0x0][0x44c] ;  /* 0x00011300ff020b82 */ /* 0x000e700000000800 */
[----:B------:R-:W3:Y:S01]  /*cc40*/  @P0 LDC R3, c[0x0][0x450] ;  /* 0x00011400ff030b82 */ /* 0x000ee20000000800 */
[----:B-1----:R-:W-:-:S05]  /*cc50*/  @P0 IMAD.HI.U32 R2, R7, R2, RZ ;  /* 0x0000000207020227 */ /* 0x002fca00078e00ff */
[----:B---3--:R-:W-:Y:S01]  /*cc60*/  @P0 SHF.R.U32.HI R9, RZ, R3, R2 ;  /* 0x00000003ff090219 */ /* 0x008fe20000011602 */
[----:B------:R-:W-:Y:S02]  /*cc70*/  IMAD.U32 R3, RZ, RZ, UR42 ;  /* 0x0000002aff037e24 */ /* 0x000fe4000f8e00ff */
[----:B------:R-:W-:Y:S01]  /*cc80*/  IMAD.MOV.U32 R2, RZ, RZ, R4 ;  /* 0x000000ffff027224 */ /* 0x000fe200078e0004 */
[----:B------:R-:W-:-:S03]  /*cc90*/  SHF.R.S32.HI R4, RZ, 0x1f, R9 ;  /* 0x0000001fff047819 */ /* 0x000fc60000011409 */
[----:B------:R-:W-:Y:S01]  /*cca0*/  IMAD.WIDE.U32 R2, R19, UR4, R2 ;  /* 0x0000000413027c25 */ /* 0x000fe2000f8e0002 */
[----:B------:R-:W-:-:S03]  /*ccb0*/  ULDC.64 UR4, c[0x0][0x2d0] ;  /* 0x0000b40000047ab9 */ /* 0x000fc60000000a00 */
[----:B------:R-:W-:Y:S02]  /*ccc0*/  IMAD R4, R4, UR4, RZ ;  /* 0x0000000404047c24 */ /* 0x000fe4000f8e02ff */
[----:B------:R-:W-:Y:S02]  /*ccd0*/  IMAD.IADD R3, R3, 0x1, R5 ;  /* 0x0000000103037824 */ /* 0x000fe400078e0205 */
[C---:B------:R-:W-:Y:S02]  /*cce0*/  IMAD R5, R9.reuse, UR5, R4 ;  /* 0x0000000509057c24 */ /* 0x040fe4000f8e0204 */
[----:B------:R-:W-:Y:S02]  /*ccf0*/  IMAD.MOV R4, RZ, RZ, -R9 ;  /* 0x000000ffff047224 */ /* 0x000fe400078e0a09 */
[----:B------:R-:W-:Y:S01]  /*cd00*/  IMAD.WIDE.U32 R2, R9, UR4, R2 ;  /* 0x0000000409027c25 */ /* 0x000fe2000f8e0002 */
[----:B------:R-:W-:-:S03]  /*cd10*/  ULDC.64 UR4, c[0x0][0x2c8] ;  /* 0x0000b20000047ab9 */ /* 0x000fc60000000a00 */
[----:B------:R-:W-:Y:S02]  /*cd20*/  IMAD R7, R0, R4, R7 ;  /* 0x0000000400077224 */ /* 0x000fe400078e0207 */
[----:B------:R-:W-:-:S03]  /*cd30*/  IMAD.IADD R3, R3, 0x1, R5 ;  /* 0x0000000103037824 */ /* 0x000fc600078e0205 */
[----:B------:R-:W-:Y:S01]  /*cd40*/  SHF.R.S32.HI R4, RZ, 0x1f, R7 ;  /* 0x0000001fff047819 */ /* 0x000fe20000011407 */
[----:B------:R-:W-:-:S04]  /*cd50*/  IMAD.WIDE.U32 R2, R7, UR4, R2 ;  /* 0x0000000407027c25 */ /* 0x000fc8000f8e0002 */
[----:B------:R-:W-:-:S04]  /*cd60*/  IMAD R4, R4, UR4, RZ ;  /* 0x0000000404047c24 */ /* 0x000fc8000f8e02ff */
[----:B------:R-:W-:Y:S01]  /*cd70*/  IMAD R5, R7, UR5, R4 ;  /* 0x0000000507057c24 */ /* 0x000fe2000f8e0204 */
[----:B------:R-:W-:Y:S02]  /*cd80*/  ULDC.64 UR4, c[0x0][0x280] ;  /* 0x0000a00000047ab9 */ /* 0x000fe40000000a00 */
[----:B------:R-:W-:Y:S01]  /*cd90*/  IADD3 R4, P0, R2, UR4, RZ ;  /* 0x0000000402047c10 */ /* 0x000fe2000ff1e0ff */
[----:B------:R-:W-:Y:S02]  /*cda0*/  ULDC UR4, c[0x0][0x2b8] ;  /* 0x0000ae0000047ab9 */ /* 0x000fe40000000800 */
[----:B------:R-:W-:Y:S02]  /*cdb0*/  ISETP.GE.AND P2, PT, R25, UR4, PT ;  /* 0x0000000419007c0c */ /* 0x000fe4000bf46270 */
[----:B------:R-:W-:Y:S01]  /*cdc0*/  IADD3.X R5, R3, UR5, R5, P0, !PT ;  /* 0x0000000503057c10 */ /* 0x000fe200087fe405 */
[----:B------:R-:W-:Y:S01]  /*cdd0*/  UMOV UR5, 0xffffffff ;  /* 0xffffffff00057882 */ /* 0x000fe20000000000 */
[----:B------:R-:W-:-:S02]  /*cde0*/  ISETP.GE.AND P1, PT, R27, UR4, PT ;  /* 0x000000041b007c0c */ /* 0x000fc4000bf26270 */
[----:B------:R-:W-:Y:S01]  /*cdf0*/  ISETP.GE.AND P3, PT, R35, UR4, PT ;  /* 0x0000000423007c0c */ /* 0x000fe2000bf66270 */
[----:B------:R-:W-:-:S12]  /*ce00*/  BRA.DIV UR5, `(.L_x_58) ;  /* 0x0000003605b07947 */ /* 0x000fd8000b800000 */
[----:B--2---:R-:W1:Y:S01]  /*ce10*/  SHFL.IDX PT, R14, R4, RZ, 0x1c1f ;  /* 0x001c1fff040e7589 */ /* 0x004e6200000e0000 */
[----:B------:R-:W-:Y:S01]  /*ce20*/  ULDC UR4, c[0x0][0x288] ;  /* 0x0000a20000047ab9 */ /* 0x000fe20000000800 */
[----:B------:R-:W-:Y:S02]  /*ce30*/  IMAD R29, R29, 0x80, R28 ;  /* 0x000000801d1d7824 */ /* 0x000fe400078e021c */
[----:B------:R-:W2:Y:S01]  /*ce40*/  SHFL.IDX PT, R2, R5, RZ, 0x1c1f ;  /* 0x001c1fff05027589 */ /* 0x000ea200000e0000 */
[----:B------:R-:W-:Y:S02]  /*ce50*/  IMAD R0, R0, UR4, RZ ;  /* 0x0000000400007c24 */ /* 0x000fe4000f8e02ff */
[C---:B------:R-:W-:Y:S01]  /*ce60*/  VIADD R7, R29.reuse, 0x20 ;  /* 0x000000201d077836 */ /* 0x040fe20000000000 */
[----:B------:R-:W-:Y:S02]  /*ce70*/  SHFL.IDX PT, R6, R5, 0x1, 0x1c1f ;  /* 0x003c1f0005067f89 */ /* 0x000fe400000e0000 */
[----:B------:R-:W-:-:S13]  /*ce80*/  ISETP.GE.AND P0, PT, R29, R0, PT ;  /* 0x000000001d00720c */ /* 0x000fda0003f06270 */
[----:B------:R-:W-:Y:S01]  /*ce90*/  @!P0 VIADD R9, R36, UR41 ;  /* 0x0000002924098c36 */ /* 0x000fe20008000000 */
[----:B-1----:R-:W-:-:S05]  /*cea0*/  @!P0 IADD3 R14, P4, R35, R14, RZ ;  /* 0x0000000e230e8210 */ /* 0x002fca0007f9e0ff */
[----:B--2---:R-:W-:Y:S02]  /*ceb0*/  @!P0 IMAD.X R3, RZ, RZ, R2, P4 ;  /* 0x000000ffff038224 */ /* 0x004fe400020e0602 */
[----:B------:R-:W-:Y:S02]  /*cec0*/  @!P0 IMAD.MOV.U32 R2, RZ, RZ, R14 ;  /* 0x000000ffff028224 */ /* 0x000fe400078e000e */
[----:B------:R-:W1:Y:S04]  /*ced0*/  SHFL.IDX PT, R14, R4, 0x1, 0x1c1f ;  /* 0x003c1f00040e7f89 */ /* 0x000e6800000e0000 */
[----:B------:R-:W-:Y:S04]  /*cee0*/  @!P0 LDGSTS.E.BYPASS.LTC128B.128 [R9+0x14400], desc[UR56][R2.64], !P3 ;  /* 0x1440000002098fae */ /* 0x000fe8000d901d78 */
[----:B------:R-:W-:Y:S04]  /*cef0*/  @!P0 LDGSTS.E.BYPASS.LTC128B.128 [R9+0x16400], desc[UR56][R2.64+0x40], !P2 ;  /* 0x1640004002098fae */ /* 0x000fe8000d101d78 */
[----:B------:R2:W-:Y:S01]  /*cf00*/  @!P0 LDGSTS.E.BYPASS.LTC128B.128 [R9+0x18400], desc[UR56][R2.64+0x80], !P1 ;  /* 0x1840008002098fae */ /* 0x0005e2000c901d78 */
[----:B------:R-:W-:-:S13]  /*cf10*/  ISETP.GE.AND P0, PT, R7, R0, PT ;  /* 0x000000000700720c */ /* 0x000fda0003f06270 */
[----:B-1----:R-:W-:Y:S01]  /*cf20*/  @!P0 IADD3 R14, P4, R35, R14, RZ ;  /* 0x0000000e230e8210 */ /* 0x002fe20007f9e0ff */
[----:B------:R-:W-:-:S03]  /*cf30*/  @!P0 VIADD R19, R36, UR41 ;  /* 0x0000002924138c36 */ /* 0x000fc60008000000 */
[----:B--2---:R-:W-:Y:S01]  /*cf40*/  @!P0 MOV R2, R14 ;  /* 0x0000000e00028202 */ /* 0x004fe20000000f00 */
[----:B------:R-:W-:Y:S01]  /*cf50*/  @!P0 IMAD.X R7, RZ, RZ, R6, P4 ;  /* 0x000000ffff078224 */ /* 0x000fe200020e0606 */
[----:B------:R-:W1:Y:S03]  /*cf60*/  SHFL.IDX PT, R14, R4, 0x2, 0x1c1f ;  /* 0x005c1f00040e7f89 */ /* 0x000e6600000e0000 */
[----:B------:R-:W-:Y:S01]  /*cf70*/  @!P0 IMAD.MOV.U32 R3, RZ, RZ, R7 ;  /* 0x000000ffff038224 */ /* 0x000fe200078e0007 */
[----:B------:R-:W2:Y:S01]  /*cf80*/  SHFL.IDX PT, R6, R5, 0x2, 0x1c1f ;  /* 0x005c1f0005067f89 */ /* 0x000ea200000e0000 */
[----:B------:R-:W-:-:S03]  /*cf90*/  VIADD R7, R29, 0x40 ;  /* 0x000000401d077836 */ /* 0x000fc60000000000 */
[----:B------:R-:W-:Y:S04]  /*cfa0*/  @!P0 LDGSTS.E.BYPASS.LTC128B.128 [R19+0x14c00], desc[UR56][R2.64], !P3 ;  /* 0x14c0000002138fae */ /* 0x000fe8000d901d78 */
[----:B------:R-:W-:Y:S04]  /*cfb0*/  @!P0 LDGSTS.E.BYPASS.LTC128B.128 [R19+0x16c00], desc[UR56][R2.64+0x40], !P2 ;  /* 0x16c0004002138fae */ /* 0x000fe8000d101d78 */
[----:B------:R3:W-:Y:S01]  /*cfc0*/  @!P0 LDGSTS.E.BYPASS.LTC128B.128 [R19+0x18c00], desc[UR56][R2.64+0x80], !P1 ;  /* 0x18c0008002138fae */ /* 0x0007e2000c901d78 */
[----:B------:R-:W-:-:S13]  /*cfd0*/  ISETP.GE.AND P0, PT, R7, R0, PT ;  /* 0x000000000700720c */ /* 0x000fda0003f06270 */
[----:B-1----:R-:W-:Y:S01]  /*cfe0*/  @!P0 IADD3 R14, P4, R35, R14, RZ ;  /* 0x0000000e230e8210 */ /* 0x002fe20007f9e0ff */
[----:B------:R-:W-:-:S04]  /*cff0*/  @!P0 VIADD R9, R36, UR41 ;  /* 0x0000002924098c36 */ /* 0x000fc80008000000 */
[----:B--2---:R-:W-:Y:S02]  /*d000*/  @!P0 IMAD.X R7, RZ, RZ, R6, P4 ;  /* 0x000000ffff078224 */ /* 0x004fe400020e0606 */
[----:B---3--:R-:W-:Y:S01]  /*d010*/  @!P0 IMAD.MOV.U32 R2, RZ, RZ, R14 ;  /* 0x000000ffff028224 */ /* 0x008fe200078e000e */
[----:B------:R1:W2:Y:S01]  /*d020*/  SHFL.IDX PT, R6, R5, 0x3, 0x1c1f ;  /* 0x007c1f0005067f89 */ /* 0x0002a200000e0000 */
[----:B------:R-:W-:-:S03]  /*d030*/  @!P0 IMAD.MOV.U32 R3, RZ, RZ, R7 ;  /* 0x000000ffff038224 */ /* 0x000fc600078e0007 */
[----:B------:R1:W3:Y:S04]  /*d040*/  SHFL.IDX PT, R14, R4, 0x3, 0x1c1f ;  /* 0x007c1f00040e7f89 */ /* 0x0002e800000e0000 */
[----:B------:R1:W-:Y:S04]  /*d050*/  @!P0 LDGSTS.E.BYPASS.LTC128B.128 [R9+0x15400], desc[UR56][R2.64], !P3 ;  /* 0x1540000002098fae */ /* 0x0003e8000d901d78 */
[----:B------:R1:W-:Y:S04]  /*d060*/  @!P0 LDGSTS.E.BYPASS.LTC128B.128 [R9+0x17400], desc[UR56][R2.64+0x40], !P2 ;  /* 0x1740004002098fae */ /* 0x0003e8000d101d78 */
[----:B------:R1:W-:Y:S02]  /*d070*/  @!P0 LDGSTS.E.BYPASS.LTC128B.128 [R9+0x19400], desc[UR56][R2.64+0x80], !P1 ;  /* 0x1940008002098fae */ /* 0x0003e4000c901d78 */
.L_x_135:
[----:B------:R-:W-:Y:S01]  /*d080*/  VIADD R29, R29, 0x60 ;  /* 0x000000601d1d7836 */ /* 0x000fe20000000000 */
[----:B------:R-:W-:Y:S04]  /*d090*/  BSSY B0, `(.L_x_59) ;  /* 0x000000c000007945 */ /* 0x000fe80003800000 */
[----:B------:R-:W-:-:S13]  /*d0a0*/  ISETP.GE.AND P0, PT, R29, R0, PT ;  /* 0x000000001d00720c */ /* 0x000fda0003f06270 */
[----:B------:R-:W-:Y:S05]  /*d0b0*/  @P0 BRA `(.L_x_60) ;  /* 0x0000000000240947 */ /* 0x000fea0003800000 */
[----:B-1-3--:R-:W-:Y:S01]  /*d0c0*/  IADD3 R2, P0, R35, R14, RZ ;  /* 0x0000000e23027210 */ /* 0x00afe20007f1e0ff */
[----:B------:R-:W-:-:S04]  /*d0d0*/  VIADD R5, R36, UR41 ;  /* 0x0000002924057c36 */ /* 0x000fc80008000000 */
[----:B--2---:R-:W-:-:S05]  /*d0e0*/  IMAD.X R3, RZ, RZ, R6, P0 ;  /* 0x000000ffff037224 */ /* 0x004fca00000e0606 */
[----:B------:R-:W-:Y:S01]  /*d0f0*/  @!PT LDS RZ, [RZ] ;  /* 0x00000000fffff984 */ /* 0x000fe20000000800 */
[----:B------:R-:W-:Y:S01]  /*d100*/  @!PT LDS RZ, [RZ] ;  /* 0x00000000fffff984 */ /* 0x000fe20000000800 */
[----:B------:R-:W-:Y:S01]  /*d110*/  @!PT LDS RZ, [RZ] ;  /* 0x00000000fffff984 */ /* 0x000fe20000000800 */
[----:B------:R4:W-:Y:S04]  /*d120*/  LDGSTS.E.BYPASS.LTC128B.128 [R5+0x15c00], desc[UR56][R2.64], !P3 ;  /* 0x15c0000002057fae */ /* 0x0009e8000d901d78 */
[----:B------:R4:W-:Y:S04]  /*d130*/  LDGSTS.E.BYPASS.LTC128B.128 [R5+0x17c00], desc[UR56][R2.64+0x40], !P2 ;  /* 0x17c0004002057fae */ /* 0x0009e8000d101d78 */
[----:B------:R4:W-:Y:S02]  /*d140*/  LDGSTS.E.BYPASS.LTC128B.128 [R5+0x19c00], desc[UR56][R2.64+0x80], !P1 ;  /* 0x19c0008002057fae */ /* 0x0009e4000c901d78 */
.L_x_60:
[----:B------:R-:W-:Y:S05]  /*d150*/  BSYNC B0 ;  /* 0x0000000000007941 */ /* 0x000fea0003800000 */
.L_x_59:
[----:B------:R-:W-:Y:S01]  /*d160*/  NOP ;  /* 0x0000000000007918 */ /* 0x000fe20000000000 */
[----:B------:R-:W-:Y:S01]  /*d170*/  SYNCS.ARRIVE.TRANS64.RED.A0T1 RZ, [UR41+0x29800], RZ ;  /* 0x029800ffffff79a7 */ /* 0x000fe20008200429 */
[----:B------:R-:W-:Y:S01]  /*d180*/  IMAD.MOV.U32 R0, RZ, RZ, 0x1 ;  /* 0x00000001ff007424 */ /* 0x000fe200078e00ff */
[----:B------:R-:W-:Y:S04]  /*d190*/  ARRIVES.LDGSTSBAR.64.TRANSCNT [UR41+0x29800] ;  /* 0x02980000ff0079b0 */ /* 0x000fe80008000aa9 */
[----:B------:R-:W-:Y:S01]  /*d1a0*/  SHF.L.U32 R0, R0, 0x1f, RZ ;  /* 0x0000001f00007819 */ /* 0x000fe200000006ff */
[----:B------:R-:W-:Y:S01]  /*d1b0*/  NOP ;  /* 0x0000000000007918 */ /* 0x000fe20000000000 */
[----:B------:R-:W-:Y:S02]  /*d1c0*/  SYNCS.ARRIVE.TRANS64.A1T0 RZ, [UR41+0x29800], RZ ;  /* 0x029800ffffff79a7 */ /* 0x000fe40008100029 */
[----:B------:R-:W5:Y:S02]  /*d1d0*/  SYNCS.PHASECHK.TRANS64.TRYWAIT P0, [UR41+0x29820], R0 ;  /* 0x02982000ff0075a7 */ /* 0x000f640008000169 */
[----:B-----5:R-:W-:Y:S05]  /*d1e0*/  @!P0 BRA `(.L_x_61) ;  /* 0x0000003800048947 */ /* 0x020fea0003800000 */
.L_x_136:
[----:B------:R-:W-:Y:S01]  /*d1f0*/  UIADD3 UR4, UR45, -0x2, URZ ;  /* 0xfffffffe2d047890 */ /* 0x000fe2000fffe03f */
[----:B------:R-:W-:-:S03]  /*d200*/  IMAD.MOV.U32 R29, RZ, RZ, 0x1 ;  /* 0x00000001ff1d7424 */ /* 0x000fc600078e00ff */
[----:B------:R-:W-:-:S06]  /*d210*/  UISETP.GE.AND UP0, UPT, UR4, UR44, UPT ;  /* 0x0000002c0400728c */ /* 0x000fcc000bf06270 */
[----:B------:R-:W-:-:S13]  /*d220*/  PLOP3.LUT P0, PT, PT, PT, UP0, 0x40, 0x0 ;  /* 0x000000000000781c */ /* 0x000fda0003f0e808 */
[----:B------:R-:W-:Y:S05]  /*d230*/  @P0 BRA `(.L_x_62) ;  /* 0x0000001400900947 */ /* 0x000fea0003800000 */
[----:B-1--4-:R-:W1:Y:S01]  /*d240*/  S2R R2, SR_TID.X ;  /* 0x0000000000027919 */ /* 0x012e620000002100 */
[----:B------:R-:W-:Y:S01]  /*d250*/  UIADD3 UR4, UR43, 0x1, URZ ;  /* 0x000000012b047890 */ /* 0x000fe2000fffe03f */
[----:B------:R-:W-:Y:S01]  /*d260*/  LOP3.LUT R3, RZ, UR40, RZ, 0x33, !PT ;  /* 0x00000028ff037c12 */ /* 0x000fe2000f8e33ff */
[----:B0-----:R-:W-:Y:S02]  /*d270*/  IMAD.MOV.U32 R20, RZ, RZ, 0x1 ;  /* 0x00000001ff147424 */ /* 0x001fe400078e00ff */
[----:B------:R-:W-:-:S06]  /*d280*/  UIMAD UR4, UR4, UR38, URZ ;  /* 0x00000026040472a4 */ /* 0x000fcc000f8e023f */
[----:B------:R-:W-:-:S04]  /*d290*/  LOP3.LUT R0, RZ, UR4, RZ, 0x33, !PT ;  /* 0x00000004ff007c12 */ /* 0x000fc8000f8e33ff */
[----:B------:R-:W-:-:S04]  /*d2a0*/  VIMNMX R3, R0, R3, !PT ;  /* 0x0000000300037248 */ /* 0x000fc80007fe0100 */
[----:B------:R-:W-:Y:S01]  /*d2b0*/  IADD3 R31, -R3, -0x2, RZ ;  /* 0xfffffffe031f7810 */ /* 0x000fe20007ffe1ff */
[----:B-1----:R-:W-:-:S05]  /*d2c0*/  IMAD.SHL.U32 R2, R2, 0x20, RZ ;  /* 0x0000002002027824 */ /* 0x002fca00078e00ff */
[----:B------:R-:W-:-:S04]  /*d2d0*/  LOP3.LUT R2, R2, 0x60, RZ, 0xc0, !PT ;  /* 0x0000006002027812 */ /* 0x000fc800078ec0ff */
[----:B------:R-:W-:-:S05]  /*d2e0*/  IADD3 R17, R2, R17, R28 ;  /* 0x0000001102117210 */ /* 0x000fca0007ffe01c */
[----:B------:R-:W-:Y:S02]  /*d2f0*/  VIADD R2, R17, 0xfffffe20 ;  /* 0xfffffe2011027836 */ /* 0x000fe40000000000 */
[----:B------:R-:W-:Y:S02]  /*d300*/  IMAD.MOV.U32 R17, RZ, RZ, RZ ;  /* 0x000000ffff117224 */ /* 0x000fe400078e00ff */
[----:B------:R-:W-:-:S07]  /*d310*/  IMAD R0, R3, -0xa0, R2 ;  /* 0xffffff6003007824 */ /* 0x000fce00078e0202 */
.L_x_77:
[----:B0-----:R-:W0:Y:S01]  /*d320*/  LDC R2, c[0x0][0x430] ;  /* 0x00010c00ff027b82 */ /* 0x001e220000000800 */
[----:B------:R-:W4:Y:S01]  /*d330*/  LDL R4, [R1+0xc] ;  /* 0x00000c0001047983 */ /* 0x000f220000100800 */
[----:B------:R-:W-:Y:S01]  /*d340*/  IMAD.MOV.U32 R5, RZ, RZ, R0 ;  /* 0x000000ffff057224 */ /* 0x000fe200078e0000 */
[----:B------:R-:W-:Y:S01]  /*d350*/  ULDC.64 UR4, c[0x0][0x428] ;  /* 0x00010a0000047ab9 */ /* 0x000fe20000000a00 */
[----:B------:R-:W-:Y:S01]  /*d360*/  ULDC.64 UR6, c[0x0][0x418] ;  /* 0x0001060000067ab9 */ /* 0x000fe20000000a00 */
[----:B------:R-:W-:Y:S01]  /*d370*/  IMAD R9, R37, UR4, RZ ;  /* 0x0000000425097c24 */ /* 0x000fe2000f8e02ff */
[----:B------:R-:W-:Y:S01]  /*d380*/  IADD3 R11, R0, 0x80, RZ ;  /* 0x00000080000b7810 */ /* 0x000fe20007ffe0ff */
[----:B------:R-:W-:Y:S02]  /*d390*/  VIADD R18, R17, 0x1 ;  /* 0x0000000111127836 */ /* 0x000fe40000000000 */
[----:B------:R-:W-:Y:S01]  /*d3a0*/  IMAD R9, R30, UR5, R9 ;  /* 0x000000051e097c24 */ /* 0x000fe2000f8e0209 */
[----:B0-----:R-:W-:-:S13]  /*d3b0*/  ISETP.NE.AND P2, PT, R2, 0x1, PT ;  /* 0x000000010200780c */ /* 0x001fda0003f45270 */
[----:B------:R-:W0:Y:S08]  /*d3c0*/  @P2 LDC R3, c[0x0][0x434] ;  /* 0x00010d00ff032b82 */ /* 0x000e300000000800 */
[----:B------:R-:W1:Y:S01]  /*d3d0*/  @P2 LDC R7, c[0x0][0x438] ;  /* 0x00010e00ff072b82 */ /* 0x000e620000000800 */
[----:B0-----:R-:W-:-:S05]  /*d3e0*/  @P2 IMAD.HI.U32 R2, R0, R3, RZ ;  /* 0x0000000300022227 */ /* 0x001fca00078e00ff */
[----:B-1----:R-:W-:-:S04]  /*d3f0*/  @P2 SHF.R.U32.HI R5, RZ, R7, R2 ;  /* 0x00000007ff052219 */ /* 0x002fc80000011602 */
[--C-:B------:R-:W-:Y:S01]  /*d400*/  SHF.R.S32.HI R3, RZ, 0x1f, R5.reuse ;  /* 0x0000001fff037819 */ /* 0x100fe20000011405 */
[----:B------:R-:W-:-:S04]  /*d410*/  IMAD.MOV.U32 R2, RZ, RZ, R5 ;  /* 0x000000ffff027224 */ /* 0x000fc800078e0005 */
[----:B------:R-:W-:-:S04]  /*d420*/  IMAD.WIDE.U32 R2, R30, UR4, R2 ;  /* 0x000000041e027c25 */ /* 0x000fc8000f8e0002 */
[----:B------:R-:W-:Y:S01]  /*d430*/  IMAD.IADD R3, R9, 0x1, R3 ;  /* 0x0000000109037824 */ /* 0x000fe200078e0203 */
[----:B--2---:R-:W-:-:S04]  /*d440*/  LEA R6, P0, R2, UR6, 0x2 ;  /* 0x0000000602067c11 */ /* 0x004fc8000f8010ff */
[----:B------:R-:W-:Y:S02]  /*d450*/  LEA.HI.X R7, R2, UR7, R3, 0x2, P0 ;  /* 0x0000000702077c11 */ /* 0x000fe400080f1403 */
[----:B------:R-:W0:Y:S03]  /*d460*/  @P2 LDC R2, c[0x0][0x434] ;  /* 0x00010d00ff022b82 */ /* 0x000e260000000800 */
[----:B------:R-:W2:Y:S05]  /*d470*/  LDG.E R6, desc[UR56][R6.64] ;  /* 0x0000003806067981 */ /* 0x000eaa000c1e1900 */
[----:B------:R-:W1:Y:S01]  /*d480*/  @P2 LDC R3, c[0x0][0x438] ;  /* 0x00010e00ff032b82 */ /* 0x000e620000000800 */
[----:B0-----:R-:W-:-:S05]  /*d490*/  @P2 IMAD.HI.U32 R2, R11, R2, RZ ;  /* 0x000000020b022227 */ /* 0x001fca00078e00ff */
[----:B-1----:R-:W-:Y:S01]  /*d4a0*/  @P2 SHF.R.U32.HI R11, RZ, R3, R2 ;  /* 0x00000003ff0b2219 */ /* 0x002fe20000011602 */
[----:B------:R-:W-:-:S06]  /*d4b0*/  ULOP3.LUT UR8, UR48, 0x2, URZ, 0xfc, !UPT ;  /* 0x0000000230087892 */ /* 0x000fcc000f8efc3f */
[----:B------:R-:W-:Y:S02]  /*d4c0*/  IMAD.U32 R10, RZ, RZ, UR8 ;  /* 0x00000008ff0a7e24 */ /* 0x000fe4000f8e00ff */
[----:B------:R-:W-:-:S05]  /*d4d0*/  VIADD R31, R31, 0xffffffff ;  /* 0xffffffff1f1f7836 */ /* 0x000fca0000000000 */
[----:B------:R-:W-:Y:S02]  /*d4e0*/  ISETP.GT.AND P2, PT, R31, UR44, PT ;  /* 0x0000002c1f007c0c */ /* 0x000fe4000bf44270 */
[----:B----4-:R-:W-:-:S13]  /*d4f0*/  ISETP.GT.U32.AND P1, PT, R4, 0x9f, PT ;  /* 0x0000009f0400780c */ /* 0x010fda0003f24070 */
[--C-:B------:R-:W-:Y:S01]  /*d500*/  @!P1 SHF.R.S32.HI R3, RZ, 0x1f, R11.reuse ;  /* 0x0000001fff039819 */ /* 0x100fe2000001140b */
[----:B------:R-:W-:-:S04]  /*d510*/  @!P1 IMAD.MOV.U32 R2, RZ, RZ, R11 ;  /* 0x000000ffff029224 */ /* 0x000fc800078e000b */
[----:B------:R-:W-:-:S04]  /*d520*/  @!P1 IMAD.WIDE.U32 R2, R30, UR4, R2 ;  /* 0x000000041e029c25 */ /* 0x000fc8000f8e0002 */
[----:B------:R-:W-:Y:S01]  /*d530*/  @!P1 IMAD.IADD R9, R9, 0x1, R3 ;  /* 0x0000000109099824 */ /* 0x000fe200078e0203 */
[----:B------:R-:W-:Y:S01]  /*d540*/  @!P1 LEA R8, P0, R2, UR6, 0x2 ;  /* 0x0000000602089c11 */ /* 0x000fe2000f8010ff */
[----:B------:R-:W-:-:S03]  /*d550*/  IMAD.MOV.U32 R4, RZ, RZ, RZ ;  /* 0x000000ffff047224 */ /* 0x000fc600078e00ff */
[----:B------:R-:W-:Y:S02]  /*d560*/  @!P1 LEA.HI.X R9, R2, UR7, R9, 0x2, P0 ;  /* 0x0000000702099c11 */ /* 0x000fe400080f1409 */
[----:B------:R-:W-:-:S03]  /*d570*/  ISETP.NE.AND P0, PT, R18, 0x2, PT ;  /* 0x000000021200780c */ /* 0x000fc60003f05270 */
[----:B------:R0:W5:Y:S01]  /*d580*/  @!P1 LDG.E R4, desc[UR56][R8.64] ;  /* 0x0000003808049981 */ /* 0x000162000c1e1900 */
[----:B------:R-:W-:Y:S02]  /*d590*/  ISETP.NE.AND P1, PT, R10, 0x3, PT ;  /* 0x000000030a00780c */ /* 0x000fe40003f25270 */
[----:B------:R-:W-:Y:S02]  /*d5a0*/  SEL R29, RZ, 0x1, P0 ;  /* 0x00000001ff1d7807 */ /* 0x000fe40000000000 */
[----:B------:R-:W-:Y:S02]  /*d5b0*/  SEL R18, R18, RZ, P0 ;  /* 0x000000ff12127207 */ /* 0x000fe40000000000 */
[----:B------:R-:W-:Y:S02]  /*d5c0*/  LOP3.LUT R29, R20, R29, RZ, 0x3c, !PT ;  /* 0x0000001d141d7212 */ /* 0x000fe400078e3cff */
[----:B--2---:R-:W-:-:S05]  /*d5d0*/  SHF.R.S32.HI R24, RZ, 0x1f, R6 ;  /* 0x0000001fff187819 */ /* 0x004fca0000011406 */
[----:B0-----:R-:W-:Y:S05]  /*d5e0*/  @!P1 BRA `(.L_x_63) ;  /* 0x0000000000049947 */ /* 0x001fea0003800000 */
[----:B------:R-:W-:Y:S01]  /*d5f0*/  BPT.TRAP 0x1 ;  /* 0x000000040000795c */ /* 0x000fe20000300000 */
.L_x_63:
[----:B------:R-:W-:Y:S02]  /*d600*/  LEA R10, R18, UR41, 0x3 ;  /* 0x00000029120a7c11 */ /* 0x000fe4000f8e18ff */
[----:B------:R-:W-:-:S04]  /*d610*/  SHF.L.U32 R26, R29, 0x1f, RZ ;  /* 0x0000001f1d1a7819 */ /* 0x000fc800000006ff */
[----:B------:R-:W0:Y:S02]  /*d620*/  SYNCS.PHASECHK.TRANS64.TRYWAIT P0, [R10+URZ+0x29880], R26 ;  /* 0x0298801a0a0075a7 */ /* 0x000e24000800017f */
[----:B0-----:R-:W-:Y:S05]  /*d630*/  @!P0 BRA `(.L_x_64) ;  /* 0x0000003400088947 */ /* 0x001fea0003800000 */
.L_x_137:
[----:B------:R-:W-:Y:S01]  /*d640*/  ULDC UR4, c[0x0][0x430] ;  /* 0x00010c0000047ab9 */ /* 0x000fe20000000800 */
[----:B------:R-:W-:Y:S01]  /*d650*/  ULDC.64 UR6, c[0x0][0x328] ;  /* 0x0000ca0000067ab9 */ /* 0x000fe20000000a00 */
[----:B------:R-:W-:Y:S01]  /*d660*/  UIADD3 UR4, -UR4, URZ, URZ ;  /* 0x0000003f04047290 */ /* 0x000fe2000fffe13f */
[----:B-----5:R-:W-:Y:S02]  /*d670*/  SHF.R.S32.HI R27, RZ, 0x1f, R4 ;  /* 0x0000001fff1b7819 */ /* 0x020fe40000011404 */
[C---:B------:R-:W-:Y:S02]  /*d680*/  LOP3.LUT P3, RZ, R16.reuse, 0x2, RZ, 0xc0, !PT ;  /* 0x0000000210ff7812 */ /* 0x040fe4000786c0ff */
[----:B------:R-:W-:Y:S01]  /*d690*/  LOP3.LUT P1, RZ, R16, 0x1, RZ, 0xc0, !PT ;  /* 0x0000000110ff7812 */ /* 0x000fe2000782c0ff */
[--C-:B------:R-:W-:Y:S02]  /*d6a0*/  IMAD R7, R5, UR4, R0.reuse ;  /* 0x0000000405077c24 */ /* 0x100fe4000f8e0200 */
[----:B------:R-:W-:Y:S01]  /*d6b0*/  IMAD R5, R11, UR4, R0 ;  /* 0x000000040b057c24 */ /* 0x000fe2000f8e0200 */
[----:B------:R-:W-:-:S02]  /*d6c0*/  ULDC.64 UR4, c[0x0][0x338] ;  /* 0x0000ce0000047ab9 */ /* 0x000fc40000000a00 */
[----:B------:R-:W-:Y:S01]  /*d6d0*/  SHF.R.S32.HI R19, RZ, 0x1f, R7 ;  /* 0x0000001fff137819 */ /* 0x000fe20000011407 */
[----:B------:R-:W-:Y:S02]  /*d6e0*/  VIADD R5, R5, 0x80 ;  /* 0x0000008005057836 */ /* 0x000fe40000000000 */
[----:B------:R-:W-:Y:S02]  /*d6f0*/  IMAD R11, R24, UR4, RZ ;  /* 0x00000004180b7c24 */ /* 0x000fe4000f8e02ff */
[----:B------:R-:W-:Y:S01]  /*d700*/  IMAD R2, R19, UR6, RZ ;  /* 0x0000000613027c24 */ /* 0x000fe2000f8e02ff */
[----:B------:R-:W-:Y:S01]  /*d710*/  SHF.R.S32.HI R28, RZ, 0x1f, R5 ;  /* 0x0000001fff1c7819 */ /* 0x000fe20000011405 */
[----:B------:R-:W-:Y:S02]  /*d720*/  IMAD R11, R6, UR5, R11 ;  /* 0x00000005060b7c24 */ /* 0x000fe4000f8e020b */
[C---:B------:R-:W-:Y:S02]  /*d730*/  IMAD R9, R7.reuse, UR7, R2 ;  /* 0x0000000707097c24 */ /* 0x040fe4000f8e0202 */
[----:B------:R-:W-:-:S04]  /*d740*/  IMAD.WIDE.U32 R2, R7, UR6, RZ ;  /* 0x0000000607027c25 */ /* 0x000fc8000f8e00ff */
[----:B------:R-:W-:Y:S02]  /*d750*/  IMAD.IADD R3, R3, 0x1, R9 ;  /* 0x0000000103037824 */ /* 0x000fe400078e0209 */
[----:B------:R-:W-:Y:S02]  /*d760*/  IMAD R12, R28, UR6, RZ ;  /* 0x000000061c0c7c24 */ /* 0x000fe4000f8e02ff */
[----:B------:R-:W-:-:S04]  /*d770*/  IMAD.WIDE.U32 R8, R6, UR4, R2 ;  /* 0x0000000406087c25 */ /* 0x000fc8000f8e0002 */
[C---:B------:R-:W-:Y:S02]  /*d780*/  IMAD R12, R5.reuse, UR7, R12 ;  /* 0x00000007050c7c24 */ /* 0x040fe4000f8e020c */
[----:B------:R-:W-:Y:S01]  /*d790*/  IMAD.WIDE.U32 R2, R5, UR6, RZ ;  /* 0x0000000605027c25 */ /* 0x000fe2000f8e00ff */
[----:B------:R-:W-:-:S03]  /*d7a0*/  R2UR UR6, R32 ;  /* 0x00000000200672ca */ /* 0x000fc600000e0000 */
[----:B------:R-:W-:Y:S02]  /*d7b0*/  IMAD.IADD R9, R9, 0x1, R11 ;  /* 0x0000000109097824 */ /* 0x000fe400078e020b */
[----:B------:R-:W-:Y:S02]  /*d7c0*/  IMAD.IADD R3, R3, 0x1, R12 ;  /* 0x0000000103037824 */ /* 0x000fe400078e020c */
[----:B------:R-:W-:Y:S02]  /*d7d0*/  IMAD R11, R27, UR4, RZ ;  /* 0x000000041b0b7c24 */ /* 0x000fe4000f8e02ff */
[----:B------:R-:W-:-:S04]  /*d7e0*/  IMAD.WIDE.U32 R2, R4, UR4, R2 ;  /* 0x0000000404027c25 */ /* 0x000fc8000f8e0002 */
[----:B------:R-:W-:Y:S01]  /*d7f0*/  IMAD R11, R4, UR5, R11 ;  /* 0x00000005040b7c24 */ /* 0x000fe2000f8e020b */
[----:B------:R-:W-:-:S03]  /*d800*/  ULDC.64 UR4, c[0x0][0x330] ;  /* 0x0000cc0000047ab9 */ /* 0x000fc60000000a00 */
[----:B------:R-:W-:Y:S02]  /*d810*/  IMAD.IADD R3, R3, 0x1, R11 ;  /* 0x0000000103037824 */ /* 0x000fe400078e020b */
[----:B------:R-:W-:Y:S01]  /*d820*/  IMAD.U32 R11, RZ, RZ, UR4 ;  /* 0x00000004ff0b7e24 */ /* 0x000fe2000f8e00ff */
[----:B------:R-:W-:-:S03]  /*d830*/  UIMAD UR4, UR6, UR4, URZ ;  /* 0x00000004060472a4 */ /* 0x000fc6000f8e023f */
[C---:B------:R-:W-:Y:S01]  /*d840*/  IMAD.WIDE.U32 R8, R11.reuse, UR39, R8 ;  /* 0x000000270b087c25 */ /* 0x040fe2000f8e0008 */
[----:B------:R-:W-:Y:S01]  /*d850*/  ULDC.64 UR6, c[0x0][0x318] ;  /* 0x0000c60000067ab9 */ /* 0x000fe20000000a00 */
[----:B------:R-:W-:Y:S02]  /*d860*/  UIMAD UR4, UR39, UR5, UR4 ;  /* 0x00000005270472a4 */ /* 0x000fe4000f8e0204 */
[----:B------:R-:W-:Y:S01]  /*d870*/  IMAD.U32 R23, RZ, RZ, UR7 ;  /* 0x00000007ff177e24 */ /* 0x000fe2000f8e00ff */
[----:B------:R-:W-:Y:S01]  /*d880*/  IADD3 R22, P0, R8, UR6, RZ ;  /* 0x0000000608167c10 */ /* 0x000fe2000ff1e0ff */
[----:B------:R-:W-:-:S03]  /*d890*/  IMAD.WIDE.U32 R2, R11, UR39, R2 ;  /* 0x000000270b027c25 */ /* 0x000fc6000f8e0002 */
[----:B------:R-:W-:Y:S02]  /*d8a0*/  IADD3.X R25, R23, UR4, R9, P0, !PT ;  /* 0x0000000417197c10 */ /* 0x000fe400087fe409 */
[----:B------:R-:W-:-:S04]  /*d8b0*/  IADD3 R8, P0, R2, UR6, RZ ;  /* 0x0000000602087c10 */ /* 0x000fc8000ff1e0ff */
[----:B------:R-:W-:Y:S01]  /*d8c0*/  IADD3.X R23, R23, UR4, R3, P0, !PT ;  /* 0x0000000417177c10 */ /* 0x000fe200087fe403 */
[----:B------:R-:W-:-:S03]  /*d8d0*/  UMOV UR4, 0xffffffff ;  /* 0xffffffff00047882 */ /* 0x000fc60000000000 */
[----:B------:R-:W-:Y:S05]  /*d8e0*/  BRA.DIV UR4, `(.L_x_65) ;  /* 0x0000003204707947 */ /* 0x000fea000b800000 */
[----:B------:R-:W1:Y:S01]  /*d8f0*/  SHFL.IDX PT, R2, R22, RZ, 0x1c1f ;  /* 0x001c1fff16027589 */ /* 0x000e6200000e0000 */
[----:B------:R-:W-:-:S03]  /*d900*/  IMAD R9, R18, 0x5000, R34 ;  /* 0x0000500012097824 */ /* 0x000fc600078e0222 */
[----:B------:R-:W2:Y:S01]  /*d910*/  SHFL.IDX PT, R3, R25, RZ, 0x1c1f ;  /* 0x001c1fff19037589 */ /* 0x000ea200000e0000 */
[----:B------:R-:W-:-:S03]  /*d920*/  IMAD.IADD R21, R33, 0x1, R9 ;  /* 0x0000000121157824 */ /* 0x000fc600078e0209 */
[----:B------:R-:W-:Y:S04]  /*d930*/  SHFL.IDX PT, R23, R23, RZ, 0x1c1f ;  /* 0x001c1fff17177589 */ /* 0x000fe800000e0000 */
[----:B---3--:R-:W-:Y:S01]  /*d940*/  SHFL.IDX PT, R14, R8, RZ, 0x1c1f ;  /* 0x001c1fff080e7589 */ /* 0x008fe200000e0000 */
[----:B-1----:R-:W-:-:S05]  /*d950*/  IADD3 R2, P0, R35, R2, RZ ;  /* 0x0000000223027210 */ /* 0x002fca0007f1e0ff */
[----:B--2---:R-:W-:-:S05]  /*d960*/  IMAD.X R3, RZ, RZ, R3, P0 ;  /* 0x000000ffff037224 */ /* 0x004fca00000e0603 */
[----:B------:R-:W-:Y:S04]  /*d970*/  LDGSTS.E.BYPASS.LTC128B.128 [R9], desc[UR56][R2.64], !P3 ;  /* 0x0000000002097fae */ /* 0x000fe8000d901d78 */
[----:B------:R1:W-:Y:S04]  /*d980*/  LDGSTS.E.BYPASS.LTC128B.128 [R21], desc[UR56][R2.64+0x40], !P1 ;  /* 0x0000004002157fae */ /* 0x0003e8000c901d78 */
[----:B-1----:R-:W1:Y:S04]  /*d990*/  SHFL.IDX PT, R2, R22, 0x1, 0x1c1f ;  /* 0x003c1f0016027f89 */ /* 0x002e6800000e0000 */
[----:B------:R-:W2:Y:S01]  /*d9a0*/  SHFL.IDX PT, R3, R25, 0x1, 0x1c1f ;  /* 0x003c1f0019037f89 */ /* 0x000ea200000e0000 */
[----:B-1----:R-:W-:-:S05]  /*d9b0*/  IADD3 R2, P0, R35, R2, RZ ;  /* 0x0000000223027210 */ /* 0x002fca0007f1e0ff */
[----:B--2---:R-:W-:-:S05]  /*d9c0*/  IMAD.X R3, RZ, RZ, R3, P0 ;  /* 0x000000ffff037224 */ /* 0x004fca00000e0603 */
[----:B------:R-:W-:Y:S04]  /*d9d0*/  LDGSTS.E.BYPASS.LTC128B.128 [R9+0x1000], desc[UR56][R2.64], !P3 ;  /* 0x0100000002097fae */ /* 0x000fe8000d901d78 */
[----:B------:R1:W-:Y:S04]  /*d9e0*/  LDGSTS.E.BYPASS.LTC128B.128 [R21+0x1000], desc[UR56][R2.64+0x40], !P1 ;  /* 0x0100004002157fae */ /* 0x0003e8000c901d78 */
[----:B-1----:R-:W1:Y:S04]  /*d9f0*/  SHFL.IDX PT, R2, R22, 0x2, 0x1c1f ;  /* 0x005c1f0016027f89 */ /* 0x002e6800000e0000 */
[----:B------:R-:W2:Y:S04]  /*da00*/  SHFL.IDX PT, R3, R25, 0x2, 0x1c1f ;  /* 0x005c1f0019037f89 */ /* 0x000ea800000e0000 */
[----:B------:R-:W-:Y:S01]  /*da10*/  SHFL.IDX PT, R25, R25, 0x3, 0x1c1f ;  /* 0x007c1f0019197f89 */ /* 0x000fe200000e0000 */
[----:B-1----:R-:W-:-:S05]  /*da20*/  IADD3 R2, P0, R35, R2, RZ ;  /* 0x0000000223027210 */ /* 0x002fca0007f1e0ff */
[----:B--2---:R-:W-:-:S05]  /*da30*/  IMAD.X R3, RZ, RZ, R3, P0 ;  /* 0x000000ffff037224 */ /* 0x004fca00000e0603 */
[----:B------:R-:W-:Y:S04]  /*da40*/  LDGSTS.E.BYPASS.LTC128B.128 [R9+0x2000], desc[UR56][R2.64], !P3 ;  /* 0x0200000002097fae */ /* 0x000fe8000d901d78 */
[----:B------:R1:W-:Y:S04]  /*da50*/  LDGSTS.E.BYPASS.LTC128B.128 [R21+0x2000], desc[UR56][R2.64+0x40], !P1 ;  /* 0x0200004002157fae */ /* 0x0003e8000c901d78 */
[----:B-1----:R-:W1:Y:S02]  /*da60*/  SHFL.IDX PT, R2, R22, 0x3, 0x1c1f ;  /* 0x007c1f0016027f89 */ /* 0x002e6400000e0000 */
[----:B-1----:R-:W-:-:S05]  /*da70*/  IADD3 R2, P0, R35, R2, RZ ;  /* 0x0000000223027210 */ /* 0x002fca0007f1e0ff */
[----:B------:R-:W-:-:S05]  /*da80*/  IMAD.X R3, RZ, RZ, R25, P0 ;  /* 0x000000ffff037224 */ /* 0x000fca00000e0619 */
[----:B------:R1:W-:Y:S04]  /*da90*/  LDGSTS.E.BYPASS.LTC128B.128 [R9+0x3000], desc[UR56][R2.64], !P3 ;  /* 0x0300000002097fae */ /* 0x0003e8000d901d78 */
[----:B------:R1:W-:Y:S02]  /*daa0*/  LDGSTS.E.BYPASS.LTC128B.128 [R21+0x3000], desc[UR56][R2.64+0x40], !P1 ;  /* 0x0300004002157fae */ /* 0x0003e4000c901d78 */
.L_x_149:
[----:B------:R-:W-:Y:S02]  /*dab0*/  R2UR UR4, R10 ;  /* 0x000000000a0472ca */ /* 0x000fe400000e0000 */
[----:B-1----:R-:W-:-:S04]  /*dac0*/  IADD3 R2, P0, R35, R14, RZ ;  /* 0x0000000e23027210 */ /* 0x002fc80007f1e0ff */
[----:B------:R-:W-:-:S05]  /*dad0*/  IADD3.X R3, RZ, R23, RZ, P0, !PT ;  /* 0x00000017ff037210 */ /* 0x000fca00007fe4ff */
[----:B------:R-:W-:Y:S01]  /*dae0*/  @!PT LDS RZ, [RZ] ;  /* 0x00000000fffff984 */ /* 0x000fe20000000800 */
[----:B------:R-:W-:Y:S01]  /*daf0*/  @!PT LDS RZ, [RZ] ;  /* 0x00000000fffff984 */ /* 0x000fe20000000800 */
[----:B------:R-:W-:Y:S01]  /*db00*/  @!PT LDS RZ, [RZ] ;  /* 0x00000000fffff984 */ /* 0x000fe20000000800 */
[----:B------:R1:W-:Y:S04]  /*db10*/  LDGSTS.E.BYPASS.LTC128B.128 [R9+0x4000], desc[UR56][R2.64], !P3 ;  /* 0x0400000002097fae */ /* 0x0003e8000d901d78 */
        /* <DEDUP_REMOVED lines=10> */
.L_x_66:
[----:B------:R1:W-:Y:S01]  /*dbc0*/  SYNCS.ARRIVE.TRANS64.A1T0 RZ, [R10+URZ+0x29870], RZ ;  /* 0x029870ff0aff79a7 */ /* 0x0003e2000810003f */
[----:B------:R-:W-:Y:S05]  /*dbd0*/  @!P1 BRA `(.L_x_67) ;  /* 0x0000000000049947 */ /* 0x000fea0003800000 */
[----:B------:R-:W-:Y:S01]  /*dbe0*/  BPT.TRAP 0x1 ;  /* 0x000000040000795c */ /* 0x000fe20000300000 */
.L_x_67:
[----:B------:R-:W2:Y:S02]  /*dbf0*/  SYNCS.PHASECHK.TRANS64.TRYWAIT P0, [R10+URZ+0x29840], R26 ;  /* 0x0298401a0a0075a7 */ /* 0x000ea4000800017f */
[----:B--2---:R-:W-:Y:S05]  /*dc00*/  @!P0 BRA `(.L_x_68) ;  /* 0x0000003400188947 */ /* 0x004fea0003800000 */
.L_x_150:
[----:B------:R-:W-:Y:S01]  /*dc10*/  ULDC.64 UR8, c[0x0][0x300] ;  /* 0x0000c00000087ab9 */ /* 0x000fe20000000a00 */
[----:B------:R-:W-:Y:S01]  /*dc20*/  ULDC.64 UR10, c[0x0][0x310] ;  /* 0x0000c400000a7ab9 */ /* 0x000fe20000000a00 */
[----:B------:R-:W-:Y:S01]  /*dc30*/  IMAD R2, R19, UR8, RZ ;  /* 0x0000000813027c24 */ /* 0x000fe2000f8e02ff */
[----:B------:R-:W-:Y:S01]  /*dc40*/  R2UR UR6, R32 ;  /* 0x00000000200672ca */ /* 0x000fe200000e0000 */
[----:B------:R-:W-:Y:S01]  /*dc50*/  ULDC.64 UR4, c[0x0][0x308] ;  /* 0x0000c20000047ab9 */ /* 0x000fe20000000a00 */
[----:B------:R-:W-:Y:S01]  /*dc60*/  IMAD R28, R28, UR8, RZ ;  /* 0x000000081c1c7c24 */ /* 0x000fe2000f8e02ff */
[C---:B------:R-:W-:Y:S01]  /*dc70*/  LOP3.LUT P4, RZ, R16.reuse, 0x10, RZ, 0xc0, !PT ;  /* 0x0000001010ff7812 */ /* 0x040fe2000788c0ff */
[C---:B------:R-:W-:Y:S01]  /*dc80*/  IMAD R9, R7.reuse, UR9, R2 ;  /* 0x0000000907097c24 */ /* 0x040fe2000f8e0202 */
[C---:B------:R-:W-:Y:S01]  /*dc90*/  LOP3.LUT P3, RZ, R16.reuse, 0x8, RZ, 0xc0, !PT ;  /* 0x0000000810ff7812 */ /* 0x040fe2000786c0ff */
[----:B------:R-:W-:Y:S01]  /*dca0*/  IMAD.WIDE.U32 R2, R7, UR8, RZ ;  /* 0x0000000807027c25 */ /* 0x000fe2000f8e00ff */
[----:B------:R-:W-:-:S03]  /*dcb0*/  LOP3.LUT P1, RZ, R16, 0x4, RZ, 0xc0, !PT ;  /* 0x0000000410ff7812 */ /* 0x000fc6000782c0ff */
[----:B------:R-:W-:Y:S02]  /*dcc0*/  IMAD.IADD R3, R3, 0x1, R9 ;  /* 0x0000000103037824 */ /* 0x000fe400078e0209 */
[----:B------:R-:W-:Y:S02]  /*dcd0*/  IMAD R7, R24, UR10, RZ ;  /* 0x0000000a18077c24 */ /* 0x000fe4000f8e02ff */
[----:B------:R-:W-:-:S04]  /*dce0*/  IMAD.WIDE.U32 R2, R6, UR10, R2 ;  /* 0x0000000a06027c25 */ /* 0x000fc8000f8e0002 */
[----:B------:R-:W-:Y:S02]  /*dcf0*/  IMAD R7, R6, UR11, R7 ;  /* 0x0000000b06077c24 */ /* 0x000fe4000f8e0207 */
[----:B------:R-:W-:Y:S01]  /*dd00*/  IMAD.U32 R6, RZ, RZ, UR4 ;  /* 0x00000004ff067e24 */ /* 0x000fe2000f8e00ff */
[----:B------:R-:W-:Y:S01]  /*dd10*/  UIMAD UR4, UR6, UR4, URZ ;  /* 0x00000004060472a4 */ /* 0x000fe2000f8e023f */
[----:B------:R-:W-:Y:S02]  /*dd20*/  IMAD.IADD R3, R3, 0x1, R7 ;  /* 0x0000000103037824 */ /* 0x000fe400078e0207 */
[----:B------:R-:W-:Y:S01]  /*dd30*/  ULDC.64 UR6, c[0x0][0x2e8] ;  /* 0x0000ba0000067ab9 */ /* 0x000fe20000000a00 */
[----:B------:R-:W-:Y:S02]  /*dd40*/  UIMAD UR4, UR39, UR5, UR4 ;  /* 0x00000005270472a4 */ /* 0x000fe4000f8e0204 */
[----:B------:R-:W-:-:S04]  /*dd50*/  IMAD.WIDE.U32 R2, R6, UR39, R2 ;  /* 0x0000002706027c25 */ /* 0x000fc8000f8e0002 */
[----:B------:R-:W-:Y:S01]  /*dd60*/  IMAD.U32 R24, RZ, RZ, UR7 ;  /* 0x00000007ff187e24 */ /* 0x000fe2000f8e00ff */
[----:B------:R-:W-:Y:S01]  /*dd70*/  IADD3 R19, P0, R2, UR6, RZ ;  /* 0x0000000602137c10 */ /* 0x000fe2000ff1e0ff */
[----:B------:R-:W-:Y:S02]  /*dd80*/  IMAD R7, R5, UR9, R28 ;  /* 0x0000000905077c24 */ /* 0x000fe4000f8e021c */
[----:B------:R-:W-:Y:S01]  /*dd90*/  IMAD R27, R27, UR10, RZ ;  /* 0x0000000a1b1b7c24 */ /* 0x000fe2000f8e02ff */
[----:B------:R-:W-:Y:S01]  /*dda0*/  IADD3.X R21, R24, UR4, R3, P0, !PT ;  /* 0x0000000418157c10 */ /* 0x000fe200087fe403 */
[----:B------:R-:W-:-:S04]  /*ddb0*/  IMAD.WIDE.U32 R2, R5, UR8, RZ ;  /* 0x0000000805027c25 */ /* 0x000fc8000f8e00ff */
[----:B------:R-:W-:Y:S02]  /*ddc0*/  IMAD.IADD R3, R3, 0x1, R7 ;  /* 0x0000000103037824 */ /* 0x000fe400078e0207 */
[C---:B------:R-:W-:Y:S02]  /*ddd0*/  IMAD R27, R4.reuse, UR11, R27 ;  /* 0x0000000b041b7c24 */ /* 0x040fe4000f8e021b */
[----:B------:R-:W-:-:S04]  /*dde0*/  IMAD.WIDE.U32 R2, R4, UR10, R2 ;  /* 0x0000000a04027c25 */ /* 0x000fc8000f8e0002 */
[----:B------:R-:W-:Y:S02]  /*ddf0*/  IMAD.IADD R3, R3, 0x1, R27 ;  /* 0x0000000103037824 */ /* 0x000fe400078e021b */
[----:B------:R-:W-:Y:S02]  /*de00*/  IMAD R23, R18, 0x7800, R36 ;  /* 0x0000780012177824 */ /* 0x000fe400078e0224 */
[----:B------:R-:W-:-:S03]  /*de10*/  IMAD.WIDE.U32 R2, R6, UR39, R2 ;  /* 0x0000002706027c25 */ /* 0x000fc6000f8e0002 */
[----:B------:R-:W-:-:S04]  /*de20*/  IADD3 R22, P0, R2, UR6, RZ ;  /* 0x0000000602167c10 */ /* 0x000fc8000ff1e0ff */
[----:B------:R-:W-:Y:S01]  /*de30*/  IADD3.X R24, R24, UR4, R3, P0, !PT ;  /* 0x0000000418187c10 */ /* 0x000fe200087fe403 */
[----:B------:R-:W-:-:S03]  /*de40*/  UMOV UR4, 0xffffffff ;  /* 0xffffffff00047882 */ /* 0x000fc60000000000 */
[----:B------:R-:W-:Y:S05]  /*de50*/  BRA.DIV UR4, `(.L_x_69) ;  /* 0x0000003204987947 */ /* 0x000fea000b800000 */
[----:B------:R-:W3:Y:S01]  /*de60*/  SHFL.IDX PT, R14, R19, RZ, 0x1c1f ;  /* 0x001c1fff130e7589 */ /* 0x000ee200000e0000 */
[----:B------:R-:W-:-:S03]  /*de70*/  VIADD R23, R23, UR41 ;  /* 0x0000002917177c36 */ /* 0x000fc60008000000 */
[----:B------:R-:W4:Y:S04]  /*de80*/  SHFL.IDX PT, R3, R21, RZ, 0x1c1f ;  /* 0x001c1fff15037589 */ /* 0x000f2800000e0000 */
[----:B------:R-:W-:Y:S01]  /*de90*/  SHFL.IDX PT, R24, R24, RZ, 0x1c1f ;  /* 0x001c1fff18187589 */ /* 0x000fe200000e0000 */
[----:B---3--:R-:W-:-:S03]  /*dea0*/  IADD3 R8, P0, R35, R14, RZ ;  /* 0x0000000e23087210 */ /* 0x008fc60007f1e0ff */
[----:B------:R-:W3:Y:S02]  /*deb0*/  SHFL.IDX PT, R14, R19, 0x1, 0x1c1f ;  /* 0x003c1f00130e7f89 */ /* 0x000ee400000e0000 */
[----:B----4-:R-:W-:Y:S02]  /*dec0*/  IMAD.X R9, RZ, RZ, R3, P0 ;  /* 0x000000ffff097224 */ /* 0x010fe400000e0603 */
[----:B------:R-:W4:Y:S04]  /*ded0*/  SHFL.IDX PT, R3, R21, 0x1, 0x1c1f ;  /* 0x003c1f0015037f89 */ /* 0x000f2800000e0000 */
[----:B------:R0:W-:Y:S04]  /*dee0*/  LDGSTS.E.BYPASS.LTC128B.128 [R23+0x1a400], desc[UR56][R8.64], !P4 ;  /* 0x1a40000008177fae */ /* 0x0001e8000e101d78 */
[----:B------:R0:W-:Y:S04]  /*def0*/  LDGSTS.E.BYPASS.LTC128B.128 [R23+0x1cc00], desc[UR56][R8.64+0x40], !P3 ;  /* 0x1cc0004008177fae */ /* 0x0001e8000d901d78 */
[----:B------:R0:W-:Y:S01]  /*df00*/  LDGSTS.E.BYPASS.LTC128B.128 [R23+0x1f400], desc[UR56][R8.64+0x80], !P1 ;  /* 0x1f40008008177fae */ /* 0x0001e2000c901d78 */
[----:B---3--:R-:W-:-:S03]  /*df10*/  IADD3 R6, P0, R35, R14, RZ ;  /* 0x0000000e23067210 */ /* 0x008fc60007f1e0ff */
[----:B------:R-:W3:Y:S02]  /*df20*/  SHFL.IDX PT, R14, R19, 0x2, 0x1c1f ;  /* 0x005c1f00130e7f89 */ /* 0x000ee400000e0000 */
[----:B----4-:R-:W-:Y:S02]  /*df30*/  IMAD.X R7, RZ, RZ, R3, P0 ;  /* 0x000000ffff077224 */ /* 0x010fe400000e0603 */
[----:B------:R-:W4:Y:S04]  /*df40*/  SHFL.IDX PT, R3, R21, 0x2, 0x1c1f ;  /* 0x005c1f0015037f89 */ /* 0x000f2800000e0000 */
[----:B------:R-:W-:Y:S04]  /*df50*/  SHFL.IDX PT, R21, R21, 0x3, 0x1c1f ;  /* 0x007c1f0015157f89 */ /* 0x000fe800000e0000 */
[----:B------:R0:W-:Y:S04]  /*df60*/  LDGSTS.E.BYPASS.LTC128B.128 [R23+0x1ac00], desc[UR56][R6.64], !P4 ;  /* 0x1ac0000006177fae */ /* 0x0001e8000e101d78 */
[----:B------:R0:W-:Y:S04]  /*df70*/  LDGSTS.E.BYPASS.LTC128B.128 [R23+0x1d400], desc[UR56][R6.64+0x40], !P3 ;  /* 0x1d40004006177fae */ /* 0x0001e8000d901d78 */
[----:B------:R0:W-:Y:S01]  /*df80*/  LDGSTS.E.BYPASS.LTC128B.128 [R23+0x1fc00], desc[UR56][R6.64+0x80], !P1 ;  /* 0x1fc0008006177fae */ /* 0x0001e2000c901d78 */
[----:B---3--:R-:W-:-:S03]  /*df90*/  IADD3 R4, P0, R35, R14, RZ ;  /* 0x0000000e23047210 */ /* 0x008fc60007f1e0ff */
[----:B------:R-:W3:Y:S02]  /*dfa0*/  SHFL.IDX PT, R14, R19, 0x3, 0x1c1f ;  /* 0x007c1f00130e7f89 */ /* 0x000ee400000e0000 */
[----:B----4-:R-:W-:-:S05]  /*dfb0*/  IMAD.X R5, RZ, RZ, R3, P0 ;  /* 0x000000ffff057224 */ /* 0x010fca00000e0603 */
[----:B------:R0:W-:Y:S04]  /*dfc0*/  LDGSTS.E.BYPASS.LTC128B.128 [R23+0x1b400], desc[UR56][R4.64], !P4 ;  /* 0x1b40000004177fae */ /* 0x0001e8000e101d78 */
[----:B------:R0:W-:Y:S04]  /*dfd0*/  LDGSTS.E.BYPASS.LTC128B.128 [R23+0x1dc00], desc[UR56][R4.64+0x40], !P3 ;  /* 0x1dc0004004177fae */ /* 0x0001e8000d901d78 */
[----:B------:R0:W-:Y:S01]  /*dfe0*/  LDGSTS.E.BYPASS.LTC128B.128 [R23+0x20400], desc[UR56][R4.64+0x80], !P1 ;  /* 0x2040008004177fae */ /* 0x0001e2000c901d78 */
[----:B---3--:R-:W-:-:S03]  /*dff0*/  IADD3 R2, P0, R35, R14, RZ ;  /* 0x0000000e23027210 */ /* 0x008fc60007f1e0ff */
[----:B------:R0:W3:Y:S02]  /*e000*/  SHFL.IDX PT, R14, R22, RZ, 0x1c1f ;  /* 0x001c1fff160e7589 */ /* 0x0000e400000e0000 */
[----:B------:R-:W-:-:S05]  /*e010*/  IMAD.X R3, RZ, RZ, R21, P0 ;  /* 0x000000ffff037224 */ /* 0x000fca00000e0615 */
[----:B------:R0:W-:Y:S04]  /*e020*/  LDGSTS.E.BYPASS.LTC128B.128 [R23+0x1bc00], desc[UR56][R2.64], !P4 ;  /* 0x1bc0000002177fae */ /* 0x0001e8000e101d78 */
[----:B------:R0:W-:Y:S04]  /*e030*/  LDGSTS.E.BYPASS.LTC128B.128 [R23+0x1e400], desc[UR56][R2.64+0x40], !P3 ;  /* 0x1e40004002177fae */ /* 0x0001e8000d901d78 */
[----:B------:R0:W-:Y:S02]  /*e040*/  LDGSTS.E.BYPASS.LTC128B.128 [R23+0x20c00], desc[UR56][R2.64+0x80], !P1 ;  /* 0x20c0008002177fae */ /* 0x0001e4000c901d78 */
.L_x_162:
[----:B0--3--:R-:W-:Y:S02]  /*e050*/  IADD3 R2, P0, R35, R14, RZ ;  /* 0x0000000e23027210 */ /* 0x009fe40007f1e0ff */
[----:B------:R-:W-:-:S03]  /*e060*/  R2UR UR4, R10 ;  /* 0x000000000a0472ca */ /* 0x000fc600000e0000 */
[----:B------:R-:W-:-:S05]  /*e070*/  IMAD.X R3, RZ, RZ, R24, P0 ;  /* 0x000000ffff037224 */ /* 0x000fca00000e0618 */
[----:B------:R-:W-:Y:S01]  /*e080*/  @!PT LDS RZ, [RZ] ;  /* 0x00000000fffff984 */ /* 0x000fe20000000800 */
[----:B------:R-:W-:Y:S01]  /*e090*/  @!PT LDS RZ, [RZ] ;  /* 0x00000000fffff984 */ /* 0x000fe20000000800 */
[----:B------:R-:W-:Y:S01]  /*e0a0*/  @!PT LDS RZ, [RZ] ;  /* 0x00000000fffff984 */ /* 0x000fe20000000800 */
[----:B------:R0:W-:Y:S04]  /*e0b0*/  LDGSTS.E.BYPASS.LTC128B.128 [R23+0x1c400], desc[UR56][R2.64], !P4 ;  /* 0x1c40000002177fae */ /* 0x0001e8000e101d78 */
        /* <DEDUP_REMOVED lines=9> */
[----:B0-----:R-:W-:Y:S05]  /*e150*/  @!P1 BRA `(.L_x_70) ;  /* 0x0000000000049947 */ /* 0x001fea0003800000 */
[----:B------:R-:W-:Y:S01]  /*e160*/  BPT.TRAP 0x1 ;  /* 0x000000040000795c */ /* 0x000fe20000300000 */
.L_x_70:
[----:B------:R-:W-:Y:S01]  /*e170*/  IMAD.U32 R2, RZ, RZ, UR48 ;  /* 0x00000030ff027e24 */ /* 0x000fe2000f8e00ff */
[----:B------:R0:W-:Y:S04]  /*e180*/  SYNCS.ARRIVE.TRANS64.A1T0 RZ, [R10+URZ+0x29830], RZ ;  /* 0x029830ff0aff79a7 */ /* 0x0001e8000810003f */
[----:B------:R-:W-:-:S04]  /*e190*/  LOP3.LUT R2, R2, 0x1, RZ, 0xfc, !PT ;  /* 0x0000000102027812 */ /* 0x000fc800078efcff */
[----:B------:R-:W-:-:S13]  /*e1a0*/  ISETP.NE.AND P1, PT, R2, 0x3, PT ;  /* 0x000000030200780c */ /* 0x000fda0003f25270 */
[----:B0-----:R-:W-:Y:S05]  /*e1b0*/  @!P1 BRA `(.L_x_71) ;  /* 0x0000000000049947 */ /* 0x001fea0003800000 */
[----:B------:R-:W-:Y:S01]  /*e1c0*/  BPT.TRAP 0x1 ;  /* 0x000000040000795c */ /* 0x000fe20000300000 */
.L_x_71:
[----:B------:R-:W-:Y:S02]  /*e1d0*/  LOP3.LUT R2, R20, 0x1, RZ, 0x3c, !PT ;  /* 0x0000000114027812 */ /* 0x000fe400078e3cff */
[----:B------:R-:W-:Y:S02]  /*e1e0*/  LEA R19, R17, UR41, 0x3 ;  /* 0x0000002911137c11 */ /* 0x000fe4000f8e18ff */
[----:B------:R-:W-:-:S04]  /*e1f0*/  SHF.L.U32 R2, R2, 0x1f, RZ ;  /* 0x0000001f02027819 */ /* 0x000fc800000006ff */
[----:B------:R-:W0:Y:S02]  /*e200*/  SYNCS.PHASECHK.TRANS64.TRYWAIT P0, [R19+URZ+0x29870], R2 ;  /* 0x02987002130075a7 */ /* 0x000e24000800017f */
[----:B0-----:R-:W-:Y:S05]  /*e210*/  @!P0 BRA `(.L_x_72) ;  /* 0x0000003400148947 */ /* 0x001fea0003800000 */
.L_x_163:
[----:B------:R-:W-:-:S06]  /*e220*/  ULOP3.LUT UR4, UR48, 0x2, URZ, 0xfc, !UPT ;  /* 0x0000000230047892 */ /* 0x000fcc000f8efc3f */
[----:B------:R-:W-:-:S05]  /*e230*/  IMAD.U32 R3, RZ, RZ, UR4 ;  /* 0x00000004ff037e24 */ /* 0x000fca000f8e00ff */
[----:B------:R-:W-:-:S13]  /*e240*/  ISETP.NE.AND P0, PT, R3, 0x3, PT ;  /* 0x000000030300780c */ /* 0x000fda0003f05270 */
[----:B------:R-:W-:Y:S05]  /*e250*/  @!P0 BRA `(.L_x_73) ;  /* 0x0000000000048947 */ /* 0x000fea0003800000 */
[----:B------:R-:W-:Y:S01]  /*e260*/  BPT.TRAP 0x1 ;  /* 0x000000040000795c */ /* 0x000fe20000300000 */
.L_x_73:
[----:B0-----:R-:W-:Y:S01]  /*e270*/  SHF.L.U32 R2, R20, 0x1f, RZ ;  /* 0x0000001f14027819 */ /* 0x001fe200000006ff */
[----:B-12---:R-:W-:-:S03]  /*e280*/  IMAD R10, R17, 0x5000, RZ ;  /* 0x00005000110a7824 */ /* 0x006fc600078e02ff */
[----:B------:R-:W0:Y:S02]  /*e290*/  SYNCS.PHASECHK.TRANS64.TRYWAIT P0, [R19+URZ+0x29860], R2 ;  /* 0x02986002130075a7 */ /* 0x000e24000800017f */
[----:B0-----:R-:W-:Y:S05]  /*e2a0*/  @!P0 BRA `(.L_x_74) ;  /* 0x0000003400048947 */ /* 0x001fea0003800000 */
.L_x_164:
[----:B------:R-:W2:Y:S04]  /*e2b0*/  LDL R3, [R1+0x4] ;  /* 0x0000040001037983 */ /* 0x000ea80000100800 */
[----:B------:R-:W3:Y:S04]  /*e2c0*/  LDL R4, [R1+0x8] ;  /* 0x0000080001047983 */ /* 0x000ee80000100800 */
[----:B------:R-:W4:Y:S01]  /*e2d0*/  LDL R11, [R1] ;  /* 0x00000000010b7983 */ /* 0x000f220000100800 */
[----:B------:R-:W-:Y:S05]  /*e2e0*/  WARPSYNC.ALL ;  /* 0x0000000000007948 */ /* 0x000fea0003800000 */
[----:B------:R-:W-:-:S06]  /*e2f0*/  ULOP3.LUT UR4, UR48, 0x2, URZ, 0xfc, !UPT ;  /* 0x0000000230047892 */ /* 0x000fcc000f8efc3f */
[----:B------:R-:W-:-:S05]  /*e300*/  IMAD.U32 R28, RZ, RZ, UR4 ;  /* 0x00000004ff1c7e24 */ /* 0x000fca000f8e00ff */
[----:B------:R-:W-:Y:S02]  /*e310*/  ISETP.NE.AND P0, PT, R28, 0x3, PT ;  /* 0x000000031c00780c */ /* 0x000fe40003f05270 */
[----:B--2---:R-:W-:-:S05]  /*e320*/  LOP3.LUT R3, R10, R3, RZ, 0xfc, !PT ;  /* 0x000000030a037212 */ /* 0x004fca00078efcff */
[----:B0-----:R-:W-:Y:S01]  /*e330*/  VIADD R2, R3, UR41 ;  /* 0x0000002903027c36 */ /* 0x001fe20008000000 */
[----:B------:R-:W0:Y:S01]  /*e340*/  LDSM.16.MT88.4 R12, [R3+UR41+0xa400] ;  /* 0x00a40029030c783b */ /* 0x000e220008004200 */
[----:B----4-:R-:W-:Y:S02]  /*e350*/  LOP3.LUT R17, R10, R11, RZ, 0xfc, !PT ;  /* 0x0000000b0a117212 */ /* 0x010fe400078efcff */
[----:B---3--:R-:W-:Y:S02]  /*e360*/  IMAD.IADD R2, R4, 0x1, R2 ;  /* 0x0000000104027824 */ /* 0x008fe400078e0202 */
[----:B------:R-:W-:-:S03]  /*e370*/  IADD3 R17, R17, UR41, RZ ;  /* 0x0000002911117c10 */ /* 0x000fc6000fffe0ff */
[----:B------:R-:W1:Y:S01]  /*e380*/  LDSM.16.MT88.4 R4, [R2+0xa400] ;  /* 0x00a400000204783b */ /* 0x000e620000004200 */
[C-C-:B0-----:R-:W-:Y:S02]  /*e390*/  PRMT R8, R12.reuse, 0x6420, R13.reuse ;  /* 0x000064200c087816 */ /* 0x141fe4000000000d */
[----:B------:R-:W-:Y:S02]  /*e3a0*/  PRMT R9, R12, 0x7531, R13 ;  /* 0x000075310c097816 */ /* 0x000fe4000000000d */
[C-C-:B------:R-:W-:Y:S02]  /*e3b0*/  PRMT R10, R14.reuse, 0x6420, R15.reuse ;  /* 0x000064200e0a7816 */ /* 0x140fe4000000000f */
[----:B------:R-:W-:Y:S02]  /*e3c0*/  PRMT R11, R14, 0x7531, R15 ;  /* 0x000075310e0b7816 */ /* 0x000fe4000000000f */
[C-C-:B-1----:R-:W-:Y:S02]  /*e3d0*/  PRMT R20, R4.reuse, 0x6420, R5.reuse ;  /* 0x0000642004147816 */ /* 0x142fe40000000005 */
[----:B------:R-:W-:Y:S01]  /*e3e0*/  PRMT R21, R4, 0x7531, R5 ;  /* 0x0000753104157816 */ /* 0x000fe20000000005 */
[----:B------:R-:W-:Y:S01]  /*e3f0*/  STSM.16.M88.4 [R17+0x400], R8 ;  /* 0x0004000811007844 */ /* 0x000fe20000000200 */
[----:B------:R-:W-:-:S02]  /*e400*/  PRMT R22, R6, 0x6420, R7 ;  /* 0x0000642006167816 */ /* 0x000fc40000000007 */
[----:B------:R-:W-:-:S05]  /*e410*/  PRMT R23, R6, 0x7531, R7 ;  /* 0x0000753106177816 */ /* 0x000fca0000000007 */
[----:B------:R-:W-:Y:S04]  /*e420*/  STSM.16.M88.4 [R17+0xc00], R20 ;  /* 0x000c001411007844 */ /* 0x000fe80000000200 */
[----:B------:R-:W0:Y:S04]  /*e430*/  LDSM.16.MT88.4 R4, [R3+UR41+0xb400] ;  /* 0x00b400290304783b */ /* 0x000e280008004200 */
[----:B------:R-:W1:Y:S01]  /*e440*/  LDSM.16.MT88.4 R8, [R2+0xb400] ;  /* 0x00b400000208783b */ /* 0x000e620000004200 */
[C-C-:B0-----:R-:W-:Y:S02]  /*e450*/  PRMT R12, R4.reuse, 0x6420, R5.reuse ;  /* 0x00006420040c7816 */ /* 0x141fe40000000005 */
[----:B------:R-:W-:-:S02]  /*e460*/  PRMT R13, R4, 0x7531, R5 ;  /* 0x00007531040d7816 */ /* 0x000fc40000000005 */
[C-C-:B------:R-:W-:Y:S02]  /*e470*/  PRMT R14, R6.reuse, 0x6420, R7.reuse ;  /* 0x00006420060e7816 */ /* 0x140fe40000000007 */
[----:B------:R-:W-:Y:S02]  /*e480*/  PRMT R15, R6, 0x7531, R7 ;  /* 0x00007531060f7816 */ /* 0x000fe40000000007 */
[C-C-:B-1----:R-:W-:Y:S02]  /*e490*/  PRMT R24, R8.reuse, 0x6420, R9.reuse ;  /* 0x0000642008187816 */ /* 0x142fe40000000009 */
[----:B------:R-:W-:Y:S01]  /*e4a0*/  PRMT R25, R8, 0x7531, R9 ;  /* 0x0000753108197816 */ /* 0x000fe20000000009 */
[----:B------:R-:W-:Y:S01]  /*e4b0*/  STSM.16.M88.4 [R17+0x1400], R12 ;  /* 0x0014000c11007844 */ /* 0x000fe20000000200 */
[C-C-:B------:R-:W-:Y:S02]  /*e4c0*/  PRMT R26, R10.reuse, 0x6420, R11.reuse ;  /* 0x000064200a1a7816 */ /* 0x140fe4000000000b */
        /* <DEDUP_REMOVED lines=34> */
[----:B------:R0:W-:Y:S01]  /*e6f0*/  STSM.16.M88.4 [R17+0x4400], R12 ;  /* 0x0044000c11007844 */ /* 0x0001e20000000200 */
[C-C-:B------:R-:W-:Y:S02]  /*e700*/  PRMT R6, R10.reuse, 0x6420, R11.reuse ;  /* 0x000064200a067816 */ /* 0x140fe4000000000b */
[----:B------:R-:W-:-:S05]  /*e710*/  PRMT R7, R10, 0x7531, R11 ;  /* 0x000075310a077816 */ /* 0x000fca000000000b */
[----:B------:R0:W-:Y:S01]  /*e720*/  STSM.16.M88.4 [R17+0x4c00], R4 ;  /* 0x004c000411007844 */ /* 0x0001e20000000200 */
[----:B------:R-:W-:Y:S01]  /*e730*/  @!PT LDS RZ, [RZ] ;  /* 0x00000000fffff984 */ /* 0x000fe20000000800 */
[----:B------:R-:W-:Y:S01]  /*e740*/  @!PT LDS RZ, [RZ] ;  /* 0x00000000fffff984 */ /* 0x000fe20000000800 */
[----:B------:R-:W-:Y:S01]  /*e750*/  @!PT LDS RZ, [RZ] ;  /* 0x00000000fffff984 */ /* 0x000fe20000000800 */
[----:B------:R-:W-:Y:S01]  /*e760*/  @!PT LDS RZ, [RZ] ;  /* 0x00000000fffff984 */ /* 0x000fe20000000800 */
[----:B------:R1:W-:Y:S06]  /*e770*/  MEMBAR.ALL.CTA ;  /* 0x0000000000007992 */ /* 0x0003ec0000008000 */
[----:B-1----:R-:W1:Y:S01]  /*e780*/  FENCE.VIEW.ASYNC.S ;  /* 0x00000000000073c6 */ /* 0x002e620000000000 */
[----:B------:R-:W-:Y:S05]  /*e790*/  @!P0 BRA `(.L_x_75) ;  /* 0x0000000000048947 */ /* 0x000fea0003800000 */
[----:B------:R-:W-:Y:S01]  /*e7a0*/  BPT.TRAP 0x1 ;  /* 0x000000040000795c */ /* 0x000fe20000300000 */
.L_x_75:
[----:B-1----:R1:W-:Y:S01]  /*e7b0*/  SYNCS.ARRIVE.TRANS64.A1T0 RZ, [R19+URZ+0x29850], RZ ;  /* 0x029850ff13ff79a7 */ /* 0x0023e2000810003f */
[----:B------:R-:W-:Y:S06]  /*e7c0*/  BAR.SYNC.DEFER_BLOCKING 0x2, 0x80 ;  /* 0x0082000000007b1d */ /* 0x000fec0000010000 */
[----:B------:R-:W-:Y:S05]  /*e7d0*/  @!P1 BRA `(.L_x_76) ;  /* 0x0000000000049947 */ /* 0x000fea0003800000 */
[----:B------:R-:W-:Y:S01]  /*e7e0*/  BPT.TRAP 0x1 ;  /* 0x000000040000795c */ /* 0x000fe20000300000 */
.L_x_76:
[----:B------:R-:W2:Y:S01]  /*e7f0*/  S2R R2, SR_CgaCtaId ;  /* 0x0000000000027919 */ /* 0x000ea20000008800 */
[----:B-1----:R-:W-:Y:S02]  /*e800*/  VIADD R19, R19, 0x29880 ;  /* 0x0002988013137836 */ /* 0x002fe40000000000 */
[----:B------:R-:W-:Y:S02]  /*e810*/  VIADD R0, R0, 0xffffff60 ;  /* 0xffffff6000007836 */ /* 0x000fe40000000000 */
[----:B0-----:R-:W-:Y:S02]  /*e820*/  IMAD.MOV.U32 R17, RZ, RZ, R18 ;  /* 0x000000ffff117224 */ /* 0x001fe400078e0012 */
[----:B------:R-:W-:Y:S01]  /*e830*/  IMAD.MOV.U32 R20, RZ, RZ, R29 ;  /* 0x000000ffff147224 */ /* 0x000fe200078e001d */
[----:B--2---:R-:W-:-:S04]  /*e840*/  PRMT R19, R2, 0x654, R19 ;  /* 0x0000065402137816 */ /* 0x004fc80000000013 */
[----:B------:R0:W-:Y:S01]  /*e850*/  SYNCS.ARRIVE.TRANS64.RED.A1T0 RZ, [R19+URZ], RZ ;  /* 0x000000ff13ff79a7 */ /* 0x0001e2000810043f */
[----:B------:R-:W-:Y:S05]  /*e860*/  @P2 BRA `(.L_x_77) ;  /* 0xffffffe800ac2947 */ /* 0x000fea000383ffff */
[----:B------:R-:W-:Y:S05]  /*e870*/  BRA `(.L_x_78) ;  /* 0x0000000000047947 */ /* 0x000fea0003800000 */
.L_x_62:
[----:B------:R-:W-:-:S07]  /*e880*/  IMAD.MOV.U32 R18, RZ, RZ, RZ ;  /* 0x000000ffff127224 */ /* 0x000fce00078e00ff */
.L_x_78:
[----:B------:R-:W-:-:S06]  /*e890*/  ULOP3.LUT UR4, UR48, 0x1, URZ, 0xfc, !UPT ;  /* 0x0000000130047892 */ /* 0x000fcc000f8efc3f */
[----:B-1----:R-:W-:-:S05]  /*e8a0*/  IMAD.U32 R0, RZ, RZ, UR4 ;  /* 0x00000004ff007e24 */ /* 0x002fca000f8e00ff */
[----:B------:R-:W-:-:S13]  /*e8b0*/  ISETP.NE.AND P1, PT, R0, 0x3, PT ;  /* 0x000000030000780c */ /* 0x000fda0003f25270 */
[----:B------:R-:W-:Y:S05]  /*e8c0*/  @!P1 BRA `(.L_x_79) ;  /* 0x0000000000049947 */ /* 0x000fea0003800000 */
[----:B------:R-:W-:Y:S01]  /*e8d0*/  BPT.TRAP 0x1 ;  /* 0x000000040000795c */ /* 0x000fe20000300000 */
.L_x_79:
[----:B----4-:R-:W-:Y:S01]  /*e8e0*/  LOP3.LUT R3, R29, 0x1, RZ, 0x3c, !PT ;  /* 0x000000011d037812 */ /* 0x010fe200078e3cff */
[----:B------:R-:W-:Y:S01]  /*e8f0*/  BSSY B0, `(.L_x_80) ;  /* 0x0000005000007945 */ /* 0x000fe20003800000 */
[----:B------:R-:W-:Y:S02]  /*e900*/  LEA R16, R18, UR41, 0x3 ;  /* 0x0000002912107c11 */ /* 0x000fe4000f8e18ff */
[----:B------:R-:W-:-:S04]  /*e910*/  SHF.L.U32 R3, R3, 0x1f, RZ ;  /* 0x0000001f03037819 */ /* 0x000fc800000006ff */
[----:B------:R-:W1:Y:S02]  /*e920*/  SYNCS.PHASECHK.TRANS64.TRYWAIT P0, [R16+URZ+0x29870], R3 ;  /* 0x02987003100075a7 */ /* 0x000e64000800017f */
[----:B-1----:R-:W-:Y:S05]  /*e930*/  @!P0 BRA `(.L_x_81) ;  /* 0x0000002c00748947 */ /* 0x002fea0003800000 */
.L_x_165:
[----:B------:R-:W-:Y:S05]  /*e940*/  BSYNC B0 ;  /* 0x0000000000007941 */ /* 0x000fea0003800000 */
.L_x_80:
[----:B------:R-:W-:-:S06]  /*e950*/  ULOP3.LUT UR4, UR48, 0x2, URZ, 0xfc, !UPT ;  /* 0x0000000230047892 */ /* 0x000fcc000f8efc3f */
[----:B------:R-:W-:-:S05]  /*e960*/  IMAD.U32 R0, RZ, RZ, UR4 ;  /* 0x00000004ff007e24 */ /* 0x000fca000f8e00ff */
[----:B------:R-:W-:-:S13]  /*e970*/  ISETP.NE.AND P0, PT, R0, 0x3, PT ;  /* 0x000000030000780c */ /* 0x000fda0003f05270 */
[----:B------:R-:W-:Y:S05]  /*e980*/  @!P0 BRA `(.L_x_82) ;  /* 0x0000000000048947 */ /* 0x000fea0003800000 */
[----:B------:R-:W-:Y:S01]  /*e990*/  BPT.TRAP 0x1 ;  /* 0x000000040000795c */ /* 0x000fe20000300000 */
.L_x_82:
[----:B------:R-:W4:Y:S04]  /*e9a0*/  LDL.LU R0, [R1+0x4] ;  /* 0x0000040001007983 */ /* 0x000f280000300800 */
[----:B------:R-:W5:Y:S01]  /*e9b0*/  LDL.LU R4, [R1+0x8] ;  /* 0x0000080001047983 */ /* 0x000f620000300800 */
[----:B------:R-:W-:Y:S01]  /*e9c0*/  SHF.L.U32 R5, R29, 0x1f, RZ ;  /* 0x0000001f1d057819 */ /* 0x000fe200000006ff */
[----:B-1----:R-:W-:-:S03]  /*e9d0*/  IMAD R3, R18, 0x5000, RZ ;  /* 0x0000500012037824 */ /* 0x002fc600078e02ff */
[----:B------:R-:W1:Y:S02]  /*e9e0*/  SYNCS.PHASECHK.TRANS64.TRYWAIT P0, [R16+URZ+0x29860], R5 ;  /* 0x02986005100075a7 */ /* 0x000e64000800017f */
[----:B----4-:R-:W-:-:S05]  /*e9f0*/  LOP3.LUT R0, R3, R0, RZ, 0xfc, !PT ;  /* 0x0000000003007212 */ /* 0x010fca00078efcff */
[----:B------:R-:W-:-:S04]  /*ea00*/  VIADD R2, R0, UR41 ;  /* 0x0000002900027c36 */ /* 0x000fc80008000000 */
[----:B-----5:R-:W-:Y:S01]  /*ea10*/  IMAD.IADD R2, R4, 0x1, R2 ;  /* 0x0000000104027824 */ /* 0x020fe200078e0202 */
[----:B-1----:R-:W-:Y:S06]  /*ea20*/  @!P0 BRA `(.L_x_83) ;  /* 0x0000002c004c8947 */ /* 0x002fec0003800000 */
.L_x_166:
[----:B------:R-:W4:Y:S01]  /*ea30*/  LDL.LU R12, [R1] ;  /* 0x00000000010c7983 */ /* 0x000f220000300800 */
[----:B------:R-:W-:Y:S05]  /*ea40*/  WARPSYNC.ALL ;  /* 0x0000000000007948 */ /* 0x000fea0003800000 */
[----:B------:R-:W5:Y:S01]  /*ea50*/  LDSM.16.MT88.4 R8, [R0+UR41+0xa400] ;  /* 0x00a400290008783b */ /* 0x000f620008004200 */
[----:B------:R-:W-:-:S03]  /*ea60*/  ULOP3.LUT UR4, UR48, 0x2, URZ, 0xfc, !UPT ;  /* 0x0000000230047892 */ /* 0x000fc6000f8efc3f */
[----:B-12---:R-:W1:Y:S03]  /*ea70*/  LDSM.16.MT88.4 R4, [R2+0xa400] ;  /* 0x00a400000204783b */ /* 0x006e660000004200 */
[----:B------:R-:W-:-:S05]  /*ea80*/  IMAD.U32 R17, RZ, RZ, UR4 ;  /* 0x00000004ff117e24 */ /* 0x000fca000f8e00ff */
[----:B------:R-:W-:Y:S02]  /*ea90*/  ISETP.NE.AND P0, PT, R17, 0x3, PT ;  /* 0x000000031100780c */ /* 0x000fe40003f05270 */
[----:B-----5:R-:W-:Y:S02]  /*eaa0*/  PRMT R13, R8, 0x7531, R9 ;  /* 0x00007531080d7816 */ /* 0x020fe40000000009 */
[C-C-:B---3--:R-:W-:Y:S02]  /*eab0*/  PRMT R14, R10.reuse, 0x6420, R11.reuse ;  /* 0x000064200a0e7816 */ /* 0x148fe4000000000b */
[----:B------:R-:W-:Y:S02]  /*eac0*/  PRMT R15, R10, 0x7531, R11 ;  /* 0x000075310a0f7816 */ /* 0x000fe4000000000b */
[C-C-:B-1----:R-:W-:Y:S02]  /*ead0*/  PRMT R10, R6.reuse, 0x6420, R7.reuse ;  /* 0x00006420060a7816 */ /* 0x142fe40000000007 */
[----:B------:R-:W-:-:S02]  /*eae0*/  PRMT R11, R6, 0x7531, R7 ;  /* 0x00007531060b7816 */ /* 0x000fc40000000007 */
[----:B----4-:R-:W-:Y:S02]  /*eaf0*/  LOP3.LUT R3, R3, R12, RZ, 0xfc, !PT ;  /* 0x0000000c03037212 */ /* 0x010fe400078efcff */
[----:B------:R-:W-:Y:S02]  /*eb00*/  PRMT R12, R8, 0x6420, R9 ;  /* 0x00006420080c7816 */ /* 0x000fe40000000009 */
[C-C-:B------:R-:W-:Y:S01]  /*eb10*/  PRMT R8, R4.reuse, 0x6420, R5.reuse ;  /* 0x0000642004087816 */ /* 0x140fe20000000005 */
[----:B------:R-:W-:Y:S01]  /*eb20*/  VIADD R3, R3, UR41 ;  /* 0x0000002903037c36 */ /* 0x000fe20008000000 */
[----:B------:R-:W-:-:S04]  /*eb30*/  PRMT R9, R4, 0x7531, R5 ;  /* 0x0000753104097816 */ /* 0x000fc80000000005 */
[----:B------:R-:W-:Y:S04]  /*eb40*/  STSM.16.M88.4 [R3+0x400], R12 ;  /* 0x0004000c03007844 */ /* 0x000fe80000000200 */
[----:B------:R-:W-:Y:S04]  /*eb50*/  STSM.16.M88.4 [R3+0xc00], R8 ;  /* 0x000c000803007844 */ /* 0x000fe80000000200 */
[----:B------:R-:W1:Y:S04]  /*eb60*/  LDSM.16.MT88.4 R12, [R0+UR41+0xb400] ;  /* 0x00b40029000c783b */ /* 0x000e680008004200 */
[----:B------:R-:W2:Y:S01]  /*eb70*/  LDSM.16.MT88.4 R8, [R2+0xb400] ;  /* 0x00b400000208783b */ /* 0x000ea20000004200 */
[----:B-1----:R-:W-:-:S02]  /*eb80*/  PRMT R4, R12, 0x6420, R13 ;  /* 0x000064200c047816 */ /* 0x002fc4000000000d */
[----:B------:R-:W-:Y:S02]  /*eb90*/  PRMT R5, R12, 0x7531, R13 ;  /* 0x000075310c057816 */ /* 0x000fe4000000000d */
[C-C-:B------:R-:W-:Y:S02]  /*eba0*/  PRMT R6, R14.reuse, 0x6420, R15.reuse ;  /* 0x000064200e067816 */ /* 0x140fe4000000000f */
[----:B------:R-:W-:Y:S02]  /*ebb0*/  PRMT R7, R14, 0x7531, R15 ;  /* 0x000075310e077816 */ /* 0x000fe4000000000f */
[C-C-:B--2---:R-:W-:Y:S02]  /*ebc0*/  PRMT R12, R8.reuse, 0x6420, R9.reuse ;  /* 0x00006420080c7816 */ /* 0x144fe40000000009 */
[----:B------:R-:W-:Y:S01]  /*ebd0*/  PRMT R13, R8, 0x7531, R9 ;  /* 0x00007531080d7816 */ /* 0x000fe20000000009 */
[----:B------:R-:W-:Y:S01]  /*ebe0*/  STSM.16.M88.4 [R3+0x1400], R4 ;  /* 0x0014000403007844 */ /* 0x000fe20000000200 */
[----:B------:R-:W-:-:S02]  /*ebf0*/  PRMT R14, R10, 0x6420, R11 ;  /* 0x000064200a0e7816 */ /* 0x000fc4000000000b */
[----:B------:R-:W-:-:S05]  /*ec00*/  PRMT R15, R10, 0x7531, R11 ;  /* 0x000075310a0f7816 */ /* 0x000fca000000000b */
[----:B------:R-:W-:Y:S04]  /*ec10*/  STSM.16.M88.4 [R3+0x1c00], R12 ;  /* 0x001c000c03007844 */ /* 0x000fe80000000200 */
[----:B------:R-:W1:Y:S04]  /*ec20*/  LDSM.16.MT88.4 R12, [R0+UR41+0xc400] ;  /* 0x00c40029000c783b */ /* 0x000e680008004200 */
[----:B------:R-:W2:Y:S01]  /*ec30*/  LDSM.16.MT88.4 R8, [R2+0xc400] ;  /* 0x00c400000208783b */ /* 0x000ea20000004200 */
[C-C-:B-1----:R-:W-:Y:S02]  /*ec40*/  PRMT R4, R12.reuse, 0x6420, R13.reuse ;  /* 0x000064200c047816 */ /* 0x142fe4000000000d */
[----:B------:R-:W-:-:S02]  /*ec50*/  PRMT R5, R12, 0x7531, R13 ;  /* 0x000075310c057816 */ /* 0x000fc4000000000d */
[C-C-:B------:R-:W-:Y:S02]  /*ec60*/  PRMT R6, R14.reuse, 0x6420, R15.reuse ;  /* 0x000064200e067816 */ /* 0x140fe4000000000f */
[----:B------:R-:W-:Y:S02]  /*ec70*/  PRMT R7, R14, 0x7531, R15 ;  /* 0x000075310e077816 */ /* 0x000fe4000000000f */
[C-C-:B--2---:R-:W-:Y:S02]  /*ec80*/  PRMT R12, R8.reuse, 0x6420, R9.reuse ;  /* 0x00006420080c7816 */ /* 0x144fe40000000009 */
[----:B------:R-:W-:Y:S01]  /*ec90*/  PRMT R13, R8, 0x7531, R9 ;  /* 0x00007531080d7816 */ /* 0x000fe20000000009 */
[----:B------:R-:W-:Y:S01]  /*eca0*/  STSM.16.M88.4 [R3+0x2400], R4 ;  /* 0x0024000403007844 */ /* 0x000fe20000000200 */
[C-C-:B------:R-:W-:Y:S02]  /*ecb0*/  PRMT R14, R10.reuse, 0x6420, R11.reuse ;  /* 0x000064200a0e7816 */ /* 0x140fe4000000000b */
        /* <DEDUP_REMOVED lines=31> */
[----:B--2---:R-:W2:Y:S01]  /*eeb0*/  FENCE.VIEW.ASYNC.S ;  /* 0x00000000000073c6 */ /* 0x004ea20000000000 */
[----:B------:R-:W-:Y:S05]  /*eec0*/  @!P0 BRA `(.L_x_84) ;  /* 0x0000000000048947 */ /* 0x000fea0003800000 */
[----:B------:R-:W-:Y:S01]  /*eed0*/  BPT.TRAP 0x1 ;  /* 0x000000040000795c */ /* 0x000fe20000300000 */
.L_x_84:
[----:B--2---:R2:W-:Y:S01]  /*eee0*/  SYNCS.ARRIVE.TRANS64.A1T0 RZ, [R16+URZ+0x29850], RZ ;  /* 0x029850ff10ff79a7 */ /* 0x0045e2000810003f */
[----:B------:R-:W-:Y:S06]  /*eef0*/  BAR.SYNC.DEFER_BLOCKING 0x2, 0x80 ;  /* 0x0082000000007b1d */ /* 0x000fec0000010000 */
[----:B------:R-:W-:Y:S05]  /*ef00*/  @!P1 BRA `(.L_x_85) ;  /* 0x0000000000049947 */ /* 0x000fea0003800000 */
[----:B------:R-:W-:Y:S01]  /*ef10*/  BPT.TRAP 0x1 ;  /* 0x000000040000795c */ /* 0x000fe20000300000 */
.L_x_85:
[----:B------:R-:W3:Y:S01]  /*ef20*/  S2R R0, SR_CgaCtaId ;  /* 0x0000000000007919 */ /* 0x000ee20000008800 */
[----:B--2---:R-:W-:Y:S02]  /*ef30*/  VIADD R16, R16, 0x29880 ;  /* 0x0002988010107836 */ /* 0x004fe40000000000 */
[----:B------:R-:W-:Y:S02]  /*ef40*/  VIADD R2, R18, 0x1 ;  /* 0x0000000112027836 */ /* 0x000fe40000000000 */
[----:B-1----:R-:W-:-:S03]  /*ef50*/  IMAD.MOV.U32 R3, RZ, RZ, RZ ;  /* 0x000000ffff037224 */ /* 0x002fc600078e00ff */
[----:B------:R-:W-:-:S04]  /*ef60*/  ISETP.NE.AND P0, PT, R2, 0x2, PT ;  /* 0x000000020200780c */ /* 0x000fc80003f05270 */
[----:B------:R-:W-:Y:S02]  /*ef70*/  SEL R2, R2, RZ, P0 ;  /* 0x000000ff02027207 */ /* 0x000fe40000000000 */
[----:B---3--:R-:W-:Y:S02]  /*ef80*/  PRMT R16, R0, 0x654, R16 ;  /* 0x0000065400107816 */ /* 0x008fe40000000010 */
[----:B------:R-:W-:Y:S02]  /*ef90*/  SEL R0, RZ, 0x1, P0 ;  /* 0x00000001ff007807 */ /* 0x000fe40000000000 */
[----:B------:R1:W-:Y:S02]  /*efa0*/  SYNCS.ARRIVE.TRANS64.RED.A1T0 RZ, [R16+URZ], RZ ;  /* 0x000000ff10ff79a7 */ /* 0x0003e4000810043f */
[----:B------:R-:W-:-:S07]  /*efb0*/  LOP3.LUT R0, R29, R0, RZ, 0x3c, !PT ;  /* 0x000000001d007212 */ /* 0x000fce00078e3cff */
.L_x_40:
[----:B------:R-:W2:Y:S01]  /*efc0*/  S2R R5, SR_CgaCtaId ;  /* 0x0000000000057919 */ /* 0x000ea20000008800 */
[----:B------:R-:W-:Y:S02]  /*efd0*/  MOV R4, 0x400 ;  /* 0x0000040000047802 */ /* 0x000fe40000000f00 */
[----:B------:R-:W-:Y:S02]  /*efe0*/  SHF.L.U32 R3, R3, 0x1f, RZ ;  /* 0x0000001f03037819 */ /* 0x000fe400000006ff */
[----:B--2---:R-:W-:-:S04]  /*eff0*/  LEA R6, R5, R4, 0x18 ;  /* 0x0000000405067211 */ /* 0x004fc800078ec0ff */
[----:B------:R-:W2:Y:S02]  /*f000*/  SYNCS.PHASECHK.TRANS64.TRYWAIT P0, [R6+URZ+0x29820], R3 ;  /* 0x02982003060075a7 */ /* 0x000ea4000800017f */
[----:B--2---:R-:W-:Y:S05]  /*f010*/  @!P0 BRA `(.L_x_86) ;  /* 0x0000002400e48947 */ /* 0x004fea0003800000 */
.L_x_167:
[----:B------:R-:W3:Y:S02]  /*f020*/  S2R R4, SR_TID.X ;  /* 0x0000000000047919 */ /* 0x000ee40000002100 */
[----:B---3--:R-:W-:-:S04]  /*f030*/  SHF.R.U32.HI R4, RZ, 0x5, R4 ;  /* 0x00000005ff047819 */ /* 0x008fc80000011604 */
[----:B------:R-:W-:-:S05]  /*f040*/  LOP3.LUT R4, R4, 0x3, RZ, 0xc0, !PT ;  /* 0x0000000304047812 */ /* 0x000fca00078ec0ff */
[----:B--2---:R-:W2:Y:S02]  /*f050*/  SHFL.IDX PT, R3, R4, RZ, 0x1f ;  /* 0x00001fff04037589 */ /* 0x004ea400000e0000 */
[----:B--2---:R-:W-:-:S13]  /*f060*/  ISETP.NE.AND P0, PT, R3, RZ, PT ;  /* 0x000000ff0300720c */ /* 0x004fda0003f05270 */
[----:B------:R-:W-:Y:S05]  /*f070*/  @P0 BRA `(.L_x_8) ;  /* 0x0000000000a00947 */ /* 0x000fea0003800000 */
[----:B------:R-:W-:-:S13]  /*f080*/  ELECT P0, URZ, PT ;  /* 0x00000000003f782f */ /* 0x000fda0003800000 */
[----:B------:R-:W-:Y:S05]  /*f090*/  @!P0 BRA `(.L_x_8) ;  /* 0x0000000000988947 */ /* 0x000fea0003800000 */
[----:B------:R-:W-:-:S06]  /*f0a0*/  ULOP3.LUT UR4, UR48, 0x2, URZ, 0xfc, !UPT ;  /* 0x0000000230047892 */ /* 0x000fcc000f8efc3f */
[----:B------:R-:W-:-:S05]  /*f0b0*/  IMAD.U32 R3, RZ, RZ, UR4 ;  /* 0x00000004ff037e24 */ /* 0x000fca000f8e00ff */
[----:B------:R-:W-:-:S13]  /*f0c0*/  ISETP.NE.AND P0, PT, R3, 0x3, PT ;  /* 0x000000030300780c */ /* 0x000fda0003f05270 */
[----:B------:R-:W-:Y:S05]  /*f0d0*/  @!P0 BRA `(.L_x_87) ;  /* 0x0000000000048947 */ /* 0x000fea0003800000 */
[----:B------:R-:W-:Y:S01]  /*f0e0*/  BPT.TRAP 0x1 ;  /* 0x000000040000795c */ /* 0x000fe20000300000 */
.L_x_87:
[----:B------:R-:W-:Y:S01]  /*f0f0*/  IMAD R5, R2, 0x8, R6 ;  /* 0x0000000802057824 */ /* 0x000fe200078e0206 */
[----:B------:R-:W-:Y:S01]  /*f100*/  SHF.L.U32 R4, R0, 0x1f, RZ ;  /* 0x0000001f00047819 */ /* 0x000fe200000006ff */
[----:B------:R-:W-:-:S03]  /*f110*/  VIADD R2, R2, 0x1 ;  /* 0x0000000102027836 */ /* 0x000fc60000000000 */
[----:B------:R-:W2:Y:S02]  /*f120*/  SYNCS.PHASECHK.TRANS64.TRYWAIT P1, [R5+URZ+0x29840], R4 ;  /* 0x02984004050075a7 */ /* 0x000ea4000802017f */
[----:B------:R-:W-:-:S04]  /*f130*/  ISETP.NE.AND P2, PT, R2, 0x2, PT ;  /* 0x000000020200780c */ /* 0x000fc80003f45270 */
[----:B------:R-:W-:Y:S01]  /*f140*/  SEL R3, RZ, 0x1, P2 ;  /* 0x00000001ff037807 */ /* 0x000fe20001000000 */
[----:B--2---:R-:W-:Y:S08]  /*f150*/  @!P1 BRA `(.L_x_88) ;  /* 0x0000002400a89947 */ /* 0x004ff00003800000 */
.L_x_168:
[----:B------:R-:W-:Y:S02]  /*f160*/  SEL R2, R2, RZ, P2 ;  /* 0x000000ff02027207 */ /* 0x000fe40001000000 */
[----:B------:R-:W-:Y:S01]  /*f170*/  LOP3.LUT R0, R0, R3, RZ, 0x3c, !PT ;  /* 0x0000000300007212 */ /* 0x000fe200078e3cff */
[----:B------:R-:W-:Y:S06]  /*f180*/  @!P0 BRA `(.L_x_89) ;  /* 0x0000000000048947 */ /* 0x000fec0003800000 */
[----:B------:R-:W-:Y:S01]  /*f190*/  BPT.TRAP 0x1 ;  /* 0x000000040000795c */ /* 0x000fe20000300000 */
.L_x_89:
[----:B------:R-:W-:Y:S02]  /*f1a0*/  LEA R3, R2, R6, 0x3 ;  /* 0x0000000602037211 */ /* 0x000fe400078e18ff */
[----:B------:R-:W-:-:S04]  /*f1b0*/  SHF.L.U32 R0, R0, 0x1f, RZ ;  /* 0x0000001f00007819 */ /* 0x000fc800000006ff */
[----:B------:R-:W3:Y:S02]  /*f1c0*/  SYNCS.PHASECHK.TRANS64.TRYWAIT P1, [R3+URZ+0x29840], R0 ;  /* 0x02984000030075a7 */ /* 0x000ee4000802017f */
[----:B---3--:R-:W-:Y:S05]  /*f1d0*/  @!P1 BRA `(.L_x_90) ;  /* 0x00000024009c9947 */ /* 0x008fea0003800000 */
.L_x_169:
[----:B------:R-:W-:Y:S05]  /*f1e0*/  @!P0 BRA `(.L_x_91) ;  /* 0x0000000000048947 */ /* 0x000fea0003800000 */
[----:B------:R-:W-:Y:S01]  /*f1f0*/  BPT.TRAP 0x1 ;  /* 0x000000040000795c */ /* 0x000fe20000300000 */
.L_x_91:
[----:B------:R-:W4:Y:S02]  /*f200*/  SYNCS.PHASECHK.TRANS64.TRYWAIT P1, [R5+URZ+0x29860], R4 ;  /* 0x02986004050075a7 */ /* 0x000f24000802017f */
[----:B----4-:R-:W-:Y:S05]  /*f210*/  @!P1 BRA `(.L_x_92) ;  /* 0x0000002400a09947 */ /* 0x010fea0003800000 */
.L_x_170:
[----:B------:R-:W-:Y:S05]  /*f220*/  @!P0 BRA `(.L_x_93) ;  /* 0x0000000000048947 */ /* 0x000fea0003800000 */
[----:B------:R-:W-:Y:S01]  /*f230*/  BPT.TRAP 0x1 ;  /* 0x000000040000795c */ /* 0x000fe20000300000 */
.L_x_93:
[----:B------:R-:W0:Y:S02]  /*f240*/  SYNCS.PHASECHK.TRANS64.TRYWAIT P1, [R3+URZ+0x29860], R0 ;  /* 0x02986000030075a7 */ /* 0x000e24000802017f */
[----:B0-----:R-:W-:Y:S05]  /*f250*/  @!P1 BRA `(.L_x_94) ;  /* 0x0000002400a49947 */ /* 0x001fea0003800000 */
.L_x_171:
[----:B------:R-:W-:Y:S05]  /*f260*/  @!P0 BRA `(.L_x_95) ;  /* 0x0000000000048947 */ /* 0x000fea0003800000 */
[----:B------:R-:W-:Y:S01]  /*f270*/  BPT.TRAP 0x1 ;  /* 0x000000040000795c */ /* 0x000fe20000300000 */
.L_x_95:
[----:B------:R-:W0:Y:S02]  /*f280*/  SYNCS.PHASECHK.TRANS64.TRYWAIT P1, [R5+URZ+0x29880], R4 ;  /* 0x02988004050075a7 */ /* 0x000e24000802017f */
[----:B0-----:R-:W-:Y:S05]  /*f290*/  @!P1 BRA `(.L_x_96) ;  /* 0x0000002400a89947 */ /* 0x001fea0003800000 */
.L_x_172:
[----:B------:R-:W-:Y:S05]  /*f2a0*/  @!P0 BRA `(.L_x_97) ;  /* 0x0000000000048947 */ /* 0x000fea0003800000 */
[----:B------:R-:W-:Y:S01]  /*f2b0*/  BPT.TRAP 0x1 ;  /* 0x000000040000795c */ /* 0x000fe20000300000 */
.L_x_97:
[----:B------:R0:W0:Y:S02]  /*f2c0*/  SYNCS.PHASECHK.TRANS64.TRYWAIT P0, [R3+URZ+0x29880], R0 ;  /* 0x02988000030075a7 */ /* 0x000024000800017f */
[----:B0-----:R-:W-:Y:S05]  /*f2d0*/  @!P0 NANOSLEEP.SYNCS 0x989680 ;  /* 0x009896800000895d */ /* 0x001fea0003900000 */
[----:B------:R-:W0:Y:S02]  /*f2e0*/  @!P0 SYNCS.PHASECHK.TRANS64 P0, [R3+URZ+0x29880], R0 ;  /* 0x02988000030085a7 */ /* 0x000e24000800007f */
[----:B0-----:R-:W-:Y:S05]  /*f2f0*/  @!P0 BRA `(.L_x_97) ;  /* 0xfffffffc00f08947 */ /* 0x001fea000383ffff */
.L_x_8:
[----:B------:R-:W-:Y:S05]  /*f300*/  BSYNC B6 ;  /* 0x0000000000067941 */ /* 0x000fea0003800000 */
.L_x_5:
[----:B------:R-:W-:Y:S05]  /*f310*/  EXIT ;  /* 0x000000000000794d */ /* 0x000fea0003800000 */
.L_x_12:
[----:B0-----:R-:W-:-:S04]  /*f320*/  IMAD.U32 R3, RZ, RZ, UR36 ;  /* 0x00000024ff037e24 */ /* 0x001fc8000f8e00ff */
[----:B------:R0:W1:Y:S03]  /*f330*/  SYNCS.PHASECHK.TRANS64.TRYWAIT P0, [R3+URZ+0x29800], R0 ;  /* 0x02980000030075a7 */ /* 0x000066000800017f */
[----:B-1----:R-:W-:Y:S05]  /*f340*/  @!P0 NANOSLEEP.SYNCS 0x989680 ;  /* 0x009896800000895d */ /* 0x002fea0003900000 */
[----:B------:R-:W1:Y:S02]  /*f350*/  @!P0 SYNCS.PHASECHK.TRANS64 P0, [R3+URZ+0x29800], R0 ;  /* 0x02980000030085a7 */ /* 0x000e64000800007f */
[----:B-1----:R-:W-:Y:S05]  /*f360*/  @!P0 BRA `(.L_x_12) ;  /* 0xfffffffc00ec8947 */ /* 0x002fea000383ffff */
[----:B------:R-:W-:Y:S05]  /*f370*/  BRA `(.L_x_98) ;  /* 0xffffff2000907947 */ /* 0x000fea000383ffff */
.L_x_16:
[----:B-1----:R-:W-:-:S04]  /*f380*/  IMAD.U32 R5, RZ, RZ, UR36 ;  /* 0x00000024ff057e24 */ /* 0x002fc8000f8e00ff */
[----:B------:R1:W2:Y:S03]  /*f390*/  SYNCS.PHASECHK.TRANS64.TRYWAIT P1, [R5+URZ+0x29830], R0 ;  /* 0x02983000050075a7 */ /* 0x0002a6000802017f */
[----:B--2---:R-:W-:Y:S05]  /*f3a0*/  @!P1 NANOSLEEP.SYNCS 0x989680 ;  /* 0x009896800000995d */ /* 0x004fea0003900000 */
[----:B------:R-:W2:Y:S02]  /*f3b0*/  @!P1 SYNCS.PHASECHK.TRANS64 P1, [R5+URZ+0x29830], R0 ;  /* 0x02983000050095a7 */ /* 0x000ea4000802007f */
[----:B--2---:R-:W-:Y:S05]  /*f3c0*/  @!P1 BRA `(.L_x_16) ;  /* 0xfffffffc00ec9947 */ /* 0x004fea000383ffff */
[----:B------:R-:W-:Y:S05]  /*f3d0*/  BRA `(.L_x_15) ;  /* 0xffffff2000ac7947 */ /* 0x000fea000383ffff */
.L_x_22:
[----:B-1----:R-:W-:-:S04]  /*f3e0*/  IMAD.U32 R3, RZ, RZ, UR4 ;  /* 0x00000004ff037e24 */ /* 0x002fc8000f8e00ff */
[----:B------:R1:W2:Y:S03]  /*f3f0*/  SYNCS.PHASECHK.TRANS64.TRYWAIT P1, [R3+URZ+0x29830], R0 ;  /* 0x02983000030075a7 */ /* 0x0002a6000802017f */
[----:B--2---:R-:W-:Y:S05]  /*f400*/  @!P1 NANOSLEEP.SYNCS 0x989680 ;  /* 0x009896800000995d */ /* 0x004fea0003900000 */
[----:B------:R-:W2:Y:S02]  /*f410*/  @!P1 SYNCS.PHASECHK.TRANS64 P1, [R3+URZ+0x29830], R0 ;  /* 0x02983000030095a7 */ /* 0x000ea4000802007f */
[----:B--2---:R-:W-:Y:S05]  /*f420*/  @!P1 BRA `(.L_x_22) ;  /* 0xfffffffc00ec9947 */ /* 0x004fea000383ffff */
[----:B------:R-:W-:Y:S05]  /*f430*/  BRA `(.L_x_19) ;  /* 0xffffff5400d87947 */ /* 0x000fea000383ffff */
.L_x_26:
[----:B-1----:R-:W-:-:S04]  /*f440*/  IMAD.U32 R13, RZ, RZ, UR4 ;  /* 0x00000004ff0d7e24 */ /* 0x002fc8000f8e00ff */
[----:B------:R1:W2:Y:S03]  /*f450*/  SYNCS.PHASECHK.TRANS64.TRYWAIT P1, [R13+URZ+0x29850], R0 ;  /* 0x029850000d0075a7 */ /* 0x0002a6000802017f */
[----:B--2---:R-:W-:Y:S05]  /*f460*/  @!P1 NANOSLEEP.SYNCS 0x989680 ;  /* 0x009896800000995d */ /* 0x004fea0003900000 */
[----:B------:R-:W2:Y:S02]  /*f470*/  @!P1 SYNCS.PHASECHK.TRANS64 P1, [R13+URZ+0x29850], R0 ;  /* 0x029850000d0095a7 */ /* 0x000ea4000802007f */
[----:B--2---:R-:W-:Y:S05]  /*f480*/  @!P1 BRA `(.L_x_26) ;  /* 0xfffffffc00ec9947 */ /* 0x004fea000383ffff */
[----:B------:R-:W-:Y:S05]  /*f490*/  BRA `(.L_x_23) ;  /* 0xffffff6400047947 */ /* 0x000fea000383ffff */
.L_x_33:
[----:B-1----:R-:W-:-:S04]  /*f4a0*/  IMAD.U32 R5, RZ, RZ, UR9 ;  /* 0x00000009ff057e24 */ /* 0x002fc8000f8e00ff */
[----:B------:R1:W2:Y:S03]  /*f4b0*/  SYNCS.PHASECHK.TRANS64.TRYWAIT P1, [R5+URZ+0x29850], R2 ;  /* 0x02985002050075a7 */ /* 0x0002a6000802017f */
[----:B--2---:R-:W-:Y:S05]  /*f4c0*/  @!P1 NANOSLEEP.SYNCS 0x989680 ;  /* 0x009896800000995d */ /* 0x004fea0003900000 */
[----:B------:R-:W2:Y:S02]  /*f4d0*/  @!P1 SYNCS.PHASECHK.TRANS64 P1, [R5+URZ+0x29850], R2 ;  /* 0x02985002050095a7 */ /* 0x000ea4000802007f */
[----:B--2---:R-:W-:Y:S05]  /*f4e0*/  @!P1 BRA `(.L_x_33) ;  /* 0xfffffffc00ec9947 */ /* 0x004fea000383ffff */
[----:B------:R-:W-:Y:S05]  /*f4f0*/  BRA `(.L_x_32) ;  /* 0xffffff8000dc7947 */ /* 0x000fea000383ffff */
.L_x_46:
[----:B------:R-:W-:Y:S02]  /*f500*/  IMAD.MOV.U32 R13, RZ, RZ, R22 ;  /* 0x000000ffff0d7224 */ /* 0x000fe400078e0016 */
[----:B------:R-:W-:Y:S02]  /*f510*/  IMAD.MOV.U32 R12, RZ, RZ, RZ ;  /* 0x000000ffff0c7224 */ /* 0x000fe400078e00ff */
[----:B------:R-:W-:Y:S02]  /*f520*/  IMAD.MOV.U32 R11, RZ, RZ, 0x1f ;  /* 0x0000001fff0b7424 */ /* 0x000fe400078e00ff */
[----:B------:R-:W-:-:S07]  /*f530*/  IMAD.MOV.U32 R15, RZ, RZ, -0x1 ;  /* 0xffffffffff0f7424 */ /* 0x000fce00078e00ff */
[----:B-----5:R-:W-:Y:S05]  /*f540*/  WARPSYNC.COLLECTIVE R15, `(.L_x_99) ;  /* 0x000000000f087348 */ /* 0x020fea0003c00000 */
[----:B------:R0:W1:Y:S02]  /*f550*/  SHFL.IDX P6, R14, R13, R12, R11 ;  /* 0x0000000c0d0e7389 */ /* 0x00006400000c000b */
[----:B01---5:R-:W-:Y:S01]  /*f560*/  ENDCOLLECTIVE ;  /* 0x000000000000791b */ /* 0x023fe20003800000 */
.L_x_99:
[----:B------:R-:W-:Y:S05]  /*f570*/  BRA `(.L_x_100) ;  /* 0xffffffbc00f87947 */ /* 0x000fea000383ffff */
.L_x_48:
[----:B0-----:R-:W-:Y:S02]  /*f580*/  IMAD.MOV.U32 R3, RZ, RZ, 0x1 ;  /* 0x00000001ff037424 */ /* 0x001fe400078e00ff */
[----:B------:R-:W-:-:S03]  /*f590*/  IMAD.U32 R2, RZ, RZ, UR41 ;  /* 0x00000029ff027e24 */ /* 0x000fc6000f8e00ff */
[----:B------:R-:W-:-:S04]  /*f5a0*/  SHF.L.U32 R3, R3, 0x1f, RZ ;  /* 0x0000001f03037819 */ /* 0x000fc800000006ff */
[----:B------:R0:W1:Y:S03]  /*f5b0*/  SYNCS.PHASECHK.TRANS64.TRYWAIT P0, [R2+URZ+0x29880], R3 ;  /* 0x02988003020075a7 */ /* 0x000066000800017f */
[----:B-1----:R-:W-:Y:S05]  /*f5c0*/  @!P0 NANOSLEEP.SYNCS 0x989680 ;  /* 0x009896800000895d */ /* 0x002fea0003900000 */
[----:B------:R-:W1:Y:S02]  /*f5d0*/  @!P0 SYNCS.PHASECHK.TRANS64 P0, [R2+URZ+0x29880], R3 ;  /* 0x02988003020085a7 */ /* 0x000e64000800007f */
[----:B-1----:R-:W-:Y:S05]  /*f5e0*/  @!P0 BRA `(.L_x_48) ;  /* 0xfffffffc00e48947 */ /* 0x002fea000383ffff */
[----:B------:R-:W-:Y:S05]  /*f5f0*/  BRA `(.L_x_101) ;  /* 0xffffffc400407947 */ /* 0x000fea000383ffff */
.L_x_49:
[----:B------:R-:W-:Y:S01]  /*f600*/  BSSY B0, `(.L_x_102) ;  /* 0x0000008000007945 */ /* 0x000fe20003800000 */
[----:B------:R-:W-:Y:S02]  /*f610*/  IMAD.MOV.U32 R13, RZ, RZ, R10 ;  /* 0x000000ffff0d7224 */ /* 0x000fe400078e000a */
[----:B------:R-:W-:Y:S02]  /*f620*/  IMAD.MOV.U32 R12, RZ, RZ, RZ ;  /* 0x000000ffff0c7224 */ /* 0x000fe400078e00ff */
[----:B------:R-:W-:Y:S02]  /*f630*/  IMAD.MOV.U32 R11, RZ, RZ, 0x1c1f ;  /* 0x00001c1fff0b7424 */ /* 0x000fe400078e00ff */
[----:B------:R-:W-:-:S07]  /*f640*/  IMAD.MOV.U32 R15, RZ, RZ, -0x1 ;  /* 0xffffffffff0f7424 */ /* 0x000fce00078e00ff */
[----:B------:R-:W-:Y:S05]  /*f650*/  WARPSYNC.COLLECTIVE R15, `(.L_x_103) ;  /* 0x000000000f087348 */ /* 0x000fea0003c00000 */
[----:B------:R0:W1:Y:S02]  /*f660*/  SHFL.IDX P6, R14, R13, R12, R11 ;  /* 0x0000000c0d0e7389 */ /* 0x00006400000c000b */
[----:B01----:R-:W-:Y:S01]  /*f670*/  ENDCOLLECTIVE ;  /* 0x000000000000791b */ /* 0x003fe20003800000 */
.L_x_103:
[----:B------:R-:W-:Y:S05]  /*f680*/  BSYNC B0 ;  /* 0x0000000000007941 */ /* 0x000fea0003800000 */
.L_x_102:
[----:B------:R-:W-:Y:S01]  /*f690*/  IMAD.MOV.U32 R13, RZ, RZ, R18 ;  /* 0x000000ffff0d7224 */ /* 0x000fe200078e0012 */
[----:B------:R-:W-:Y:S01]  /*f6a0*/  MOV R11, 0x1c1f ;  /* 0x00001c1f000b7802 */ /* 0x000fe20000000f00 */
[----:B------:R-:W-:Y:S01]  /*f6b0*/  IMAD.MOV.U32 R12, RZ, RZ, RZ ;  /* 0x000000ffff0c7224 */ /* 0x000fe200078e00ff */
[C---:B------:R-:W-:Y:S01]  /*f6c0*/  LOP3.LUT P3, RZ, R16.reuse, 0x2, RZ, 0xc0, !PT ;  /* 0x0000000210ff7812 */ /* 0x040fe2000786c0ff */
[----:B------:R-:W-:Y:S01]  /*f6d0*/  IMAD.MOV.U32 R15, RZ, RZ, -0x1 ;  /* 0xffffffffff0f7424 */ /* 0x000fe200078e00ff */
[----:B------:R-:W-:Y:S01]  /*f6e0*/  LOP3.LUT P2, RZ, R16, 0x1, RZ, 0xc0, !PT ;  /* 0x0000000110ff7812 */ /* 0x000fe2000784c0ff */
[----:B------:R-:W-:Y:S01]  /*f6f0*/  IMAD.MOV.U32 R3, RZ, RZ, R14 ;  /* 0x000000ffff037224 */ /* 0x000fe200078e000e */
[----:B------:R-:W-:Y:S01]  /*f700*/  ISETP.GE.AND P1, PT, R9, 0x61, PT ;  /* 0x000000610900780c */ /* 0x000fe20003f26270 */
[----:B------:R-:W-:-:S12]  /*f710*/  VIADD R8, R7, UR41 ;  /* 0x0000002907087c36 */ /* 0x000fd80008000000 */
[----:B------:R-:W-:Y:S05]  /*f720*/  WARPSYNC.COLLECTIVE R15, `(.L_x_104) ;  /* 0x000000000f087348 */ /* 0x000fea0003c00000 */
[----:B------:R0:W1:Y:S02]  /*f730*/  SHFL.IDX P6, R14, R13, R12, R11 ;  /* 0x0000000c0d0e7389 */ /* 0x00006400000c000b */
[----:B01----:R-:W-:Y:S01]  /*f740*/  ENDCOLLECTIVE ;  /* 0x000000000000791b */ /* 0x003fe20003800000 */
.L_x_104:
[----:B------:R-:W-:Y:S01]  /*f750*/  ISETP.GE.AND P5, PT, R9, 0x81, PT ;  /* 0x000000810900780c */ /* 0x000fe20003fa6270 */
[----:B------:R-:W-:Y:S02]  /*f760*/  IMAD.IADD R7, R33, 0x1, R8 ;  /* 0x0000000121077824 */ /* 0x000fe400078e0208 */
[----:B------:R-:W-:Y:S02]  /*f770*/  VIADD R34, R8, 0xa400 ;  /* 0x0000a40008227836 */ /* 0x000fe40000000000 */
[----:B------:R-:W-:Y:S02]  /*f780*/  IMAD.MOV.U32 R13, RZ, RZ, R10 ;  /* 0x000000ffff0d7224 */ /* 0x000fe400078e000a */
[----:B------:R-:W-:Y:S02]  /*f790*/  IMAD.MOV.U32 R12, RZ, RZ, 0x1 ;  /* 0x00000001ff0c7424 */ /* 0x000fe400078e00ff */
[----:B------:R-:W-:-:S07]  /*f7a0*/  IMAD.MOV.U32 R2, RZ, RZ, R14 ;  /* 0x000000ffff027224 */ /* 0x000fce00078e000e */
[----:B------:R-:W-:Y:S05]  /*f7b0*/  WARPSYNC.COLLECTIVE R15, `(.L_x_105) ;  /* 0x000000000f087348 */ /* 0x000fea0003c00000 */
[----:B------:R0:W1:Y:S02]  /*f7c0*/  SHFL.IDX P6, R14, R13, R12, R11 ;  /* 0x0000000c0d0e7389 */ /* 0x00006400000c000b */
[----:B01----:R-:W-:Y:S01]  /*f7d0*/  ENDCOLLECTIVE ;  /* 0x000000000000791b */ /* 0x003fe20003800000 */
.L_x_105:
[----:B------:R-:W-:-:S05]  /*f7e0*/  IADD3 R2, P0, R35, R2, RZ ;  /* 0x0000000223027210 */ /* 0x000fca0007f1e0ff */
[----:B------:R-:W-:Y:S01]  /*f7f0*/  IMAD.X R3, RZ, RZ, R3, P0 ;  /* 0x000000ffff037224 */ /* 0x000fe200000e0603 */
[----:B------:R-:W-:Y:S01]  /*f800*/  ISETP.LT.OR P0, PT, R9, 0x1, P3 ;  /* 0x000000010900780c */ /* 0x000fe20001f01670 */
[----:B------:R-:W-:-:S12]  /*f810*/  IMAD.MOV.U32 R13, RZ, RZ, R18 ;  /* 0x000000ffff0d7224 */ /* 0x000fd800078e0012 */
[----:B------:R-:W-:Y:S01]  /*f820*/  @!PT LDS RZ, [RZ] ;  /* 0x00000000fffff984 */ /* 0x000fe20000000800 */
[----:B------:R-:W-:Y:S01]  /*f830*/  @!PT LDS RZ, [RZ] ;  /* 0x00000000fffff984 */ /* 0x000fe20000000800 */
[----:B------:R-:W-:Y:S01]  /*f840*/  @!PT LDS RZ, [RZ] ;  /* 0x00000000fffff984 */ /* 0x000fe20000000800 */
[----:B------:R-:W-:Y:S01]  /*f850*/  LDGSTS.E.BYPASS.LTC128B.128 [R8+0xa400], desc[UR56][R2.64], !P0 ;  /* 0x0a40000002087fae */ /* 0x000fe2000c101d78 */
[----:B------:R-:W-:-:S13]  /*f860*/  ISETP.LT.OR P0, PT, R9, 0x1, P2 ;  /* 0x000000010900780c */ /* 0x000fda0001701670 */
[----:B------:R0:W-:Y:S02]  /*f870*/  LDGSTS.E.BYPASS.LTC128B.128 [R7+0xa400], desc[UR56][R2.64+0x40], !P0 ;  /* 0x0a40004002077fae */ /* 0x0001e4000c101d78 */
[----:B0-----:R-:W-:-:S07]  /*f880*/  IMAD.MOV.U32 R3, RZ, RZ, R14 ;  /* 0x000000ffff037224 */ /* 0x001fce00078e000e */
[----:B------:R-:W-:Y:S05]  /*f890*/  WARPSYNC.COLLECTIVE R15, `(.L_x_106) ;  /* 0x000000000f087348 */ /* 0x000fea0003c00000 */
[----:B------:R0:W1:Y:S02]  /*f8a0*/  SHFL.IDX P6, R14, R13, R12, R11 ;  /* 0x0000000c0d0e7389 */ /* 0x00006400000c000b */
[----:B01----:R-:W-:Y:S01]  /*f8b0*/  ENDCOLLECTIVE ;  /* 0x000000000000791b */ /* 0x003fe20003800000 */
.L_x_106:
[----:B------:R-:W-:Y:S02]  /*f8c0*/  IMAD.MOV.U32 R13, RZ, RZ, R10 ;  /* 0x000000ffff0d7224 */ /* 0x000fe400078e000a */
[----:B------:R-:W-:Y:S02]  /*f8d0*/  IMAD.MOV.U32 R12, RZ, RZ, 0x2 ;  /* 0x00000002ff0c7424 */ /* 0x000fe400078e00ff */
[----:B------:R-:W-:-:S07]  /*f8e0*/  IMAD.MOV.U32 R2, RZ, RZ, R14 ;  /* 0x000000ffff027224 */ /* 0x000fce00078e000e */
[----:B------:R-:W-:Y:S05]  /*f8f0*/  WARPSYNC.COLLECTIVE R15, `(.L_x_107) ;  /* 0x000000000f087348 */ /* 0x000fea0003c00000 */
[----:B------:R0:W1:Y:S02]  /*f900*/  SHFL.IDX P6, R14, R13, R12, R11 ;  /* 0x0000000c0d0e7389 */ /* 0x00006400000c000b */
[----:B01----:R-:W-:Y:S01]  /*f910*/  ENDCOLLECTIVE ;  /* 0x000000000000791b */ /* 0x003fe20003800000 */
.L_x_107:
        /* <DEDUP_REMOVED lines=14> */
.L_x_108:
[----:B------:R-:W-:Y:S01]  /*fa00*/  IMAD.MOV.U32 R13, RZ, RZ, R10 ;  /* 0x000000ffff0d7224 */ /* 0x000fe200078e000a */
[----:B------:R-:W-:Y:S01]  /*fa10*/  MOV R12, 0x3 ;  /* 0x00000003000c7802 */ /* 0x000fe20000000f00 */
[----:B------:R-:W-:-:S07]  /*fa20*/  IMAD.MOV.U32 R2, RZ, RZ, R14 ;  /* 0x000000ffff027224 */ /* 0x000fce00078e000e */
[----:B------:R-:W-:Y:S05]  /*fa30*/  WARPSYNC.COLLECTIVE R15, `(.L_x_109) ;  /* 0x000000000f087348 */ /* 0x000fea0003c00000 */
[----:B------:R0:W1:Y:S02]  /*fa40*/  SHFL.IDX P6, R14, R13, R12, R11 ;  /* 0x0000000c0d0e7389 */ /* 0x00006400000c000b */
[----:B01----:R-:W-:Y:S01]  /*fa50*/  ENDCOLLECTIVE ;  /* 0x000000000000791b */ /* 0x003fe20003800000 */
.L_x_109:
[----:B------:R-:W-:-:S05]  /*fa60*/  IADD3 R2, P0, R35, R2, RZ ;  /* 0x0000000223027210 */ /* 0x000fca0007f1e0ff */
[----:B------:R-:W-:Y:S01]  /*fa70*/  IMAD.X R3, RZ, RZ, R3, P0 ;  /* 0x000000ffff037224 */ /* 0x000fe200000e0603 */
[----:B------:R-:W-:Y:S01]  /*fa80*/  ISETP.LT.OR P0, PT, R9, 0x41, P3 ;  /* 0x000000410900780c */ /* 0x000fe20001f01670 */
[----:B------:R-:W-:-:S12]  /*fa90*/  IMAD.MOV.U32 R13, RZ, RZ, R18 ;  /* 0x000000ffff0d7224 */ /* 0x000fd800078e0012 */
[----:B------:R-:W-:Y:S01]  /*faa0*/  @!PT LDS RZ, [RZ] ;  /* 0x00000000fffff984 */ /* 0x000fe20000000800 */
[----:B------:R-:W-:Y:S01]  /*fab0*/  @!PT LDS RZ, [RZ] ;  /* 0x00000000fffff984 */ /* 0x000fe20000000800 */
[----:B------:R-:W-:Y:S01]  /*fac0*/  @!PT LDS RZ, [RZ] ;  /* 0x00000000fffff984 */ /* 0x000fe20000000800 */
[----:B------:R0:W-:Y:S01]  /*fad0*/  LDGSTS.E.BYPASS.LTC128B.128 [R8+0xc400], desc[UR56][R2.64], !P0 ;  /* 0x0c40000002087fae */ /* 0x0001e2000c101d78 */
[----:B------:R-:W-:Y:S01]  /*fae0*/  ISETP.LT.OR P0, PT, R9, 0x41, P2 ;  /* 0x000000410900780c */ /* 0x000fe20001701670 */
[----:B------:R-:W-:-:S12]  /*faf0*/  IMAD.MOV.U32 R10, RZ, RZ, R14 ;  /* 0x000000ffff0a7224 */ /* 0x000fd800078e000e */
[----:B0-----:R-:W-:Y:S05]  /*fb00*/  WARPSYNC.COLLECTIVE R15, `(.L_x_110) ;  /* 0x000000000f087348 */ /* 0x001fea0003c00000 */
[----:B------:R1:W2:Y:S02]  /*fb10*/  SHFL.IDX P6, R14, R13, R12, R11 ;  /* 0x0000000c0d0e7389 */ /* 0x0002a400000c000b */
[----:B012---:R-:W-:Y:S01]  /*fb20*/  ENDCOLLECTIVE ;  /* 0x000000000000791b */ /* 0x007fe20003800000 */
.L_x_110:
[----:B------:R-:W-:Y:S01]  /*fb30*/  @!PT LDS RZ, [RZ] ;  /* 0x00000000fffff984 */ /* 0x000fe20000000800 */
[----:B------:R-:W-:Y:S01]  /*fb40*/  @!PT LDS RZ, [RZ] ;  /* 0x00000000fffff984 */ /* 0x000fe20000000800 */
[----:B------:R-:W-:Y:S01]  /*fb50*/  @!PT LDS RZ, [RZ] ;  /* 0x00000000fffff984 */ /* 0x000fe20000000800 */
[----:B------:R0:W-:Y:S01]  /*fb60*/  LDGSTS.E.BYPASS.LTC128B.128 [R7+0xc400], desc[UR56][R2.64+0x40], !P0 ;  /* 0x0c40004002077fae */ /* 0x0001e2000c101d78 */
[----:B------:R-:W-:Y:S02]  /*fb70*/  IMAD.MOV.U32 R13, RZ, RZ, R19 ;  /* 0x000000ffff0d7224 */ /* 0x000fe400078e0013 */
[----:B------:R-:W-:Y:S02]  /*fb80*/  IMAD.MOV.U32 R12, RZ, RZ, RZ ;  /* 0x000000ffff0c7224 */ /* 0x000fe400078e00ff */
[----:B0-----:R-:W-:-:S07]  /*fb90*/  IMAD.MOV.U32 R2, RZ, RZ, R14 ;  /* 0x000000ffff027224 */ /* 0x001fce00078e000e */
[----:B------:R-:W-:Y:S05]  /*fba0*/  WARPSYNC.COLLECTIVE R15, `(.L_x_111) ;  /* 0x000000000f087348 */ /* 0x000fea0003c00000 */
[----:B------:R0:W1:Y:S02]  /*fbb0*/  SHFL.IDX P6, R14, R13, R12, R11 ;  /* 0x0000000c0d0e7389 */ /* 0x00006400000c000b */
[----:B01----:R-:W-:Y:S01]  /*fbc0*/  ENDCOLLECTIVE ;  /* 0x000000000000791b */ /* 0x003fe20003800000 */
.L_x_111:
[----:B------:R-:W-:-:S05]  /*fbd0*/  IADD3 R2, P0, R35, R2, RZ ;  /* 0x0000000223027210 */ /* 0x000fca0007f1e0ff */
[----:B------:R-:W-:Y:S01]  /*fbe0*/  IMAD.X R3, RZ, RZ, R10, P0 ;  /* 0x000000ffff037224 */ /* 0x000fe200000e060a */
[C---:B------:R-:W-:Y:S02]  /*fbf0*/  ISETP.LT.OR P0, PT, R9.reuse, 0x61, P3 ;  /* 0x000000610900780c */ /* 0x040fe40001f01670 */
[----:B------:R-:W-:Y:S01]  /*fc00*/  ISETP.GE.AND P3, PT, R9, 0x21, PT ;  /* 0x000000210900780c */ /* 0x000fe20003f66270 */
[----:B------:R-:W-:-:S10]  /*fc10*/  IMAD.MOV.U32 R13, RZ, RZ, R20 ;  /* 0x000000ffff0d7224 */ /* 0x000fd400078e0014 */
[----:B------:R-:W-:Y:S01]  /*fc20*/  @!PT LDS RZ, [RZ] ;  /* 0x00000000fffff984 */ /* 0x000fe20000000800 */
[----:B------:R-:W-:Y:S01]  /*fc30*/  @!PT LDS RZ, [RZ] ;  /* 0x00000000fffff984 */ /* 0x000fe20000000800 */
[----:B------:R-:W-:Y:S01]  /*fc40*/  @!PT LDS RZ, [RZ] ;  /* 0x00000000fffff984 */ /* 0x000fe20000000800 */
[----:B------:R0:W-:Y:S01]  /*fc50*/  LDGSTS.E.BYPASS.LTC128B.128 [R8+0xd400], desc[UR56][R2.64], !P0 ;  /* 0x0d40000002087fae */ /* 0x0001e2000c101d78 */
[C---:B------:R-:W-:Y:S01]  /*fc60*/  ISETP.LT.OR P0, PT, R9.reuse, 0x61, P2 ;  /* 0x000000610900780c */ /* 0x040fe20001701670 */
[----:B------:R-:W-:Y:S01]  /*fc70*/  IMAD.MOV.U32 R19, RZ, RZ, R14 ;  /* 0x000000ffff137224 */ /* 0x000fe200078e000e */
[----:B------:R-:W-:-:S13]  /*fc80*/  ISETP.GE.AND P2, PT, R9, 0x41, PT ;  /* 0x000000410900780c */ /* 0x000fda0003f46270 */
[----:B0-----:R-:W-:Y:S05]  /*fc90*/  WARPSYNC.COLLECTIVE R15, `(.L_x_112) ;  /* 0x000000000f087348 */ /* 0x001fea0003c00000 */
[----:B------:R1:W2:Y:S02]  /*fca0*/  SHFL.IDX P6, R14, R13, R12, R11 ;  /* 0x0000000c0d0e7389 */ /* 0x0002a400000c000b */
[----:B012---:R-:W-:Y:S01]  /*fcb0*/  ENDCOLLECTIVE ;  /* 0x000000000000791b */ /* 0x007fe20003800000 */
.L_x_112:
[----:B------:R-:W-:Y:S01]  /*fcc0*/  @!PT LDS RZ, [RZ] ;  /* 0x00000000fffff984 */ /* 0x000fe20000000800 */
[----:B------:R-:W-:Y:S01]  /*fcd0*/  @!PT LDS RZ, [RZ] ;  /* 0x00000000fffff984 */ /* 0x000fe20000000800 */
[----:B------:R-:W-:Y:S01]  /*fce0*/  @!PT LDS RZ, [RZ] ;  /* 0x00000000fffff984 */ /* 0x000fe20000000800 */
[----:B------:R0:W-:Y:S02]  /*fcf0*/  LDGSTS.E.BYPASS.LTC128B.128 [R7+0xd400], desc[UR56][R2.64+0x40], !P0 ;  /* 0x0d40004002077fae */ /* 0x0001e4000c101d78 */
[----:B0-----:R-:W-:Y:S01]  /*fd00*/  IMAD.MOV.U32 R2, RZ, RZ, R14 ;  /* 0x000000ffff027224 */ /* 0x001fe200078e000e */
[----:B------:R-:W-:Y:S06]  /*fd10*/  BRA `(.L_x_113) ;  /* 0xffffffc000e87947 */ /* 0x000fec000383ffff */
.L_x_52:
[----:B-1----:R-:W-:Y:S02]  /*fd20*/  IMAD.MOV.U32 R3, RZ, RZ, 0x1 ;  /* 0x00000001ff037424 */ /* 0x002fe400078e00ff */
[----:B------:R-:W-:-:S03]  /*fd30*/  IMAD.U32 R2, RZ, RZ, UR41 ;  /* 0x00000029ff027e24 */ /* 0x000fc6000f8e00ff */
[----:B------:R-:W-:-:S04]  /*fd40*/  SHF.L.U32 R3, R3, 0x1f, RZ ;  /* 0x0000001f03037819 */ /* 0x000fc800000006ff */
[----:B------:R1:W2:Y:S03]  /*fd50*/  SYNCS.PHASECHK.TRANS64.TRYWAIT P0, [R2+URZ+0x29840], R3 ;  /* 0x02984003020075a7 */ /* 0x0002a6000800017f */
[----:B--2---:R-:W-:Y:S05]  /*fd60*/  @!P0 NANOSLEEP.SYNCS 0x989680 ;  /* 0x009896800000895d */ /* 0x004fea0003900000 */
[----:B------:R-:W2:Y:S02]  /*fd70*/  @!P0 SYNCS.PHASECHK.TRANS64 P0, [R2+URZ+0x29840], R3 ;  /* 0x02984003020085a7 */ /* 0x000ea4000800007f */
[----:B--2---:R-:W-:Y:S05]  /*fd80*/  @!P0 BRA `(.L_x_52) ;  /* 0xfffffffc00e48947 */ /* 0x004fea000383ffff */
[----:B------:R-:W-:Y:S05]  /*fd90*/  BRA `(.L_x_114) ;  /* 0xffffffc400347947 */ /* 0x000fea000383ffff */
.L_x_53:
[----:B------:R-:W-:Y:S01]  /*fda0*/  BSSY B0, `(.L_x_115) ;  /* 0x0000008000007945 */ /* 0x000fe20003800000 */
[----:B------:R-:W-:Y:S02]  /*fdb0*/  IMAD.MOV.U32 R13, RZ, RZ, R6 ;  /* 0x000000ffff0d7224 */ /* 0x000fe400078e0006 */
[----:B------:R-:W-:Y:S02]  /*fdc0*/  IMAD.MOV.U32 R12, RZ, RZ, RZ ;  /* 0x000000ffff0c7224 */ /* 0x000fe400078e00ff */
[----:B------:R-:W-:Y:S02]  /*fdd0*/  IMAD.MOV.U32 R11, RZ, RZ, 0x1c1f ;  /* 0x00001c1fff0b7424 */ /* 0x000fe400078e00ff */
[----:B------:R-:W-:-:S07]  /*fde0*/  IMAD.MOV.U32 R15, RZ, RZ, -0x1 ;  /* 0xffffffffff0f7424 */ /* 0x000fce00078e00ff */
[----:B0-----:R-:W-:Y:S05]  /*fdf0*/  WARPSYNC.COLLECTIVE R15, `(.L_x_116) ;  /* 0x000000000f087348 */ /* 0x001fea0003c00000 */
[----:B------:R1:W2:Y:S02]  /*fe00*/  SHFL.IDX P6, R14, R13, R12, R11 ;  /* 0x0000000c0d0e7389 */ /* 0x0002a400000c000b */
[----:B012---:R-:W-:Y:S01]  /*fe10*/  ENDCOLLECTIVE ;  /* 0x000000000000791b */ /* 0x007fe20003800000 */
.L_x_116:
[----:B------:R-:W-:Y:S05]  /*fe20*/  BSYNC B0 ;  /* 0x0000000000007941 */ /* 0x000fea0003800000 */
.L_x_115:
[----:B------:R-:W-:Y:S01]  /*fe30*/  IMAD.MOV.U32 R13, RZ, RZ, R5 ;  /* 0x000000ffff0d7224 */ /* 0x000fe200078e0005 */
[----:B------:R-:W-:Y:S01]  /*fe40*/  MOV R12, RZ ;  /* 0x000000ff000c7202 */ /* 0x000fe20000000f00 */
[----:B------:R-:W-:Y:S01]  /*fe50*/  IMAD.MOV.U32 R11, RZ, RZ, 0x1c1f ;  /* 0x00001c1fff0b7424 */ /* 0x000fe200078e00ff */
[----:B------:R-:W-:Y:S01]  /*fe60*/  P2R R4, PR, RZ, 0x20 ;  /* 0x00000020ff047803 */ /* 0x000fe20000000000 */
[----:B------:R-:W-:Y:S01]  /*fe70*/  IMAD.MOV.U32 R15, RZ, RZ, -0x1 ;  /* 0xffffffffff0f7424 */ /* 0x000fe200078e00ff */
[----:B------:R-:W-:Y:S01]  /*fe80*/  LOP3.LUT P5, RZ, R16, 0x4, RZ, 0xc0, !PT ;  /* 0x0000000410ff7812 */ /* 0x000fe200078ac0ff */
[----:B------:R-:W-:Y:S02]  /*fe90*/  IMAD.MOV.U32 R2, RZ, RZ, R14 ;  /* 0x000000ffff027224 */ /* 0x000fe400078e000e */
[----:B------:R-:W-:-:S10]  /*fea0*/  @P4 VIADD R9, R36, UR41 ;  /* 0x0000002924094c36 */ /* 0x000fd40008000000 */
[----:B------:R-:W-:Y:S05]  /*feb0*/  WARPSYNC.COLLECTIVE R15, `(.L_x_117) ;  /* 0x000000000f087348 */ /* 0x000fea0003c00000 */
[----:B------:R0:W1:Y:S02]  /*fec0*/  SHFL.IDX P6, R14, R13, R12, R11 ;  /* 0x0000000c0d0e7389 */ /* 0x00006400000c000b */
[----:B01----:R-:W-:Y:S01]  /*fed0*/  ENDCOLLECTIVE ;  /* 0x000000000000791b */ /* 0x003fe20003800000 */
.L_x_117:
[----:B------:R-:W-:Y:S02]  /*fee0*/  @P3 VIADD R21, R36, UR41 ;  /* 0x0000002924153c36 */ /* 0x000fe40008000000 */
[----:B------:R-:W-:Y:S02]  /*fef0*/  IMAD.MOV.U32 R13, RZ, RZ, R6 ;  /* 0x000000ffff0d7224 */ /* 0x000fe400078e0006 */
[----:B------:R-:W-:Y:S01]  /*ff00*/  IMAD.MOV.U32 R12, RZ, RZ, 0x1 ;  /* 0x00000001ff0c7424 */ /* 0x000fe200078e00ff */
[----:B------:R-:W-:Y:S02]  /*ff10*/  @P4 IADD3 R14, P0, R35, R14, RZ ;  /* 0x0000000e230e4210 */ /* 0x000fe40007f1e0ff */
[----:B------:R-:W-:-:S03]  /*ff20*/  LOP3.LUT P6, RZ, R16, 0x8, RZ, 0xc0, !PT ;  /* 0x0000000810ff7812 */ /* 0x000fc600078cc0ff */
[----:B------:R-:W-:Y:S01]  /*ff30*/  @P4 IMAD.X R3, RZ, RZ, R2, P0 ;  /* 0x000000ffff034224 */ /* 0x000fe200000e0602 */
[----:B------:R-:W-:Y:S01]  /*ff40*/  LOP3.LUT P0, RZ, R16, 0x10, RZ, 0xc0, !PT ;  /* 0x0000001010ff7812 */ /* 0x000fe2000780c0ff */
[----:B------:R-:W-:-:S12]  /*ff50*/  @P4 IMAD.MOV.U32 R2, RZ, RZ, R14 ;  /* 0x000000ffff024224 */ /* 0x000fd800078e000e */
[----:B------:R-:W-:Y:S01]  /*ff60*/  @!PT LDS RZ, [RZ] ;  /* 0x00000000fffff984 */ /* 0x000fe20000000800 */
[----:B------:R-:W-:Y:S01]  /*ff70*/  @!PT LDS RZ, [RZ] ;  /* 0x00000000fffff984 */ /* 0x000fe20000000800 */
[----:B------:R-:W-:Y:S01]  /*ff80*/  @!PT LDS RZ, [RZ] ;  /* 0x00000000fffff984 */ /* 0x000fe20000000800 */
[----:B------:R0:W-:Y:S04]  /*ff90*/  @P4 LDGSTS.E.BYPASS.LTC128B.128 [R9+0x1a400], desc[UR56][R2.64], !P0 ;  /* 0x1a40000002094fae */ /* 0x0001e8000c101d78 */
[----:B------:R0:W-:Y:S02]  /*ffa0*/  @P4 LDGSTS.E.BYPASS.LTC128B.128 [R9+0x1cc00], desc[UR56][R2.64+0x40], !P6 ;  /* 0x1cc0004002094fae */ /* 0x0001e4000f101d78 */
[----:B0-----:R-:W-:Y:S05]  /*ffb0*/  WARPSYNC.COLLECTIVE R15, `(.L_x_118) ;  /* 0x000000000f087348 */ /* 0x001fea0003c00000 */
[----:B------:R1:W2:Y:S02]  /*ffc0*/  SHFL.IDX P6, R14, R13, R12, R11 ;  /* 0x0000000c0d0e7389 */ /* 0x0002a400000c000b */
[----:B012---:R-:W-:Y:S01]  /*ffd0*/  ENDCOLLECTIVE ;  /* 0x000000000000791b */ /* 0x007fe20003800000 */
.L_x_118:
[----:B------:R-:W-:Y:S01]  /*ffe0*/  @!PT LDS RZ, [RZ] ;  /* 0x00000000fffff984 */ /* 0x000fe20000000800 */
[----:B------:R-:W-:Y:S01]  /*fff0*/  @!PT LDS RZ, [RZ] ;  /* 0x00000000fffff984 */ /* 0x000fe20000000800 */
[----:B------:R-:W-:Y:S01]  /*10000*/  @!PT LDS RZ, [RZ] ;  /* 0x00000000fffff984 */ /* 0x000fe20000000800 */
[----:B------:R0:W-:Y:S01]  /*10010*/  @P4 LDGSTS.E.BYPASS.LTC128B.128 [R9+0x1f400], desc[UR56][R2.64+0x80], !P5 ;  /* 0x1f40008002094fae */ /* 0x0001e2000e901d78 */
[----:B------:R-:W-:Y:S01]  /*10020*/  LOP3.LUT P4, RZ, R16, 0x8, RZ, 0xc0, !PT ;  /* 0x0000000810ff7812 */ /* 0x000fe2000788c0ff */
[----:B------:R-:W-:Y:S02]  /*10030*/  IMAD.MOV.U32 R13, RZ, RZ, R5 ;  /* 0x000000ffff0d7224 */ /* 0x000fe400078e0005 */
[----:B------:R-:W-:-:S10]  /*10040*/  IMAD.MOV.U32 R8, RZ, RZ, R14 ;  /* 0x000000ffff087224 */ /* 0x000fd400078e000e */
[----:B0-----:R-:W-:Y:S05]  /*10050*/  WARPSYNC.COLLECTIVE R15, `(.L_x_119) ;  /* 0x000000000f087348 */ /* 0x001fea0003c00000 */
[----:B------:R1:W2:Y:S02]  /*10060*/  SHFL.IDX P6, R14, R13, R12, R11 ;  /* 0x0000000c0d0e7389 */ /* 0x0002a400000c000b */
[----:B012---:R-:W-:Y:S01]  /*10070*/  ENDCOLLECTIVE ;  /* 0x000000000000791b */ /* 0x007fe20003800000 */
.L_x_119:
[----:B------:R-:W-:Y:S02]  /*10080*/  IMAD.MOV.U32 R13, RZ, RZ, R6 ;  /* 0x000000ffff0d7224 */ /* 0x000fe400078e0006 */
[----:B------:R-:W-:Y:S01]  /*10090*/  IMAD.MOV.U32 R12, RZ, RZ, 0x2 ;  /* 0x00000002ff0c7424 */ /* 0x000fe200078e00ff */
[----:B------:R-:W-:Y:S02]  /*100a0*/  @P3 IADD3 R14, P0, R35, R14, RZ ;  /* 0x0000000e230e3210 */ /* 0x000fe40007f1e0ff */
[----:B------:R-:W-:-:S03]  /*100b0*/  LOP3.LUT P6, RZ, R16, 0x10, RZ, 0xc0, !PT ;  /* 0x0000001010ff7812 */ /* 0x000fc600078cc0ff */
[----:B------:R-:W-:Y:S02]  /*100c0*/  @P3 IMAD.X R19, RZ, RZ, R8, P0 ;  /* 0x000000ffff133224 */ /* 0x000fe400000e0608 */
[----:B------:R-:W-:Y:S02]  /*100d0*/  @P3 IMAD.MOV.U32 R2, RZ, RZ, R14 ;  /* 0x000000ffff023224 */ /* 0x000fe400078e000e */
[----:B------:R-:W-:Y:S01]  /*100e0*/  @P3 IMAD.MOV.U32 R3, RZ, RZ, R19 ;  /* 0x000000ffff033224 */ /* 0x000fe200078e0013 */
[----:B------:R-:W-:-:S05]  /*100f0*/  @P2 IADD3 R19, R36, UR41, RZ ;  /* 0x0000002924132c10 */ /* 0x000fca000fffe0ff */
[----:B------:R-:W-:Y:S01]  /*10100*/  @!PT LDS RZ, [RZ] ;  /* 0x00000000fffff984 */ /* 0x000fe20000000800 */
[----:B------:R-:W-:Y:S01]  /*10110*/  @!PT LDS RZ, [RZ] ;  /* 0x00000000fffff984 */ /* 0x000fe20000000800 */
[----:B------:R-:W-:Y:S01]  /*10120*/  @!PT LDS RZ, [RZ] ;  /* 0x00000000fffff984 */ /* 0x000fe20000000800 */
[----:B------:R0:W-:Y:S02]  /*10130*/  @P3 LDGSTS.E.BYPASS.LTC128B.128 [R21+0x1ac00], desc[UR56][R2.64], !P6 ;  /* 0x1ac0000002153fae */ /* 0x0001e4000f101d78 */
[----:B0-----:R-:W-:Y:S05]  /*10140*/  WARPSYNC.COLLECTIVE R15, `(.L_x_120) ;  /* 0x000000000f087348 */ /* 0x001fea0003c00000 */
[----:B------:R1:W2:Y:S02]  /*10150*/  SHFL.IDX P6, R14, R13, R12, R11 ;  /* 0x0000000c0d0e7389 */ /* 0x0002a400000c000b */
[----:B012---:R-:W-:Y:S01]  /*10160*/  ENDCOLLECTIVE ;  /* 0x000000000000791b */ /* 0x007fe20003800000 */
.L_x_120:
[----:B------:R-:W-:Y:S01]  /*10170*/  @!PT LDS RZ, [RZ] ;  /* 0x00000000fffff984 */ /* 0x000fe20000000800 */
[----:B------:R-:W-:Y:S01]  /*10180*/  @!PT LDS RZ, [RZ] ;  /* 0x00000000fffff984 */ /* 0x000fe20000000800 */
[----:B------:R-:W-:Y:S01]  /*10190*/  @!PT LDS RZ, [RZ] ;  /* 0x00000000fffff984 */ /* 0x000fe20000000800 */
[----:B------:R-:W-:Y:S04]  /*101a0*/  @P3 LDGSTS.E.BYPASS.LTC128B.128 [R21+0x1d400], desc[UR56][R2.64+0x40], !P4 ;  /* 0x1d40004002153fae */ /* 0x000fe8000e101d78 */
[----:B------:R0:W-:Y:S01]  /*101b0*/  @P3 LDGSTS.E.BYPASS.LTC128B.128 [R21+0x1fc00], desc[UR56][R2.64+0x80], !P5 ;  /* 0x1fc0008002153fae */ /* 0x0001e2000e901d78 */
[----:B------:R-:W-:Y:S01]  /*101c0*/  LOP3.LUT P3, RZ, R16, 0x10, RZ, 0xc0, !PT ;  /* 0x0000001010ff7812 */ /* 0x000fe2000786c0ff */
[----:B------:R-:W-:Y:S02]  /*101d0*/  IMAD.MOV.U32 R13, RZ, RZ, R5 ;  /* 0x000000ffff0d7224 */ /* 0x000fe400078e0005 */
[----:B0-----:R-:W-:Y:S02]  /*101e0*/  @P1 VIADD R21, R36, UR41 ;  /* 0x0000002924151c36 */ /* 0x001fe40008000000 */
[----:B------:R-:W-:-:S08]  /*101f0*/  IMAD.MOV.U32 R8, RZ, RZ, R14 ;  /* 0x000000ffff087224 */ /* 0x000fd000078e000e */
[----:B------:R-:W-:Y:S05]  /*10200*/  WARPSYNC.COLLECTIVE R15, `(.L_x_121) ;  /* 0x000000000f087348 */ /* 0x000fea0003c00000 */
[----:B------:R0:W1:Y:S02]  /*10210*/  SHFL.IDX P6, R14, R13, R12, R11 ;  /* 0x0000000c0d0e7389 */ /* 0x00006400000c000b */
[----:B01----:R-:W-:Y:S01]  /*10220*/  ENDCOLLECTIVE ;  /* 0x000000000000791b */ /* 0x003fe20003800000 */
.L_x_121:
[----:B------:R-:W-:Y:S02]  /*10230*/  IMAD.MOV.U32 R13, RZ, RZ, R6 ;  /* 0x000000ffff0d7224 */ /* 0x000fe400078e0006 */
[----:B------:R-:W-:Y:S01]  /*10240*/  IMAD.MOV.U32 R12, RZ, RZ, 0x3 ;  /* 0x00000003ff0c7424 */ /* 0x000fe200078e00ff */
[----:B------:R-:W-:-:S05]  /*10250*/  @P2 IADD3 R14, P0, R35, R14, RZ ;  /* 0x0000000e230e2210 */ /* 0x000fca0007f1e0ff */
[----:B------:R-:W-:-:S08]  /*10260*/  @P2 IMAD.MOV.U32 R2, RZ, RZ, R14 ;  /* 0x000000ffff022224 */ /* 0x000fd000078e000e */
[----:B------:R-:W-:Y:S05]  /*10270*/  WARPSYNC.COLLECTIVE R15, `(.L_x_122) ;  /* 0x000000000f087348 */ /* 0x000fea0003c00000 */
[----:B------:R0:W1:Y:S02]  /*10280*/  SHFL.IDX P6, R14, R13, R12, R11 ;  /* 0x0000000c0d0e7389 */ /* 0x00006400000c000b */
[----:B01----:R-:W-:Y:S01]  /*10290*/  ENDCOLLECTIVE ;  /* 0x000000000000791b */ /* 0x003fe20003800000 */
.L_x_122:
[----:B------:R-:W-:-:S04]  /*102a0*/  @P2 IMAD.X R9, RZ, RZ, R8, P0 ;  /* 0x000000ffff092224 */ /* 0x000fc800000e0608 */
[----:B------:R-:W-:-:S05]  /*102b0*/  @P2 IMAD.MOV.U32 R3, RZ, RZ, R9 ;  /* 0x000000ffff032224 */ /* 0x000fca00078e0009 */
[----:B------:R-:W-:Y:S01]  /*102c0*/  @!PT LDS RZ, [RZ] ;  /* 0x00000000fffff984 */ /* 0x000fe20000000800 */
[----:B------:R-:W-:Y:S01]  /*102d0*/  @!PT LDS RZ, [RZ] ;  /* 0x00000000fffff984 */ /* 0x000fe20000000800 */
[----:B------:R-:W-:Y:S01]  /*102e0*/  @!PT LDS RZ, [RZ] ;  /* 0x00000000fffff984 */ /* 0x000fe20000000800 */
[----:B------:R0:W-:Y:S01]  /*102f0*/  @P2 LDGSTS.E.BYPASS.LTC128B.128 [R19+0x1b400], desc[UR56][R2.64], !P3 ;  /* 0x1b40000002132fae */ /* 0x0001e2000d901d78 */
[----:B------:R-:W-:-:S03]  /*10300*/  IMAD.MOV.U32 R13, RZ, RZ, R5 ;  /* 0x000000ffff0d7224 */ /* 0x000fc600078e0005 */
[----:B------:R0:W-:Y:S04]  /*10310*/  @P2 LDGSTS.E.BYPASS.LTC128B.128 [R19+0x1dc00], desc[UR56][R2.64+0x40], !P4 ;  /* 0x1dc0004002132fae */ /* 0x0001e8000e101d78 */
[----:B------:R0:W-:Y:S01]  /*10320*/  @P2 LDGSTS.E.BYPASS.LTC128B.128 [R19+0x20400], desc[UR56][R2.64+0x80], !P5 ;  /* 0x2040008002132fae */ /* 0x0001e2000e901d78 */
[----:B------:R-:W-:-:S07]  /*10330*/  IMAD.MOV.U32 R8, RZ, RZ, R14 ;  /* 0x000000ffff087224 */ /* 0x000fce00078e000e */
[----:B0-----:R-:W-:Y:S05]  /*10340*/  WARPSYNC.COLLECTIVE R15, `(.L_x_123) ;  /* 0x000000000f087348 */ /* 0x001fea0003c00000 */
[----:B------:R1:W2:Y:S02]  /*10350*/  SHFL.IDX P6, R14, R13, R12, R11 ;  /* 0x0000000c0d0e7389 */ /* 0x0002a400000c000b */
[----:B012---:R-:W-:Y:S01]  /*10360*/  ENDCOLLECTIVE ;  /* 0x000000000000791b */ /* 0x007fe20003800000 */
.L_x_123:
[----:B------:R-:W-:Y:S02]  /*10370*/  IMAD.MOV.U32 R13, RZ, RZ, R7 ;  /* 0x000000ffff0d7224 */ /* 0x000fe400078e0007 */
[----:B------:R-:W-:Y:S01]  /*10380*/  IMAD.MOV.U32 R12, RZ, RZ, RZ ;  /* 0x000000ffff0c7224 */ /* 0x000fe200078e00ff */
[----:B------:R-:W-:-:S05]  /*10390*/  @P1 IADD3 R14, P0, R35, R14, RZ ;  /* 0x0000000e230e1210 */ /* 0x000fca0007f1e0ff */
[----:B------:R-:W-:-:S08]  /*103a0*/  @P1 IMAD.MOV.U32 R2, RZ, RZ, R14 ;  /* 0x000000ffff021224 */ /* 0x000fd000078e000e */
[----:B------:R-:W-:Y:S05]  /*103b0*/  WARPSYNC.COLLECTIVE R15, `(.L_x_124) ;  /* 0x000000000f087348 */ /* 0x000fea0003c00000 */
[----:B------:R0:W1:Y:S02]  /*103c0*/  SHFL.IDX P6, R14, R13, R12, R11 ;  /* 0x0000000c0d0e7389 */ /* 0x00006400000c000b */
[----:B01----:R-:W-:Y:S01]  /*103d0*/  ENDCOLLECTIVE ;  /* 0x000000000000791b */ /* 0x003fe20003800000 */
.L_x_124:
        /* <DEDUP_REMOVED lines=9> */
[----:B------:R-:W-:Y:S01]  /*10470*/  ISETP.NE.AND P5, PT, R4, RZ, PT ;  /* 0x000000ff0400720c */ /* 0x000fe20003fa5270 */
[----:B------:R-:W-:-:S12]  /*10480*/  IMAD.MOV.U32 R7, RZ, RZ, R14 ;  /* 0x000000ffff077224 */ /* 0x000fd800078e000e */
[----:B0-----:R-:W-:Y:S05]  /*10490*/  WARPSYNC.COLLECTIVE R15, `(.L_x_125) ;  /* 0x000000000f087348 */ /* 0x001fea0003c00000 */
[----:B------:R1:W2:Y:S02]  /*104a0*/  SHFL.IDX P6, R14, R13, R12, R11 ;  /* 0x0000000c0d0e7389 */ /* 0x0002a400000c000b */
[----:B012---:R-:W-:Y:S01]  /*104b0*/  ENDCOLLECTIVE ;  /* 0x000000000000791b */ /* 0x007fe20003800000 */
.L_x_125:
[----:B------:R-:W-:Y:S05]  /*104c0*/  BRA `(.L_x_126) ;  /* 0xffffffc000d87947 */ /* 0x000fea000383ffff */
.L_x_58:
[----:B------:R-:W-:Y:S02]  /*104d0*/  IMAD.MOV.U32 R13, RZ, RZ, R5 ;  /* 0x000000ffff0d7224 */ /* 0x000fe400078e0005 */
[----:B------:R-:W-:Y:S02]  /*104e0*/  IMAD.MOV.U32 R12, RZ, RZ, RZ ;  /* 0x000000ffff0c7224 */ /* 0x000fe400078e00ff */
[----:B------:R-:W-:Y:S02]  /*104f0*/  IMAD.MOV.U32 R11, RZ, RZ, 0x1c1f ;  /* 0x00001c1fff0b7424 */ /* 0x000fe400078e00ff */
[----:B------:R-:W-:Y:S02]  /*10500*/  IMAD.MOV.U32 R15, RZ, RZ, -0x1 ;  /* 0xffffffffff0f7424 */ /* 0x000fe400078e00ff */
[----:B------:R-:W-:-:S07]  /*10510*/  IMAD R29, R29, 0x80, R28 ;  /* 0x000000801d1d7824 */ /* 0x000fce00078e021c */
[----:B0-2---:R-:W-:Y:S05]  /*10520*/  WARPSYNC.COLLECTIVE R15, `(.L_x_127) ;  /* 0x000000000f087348 */ /* 0x005fea0003c00000 */
[----:B--2---:R1:W2:Y:S02]  /*10530*/  SHFL.IDX P6, R14, R13, R12, R11 ;  /* 0x0000000c0d0e7389 */ /* 0x0042a400000c000b */
[----:B012---:R-:W-:Y:S01]  /*10540*/  ENDCOLLECTIVE ;  /* 0x000000000000791b */ /* 0x007fe20003800000 */
.L_x_127:
[----:B------:R-:W-:Y:S02]  /*10550*/  VIADD R7, R29, 0x20 ;  /* 0x000000201d077836 */ /* 0x000fe40000000000 */
[----:B------:R-:W-:Y:S01]  /*10560*/  IMAD.MOV.U32 R13, RZ, RZ, R4 ;  /* 0x000000ffff0d7224 */ /* 0x000fe200078e0004 */
[----:B------:R-:W-:-:S07]  /*10570*/  MOV R2, R14 ;  /* 0x0000000e00027202 */ /* 0x000fce0000000f00 */
[----:B------:R-:W-:Y:S05]  /*10580*/  WARPSYNC.COLLECTIVE R15, `(.L_x_128) ;  /* 0x000000000f087348 */ /* 0x000fea0003c00000 */
[----:B------:R0:W1:Y:S02]  /*10590*/  SHFL.IDX P6, R14, R13, R12, R11 ;  /* 0x0000000c0d0e7389 */ /* 0x00006400000c000b */
[----:B01----:R-:W-:Y:S01]  /*105a0*/  ENDCOLLECTIVE ;  /* 0x000000000000791b */ /* 0x003fe20003800000 */
.L_x_128:
[----:B------:R-:W-:Y:S02]  /*105b0*/  ULDC UR4, c[0x0][0x288] ;  /* 0x0000a20000047ab9 */ /* 0x000fe40000000800 */
[----:B------:R-:W-:-:S05]  /*105c0*/  IMAD R0, R0, UR4, RZ ;  /* 0x0000000400007c24 */ /* 0x000fca000f8e02ff */
[----:B------:R-:W-:Y:S01]  /*105d0*/  ISETP.GE.AND P0, PT, R29, R0, PT ;  /* 0x000000001d00720c */ /* 0x000fe20003f06270 */
[----:B------:R-:W-:Y:S02]  /*105e0*/  IMAD.MOV.U32 R13, RZ, RZ, R5 ;  /* 0x000000ffff0d7224 */ /* 0x000fe400078e0005 */
[----:B------:R-:W-:-:S10]  /*105f0*/  IMAD.MOV.U32 R12, RZ, RZ, 0x1 ;  /* 0x00000001ff0c7424 */ /* 0x000fd400078e00ff */
[----:B------:R-:W-:Y:S01]  /*10600*/  @!P0 VIADD R9, R36, UR41 ;  /* 0x0000002924098c36 */ /* 0x000fe20008000000 */
[----:B------:R-:W-:-:S05]  /*10610*/  @!P0 IADD3 R14, P4, R35, R14, RZ ;  /* 0x0000000e230e8210 */ /* 0x000fca0007f9e0ff */
[----:B------:R-:W-:Y:S02]  /*10620*/  @!P0 IMAD.X R3, RZ, RZ, R2, P4 ;  /* 0x000000ffff038224 */ /* 0x000fe400020e0602 */
[----:B------:R-:W-:-:S07]  /*10630*/  @!P0 IMAD.MOV.U32 R2, RZ, RZ, R14 ;  /* 0x000000ffff028224 */ /* 0x000fce00078e000e */
[----:B------:R-:W-:Y:S05]  /*10640*/  WARPSYNC.COLLECTIVE R15, `(.L_x_129) ;  /* 0x000000000f087348 */ /* 0x000fea0003c00000 */
[----:B------:R0:W1:Y:S02]  /*10650*/  SHFL.IDX P6, R14, R13, R12, R11 ;  /* 0x0000000c0d0e7389 */ /* 0x00006400000c000b */
[----:B01----:R-:W-:Y:S01]  /*10660*/  ENDCOLLECTIVE ;  /* 0x000000000000791b */ /* 0x003fe20003800000 */
.L_x_129:
[----:B------:R-:W-:Y:S01]  /*10670*/  @!PT LDS RZ, [RZ] ;  /* 0x00000000fffff984 */ /* 0x000fe20000000800 */
[----:B------:R-:W-:Y:S01]  /*10680*/  @!PT LDS RZ, [RZ] ;  /* 0x00000000fffff984 */ /* 0x000fe20000000800 */
[----:B------:R-:W-:Y:S01]  /*10690*/  @!PT LDS RZ, [RZ] ;  /* 0x00000000fffff984 */ /* 0x000fe20000000800 */
[----:B------:R0:W-:Y:S04]  /*106a0*/  @!P0 LDGSTS.E.BYPASS.LTC128B.128 [R9+0x14400], desc[UR56][R2.64], !P3 ;  /* 0x1440000002098fae */ /* 0x0001e8000d901d78 */
[----:B------:R0:W-:Y:S04]  /*106b0*/  @!P0 LDGSTS.E.BYPASS.LTC128B.128 [R9+0x16400], desc[UR56][R2.64+0x40], !P2 ;  /* 0x1640004002098fae */ /* 0x0001e8000d101d78 */
[----:B------:R0:W-:Y:S01]  /*106c0*/  @!P0 LDGSTS.E.BYPASS.LTC128B.128 [R9+0x18400], desc[UR56][R2.64+0x80], !P1 ;  /* 0x1840008002098fae */ /* 0x0001e2000c901d78 */
[----:B------:R-:W-:Y:S01]  /*106d0*/  ISETP.GE.AND P0, PT, R7, R0, PT ;  /* 0x000000000700720c */ /* 0x000fe20003f06270 */
[----:B------:R-:W-:-:S02]  /*106e0*/  IMAD.MOV.U32 R13, RZ, RZ, R4 ;  /* 0x000000ffff0d7224 */ /* 0x000fc400078e0004 */
[----:B------:R-:W-:-:S10]  /*106f0*/  IMAD.MOV.U32 R6, RZ, RZ, R14 ;  /* 0x000000ffff067224 */ /* 0x000fd400078e000e */
[----:B0-----:R-:W-:Y:S05]  /*10700*/  WARPSYNC.COLLECTIVE R15, `(.L_x_130) ;  /* 0x000000000f087348 */ /* 0x001fea0003c00000 */
[----:B------:R1:W2:Y:S02]  /*10710*/  SHFL.IDX P6, R14, R13, R12, R11 ;  /* 0x0000000c0d0e7389 */ /* 0x0002a400000c000b */
[----:B012---:R-:W-:Y:S01]  /*10720*/  ENDCOLLECTIVE ;  /* 0x000000000000791b */ /* 0x007fe20003800000 */
.L_x_130:
[----:B------:R-:W-:Y:S02]  /*10730*/  @!P0 VIADD R19, R36, UR41 ;  /* 0x0000002924138c36 */ /* 0x000fe40008000000 */
[----:B------:R-:W-:Y:S02]  /*10740*/  IMAD.MOV.U32 R13, RZ, RZ, R5 ;  /* 0x000000ffff0d7224 */ /* 0x000fe400078e0005 */
[----:B------:R-:W-:Y:S01]  /*10750*/  IMAD.MOV.U32 R12, RZ, RZ, 0x2 ;  /* 0x00000002ff0c7424 */ /* 0x000fe200078e00ff */
[----:B------:R-:W-:-:S05]  /*10760*/  @!P0 IADD3 R14, P4, R35, R14, RZ ;  /* 0x0000000e230e8210 */ /* 0x000fca0007f9e0ff */
[----:B------:R-:W-:-:S08]  /*10770*/  @!P0 IMAD.MOV.U32 R2, RZ, RZ, R14 ;  /* 0x000000ffff028224 */ /* 0x000fd000078e000e */
[----:B------:R-:W-:Y:S05]  /*10780*/  WARPSYNC.COLLECTIVE R15, `(.L_x_131) ;  /* 0x000000000f087348 */ /* 0x000fea0003c00000 */
[----:B------:R0:W1:Y:S02]  /*10790*/  SHFL.IDX P6, R14, R13, R12, R11 ;  /* 0x0000000c0d0e7389 */ /* 0x00006400000c000b */
[----:B01----:R-:W-:Y:S01]  /*107a0*/  ENDCOLLECTIVE ;  /* 0x000000000000791b */ /* 0x003fe20003800000 */
.L_x_131:
[----:B------:R-:W-:-:S04]  /*107b0*/  @!P0 IMAD.X R7, RZ, RZ, R6, P4 ;  /* 0x000000ffff078224 */ /* 0x000fc800020e0606 */
[----:B------:R-:W-:Y:S02]  /*107c0*/  @!P0 IMAD.MOV.U32 R3, RZ, RZ, R7 ;  /* 0x000000ffff038224 */ /* 0x000fe400078e0007 */
[----:B------:R-:W-:-:S03]  /*107d0*/  VIADD R7, R29, 0x40 ;  /* 0x000000401d077836 */ /* 0x000fc60000000000 */
[----:B------:R-:W-:Y:S01]  /*107e0*/  @!PT LDS RZ, [RZ] ;  /* 0x00000000fffff984 */ /* 0x000fe20000000800 */
[----:B------:R-:W-:Y:S01]  /*107f0*/  @!PT LDS RZ, [RZ] ;  /* 0x00000000fffff984 */ /* 0x000fe20000000800 */
[----:B------:R-:W-:Y:S01]  /*10800*/  @!PT LDS RZ, [RZ] ;  /* 0x00000000fffff984 */ /* 0x000fe20000000800 */
[----:B------:R0:W-:Y:S01]  /*10810*/  @!P0 LDGSTS.E.BYPASS.LTC128B.128 [R19+0x14c00], desc[UR56][R2.64], !P3 ;  /* 0x14c0000002138fae */ /* 0x0001e2000d901d78 */
[----:B------:R-:W-:-:S03]  /*10820*/  MOV R13, R4 ;  /* 0x00000004000d7202 */ /* 0x000fc60000000f00 */
[----:B------:R0:W-:Y:S04]  /*10830*/  @!P0 LDGSTS.E.BYPASS.LTC128B.128 [R19+0x16c00], desc[UR56][R2.64+0x40], !P2 ;  /* 0x16c0004002138fae */ /* 0x0001e8000d101d78 */
[----:B------:R0:W-:Y:S01]  /*10840*/  @!P0 LDGSTS.E.BYPASS.LTC128B.128 [R19+0x18c00], desc[UR56][R2.64+0x80], !P1 ;  /* 0x18c0008002138fae */ /* 0x0001e2000c901d78 */
[----:B------:R-:W-:Y:S01]  /*10850*/  ISETP.GE.AND P0, PT, R7, R0, PT ;  /* 0x000000000700720c */ /* 0x000fe20003f06270 */
[----:B------:R-:W-:-:S12]  /*10860*/  IMAD.MOV.U32 R6, RZ, RZ, R14 ;  /* 0x000000ffff067224 */ /* 0x000fd800078e000e */
[----:B0-----:R-:W-:Y:S05]  /*10870*/  WARPSYNC.COLLECTIVE R15, `(.L_x_132) ;  /* 0x000000000f087348 */ /* 0x001fea0003c00000 */
[----:B------:R1:W2:Y:S02]  /*10880*/  SHFL.IDX P6, R14, R13, R12, R11 ;  /* 0x0000000c0d0e7389 */ /* 0x0002a400000c000b */
[----:B012---:R-:W-:Y:S01]  /*10890*/  ENDCOLLECTIVE ;  /* 0x000000000000791b */ /* 0x007fe20003800000 */
.L_x_132:
        /* <DEDUP_REMOVED lines=8> */
.L_x_133:
[----:B------:R-:W-:-:S04]  /*10920*/  @!P0 IMAD.X R7, RZ, RZ, R6, P4 ;  /* 0x000000ffff078224 */ /* 0x000fc800020e0606 */
[----:B------:R-:W-:-:S05]  /*10930*/  @!P0 IMAD.MOV.U32 R3, RZ, RZ, R7 ;  /* 0x000000ffff038224 */ /* 0x000fca00078e0007 */
[----:B------:R-:W-:Y:S01]  /*10940*/  @!PT LDS RZ, [RZ] ;  /* 0x00000000fffff984 */ /* 0x000fe20000000800 */
[----:B------:R-:W-:Y:S01]  /*10950*/  @!PT LDS RZ, [RZ] ;  /* 0x00000000fffff984 */ /* 0x000fe20000000800 */
[----:B------:R-:W-:Y:S01]  /*10960*/  @!PT LDS RZ, [RZ] ;  /* 0x00000000fffff984 */ /* 0x000fe20000000800 */
[----:B------:R0:W-:Y:S01]  /*10970*/  @!P0 LDGSTS.E.BYPASS.LTC128B.128 [R9+0x15400], desc[UR56][R2.64], !P3 ;  /* 0x1540000002098fae */ /* 0x0001e2000d901d78 */
[----:B------:R-:W-:-:S03]  /*10980*/  IMAD.MOV.U32 R13, RZ, RZ, R4 ;  /* 0x000000ffff0d7224 */ /* 0x000fc600078e0004 */
[----:B------:R0:W-:Y:S04]  /*10990*/  @!P0 LDGSTS.E.BYPASS.LTC128B.128 [R9+0x17400], desc[UR56][R2.64+0x40], !P2 ;  /* 0x1740004002098fae */ /* 0x0001e8000d101d78 */
[----:B------:R0:W-:Y:S01]  /*109a0*/  @!P0 LDGSTS.E.BYPASS.LTC128B.128 [R9+0x19400], desc[UR56][R2.64+0x80], !P1 ;  /* 0x1940008002098fae */ /* 0x0001e2000c901d78 */
[----:B------:R-:W-:-:S07]  /*109b0*/  IMAD.MOV.U32 R6, RZ, RZ, R14 ;  /* 0x000000ffff067224 */ /* 0x000fce00078e000e */
[----:B0-----:R-:W-:Y:S05]  /*109c0*/  WARPSYNC.COLLECTIVE R15, `(.L_x_134) ;  /* 0x000000000f087348 */ /* 0x001fea0003c00000 */
[----:B------:R1:W2:Y:S02]  /*109d0*/  SHFL.IDX P6, R14, R13, R12, R11 ;  /* 0x0000000c0d0e7389 */ /* 0x0002a400000c000b */
[----:B012---:R-:W-:Y:S01]  /*109e0*/  ENDCOLLECTIVE ;  /* 0x000000000000791b */ /* 0x007fe20003800000 */
.L_x_134:
[----:B------:R-:W-:Y:S05]  /*109f0*/  BRA `(.L_x_135) ;  /* 0xffffffc400a07947 */ /* 0x000fea000383ffff */
.L_x_61:
[----:B-1--4-:R-:W-:-:S04]  /*10a00*/  IMAD.U32 R3, RZ, RZ, UR41 ;  /* 0x00000029ff037e24 */ /* 0x012fc8000f8e00ff */
[----:B------:R1:W4:Y:S03]  /*10a10*/  SYNCS.PHASECHK.TRANS64.TRYWAIT P0, [R3+URZ+0x29820], R0 ;  /* 0x02982000030075a7 */ /* 0x000326000800017f */
[----:B----4-:R-:W-:Y:S05]  /*10a20*/  @!P0 NANOSLEEP.SYNCS 0x989680 ;  /* 0x009896800000895d */ /* 0x010fea0003900000 */
[----:B------:R-:W4:Y:S02]  /*10a30*/  @!P0 SYNCS.PHASECHK.TRANS64 P0, [R3+URZ+0x29820], R0 ;  /* 0x02982000030085a7 */ /* 0x000f24000800007f */
[----:B----4-:R-:W-:Y:S05]  /*10a40*/  @!P0 BRA `(.L_x_61) ;  /* 0xfffffffc00ec8947 */ /* 0x010fea000383ffff */
[----:B------:R-:W-:Y:S05]  /*10a50*/  BRA `(.L_x_136) ;  /* 0xffffffc400e47947 */ /* 0x000fea000383ffff */
.L_x_64:
[----:B0-----:R0:W1:Y:S02]  /*10a60*/  SYNCS.PHASECHK.TRANS64.TRYWAIT P0, [R10+URZ+0x29880], R26 ;  /* 0x0298801a0a0075a7 */ /* 0x001064000800017f */
[----:B-1----:R-:W-:Y:S05]  /*10a70*/  @!P0 NANOSLEEP.SYNCS 0x989680 ;  /* 0x009896800000895d */ /* 0x002fea0003900000 */
[----:B------:R-:W1:Y:S02]  /*10a80*/  @!P0 SYNCS.PHASECHK.TRANS64 P0, [R10+URZ+0x29880], R26 ;  /* 0x0298801a0a0085a7 */ /* 0x000e64000800007f */
[----:B-1----:R-:W-:Y:S05]  /*10a90*/  @!P0 BRA `(.L_x_64) ;  /* 0xfffffffc00f08947 */ /* 0x002fea000383ffff */
[----:B------:R-:W-:Y:S05]  /*10aa0*/  BRA `(.L_x_137) ;  /* 0xffffffc800e47947 */ /* 0x000fea000383ffff */
.L_x_65:
[----:B------:R-:W-:Y:S01]  /*10ab0*/  BSSY B0, `(.L_x_138) ;  /* 0x0000008000007945 */ /* 0x000fe20003800000 */
[----:B------:R-:W-:Y:S02]  /*10ac0*/  IMAD.MOV.U32 R13, RZ, RZ, R25 ;  /* 0x000000ffff0d7224 */ /* 0x000fe400078e0019 */
[----:B------:R-:W-:Y:S02]  /*10ad0*/  IMAD.MOV.U32 R12, RZ, RZ, RZ ;  /* 0x000000ffff0c7224 */ /* 0x000fe400078e00ff */
[----:B------:R-:W-:Y:S02]  /*10ae0*/  IMAD.MOV.U32 R11, RZ, RZ, 0x1c1f ;  /* 0x00001c1fff0b7424 */ /* 0x000fe400078e00ff */
[----:B------:R-:W-:-:S07]  /*10af0*/  IMAD.MOV.U32 R15, RZ, RZ, -0x1 ;  /* 0xffffffffff0f7424 */ /* 0x000fce00078e00ff */
[----:B0--3--:R-:W-:Y:S05]  /*10b00*/  WARPSYNC.COLLECTIVE R15, `(.L_x_139) ;  /* 0x000000000f087348 */ /* 0x009fea0003c00000 */
[----:B---3--:R1:W2:Y:S02]  /*10b10*/  SHFL.IDX P6, R14, R13, R12, R11 ;  /* 0x0000000c0d0e7389 */ /* 0x0082a400000c000b */
[----:B012---:R-:W-:Y:S01]  /*10b20*/  ENDCOLLECTIVE ;  /* 0x000000000000791b */ /* 0x007fe20003800000 */
.L_x_139:
[----:B------:R-:W-:Y:S05]  /*10b30*/  BSYNC B0 ;  /* 0x0000000000007941 */ /* 0x000fea0003800000 */
.L_x_138:
[----:B------:R-:W-:Y:S02]  /*10b40*/  IMAD.MOV.U32 R13, RZ, RZ, R22 ;  /* 0x000000ffff0d7224 */ /* 0x000fe400078e0016 */
[----:B------:R-:W-:Y:S02]  /*10b50*/  IMAD.MOV.U32 R12, RZ, RZ, RZ ;  /* 0x000000ffff0c7224 */ /* 0x000fe400078e00ff */
[----:B------:R-:W-:Y:S02]  /*10b60*/  IMAD.MOV.U32 R11, RZ, RZ, 0x1c1f ;  /* 0x00001c1fff0b7424 */ /* 0x000fe400078e00ff */
[----:B------:R-:W-:Y:S02]  /*10b70*/  IMAD.MOV.U32 R15, RZ, RZ, -0x1 ;  /* 0xffffffffff0f7424 */ /* 0x000fe400078e00ff */
[----:B------:R-:W-:Y:S02]  /*10b80*/  IMAD.MOV.U32 R3, RZ, RZ, R14 ;  /* 0x000000ffff037224 */ /* 0x000fe400078e000e */
[----:B------:R-:W-:-:S07]  /*10b90*/  IMAD R9, R18, 0x5000, R34 ;  /* 0x0000500012097824 */ /* 0x000fce00078e0222 */
[----:B------:R-:W-:Y:S05]  /*10ba0*/  WARPSYNC.COLLECTIVE R15, `(.L_x_140) ;  /* 0x000000000f087348 */ /* 0x000fea0003c00000 */
[----:B------:R0:W1:Y:S02]  /*10bb0*/  SHFL.IDX P6, R14, R13, R12, R11 ;  /* 0x0000000c0d0e7389 */ /* 0x00006400000c000b */
[----:B01----:R-:W-:Y:S01]  /*10bc0*/  ENDCOLLECTIVE ;  /* 0x000000000000791b */ /* 0x003fe20003800000 */
.L_x_140:
[----:B------:R-:W-:Y:S02]  /*10bd0*/  IMAD.IADD R21, R33, 0x1, R9 ;  /* 0x0000000121157824 */ /* 0x000fe400078e0209 */
[----:B------:R-:W-:Y:S02]  /*10be0*/  IMAD.MOV.U32 R13, RZ, RZ, R25 ;  /* 0x000000ffff0d7224 */ /* 0x000fe400078e0019 */
[----:B------:R-:W-:Y:S01]  /*10bf0*/  IMAD.MOV.U32 R12, RZ, RZ, 0x1 ;  /* 0x00000001ff0c7424 */ /* 0x000fe200078e00ff */
[----:B------:R-:W-:-:S07]  /*10c00*/  MOV R2, R14 ;  /* 0x0000000e00027202 */ /* 0x000fce0000000f00 */
[----:B------:R-:W-:Y:S05]  /*10c10*/  WARPSYNC.COLLECTIVE R15, `(.L_x_141) ;  /* 0x000000000f087348 */ /* 0x000fea0003c00000 */
[----:B------:R0:W1:Y:S02]  /*10c20*/  SHFL.IDX P6, R14, R13, R12, R11 ;  /* 0x0000000c0d0e7389 */ /* 0x00006400000c000b */
[----:B01----:R-:W-:Y:S01]  /*10c30*/  ENDCOLLECTIVE ;  /* 0x000000000000791b */ /* 0x003fe20003800000 */
.L_x_141:
[----:B------:R-:W-:-:S05]  /*10c40*/  IADD3 R2, P0, R35, R2, RZ ;  /* 0x0000000223027210 */ /* 0x000fca0007f1e0ff */
[----:B------:R-:W-:-:S05]  /*10c50*/  IMAD.X R3, RZ, RZ, R3, P0 ;  /* 0x000000ffff037224 */ /* 0x000fca00000e0603 */
[----:B------:R-:W-:Y:S01]  /*10c60*/  @!PT LDS RZ, [RZ] ;  /* 0x00000000fffff984 */ /* 0x000fe20000000800 */
[----:B------:R-:W-:Y:S01]  /*10c70*/  @!PT LDS RZ, [RZ] ;  /* 0x00000000fffff984 */ /* 0x000fe20000000800 */
[----:B------:R-:W-:Y:S01]  /*10c80*/  @!PT LDS RZ, [RZ] ;  /* 0x00000000fffff984 */ /* 0x000fe20000000800 */
[----:B------:R-:W-:Y:S01]  /*10c90*/  LDGSTS.E.BYPASS.LTC128B.128 [R9], desc[UR56][R2.64], !P3 ;  /* 0x0000000002097fae */ /* 0x000fe2000d901d78 */
[----:B------:R-:W-:-:S03]  /*10ca0*/  IMAD.MOV.U32 R13, RZ, RZ, R22 ;  /* 0x000000ffff0d7224 */ /* 0x000fc600078e0016 */
[----:B------:R0:W-:Y:S02]  /*10cb0*/  LDGSTS.E.BYPASS.LTC128B.128 [R21], desc[UR56][R2.64+0x40], !P1 ;  /* 0x0000004002157fae */ /* 0x0001e4000c901d78 */
[----:B0-----:R-:W-:-:S07]  /*10cc0*/  IMAD.MOV.U32 R3, RZ, RZ, R14 ;  /* 0x000000ffff037224 */ /* 0x001fce00078e000e */
[----:B------:R-:W-:Y:S05]  /*10cd0*/  WARPSYNC.COLLECTIVE R15, `(.L_x_142) ;  /* 0x000000000f087348 */ /* 0x000fea0003c00000 */
[----:B------:R0:W1:Y:S02]  /*10ce0*/  SHFL.IDX P6, R14, R13, R12, R11 ;  /* 0x0000000c0d0e7389 */ /* 0x00006400000c000b */
[----:B01----:R-:W-:Y:S01]  /*10cf0*/  ENDCOLLECTIVE ;  /* 0x000000000000791b */ /* 0x003fe20003800000 */
.L_x_142:
[----:B------:R-:W-:Y:S02]  /*10d00*/  IMAD.MOV.U32 R13, RZ, RZ, R25 ;  /* 0x000000ffff0d7224 */ /* 0x000fe400078e0019 */
[----:B------:R-:W-:Y:S02]  /*10d10*/  IMAD.MOV.U32 R12, RZ, RZ, 0x2 ;  /* 0x00000002ff0c7424 */ /* 0x000fe400078e00ff */
[----:B------:R-:W-:-:S07]  /*10d20*/  IMAD.MOV.U32 R2, RZ, RZ, R14 ;  /* 0x000000ffff027224 */ /* 0x000fce00078e000e */
[----:B------:R-:W-:Y:S05]  /*10d30*/  WARPSYNC.COLLECTIVE R15, `(.L_x_143) ;  /* 0x000000000f087348 */ /* 0x000fea0003c00000 */
[----:B------:R0:W1:Y:S02]  /*10d40*/  SHFL.IDX P6, R14, R13, R12, R11 ;  /* 0x0000000c0d0e7389 */ /* 0x00006400000c000b */
[----:B01----:R-:W-:Y:S01]  /*10d50*/  ENDCOLLECTIVE ;  /* 0x000000000000791b */ /* 0x003fe20003800000 */
.L_x_143:
[----:B------:R-:W-:-:S05]  /*10d60*/  IADD3 R2, P0, R35, R2, RZ ;  /* 0x0000000223027210 */ /* 0x000fca0007f1e0ff */
[----:B------:R-:W-:-:S05]  /*10d70*/  IMAD.X R3, RZ, RZ, R3, P0 ;  /* 0x000000ffff037224 */ /* 0x000fca00000e0603 */
[----:B------:R-:W-:Y:S01]  /*10d80*/  @!PT LDS RZ, [RZ] ;  /* 0x00000000fffff984 */ /* 0x000fe20000000800 */
[----:B------:R-:W-:Y:S01]  /*10d90*/  @!PT LDS RZ, [RZ] ;  /* 0x00000000fffff984 */ /* 0x000fe20000000800 */
[----:B------:R-:W-:Y:S01]  /*10da0*/  @!PT LDS RZ, [RZ] ;  /* 0x00000000fffff984 */ /* 0x000fe20000000800 */
[----:B------:R-:W-:Y:S01]  /*10db0*/  LDGSTS.E.BYPASS.LTC128B.128 [R9+0x1000], desc[UR56][R2.64], !P3 ;  /* 0x0100000002097fae */ /* 0x000fe2000d901d78 */
[----:B------:R-:W-:-:S03]  /*10dc0*/  IMAD.MOV.U32 R13, RZ, RZ, R22 ;  /* 0x000000ffff0d7224 */ /* 0x000fc600078e0016 */
[----:B------:R0:W-:Y:S02]  /*10dd0*/  LDGSTS.E.BYPASS.LTC128B.128 [R21+0x1000], desc[UR56][R2.64+0x40], !P1 ;  /* 0x0100004002157fae */ /* 0x0001e4000c901d78 */
[----:B0-----:R-:W-:-:S07]  /*10de0*/  IMAD.MOV.U32 R3, RZ, RZ, R14 ;  /* 0x000000ffff037224 */ /* 0x001fce00078e000e */
[----:B------:R-:W-:Y:S05]  /*10df0*/  WARPSYNC.COLLECTIVE R15, `(.L_x_144) ;  /* 0x000000000f087348 */ /* 0x000fea0003c00000 */
[----:B------:R0:W1:Y:S02]  /*10e00*/  SHFL.IDX P6, R14, R13, R12, R11 ;  /* 0x0000000c0d0e7389 */ /* 0x00006400000c000b */
[----:B01----:R-:W-:Y:S01]  /*10e10*/  ENDCOLLECTIVE ;  /* 0x000000000000791b */ /* 0x003fe20003800000 */
.L_x_144:
[----:B------:R-:W-:Y:S02]  /*10e20*/  IMAD.MOV.U32 R13, RZ, RZ, R25 ;  /* 0x000000ffff0d7224 */ /* 0x000fe400078e0019 */
[----:B------:R-:W-:Y:S02]  /*10e30*/  IMAD.MOV.U32 R12, RZ, RZ, 0x3 ;  /* 0x00000003ff0c7424 */ /* 0x000fe400078e00ff */
[----:B------:R-:W-:-:S07]  /*10e40*/  IMAD.MOV.U32 R2, RZ, RZ, R14 ;  /* 0x000000ffff027224 */ /* 0x000fce00078e000e */
[----:B------:R-:W-:Y:S05]  /*10e50*/  WARPSYNC.COLLECTIVE R15, `(.L_x_145) ;  /* 0x000000000f087348 */ /* 0x000fea0003c00000 */
[----:B------:R0:W1:Y:S02]  /*10e60*/  SHFL.IDX P6, R14, R13, R12, R11 ;  /* 0x0000000c0d0e7389 */ /* 0x00006400000c000b */
[----:B01----:R-:W-:Y:S01]  /*10e70*/  ENDCOLLECTIVE ;  /* 0x000000000000791b */ /* 0x003fe20003800000 */
.L_x_145:
[----:B------:R-:W-:-:S05]  /*10e80*/  IADD3 R2, P0, R35, R2, RZ ;  /* 0x0000000223027210 */ /* 0x000fca0007f1e0ff */
[----:B------:R-:W-:-:S05]  /*10e90*/  IMAD.X R3, RZ, RZ, R3, P0 ;  /* 0x000000ffff037224 */ /* 0x000fca00000e0603 */
[----:B------:R-:W-:Y:S01]  /*10ea0*/  @!PT LDS RZ, [RZ] ;  /* 0x00000000fffff984 */ /* 0x000fe20000000800 */
[----:B------:R-:W-:Y:S01]  /*10eb0*/  @!PT LDS RZ, [RZ] ;  /* 0x00000000fffff984 */ /* 0x000fe20000000800 */
[----:B------:R-:W-:Y:S01]  /*10ec0*/  @!PT LDS RZ, [RZ] ;  /* 0x00000000fffff984 */ /* 0x000fe20000000800 */
[----:B------:R0:W-:Y:S01]  /*10ed0*/  LDGSTS.E.BYPASS.LTC128B.128 [R9+0x2000], desc[UR56][R2.64], !P3 ;  /* 0x0200000002097fae */ /* 0x0001e2000d901d78 */
[----:B------:R-:W-:-:S03]  /*10ee0*/  IMAD.MOV.U32 R13, RZ, RZ, R22 ;  /* 0x000000ffff0d7224 */ /* 0x000fc600078e0016 */
[----:B------:R0:W-:Y:S01]  /*10ef0*/  LDGSTS.E.BYPASS.LTC128B.128 [R21+0x2000], desc[UR56][R2.64+0x40], !P1 ;  /* 0x0200004002157fae */ /* 0x0001e2000c901d78 */
[----:B------:R-:W-:-:S07]  /*10f00*/  IMAD.MOV.U32 R25, RZ, RZ, R14 ;  /* 0x000000ffff197224 */ /* 0x000fce00078e000e */
[----:B0-----:R-:W-:Y:S05]  /*10f10*/  WARPSYNC.COLLECTIVE R15, `(.L_x_146) ;  /* 0x000000000f087348 */ /* 0x001fea0003c00000 */
[----:B------:R1:W2:Y:S02]  /*10f20*/  SHFL.IDX P6, R14, R13, R12, R11 ;  /* 0x0000000c0d0e7389 */ /* 0x0002a400000c000b */
[----:B012---:R-:W-:Y:S01]  /*10f30*/  ENDCOLLECTIVE ;  /* 0x000000000000791b */ /* 0x007fe20003800000 */
.L_x_146:
[----:B------:R-:W-:Y:S02]  /*10f40*/  IMAD.MOV.U32 R13, RZ, RZ, R23 ;  /* 0x000000ffff0d7224 */ /* 0x000fe400078e0017 */
[----:B------:R-:W-:Y:S01]  /*10f50*/  IMAD.MOV.U32 R12, RZ, RZ, RZ ;  /* 0x000000ffff0c7224 */ /* 0x000fe200078e00ff */
[----:B------:R-:W-:-:S07]  /*10f60*/  MOV R2, R14 ;  /* 0x0000000e00027202 */ /* 0x000fce0000000f00 */
[----:B------:R-:W-:Y:S05]  /*10f70*/  WARPSYNC.COLLECTIVE R15, `(.L_x_147) ;  /* 0x000000000f087348 */ /* 0x000fea0003c00000 */
[----:B------:R0:W1:Y:S02]  /*10f80*/  SHFL.IDX P6, R14, R13, R12, R11 ;  /* 0x0000000c0d0e7389 */ /* 0x00006400000c000b */
[----:B01----:R-:W-:Y:S01]  /*10f90*/  ENDCOLLECTIVE ;  /* 0x000000000000791b */ /* 0x003fe20003800000 */
.L_x_147:
        /* <DEDUP_REMOVED lines=12> */
.L_x_148:
[----:B------:R-:W-:Y:S05]  /*11060*/  BRA `(.L_x_149) ;  /* 0xffffffc800907947 */ /* 0x000fea000383ffff */
.L_x_68:
[----:B--2---:R2:W3:Y:S02]  /*11070*/  SYNCS.PHASECHK.TRANS64.TRYWAIT P0, [R10+URZ+0x29840], R26 ;  /* 0x0298401a0a0075a7 */ /* 0x0044e4000800017f */
[----:B---3--:R-:W-:Y:S05]  /*11080*/  @!P0 NANOSLEEP.SYNCS 0x989680 ;  /* 0x009896800000895d */ /* 0x008fea0003900000 */
[----:B------:R-:W3:Y:S02]  /*11090*/  @!P0 SYNCS.PHASECHK.TRANS64 P0, [R10+URZ+0x29840], R26 ;  /* 0x0298401a0a0085a7 */ /* 0x000ee4000800007f */
[----:B---3--:R-:W-:Y:S05]  /*110a0*/  @!P0 BRA `(.L_x_68) ;  /* 0xfffffffc00f08947 */ /* 0x008fea000383ffff */
[----:B------:R-:W-:Y:S05]  /*110b0*/  BRA `(.L_x_150) ;  /* 0xffffffc800d47947 */ /* 0x000fea000383ffff */
.L_x_69:
[----:B------:R-:W-:Y:S01]  /*110c0*/  BSSY B0, `(.L_x_151) ;  /* 0x0000008000007945 */ /* 0x000fe20003800000 */
[----:B------:R-:W-:Y:S02]  /*110d0*/  IMAD.MOV.U32 R13, RZ, RZ, R21 ;  /* 0x000000ffff0d7224 */ /* 0x000fe400078e0015 */
[----:B------:R-:W-:Y:S02]  /*110e0*/  IMAD.MOV.U32 R12, RZ, RZ, RZ ;  /* 0x000000ffff0c7224 */ /* 0x000fe400078e00ff */
[----:B------:R-:W-:Y:S02]  /*110f0*/  IMAD.MOV.U32 R11, RZ, RZ, 0x1c1f ;  /* 0x00001c1fff0b7424 */ /* 0x000fe400078e00ff */
[----:B------:R-:W-:-:S07]  /*11100*/  IMAD.MOV.U32 R15, RZ, RZ, -0x1 ;  /* 0xffffffffff0f7424 */ /* 0x000fce00078e00ff */
[----:B012---:R-:W-:Y:S05]  /*11110*/  WARPSYNC.COLLECTIVE R15, `(.L_x_152) ;  /* 0x000000000f087348 */ /* 0x007fea0003c00000 */
[----:B------:R3:W4:Y:S02]  /*11120*/  SHFL.IDX P6, R14, R13, R12, R11 ;  /* 0x0000000c0d0e7389 */ /* 0x00072400000c000b */
[----:B01234-:R-:W-:Y:S01]  /*11130*/  ENDCOLLECTIVE ;  /* 0x000000000000791b */ /* 0x01ffe20003800000 */
.L_x_152:
[----:B------:R-:W-:Y:S05]  /*11140*/  BSYNC B0 ;  /* 0x0000000000007941 */ /* 0x000fea0003800000 */
.L_x_151:
[----:B------:R-:W-:Y:S02]  /*11150*/  IMAD.MOV.U32 R13, RZ, RZ, R19 ;  /* 0x000000ffff0d7224 */ /* 0x000fe400078e0013 */
[----:B------:R-:W-:Y:S02]  /*11160*/  IMAD.MOV.U32 R12, RZ, RZ, RZ ;  /* 0x000000ffff0c7224 */ /* 0x000fe400078e00ff */
[----:B------:R-:W-:Y:S02]  /*11170*/  IMAD.MOV.U32 R11, RZ, RZ, 0x1c1f ;  /* 0x00001c1fff0b7424 */ /* 0x000fe400078e00ff */
[----:B------:R-:W-:Y:S02]  /*11180*/  IMAD.MOV.U32 R15, RZ, RZ, -0x1 ;  /* 0xffffffffff0f7424 */ /* 0x000fe400078e00ff */
[----:B------:R-:W-:Y:S02]  /*11190*/  IMAD.MOV.U32 R3, RZ, RZ, R14 ;  /* 0x000000ffff037224 */ /* 0x000fe400078e000e */
[----:B------:R-:W-:-:S07]  /*111a0*/  VIADD R23, R23, UR41 ;  /* 0x0000002917177c36 */ /* 0x000fce0008000000 */
[----:B------:R-:W-:Y:S05]  /*111b0*/  WARPSYNC.COLLECTIVE R15, `(.L_x_153) ;  /* 0x000000000f087348 */ /* 0x000fea0003c00000 */
[----:B------:R0:W1:Y:S02]  /*111c0*/  SHFL.IDX P6, R14, R13, R12, R11 ;  /* 0x0000000c0d0e7389 */ /* 0x00006400000c000b */
[----:B01----:R-:W-:Y:S01]  /*111d0*/  ENDCOLLECTIVE ;  /* 0x000000000000791b */ /* 0x003fe20003800000 */
.L_x_153:
[----:B------:R-:W-:Y:S02]  /*111e0*/  IMAD.MOV.U32 R13, RZ, RZ, R21 ;  /* 0x000000ffff0d7224 */ /* 0x000fe400078e0015 */
[----:B------:R-:W-:Y:S01]  /*111f0*/  IMAD.MOV.U32 R12, RZ, RZ, 0x1 ;  /* 0x00000001ff0c7424 */ /* 0x000fe200078e00ff */
[----:B------:R-:W-:-:S13]  /*11200*/  IADD3 R2, P0, R35, R14, RZ ;  /* 0x0000000e23027210 */ /* 0x000fda0007f1e0ff */
[----:B------:R-:W-:Y:S05]  /*11210*/  WARPSYNC.COLLECTIVE R15, `(.L_x_154) ;  /* 0x000000000f087348 */ /* 0x000fea0003c00000 */
[----:B------:R0:W1:Y:S02]  /*11220*/  SHFL.IDX P6, R14, R13, R12, R11 ;  /* 0x0000000c0d0e7389 */ /* 0x00006400000c000b */
[----:B01----:R-:W-:Y:S01]  /*11230*/  ENDCOLLECTIVE ;  /* 0x000000000000791b */ /* 0x003fe20003800000 */
.L_x_154:
[----:B------:R-:W-:-:S05]  /*11240*/  IMAD.X R3, RZ, RZ, R3, P0 ;  /* 0x000000ffff037224 */ /* 0x000fca00000e0603 */
[----:B------:R-:W-:Y:S01]  /*11250*/  @!PT LDS RZ, [RZ] ;  /* 0x00000000fffff984 */ /* 0x000fe20000000800 */
[----:B------:R-:W-:Y:S01]  /*11260*/  @!PT LDS RZ, [RZ] ;  /* 0x00000000fffff984 */ /* 0x000fe20000000800 */
[----:B------:R-:W-:Y:S01]  /*11270*/  @!PT LDS RZ, [RZ] ;  /* 0x00000000fffff984 */ /* 0x000fe20000000800 */
[----:B------:R-:W-:Y:S04]  /*11280*/  LDGSTS.E.BYPASS.LTC128B.128 [R23+0x1a400], desc[UR56][R2.64], !P4 ;  /* 0x1a40000002177fae */ /* 0x000fe8000e101d78 */
[----:B------:R-:W-:Y:S01]  /*11290*/  LDGSTS.E.BYPASS.LTC128B.128 [R23+0x1cc00], desc[UR56][R2.64+0x40], !P3 ;  /* 0x1cc0004002177fae */ /* 0x000fe2000d901d78 */
[----:B------:R-:W-:-:S03]  /*112a0*/  IMAD.MOV.U32 R13, RZ, RZ, R19 ;  /* 0x000000ffff0d7224 */ /* 0x000fc600078e0013 */
[----:B------:R0:W-:Y:S02]  /*112b0*/  LDGSTS.E.BYPASS.LTC128B.128 [R23+0x1f400], desc[UR56][R2.64+0x80], !P1 ;  /* 0x1f40008002177fae */ /* 0x0001e4000c901d78 */
[----:B0-----:R-:W-:-:S07]  /*112c0*/  MOV R3, R14 ;  /* 0x0000000e00037202 */ /* 0x001fce0000000f00 */
[----:B------:R-:W-:Y:S05]  /*112d0*/  WARPSYNC.COLLECTIVE R15, `(.L_x_155) ;  /* 0x000000000f087348 */ /* 0x000fea0003c00000 */
[----:B------:R0:W1:Y:S02]  /*112e0*/  SHFL.IDX P6, R14, R13, R12, R11 ;  /* 0x0000000c0d0e7389 */ /* 0x00006400000c000b */
[----:B01----:R-:W-:Y:S01]  /*112f0*/  ENDCOLLECTIVE ;  /* 0x000000000000791b */ /* 0x003fe20003800000 */
.L_x_155:
[----:B------:R-:W-:Y:S02]  /*11300*/  IMAD.MOV.U32 R13, RZ, RZ, R21 ;  /* 0x000000ffff0d7224 */ /* 0x000fe400078e0015 */
[----:B------:R-:W-:Y:S01]  /*11310*/  IMAD.MOV.U32 R12, RZ, RZ, 0x2 ;  /* 0x00000002ff0c7424 */ /* 0x000fe200078e00ff */
[----:B------:R-:W-:-:S13]  /*11320*/  IADD3 R2, P0, R35, R14, RZ ;  /* 0x0000000e23027210 */ /* 0x000fda0007f1e0ff */
[----:B------:R-:W-:Y:S05]  /*11330*/  WARPSYNC.COLLECTIVE R15, `(.L_x_156) ;  /* 0x000000000f087348 */ /* 0x000fea0003c00000 */
[----:B------:R0:W1:Y:S02]  /*11340*/  SHFL.IDX P6, R14, R13, R12, R11 ;  /* 0x0000000c0d0e7389 */ /* 0x00006400000c000b */
[----:B01----:R-:W-:Y:S01]  /*11350*/  ENDCOLLECTIVE ;  /* 0x000000000000791b */ /* 0x003fe20003800000 */
.L_x_156:
        /* <DEDUP_REMOVED lines=8> */
[----:B0-----:R-:W-:-:S07]  /*113e0*/  IMAD.MOV.U32 R3, RZ, RZ, R14 ;  /* 0x000000ffff037224 */ /* 0x001fce00078e000e */
[----:B------:R-:W-:Y:S05]  /*113f0*/  WARPSYNC.COLLECTIVE R15, `(.L_x_157) ;  /* 0x000000000f087348 */ /* 0x000fea0003c00000 */
[----:B------:R0:W1:Y:S02]  /*11400*/  SHFL.IDX P6, R14, R13, R12, R11 ;  /* 0x0000000c0d0e7389 */ /* 0x00006400000c000b */
[----:B01----:R-:W-:Y:S01]  /*11410*/  ENDCOLLECTIVE ;  /* 0x000000000000791b */ /* 0x003fe20003800000 */
.L_x_157:
[----:B------:R-:W-:Y:S02]  /*11420*/  IMAD.MOV.U32 R13, RZ, RZ, R21 ;  /* 0x000000ffff0d7224 */ /* 0x000fe400078e0015 */
[----:B------:R-:W-:Y:S01]  /*11430*/  IMAD.MOV.U32 R12, RZ, RZ, 0x3 ;  /* 0x00000003ff0c7424 */ /* 0x000fe200078e00ff */
[----:B------:R-:W-:-:S13]  /*11440*/  IADD3 R2, P0, R35, R14, RZ ;  /* 0x0000000e23027210 */ /* 0x000fda0007f1e0ff */
[----:B------:R-:W-:Y:S05]  /*11450*/  WARPSYNC.COLLECTIVE R15, `(.L_x_158) ;  /* 0x000000000f087348 */ /* 0x000fea0003c00000 */
[----:B------:R0:W1:Y:S02]  /*11460*/  SHFL.IDX P6, R14, R13, R12, R11 ;  /* 0x0000000c0d0e7389 */ /* 0x00006400000c000b */
[----:B01----:R-:W-:Y:S01]  /*11470*/  ENDCOLLECTIVE ;  /* 0x000000000000791b */ /* 0x003fe20003800000 */
.L_x_158:
[----:B------:R-:W-:-:S05]  /*11480*/  IMAD.X R3, RZ, RZ, R3, P0 ;  /* 0x000000ffff037224 */ /* 0x000fca00000e0603 */
[----:B------:R-:W-:Y:S01]  /*11490*/  @!PT LDS RZ, [RZ] ;  /* 0x00000000fffff984 */ /* 0x000fe20000000800 */
[----:B------:R-:W-:Y:S01]  /*114a0*/  @!PT LDS RZ, [RZ] ;  /* 0x00000000fffff984 */ /* 0x000fe20000000800 */
[----:B------:R-:W-:Y:S01]  /*114b0*/  @!PT LDS RZ, [RZ] ;  /* 0x00000000fffff984 */ /* 0x000fe20000000800 */
[----:B------:R0:W-:Y:S04]  /*114c0*/  LDGSTS.E.BYPASS.LTC128B.128 [R23+0x1b400], desc[UR56][R2.64], !P4 ;  /* 0x1b40000002177fae */ /* 0x0001e8000e101d78 */
[----:B------:R0:W-:Y:S01]  /*114d0*/  LDGSTS.E.BYPASS.LTC128B.128 [R23+0x1dc00], desc[UR56][R2.64+0x40], !P3 ;  /* 0x1dc0004002177fae */ /* 0x0001e2000d901d78 */
[----:B------:R-:W-:-:S03]  /*114e0*/  IMAD.MOV.U32 R13, RZ, RZ, R19 ;  /* 0x000000ffff0d7224 */ /* 0x000fc600078e0013 */
[----:B------:R0:W-:Y:S01]  /*114f0*/  LDGSTS.E.BYPASS.LTC128B.128 [R23+0x20400], desc[UR56][R2.64+0x80], !P1 ;  /* 0x2040008002177fae */ /* 0x0001e2000c901d78 */
[----:B------:R-:W-:-:S07]  /*11500*/  IMAD.MOV.U32 R21, RZ, RZ, R14 ;  /* 0x000000ffff157224 */ /* 0x000fce00078e000e */
[----:B0-----:R-:W-:Y:S05]  /*11510*/  WARPSYNC.COLLECTIVE R15, `(.L_x_159) ;  /* 0x000000000f087348 */ /* 0x001fea0003c00000 */
[----:B------:R1:W2:Y:S02]  /*11520*/  SHFL.IDX P6, R14, R13, R12, R11 ;  /* 0x0000000c0d0e7389 */ /* 0x0002a400000c000b */
[----:B012---:R-:W-:Y:S01]  /*11530*/  ENDCOLLECTIVE ;  /* 0x000000000000791b */ /* 0x007fe20003800000 */
.L_x_159:
[----:B------:R-:W-:Y:S02]  /*11540*/  IMAD.MOV.U32 R13, RZ, RZ, R24 ;  /* 0x000000ffff0d7224 */ /* 0x000fe400078e0018 */
[----:B------:R-:W-:Y:S01]  /*11550*/  IMAD.MOV.U32 R12, RZ, RZ, RZ ;  /* 0x000000ffff0c7224 */ /* 0x000fe200078e00ff */
[----:B------:R-:W-:-:S13]  /*11560*/  IADD3 R2, P0, R35, R14, RZ ;  /* 0x0000000e23027210 */ /* 0x000fda0007f1e0ff */
[----:B------:R-:W-:Y:S05]  /*11570*/  WARPSYNC.COLLECTIVE R15, `(.L_x_160) ;  /* 0x000000000f087348 */ /* 0x000fea0003c00000 */
[----:B------:R0:W1:Y:S02]  /*11580*/  SHFL.IDX P6, R14, R13, R12, R11 ;  /* 0x0000000c0d0e7389 */ /* 0x00006400000c000b */
[----:B01----:R-:W-:Y:S01]  /*11590*/  ENDCOLLECTIVE ;  /* 0x000000000000791b */ /* 0x003fe20003800000 */
.L_x_160:
        /* <DEDUP_REMOVED lines=12> */
.L_x_161:
[----:B------:R-:W-:Y:S05]  /*11660*/  BRA `(.L_x_162) ;  /* 0xffffffc800787947 */ /* 0x000fea000383ffff */
.L_x_72:
[----:B0-----:R0:W3:Y:S02]  /*11670*/  SYNCS.PHASECHK.TRANS64.TRYWAIT P0, [R19+URZ+0x29870], R2 ;  /* 0x02987002130075a7 */ /* 0x0010e4000800017f */
[----:B---3--:R-:W-:Y:S05]  /*11680*/  @!P0 NANOSLEEP.SYNCS 0x989680 ;  /* 0x009896800000895d */ /* 0x008fea0003900000 */
[----:B------:R-:W3:Y:S02]  /*11690*/  @!P0 SYNCS.PHASECHK.TRANS64 P0, [R19+URZ+0x29870], R2 ;  /* 0x02987002130085a7 */ /* 0x000ee4000800007f */
[----:B---3--:R-:W-:Y:S05]  /*116a0*/  @!P0 BRA `(.L_x_72) ;  /* 0xfffffffc00f08947 */ /* 0x008fea000383ffff */
[----:B------:R-:W-:Y:S05]  /*116b0*/  BRA `(.L_x_163) ;  /* 0xffffffc800d87947 */ /* 0x000fea000383ffff */
.L_x_74:
[----:B0-----:R0:W1:Y:S02]  /*116c0*/  SYNCS.PHASECHK.TRANS64.TRYWAIT P0, [R19+URZ+0x29860], R2 ;  /* 0x02986002130075a7 */ /* 0x001064000800017f */
[----:B-1----:R-:W-:Y:S05]  /*116d0*/  @!P0 NANOSLEEP.SYNCS 0x989680 ;  /* 0x009896800000895d */ /* 0x002fea0003900000 */
[----:B------:R-:W1:Y:S02]  /*116e0*/  @!P0 SYNCS.PHASECHK.TRANS64 P0, [R19+URZ+0x29860], R2 ;  /* 0x02986002130085a7 */ /* 0x000e64000800007f */
[----:B-1----:R-:W-:Y:S05]  /*116f0*/  @!P0 BRA `(.L_x_74) ;  /* 0xfffffffc00f08947 */ /* 0x002fea000383ffff */
[----:B------:R-:W-:Y:S05]  /*11700*/  BRA `(.L_x_164) ;  /* 0xffffffc800e87947 */ /* 0x000fea000383ffff */
.L_x_81:
[----:B-1----:R1:W4:Y:S02]  /*11710*/  SYNCS.PHASECHK.TRANS64.TRYWAIT P0, [R16+URZ+0x29870], R3 ;  /* 0x02987003100075a7 */ /* 0x002324000800017f */
[----:B----4-:R-:W-:Y:S05]  /*11720*/  @!P0 NANOSLEEP.SYNCS 0x989680 ;  /* 0x009896800000895d */ /* 0x010fea0003900000 */
[----:B------:R-:W4:Y:S02]  /*11730*/  @!P0 SYNCS.PHASECHK.TRANS64 P0, [R16+URZ+0x29870], R3 ;  /* 0x02987003100085a7 */ /* 0x000f24000800007f */
[----:B----4-:R-:W-:Y:S05]  /*11740*/  @!P0 BRA `(.L_x_81) ;  /* 0xfffffffc00f08947 */ /* 0x010fea000383ffff */
[----:B------:R-:W-:Y:S05]  /*11750*/  BRA `(.L_x_165) ;  /* 0xffffffd000787947 */ /* 0x000fea000383ffff */
.L_x_83:
[----:B-1----:R1:W4:Y:S02]  /*11760*/  SYNCS.PHASECHK.TRANS64.TRYWAIT P0, [R16+URZ+0x29860], R5 ;  /* 0x02986005100075a7 */ /* 0x002324000800017f */
[----:B----4-:R-:W-:Y:S05]  /*11770*/  @!P0 NANOSLEEP.SYNCS 0x989680 ;  /* 0x009896800000895d */ /* 0x010fea0003900000 */
[----:B------:R-:W4:Y:S02]  /*11780*/  @!P0 SYNCS.PHASECHK.TRANS64 P0, [R16+URZ+0x29860], R5 ;  /* 0x02986005100085a7 */ /* 0x000f24000800007f */
[----:B----4-:R-:W-:Y:S05]  /*11790*/  @!P0 BRA `(.L_x_83) ;  /* 0xfffffffc00f08947 */ /* 0x010fea000383ffff */
[----:B------:R-:W-:Y:S05]  /*117a0*/  BRA `(.L_x_166) ;  /* 0xffffffd000a07947 */ /* 0x000fea000383ffff */
.L_x_86:
[----:B--2---:R2:W3:Y:S02]  /*117b0*/  SYNCS.PHASECHK.TRANS64.TRYWAIT P0, [R6+URZ+0x29820], R3 ;  /* 0x02982003060075a7 */ /* 0x0044e4000800017f */
[----:B---3--:R-:W-:Y:S05]  /*117c0*/  @!P0 NANOSLEEP.SYNCS 0x989680 ;  /* 0x009896800000895d */ /* 0x008fea0003900000 */
[----:B------:R-:W3:Y:S02]  /*117d0*/  @!P0 SYNCS.PHASECHK.TRANS64 P0, [R6+URZ+0x29820], R3 ;  /* 0x02982003060085a7 */ /* 0x000ee4000800007f */
[----:B---3--:R-:W-:Y:S05]  /*117e0*/  @!P0 BRA `(.L_x_86) ;  /* 0xfffffffc00f08947 */ /* 0x008fea000383ffff */
[----:B------:R-:W-:Y:S05]  /*117f0*/  BRA `(.L_x_167) ;  /* 0xffffffd800087947 */ /* 0x000fea000383ffff */
.L_x_88:
[----:B--2---:R2:W3:Y:S02]  /*11800*/  SYNCS.PHASECHK.TRANS64.TRYWAIT P1, [R5+URZ+0x29840], R4 ;  /* 0x02984004050075a7 */ /* 0x0044e4000802017f */
[----:B---3--:R-:W-:Y:S05]  /*11810*/  @!P1 NANOSLEEP.SYNCS 0x989680 ;  /* 0x009896800000995d */ /* 0x008fea0003900000 */
[----:B------:R-:W3:Y:S02]  /*11820*/  @!P1 SYNCS.PHASECHK.TRANS64 P1, [R5+URZ+0x29840], R4 ;  /* 0x02984004050095a7 */ /* 0x000ee4000802007f */
[----:B---3--:R-:W-:Y:S05]  /*11830*/  @!P1 BRA `(.L_x_88) ;  /* 0xfffffffc00f09947 */ /* 0x008fea000383ffff */
[----:B------:R-:W-:Y:S05]  /*11840*/  BRA `(.L_x_168) ;  /* 0xffffffd800447947 */ /* 0x000fea000383ffff */
.L_x_90:
[----:B---3--:R3:W4:Y:S02]  /*11850*/  SYNCS.PHASECHK.TRANS64.TRYWAIT P1, [R3+URZ+0x29840], R0 ;  /* 0x02984000030075a7 */ /* 0x008724000802017f */
[----:B----4-:R-:W-:Y:S05]  /*11860*/  @!P1 NANOSLEEP.SYNCS 0x989680 ;  /* 0x009896800000995d */ /* 0x010fea0003900000 */
[----:B------:R-:W4:Y:S02]  /*11870*/  @!P1 SYNCS.PHASECHK.TRANS64 P1, [R3+URZ+0x29840], R0 ;  /* 0x02984000030095a7 */ /* 0x000f24000802007f */
[----:B----4-:R-:W-:Y:S05]  /*11880*/  @!P1 BRA `(.L_x_90) ;  /* 0xfffffffc00f09947 */ /* 0x010fea000383ffff */
[----:B------:R-:W-:Y:S05]  /*11890*/  BRA `(.L_x_169) ;  /* 0xffffffd800507947 */ /* 0x000fea000383ffff */
.L_x_92:
[----:B----4-:R4:W0:Y:S02]  /*118a0*/  SYNCS.PHASECHK.TRANS64.TRYWAIT P1, [R5+URZ+0x29860], R4 ;  /* 0x02986004050075a7 */ /* 0x010824000802017f */
[----:B0-----:R-:W-:Y:S05]  /*118b0*/  @!P1 NANOSLEEP.SYNCS 0x989680 ;  /* 0x009896800000995d */ /* 0x001fea0003900000 */
[----:B------:R-:W0:Y:S02]  /*118c0*/  @!P1 SYNCS.PHASECHK.TRANS64 P1, [R5+URZ+0x29860], R4 ;  /* 0x02986004050095a7 */ /* 0x000e24000802007f */
[----:B0-----:R-:W-:Y:S05]  /*118d0*/  @!P1 BRA `(.L_x_92) ;  /* 0xfffffffc00f09947 */ /* 0x001fea000383ffff */
[----:B------:R-:W-:Y:S05]  /*118e0*/  BRA `(.L_x_170) ;  /* 0xffffffd8004c7947 */ /* 0x000fea000383ffff */
.L_x_94:
[----:B------:R0:W0:Y:S02]  /*118f0*/  SYNCS.PHASECHK.TRANS64.TRYWAIT P1, [R3+URZ+0x29860], R0 ;  /* 0x02986000030075a7 */ /* 0x000024000802017f */
[----:B0-----:R-:W-:Y:S05]  /*11900*/  @!P1 NANOSLEEP.SYNCS 0x989680 ;  /* 0x009896800000995d */ /* 0x001fea0003900000 */
[----:B------:R-:W0:Y:S02]  /*11910*/  @!P1 SYNCS.PHASECHK.TRANS64 P1, [R3+URZ+0x29860], R0 ;  /* 0x02986000030095a7 */ /* 0x000e24000802007f */
[----:B0-----:R-:W-:Y:S05]  /*11920*/  @!P1 BRA `(.L_x_94) ;  /* 0xfffffffc00f09947 */ /* 0x001fea000383ffff */
[----:B------:R-:W-:Y:S05]  /*11930*/  BRA `(.L_x_171) ;  /* 0xffffffd800487947 */ /* 0x000fea000383ffff */
.L_x_96:
[----:B------:R0:W0:Y:S02]  /*11940*/  SYNCS.PHASECHK.TRANS64.TRYWAIT P1, [R5+URZ+0x29880], R4 ;  /* 0x02988004050075a7 */ /* 0x000024000802017f */
[----:B0-----:R-:W-:Y:S05]  /*11950*/  @!P1 NANOSLEEP.SYNCS 0x989680 ;  /* 0x009896800000995d */ /* 0x001fea0003900000 */
[----:B------:R-:W0:Y:S02]  /*11960*/  @!P1 SYNCS.PHASECHK.TRANS64 P1, [R5+URZ+0x29880], R4 ;  /* 0x02988004050095a7 */ /* 0x000e24000802007f */
[----:B0-----:R-:W-:Y:S05]  /*11970*/  @!P1 BRA `(.L_x_96) ;  /* 0xfffffffc00f09947 */ /* 0x001fea000383ffff */
[----:B------:R-:W-:Y:S05]  /*11980*/  BRA `(.L_x_172) ;  /* 0xffffffd800447947 */ /* 0x000fea000383ffff */
.L_x_173:
[----:B------:R-:W-:-:S00]  /*11990*/  BRA `(.L_x_173) ;  /* 0xfffffffc00fc7947 */ /* 0x000fc0000383ffff */
[----:B------:R-:W-:-:S00]  /*119a0*/  NOP ;  /* 0x0000000000007918 */ /* 0x000fc00000000000 */
        /* <DEDUP_REMOVED lines=13> */
.L_x_3314:


//--------------------- .text._ZN7cutlass13device_kernelIN5flash11enable_sm90INS1_16FlashAttnFwdSm90INS1_25CollectiveMainloopFwdSm90ILi2EN4cute5tupleIJNS5_1CILi1EEES8_S8_EEENS6_IJNS7_ILi128EEENS7_ILi160EEENS7_ILi192EEEEEELi128ENS_12float_e4m3_tEfNS_4arch4Sm90ELb0ELb0ELb0ELb1ELb1ELb0ELb0ELb1ELb1ELb1ELb1ELb0EEENS1_21CollectiveEpilogueFwdINS6_IJSA_SA_SB_EEES9_NS_10bfloat16_tESG_Li256ELb1ELb1ELb1ELb1EEENS1_36VarlenDynamicPersistentTileSchedulerILi128ELi160ELi256ELi128ELb1ELb1ELb1ELb0ELb1ELb1EEEEEEEEEvNT_6ParamsE --------------------------
	.section	.text._ZN7cutlass13device_kernelIN5flash11enable_sm90INS1_16FlashAttnFwdSm90INS1_25CollectiveMainloopFwdSm90ILi2EN4cute5tupleIJNS5_1CILi1EEES8_S8_EEENS6_IJNS7_ILi128EEENS7_ILi160EEENS7_ILi192EEEEEELi128ENS_12float_e4m3_tEfNS_4arch4Sm90ELb0ELb0ELb0ELb1ELb1ELb0ELb0ELb1ELb1ELb1ELb1ELb0EEENS1_21CollectiveEpilogueFwdINS6_IJSA_SA_SB_EEES9_NS_10bfloat16_tESG_Li256ELb1ELb1ELb1ELb1EEENS1_36VarlenDynamicPersistentTileSchedulerILi128ELi160ELi256ELi128ELb1ELb1ELb1ELb0ELb1ELb1EEEEEEEEEvNT_6ParamsE,"ax",@progbits
	.align	128
.text._ZN7cutlass13device_kernelIN5flash11enable_sm90INS1_16FlashAttnFwdSm90INS1_25CollectiveMainloopFwdSm90ILi2EN4cute5tupleIJNS5_1CILi1EEES8_S8_EEENS6_IJNS7_ILi128EEENS7_ILi160EEENS7_ILi192EEEEEELi128ENS_12float_e4m3_tEfNS_4arch4Sm90ELb0ELb0ELb0ELb1ELb1ELb0ELb0ELb1ELb1ELb1ELb1ELb0EEENS1_21CollectiveEpilogueFwdINS6_IJSA_SA_SB_EEES9_NS_10bfloat16_tESG_Li256ELb1ELb1ELb1ELb1EEENS1_36VarlenDynamicPersistentTileSchedulerILi128ELi160ELi256ELi128ELb1ELb1ELb1ELb0ELb1ELb1EEEEEEEEEvNT_6ParamsE:
        .type           _ZN7cutlass13device_kernelIN5flash11enable_sm90INS1_16FlashAttnFwdSm90INS1_25CollectiveMainloopFwdSm90ILi2EN4cute5tupleIJNS5_1CILi1EEES8_S8_EEENS6_IJNS7_ILi128EEENS7_ILi160EEENS7_ILi192EEEEEELi128ENS_12float_e4m3_tEfNS_4arch4Sm90ELb0ELb0ELb0ELb1ELb1ELb0ELb0ELb1ELb1ELb1ELb1ELb0EEENS1_21CollectiveEpilogueFwdINS6_IJSA_SA_SB_EEES9_NS_10bfloat16_tESG_Li256ELb1ELb1ELb1ELb1EEENS1_36VarlenDynamicPersistentTileSchedulerILi128ELi160ELi256ELi128ELb1ELb1ELb1ELb0ELb1ELb1EEEEEEEEEvNT_6ParamsE,@function
        .size           _ZN7cutlass13device_kernelIN5flash11enable_sm90INS1_16FlashAttnFwdSm90INS1_25CollectiveMainloopFwdSm90ILi2EN4cute5tupleIJNS5_1CILi1EEES8_S8_EEENS6_IJNS7_ILi128EEENS7_ILi160EEENS7_ILi192EEEEEELi128ENS_12float_e4m3_tEfNS_4arch4Sm90ELb0ELb0ELb0ELb1ELb1ELb0ELb0ELb1ELb1ELb1ELb1ELb0EEENS1_21CollectiveEpilogueFwdINS6_IJSA_SA_SB_EEES9_NS_10bfloat16_tESG_Li256ELb1ELb1ELb1ELb1EEENS1_36VarlenDynamicPersistentTileSchedulerILi128ELi160ELi256ELi128ELb1ELb1ELb1ELb0ELb1ELb1EEEEEEEEEvNT_6ParamsE,(.L_x_3315 - _ZN7cutlass13device_kernelIN5flash11enable_sm90INS1_16FlashAttnFwdSm90INS1_25CollectiveMainloopFwdSm90ILi2EN4cute5tupleIJNS5_1CILi1EEES8_S8_EEENS6_IJNS7_ILi128EEENS7_ILi160EEENS7_ILi192EEEEEELi128ENS_12float_e4m3_tEfNS_4arch4Sm90ELb0ELb0ELb0ELb1ELb1ELb0ELb0ELb1ELb1ELb1ELb1ELb0EEENS1_21CollectiveEpilogueFwdINS6_IJSA_SA_SB_EEES9_NS_10bfloat16_tESG_Li256ELb1ELb1ELb1ELb1EEENS1_36VarlenDynamicPersistentTileSchedulerILi128ELi160ELi256ELi128ELb1ELb1ELb1ELb0ELb1ELb1EEEEEEEEEvNT_6ParamsE)
        .other          _ZN7cutlass13device_kernelIN5flash11enable_sm90INS1_16FlashAttnFwdSm90INS1_25CollectiveMainloopFwdSm90ILi2EN4cute5tupleIJNS5_1CILi1EEES8_S8_EEENS6_IJNS7_ILi128EEENS7_ILi160EEENS7_ILi192EEEEEELi128ENS_12float_e4m3_tEfNS_4arch4Sm90ELb0ELb0ELb0ELb1ELb1ELb0ELb0ELb1ELb1ELb1ELb1ELb0EEENS1_21CollectiveEpilogueFwdINS6_IJSA_SA_SB_EEES9_NS_10bfloat16_tESG_Li256ELb1ELb1ELb1ELb1EEENS1_36VarlenDynamicPersistentTileSchedulerILi128ELi160ELi256ELi128ELb1ELb1ELb1ELb0ELb1ELb1EEEEEEEEEvNT_6ParamsE,@"STO_CUDA_ENTRY STV_DEFAULT"
_ZN7cutlass13device_kernelIN5flash11enable_sm90INS1_16FlashAttnFwdSm90INS1_25CollectiveMainloopFwdSm90ILi2EN4cute5tupleIJNS5_1CILi1EEES8_S8_EEENS6_IJNS7_ILi128EEENS7_ILi160EEENS7_ILi192EEEEEELi128ENS_12float_e4m3_tEfNS_4arch4Sm90ELb0ELb0ELb0ELb1ELb1ELb0ELb0ELb1ELb1ELb1ELb1ELb0EEENS1_21CollectiveEpilogueFwdINS6_IJSA_SA_SB_EEES9_NS_10bfloat16_tESG_Li256ELb1ELb1ELb1ELb1EEENS1_36VarlenDynamicPersistentTileSchedulerILi128ELi160ELi256ELi128ELb1ELb1ELb1ELb0ELb1ELb1EEEEEEEEEvNT_6ParamsE:
[----:B------:R-:W0:Y:S02]  /*0000*/  LDC R1, c[0x0][0x28] ;  /* 0x00000a00ff017b82 */ /* 0x000e240000000800 */
[----:B0-----:R-:W-:Y:S01]  /*0010*/  VIADD R1, R1, 0xffffffd0 ;  /* 0xffffffd001017836 */ /* 0x001fe20000000000 */
[----:B------:R-:W0:Y:S01]  /*0020*/  S2R R3, SR_TID.X ;  /* 0x0000000000037919 */ /* 0x000e220000002100 */
[----:B------:R-:W-:Y:S01]  /*0030*/  ELECT P0, URZ, PT ;  /* 0x00000000003f782f */ /* 0x000fe20003800000 */
[----:B------:R-:W-:Y:S01]  /*0040*/  UMOV UR4, 0x80 ;  /* 0x0000008000047882 */ /* 0x000fe20000000000 */
[----:B------:R-:W-:Y:S01]  /*0050*/  UMOV UR7, 0x100 ;  /* 0x0000010000077882 */ /* 0x000fe20000000000 */
[--C-:B0-----:R-:W-:Y:S02]  /*0060*/  SHF.R.U32.HI R0, RZ, 0x5, R3.reuse ;  /* 0x00000005ff007819 */ /* 0x101fe40000011603 */
[----:B------:R-:W-:-:S03]  /*0070*/  SHF.R.U32.HI R3, RZ, 0x7, R3 ;  /* 0x00000007ff037819 */ /* 0x000fc60000011603 */
[----:B------:R-:W0:Y:S04]  /*0080*/  SHFL.IDX PT, R2, R0, RZ, 0x1f ;  /* 0x00001fff00027589 */ /* 0x000e2800000e0000 */
[----:B------:R1:W2:Y:S01]  /*0090*/  SHFL.IDX PT, R4, R3, RZ, 0x1f ;  /* 0x00001fff03047589 */ /* 0x0002a200000e0000 */
[C---:B0-----:R-:W-:Y:S02]  /*00a0*/  ISETP.NE.OR P0, PT, R2.reuse, RZ, !P0 ;  /* 0x000000ff0200720c */ /* 0x041fe40004705670 */
[----:B------:R-:W-:-:S11]  /*00b0*/  ISETP.NE.AND P1, PT, R2, RZ, PT ;  /* 0x000000ff0200720c */ /* 0x000fd60003f25270 */
[----:B------:R-:W-:Y:S01]  /*00c0*/  VOTEU.ALL UP0, P0 ;  /* 0x00000000003f7886 */ /* 0x000fe20000000000 */
[----:B------:R-:W-:-:S04]  /*00d0*/  VOTEU.ALL UP1, P0 ;  /* 0x00000000003f7886 */ /* 0x000fc80000020000 */
[----:B------:R-:W0:Y:S01]  /*00e0*/  @!UP0 S2UR UR8, SR_CgaCtaId ;  /* 0x00000000000889c3 */ /* 0x000e220000008800 */
[----:B------:R-:W-:Y:S01]  /*00f0*/  @!UP0 UMOV UR6, 0x400 ;  /* 0x0000040000068882 */ /* 0x000fe20000000000 */
[----:B------:R-:W-:-:S04]  /*0100*/  @!UP0 UIADD3 UR4, -UR4, 0x100000, URZ ;  /* 0x0010000004048890 */ /* 0x000fc8000fffe13f */
[----:B------:R-:W-:Y:S02]  /*0110*/  @!UP0 USHF.L.U32 UR5, UR4, 0xb, URZ ;  /* 0x0000000b04058899 */ /* 0x000fe4000800063f */
[----:B------:R-:W-:Y:S02]  /*0120*/  @!UP0 USHF.L.U32 UR4, UR4, 0x1, URZ ;  /* 0x0000000104048899 */ /* 0x000fe4000800063f */
[----:B0-----:R-:W-:Y:S02]  /*0130*/  @!UP0 ULEA UR8, UR8, UR6, 0x18 ;  /* 0x0000000608088291 */ /* 0x001fe4000f8ec03f */
[----:B------:R-:W-:-:S04]  /*0140*/  @!UP0 UIADD3 UR6, -UR7, 0x100000, URZ ;  /* 0x0010000007068890 */ /* 0x000fc8000fffe13f */
[----:B------:R-:W-:Y:S02]  /*0150*/  @!UP0 USHF.L.U32 UR7, UR6, 0xb, URZ ;  /* 0x0000000b06078899 */ /* 0x000fe4000800063f */
[----:B------:R-:W-:Y:S01]  /*0160*/  @!UP0 USHF.L.U32 UR6, UR6, 0x1, URZ ;  /* 0x0000000106068899 */ /* 0x000fe2000800063f */
[----:B------:R-:W-:-:S05]  /*0170*/  VOTEU.ALL UP0, P0 ;  /* 0x00000000003f7886 */ /* 0x000fca0000000000 */
[----:B------:R1:W0:Y:S06]  /*0180*/  @!UP0 SYNCS.EXCH.64 URZ, [UR8+0x29800], UR4 ;  /* 0x02980004083f85b2 */ /* 0x00022c0008000100 */
[----:B------:R1:W3:Y:S02]  /*0190*/  @!UP1 SYNCS.EXCH.64 URZ, [UR8+0x29820], UR6 ;  /* 0x02982006083f95b2 */ /* 0x0002e40008000100 */
[----:B-12---:R-:W-:Y:S05]  /*01a0*/  @P1 BRA `(.L_x_174) ;  /* 0x0000000000481947 */ /* 0x006fea0003800000 */
[----:B------:R-:W1:Y:S01]  /*01b0*/  S2UR UR5, SR_CgaCtaId ;  /* 0x00000000000579c3 */ /* 0x000e620000008800 */
[----:B------:R-:W-:Y:S01]  /*01c0*/  UMOV UR4, 0x400 ;  /* 0x0000040000047882 */ /* 0x000fe20000000000 */
[----:B------:R-:W-:Y:S01]  /*01d0*/  UMOV UR6, 0x80 ;  /* 0x0000008000067882 */ /* 0x000fe20000000000 */
[----:B------:R-:W-:Y:S01]  /*01e0*/  UMOV UR7, 0x100 ;  /* 0x0000010000077882 */ /* 0x000fe20000000000 */
[----:B------:R-:W-:Y:S01]  /*01f0*/  ELECT P0, URZ, PT ;  /* 0x00000000003f782f */ /* 0x000fe20003800000 */
[----:B-1----:R-:W-:Y:S02]  /*0200*/  ULEA UR8, UR5, UR4, 0x18 ;  /* 0x0000000405087291 */ /* 0x002fe4000f8ec03f */
[----:B------:R-:W-:-:S04]  /*0210*/  UIADD3 UR4, -UR6, 0x100000, URZ ;  /* 0x0010000006047890 */ /* 0x000fc8000fffe13f */
[----:B------:R-:W-:Y:S02]  /*0220*/  USHF.L.U32 UR5, UR4, 0xb, URZ ;  /* 0x0000000b04057899 */ /* 0x000fe4000800063f */
[----:B------:R-:W-:Y:S02]  /*0230*/  USHF.L.U32 UR4, UR4, 0x1, URZ ;  /* 0x0000000104047899 */ /* 0x000fe4000800063f */
[----:B------:R-:W-:-:S04]  /*0240*/  UIADD3 UR6, -UR7, 0x100000, URZ ;  /* 0x0010000007067890 */ /* 0x000fc8000fffe13f */
[----:B------:R-:W-:Y:S02]  /*0250*/  USHF.L.U32 UR7, UR6, 0xb, URZ ;  /* 0x0000000b06077899 */ /* 0x000fe4000800063f */
[----:B------:R-:W-:Y:S01]  /*0260*/  USHF.L.U32 UR6, UR6, 0x1, URZ ;  /* 0x0000000106067899 */ /* 0x000fe2000800063f */
[----:B------:R-:W1:Y:S03]  /*0270*/  FENCE.VIEW.ASYNC.S ;  /* 0x00000000000073c6 */ /* 0x000e660000000000 */
[----:B-1----:R1:W2:Y:S08]  /*0280*/  SYNCS.EXCH.64 URZ, [UR8+0x29830], UR4 ;  /* 0x02983004083f75b2 */ /* 0x0022b00008000100 */
[----:B------:R1:W4:Y:S01]  /*0290*/  SYNCS.EXCH.64 URZ, [UR8+0x29840], UR6 ;  /* 0x02984006083f75b2 */ /* 0x0003220008000100 */
[----:B------:R1:W0:Y:S01]  /*02a0*/  SYNCS.EXCH.64 URZ, [UR8+0x29838], UR4 ;  /* 0x02983804083f75b2 */ /* 0x0002220008000100 */
[----:B------:R1:W0:Y:S01]  /*02b0*/  SYNCS.EXCH.64 URZ, [UR8+0x29848], UR6 ;  /* 0x02984806083f75b2 */ /* 0x0002220008000100 */
[----:B------:R-:W-:Y:S01]  /*02c0*/  NOP ;  /* 0x0000000000007918 */ /* 0x000fe20000000000 */
.L_x_174:
[----:B------:R-:W5:Y:S01]  /*02d0*/  SHFL.IDX PT, R2, R0, RZ, 0x1f ;  /* 0x00001fff00027589 */ /* 0x000f6200000e0000 */
[----:B------:R-:W-:Y:S01]  /*02e0*/  NOP ;  /* 0x0000000000007918 */ /* 0x000fe20000000000 */
[----:B-----5:R-:W-:-:S13]  /*02f0*/  ISETP.NE.AND P0, PT, R2, RZ, PT ;  /* 0x000000ff0200720c */ /* 0x020fda0003f05270 */
[----:B------:R-:W-:Y:S05]  /*0300*/  @P0 BRA `(.L_x_175) ;  /* 0x0000000000480947 */ /* 0x000fea0003800000 */
[----:B-1----:R-:W1:Y:S01]  /*0310*/  S2UR UR5, SR_CgaCtaId ;  /* 0x00000000000579c3 */ /* 0x002e620000008800 */
        /* <DEDUP_REMOVED lines=12> */
[----:B-1----:R1:W0:Y:S08]  /*03e0*/  SYNCS.EXCH.64 URZ, [UR8+0x29850], UR4 ;  /* 0x02985004083f75b2 */ /* 0x0022300008000100 */
[----:B------:R1:W0:Y:S01]  /*03f0*/  SYNCS.EXCH.64 URZ, [UR8+0x29860], UR6 ;  /* 0x02986006083f75b2 */ /* 0x0002220008000100 */
[----:B------:R1:W0:Y:S01]  /*0400*/  SYNCS.EXCH.64 URZ, [UR8+0x29858], UR4 ;  /* 0x02985804083f75b2 */ /* 0x0002220008000100 */
[----:B------:R1:W0:Y:S01]  /*0410*/  SYNCS.EXCH.64 URZ, [UR8+0x29868], UR6 ;  /* 0x02986806083f75b2 */ /* 0x0002220008000100 */
[----:B------:R-:W-:Y:S01]  /*0420*/  NOP ;  /* 0x0000000000007918 */ /* 0x000fe20000000000 */
.L_x_175:
[----:B------:R-:W5:Y:S01]  /*0430*/  SHFL.IDX PT, R2, R0, RZ, 0x1f ;  /* 0x00001fff00027589 */ /* 0x000f6200000e0000 */
[----:B------:R-:W-:Y:S01]  /*0440*/  NOP ;  /* 0x0000000000007918 */ /* 0x000fe20000000000 */
[----:B-----5:R-:W-:-:S13]  /*0450*/  ISETP.NE.AND P0, PT, R2, RZ, PT ;  /* 0x000000ff0200720c */ /* 0x020fda0003f05270 */
[----:B------:R-:W-:Y:S05]  /*0460*/  @P0 BRA `(.L_x_176) ;  /* 0x0000000000380947 */ /* 0x000fea0003800000 */
[----:B-1----:R-:W1:Y:S01]  /*0470*/  S2UR UR5, SR_CgaCtaId ;  /* 0x00000000000579c3 */ /* 0x002e620000008800 */
[----:B------:R-:W-:Y:S01]  /*0480*/  UMOV UR4, 0x400 ;  /* 0x0000040000047882 */ /* 0x000fe20000000000 */
[----:B------:R-:W-:Y:S01]  /*0490*/  UMOV UR7, 0x80 ;  /* 0x0000008000077882 */ /* 0x000fe20000000000 */
[----:B------:R-:W-:Y:S01]  /*04a0*/  ELECT P0, URZ, PT ;  /* 0x00000000003f782f */ /* 0x000fe20003800000 */
[----:B-1----:R-:W-:Y:S02]  /*04b0*/  ULEA UR6, UR5, UR4, 0x18 ;  /* 0x0000000405067291 */ /* 0x002fe4000f8ec03f */
[----:B------:R-:W-:-:S04]  /*04c0*/  UIADD3 UR4, -UR7, 0x100000, URZ ;  /* 0x0010000007047890 */ /* 0x000fc8000fffe13f */
[----:B------:R-:W-:Y:S02]  /*04d0*/  USHF.L.U32 UR5, UR4, 0xb, URZ ;  /* 0x0000000b04057899 */ /* 0x000fe4000800063f */
[----:B------:R-:W-:Y:S01]  /*04e0*/  USHF.L.U32 UR4, UR4, 0x1, URZ ;  /* 0x0000000104047899 */ /* 0x000fe2000800063f */
[----:B------:R-:W1:Y:S11]  /*04f0*/  FENCE.VIEW.ASYNC.S ;  /* 0x00000000000073c6 */ /* 0x000e760000000000 */
[----:B-1----:R1:W0:Y:S01]  /*0500*/  SYNCS.EXCH.64 URZ, [UR6+0x29870], UR4 ;  /* 0x02987004063f75b2 */ /* 0x0022220008000100 */
[----:B------:R1:W0:Y:S01]  /*0510*/  SYNCS.EXCH.64 URZ, [UR6+0x29880], UR4 ;  /* 0x02988004063f75b2 */ /* 0x0002220008000100 */
[----:B------:R1:W0:Y:S01]  /*0520*/  SYNCS.EXCH.64 URZ, [UR6+0x29878], UR4 ;  /* 0x02987804063f75b2 */ /* 0x0002220008000100 */
[----:B------:R1:W0:Y:S01]  /*0530*/  SYNCS.EXCH.64 URZ, [UR6+0x29888], UR4 ;  /* 0x02988804063f75b2 */ /* 0x0002220008000100 */
[----:B------:R-:W-:Y:S01]  /*0540*/  NOP ;  /* 0x0000000000007918 */ /* 0x000fe20000000000 */
.L_x_176:
        /* <DEDUP_REMOVED lines=22> */
.L_x_177:
[----:B------:R-:W5:Y:S01]  /*06b0*/  SHFL.IDX PT, R3, R0, RZ, 0x1f ;  /* 0x00001fff00037589 */ /* 0x000f6200000e0000 */
[----:B------:R-:W-:Y:S01]  /*06c0*/  R2UR UR9, R4 ;  /* 0x00000000040972ca */ /* 0x000fe200000e0000 */
[----:B------:R-:W-:Y:S01]  /*06d0*/  NOP ;  /* 0x0000000000007918 */ /* 0x000fe20000000000 */
[----:B------:R-:W0:Y:S01]  /*06e0*/  S2R R2, SR_CgaCtaId ;  /* 0x0000000000027919 */ /* 0x000e220000008800 */
[----:B-----5:R-:W-:-:S13]  /*06f0*/  ISETP.NE.AND P0, PT, R3, RZ, PT ;  /* 0x000000ff0300720c */ /* 0x020fda0003f05270 */
[----:B0-----:R-:W-:Y:S05]  /*0700*/  @P0 BRA `(.L_x_178) ;  /* 0x0000000000480947 */ /* 0x001fea0003800000 */
[----:B-1----:R-:W0:Y:S01]  /*0710*/  S2UR UR5, SR_CgaCtaId ;  /* 0x00000000000579c3 */ /* 0x002e220000008800 */
        /* <DEDUP_REMOVED lines=13> */
[----:B------:R0:W0:Y:S01]  /*07f0*/  SYNCS.EXCH.64 URZ, [UR8+0x298c0], UR6 ;  /* 0x0298c006083f75b2 */ /* 0x0000220008000100 */
[----:B------:R0:W0:Y:S01]  /*0800*/  SYNCS.EXCH.64 URZ, [UR8+0x298b8], UR4 ;  /* 0x0298b804083f75b2 */ /* 0x0000220008000100 */
[----:B------:R0:W0:Y:S01]  /*0810*/  SYNCS.EXCH.64 URZ, [UR8+0x298c8], UR6 ;  /* 0x0298c806083f75b2 */ /* 0x0000220008000100 */
[----:B------:R-:W-:Y:S01]  /*0820*/  NOP ;  /* 0x0000000000007918 */ /* 0x000fe20000000000 */
.L_x_178:
[----:B------:R-:W-:Y:S01]  /*0830*/  UISETP.NE.AND UP0, UPT, UR9, URZ, UPT ;  /* 0x0000003f0900728c */ /* 0x000fe2000bf05270 */
[----:B------:R-:W-:Y:S01]  /*0840*/  NOP ;  /* 0x0000000000007918 */ /* 0x000fe20000000000 */
[----:B------:R-:W-:Y:S01]  /*0850*/  UMOV UR43, 0x1 ;  /* 0x00000001002b7882 */ /* 0x000fe20000000000 */
[----:B------:R-:W-:Y:S01]  /*0860*/  ULDC.64 UR52, c[0x0][0x208] ;  /* 0x0000820000347ab9 */ /* 0x000fe20000000a00 */
[----:B------:R-:W-:Y:S01]  /*0870*/  USEL UR43, UR43, 0x2, !UP0 ;  /* 0x000000022b2b7887 */ /* 0x000fe2000c000000 */
[----:B01234-:R-:W-:Y:S01]  /*0880*/  BAR.SYNC.DEFER_BLOCKING 0x0 ;  /* 0x0000000000007b1d */ /* 0x01ffe20000010000 */
[----:B------:R-:W-:-:S13]  /*0890*/  PLOP3.LUT P0, PT, PT, PT, UP0, 0x80, 0x0 ;  /* 0x000000000000781c */ /* 0x000fda0003f0f008 */
[----:B------:R-:W-:Y:S05]  /*08a0*/  @!P0 BRA `(.L_x_179) ;  /* 0x000000b800e48947 */ /* 0x000fea0003800000 */
.L_x_180:
[----:B------:R-:W-:-:S08]  /*08b0*/  NOP ;  /* 0x0000000000007918 */ /* 0x000fd00000000000 */
[----:B------:R-:W0:Y:S02]  /*08c0*/  USETMAXREG.TRY_ALLOC.CTAPOOL UP0, 0xe8 ;  /* 0x000000e8000079c8 */ /* 0x000e240008000600 */
[----:B0-----:R-:W-:-:S13]  /*08d0*/  PLOP3.LUT P0, PT, PT, PT, UP0, 0x80, 0x0 ;  /* 0x000000000000781c */ /* 0x001fda0003f0f008 */
[----:B------:R-:W-:Y:S05]  /*08e0*/  @!P0 BRA `(.L_x_180) ;  /* 0xfffffffc00f08947 */ /* 0x000fea000383ffff */
[----:B------:R-:W0:Y:S01]  /*08f0*/  S2R R2, SR_TID.X ;  /* 0x0000000000027919 */ /* 0x000e220000002100 */
[----:B------:R-:W1:Y:S01]  /*0900*/  S2UR UR5, SR_CgaCtaId ;  /* 0x00000000000579c3 */ /* 0x000e620000008800 */
[----:B------:R-:W-:-:S07]  /*0910*/  UMOV UR4, 0x400 ;  /* 0x0000040000047882 */ /* 0x000fce0000000000 */
[----:B------:R-:W-:Y:S06]  /*0920*/  BAR.ARV 0x8, 0x180 ;  /* 0x0206000000007b1d */ /* 0x000fec0000002000 */
[----:B-1----:R-:W-:Y:S01]  /*0930*/  ULEA UR4, UR5, UR4, 0x18 ;  /* 0x0000000405047291 */ /* 0x002fe2000f8ec03f */
[----:B0-----:R-:W-:-:S04]  /*0940*/  LOP3.LUT R0, R2, 0xffffff80, RZ, 0xc0, !PT ;  /* 0xffffff8002007812 */ /* 0x001fc800078ec0ff */
[----:B------:R-:W-:-:S13]  /*0950*/  ISETP.NE.AND P0, PT, R0, 0x80, PT ;  /* 0x000000800000780c */ /* 0x000fda0003f05270 */
[----:B------:R-:W-:Y:S08]  /*0960*/  @!P0 BAR.ARV 0x9, 0x100 ;  /* 0x0244000000008b1d */ /* 0x000ff00000002000 */
[----:B------:R-:W-:Y:S06]  /*0970*/  BAR.SYNC.DEFER_BLOCKING 0x5, 0x180 ;  /* 0x0146000000007b1d */ /* 0x000fec0000010000 */
[----:B------:R-:W0:Y:S01]  /*0980*/  LDS.128 R32, [UR4+0x298d0] ;  /* 0x0298d004ff207984 */ /* 0x000e220008000c00 */
[----:B------:R-:W-:Y:S01]  /*0990*/  ULDC UR4, c[0x0][0xc3c] ;  /* 0x00030f0000047ab9 */ /* 0x000fe20000000800 */
[----:B------:R-:W-:Y:S06]  /*09a0*/  BAR.ARV 0x4, 0x180 ;  /* 0x0106000000007b1d */ /* 0x000fec0000002000 */
[----:B0-----:R-:W-:-:S13]  /*09b0*/  ISETP.GE.AND P0, PT, R35, UR4, PT ;  /* 0x0000000423007c0c */ /* 0x001fda000bf06270 */
[----:B------:R-:W-:Y:S05]  /*09c0*/  @P0 EXIT ;  /* 0x000000000000094d */ /* 0x000fea0003800000 */
[----:B------:R-:W-:Y:S01]  /*09d0*/  VIADD R223, R2, 0xffffff80 ;  /* 0xffffff8002df7836 */ /* 0x000fe20000000000 */
[----:B------:R-:W-:Y:S01]  /*09e0*/  R2UR UR6, R33 ;  /* 0x00000000210672ca */ /* 0x000fe200000e0000 */
[----:B------:R-:W-:Y:S01]  /*09f0*/  ULOP3.LUT UR49, UR43, 0x1, URZ, 0xfc, !UPT ;  /* 0x000000012b317892 */ /* 0x000fe2000f8efc3f */
[----:B------:R-:W-:Y:S01]  /*0a00*/  R2UR UR5, R34 ;  /* 0x00000000220572ca */ /* 0x000fe200000e0000 */
[----:B------:R-:W-:Y:S01]  /*0a10*/  UMOV UR48, URZ ;  /* 0x0000003f00307c82 */ /* 0x000fe20008000000 */
[----:B------:R-:W-:Y:S01]  /*0a20*/  SHF.R.S32.HI R0, RZ, 0x1f, R223 ;  /* 0x0000001fff007819 */ /* 0x000fe200000114df */
[----:B------:R-:W-:Y:S01]  /*0a30*/  UMOV UR47, URZ ;  /* 0x0000003f002f7c82 */ /* 0x000fe20008000000 */
[----:B------:R-:W-:Y:S02]  /*0a40*/  UMOV UR46, URZ ;  /* 0x0000003f002e7c82 */ /* 0x000fe40008000000 */
[CC--:B------:R-:W-:Y:S02]  /*0a50*/  LEA.HI R2, R0.reuse, R223.reuse, RZ, 0x7 ;  /* 0x000000df00027211 */ /* 0x0c0fe400078f38ff */
[----:B------:R-:W-:-:S02]  /*0a60*/  LEA.HI R3, R0, R223, RZ, 0x4 ;  /* 0x000000df00037211 */ /* 0x000fc400078f20ff */
[----:B------:R-:W-:Y:S02]  /*0a70*/  LOP3.LUT R4, R2, 0xffffff80, RZ, 0xc0, !PT ;  /* 0xffffff8002047812 */ /* 0x000fe400078ec0ff */
[----:B------:R-:W-:Y:S02]  /*0a80*/  SHF.R.S32.HI R6, RZ, 0x4, R3 ;  /* 0x00000004ff067819 */ /* 0x000fe40000011403 */
[----:B------:R-:W-:Y:S01]  /*0a90*/  SHF.R.S32.HI R217, RZ, 0x7, R2 ;  /* 0x00000007ffd97819 */ /* 0x000fe20000011402 */
[----:B------:R-:W-:Y:S01]  /*0aa0*/  IMAD.IADD R201, R223, 0x1, -R4 ;  /* 0x00000001dfc97824 */ /* 0x000fe200078e0a04 */
[----:B------:R-:W-:Y:S02]  /*0ab0*/  LEA.HI R4, R0, R223, RZ, 0x5 ;  /* 0x000000df00047211 */ /* 0x000fe400078f28ff */
[----:B------:R-:W-:Y:S02]  /*0ac0*/  LEA.HI R2, R2, R217, RZ, 0x1 ;  /* 0x000000d902027211 */ /* 0x000fe400078f08ff */
[----:B------:R-:W-:Y:S01]  /*0ad0*/  SHF.R.S32.HI R8, RZ, 0x1f, R201 ;  /* 0x0000001fff087819 */ /* 0x000fe200000114c9 */
[----:B------:R-:W-:Y:S01]  /*0ae0*/  IMAD.SHL.U32 R5, R4, 0x20, RZ ;  /* 0x0000002004057824 */ /* 0x000fe200078e00ff */
[----:B------:R-:W-:-:S02]  /*0af0*/  LOP3.LUT R4, R3, 0x3fffff0, RZ, 0xc0, !PT ;  /* 0x03fffff003047812 */ /* 0x000fc400078ec0ff */
[----:B------:R-:W-:Y:S02]  /*0b00*/  LEA.HI R3, R3, R6, RZ, 0x1 ;  /* 0x0000000603037211 */ /* 0x000fe400078f08ff */
[----:B------:R-:W-:Y:S01]  /*0b10*/  LOP3.LUT R5, R5, 0xfffffc00, RZ, 0xc0, !PT ;  /* 0xfffffc0005057812 */ /* 0x000fe200078ec0ff */
[----:B------:R-:W-:Y:S01]  /*0b20*/  IMAD.IADD R4, R223, 0x1, -R4 ;  /* 0x00000001df047824 */ /* 0x000fe200078e0a04 */
[----:B------:R-:W-:Y:S02]  /*0b30*/  LOP3.LUT R3, R3, 0x1ffffffe, RZ, 0xc0, !PT ;  /* 0x1ffffffe03037812 */ /* 0x000fe400078ec0ff */
[----:B------:R-:W-:Y:S01]  /*0b40*/  LEA.HI R7, R8, R201, RZ, 0x2 ;  /* 0x000000c908077211 */ /* 0x000fe200078f10ff */
[----:B------:R-:W-:Y:S01]  /*0b50*/  IMAD R4, R4, 0x40, R5 ;  /* 0x0000004004047824 */ /* 0x000fe200078e0205 */
[----:B------:R-:W-:Y:S01]  /*0b60*/  LEA.HI R5, R0, R223, RZ, 0x2 ;  /* 0x000000df00057211 */ /* 0x000fe200078f10ff */
[----:B------:R-:W-:Y:S01]  /*0b70*/  IMAD.IADD R3, R6, 0x1, -R3 ;  /* 0x0000000106037824 */ /* 0x000fe200078e0a03 */
[----:B------:R-:W-:-:S02]  /*0b80*/  SHF.R.S32.HI R9, RZ, 0x2, R7 ;  /* 0x00000002ff097819 */ /* 0x000fc40000011407 */
[----:B------:R-:W-:Y:S01]  /*0b90*/  LOP3.LUT R6, R5, 0xfffffffc, RZ, 0xc0, !PT ;  /* 0xfffffffc05067812 */ /* 0x000fe200078ec0ff */
[----:B------:R-:W-:Y:S01]  /*0ba0*/  IMAD R220, R3, 0x8, R4 ;  /* 0x0000000803dc7824 */ /* 0x000fe200078e0204 */
[----:B------:R-:W-:Y:S02]  /*0bb0*/  SHF.R.S32.HI R10, RZ, 0x1f, R7 ;  /* 0x0000001fff0a7819 */ /* 0x000fe40000011407 */
[----:B------:R-:W-:Y:S01]  /*0bc0*/  LEA.HI R0, R0, R223, RZ, 0x3 ;  /* 0x000000df00007211 */ /* 0x000fe200078f18ff */
[----:B------:R-:W-:Y:S01]  /*0bd0*/  IMAD.IADD R6, R223, 0x1, -R6 ;  /* 0x00000001df067824 */ /* 0x000fe200078e0a06 */
[----:B------:R-:W-:Y:S02]  /*0be0*/  LEA.HI R10, R10, R9, RZ, 0x3 ;  /* 0x000000090a0a7211 */ /* 0x000fe400078f18ff */
[----:B------:R-:W-:Y:S02]  /*0bf0*/  LOP3.LUT R4, R2, 0x3fffffe, RZ, 0xc0, !PT ;  /* 0x03fffffe02047812 */ /* 0x000fe400078ec0ff */
[----:B------:R-:W-:-:S02]  /*0c00*/  LEA.HI R3, R6, R6, RZ, 0x1 ;  /* 0x0000000606037211 */ /* 0x000fc400078f08ff */
[----:B------:R-:W-:Y:S01]  /*0c10*/  LOP3.LUT R2, R0, 0xfffffff8, RZ, 0xc0, !PT ;  /* 0xfffffff800027812 */ /* 0x000fe200078ec0ff */
[----:B------:R-:W-:Y:S01]  /*0c20*/  IMAD.IADD R4, R217, 0x1, -R4 ;  /* 0x00000001d9047824 */ /* 0x000fe200078e0a04 */
[----:B------:R-:W-:Y:S02]  /*0c30*/  LOP3.LUT R3, R3, 0x1ffffffe, RZ, 0xc0, !PT ;  /* 0x1ffffffe03037812 */ /* 0x000fe400078ec0ff */
[----:B------:R-:W-:Y:S01]  /*0c40*/  LOP3.LUT R10, R10, 0xfffffff8, RZ, 0xc0, !PT ;  /* 0xfffffff80a0a7812 */ /* 0x000fe200078ec0ff */
[----:B------:R-:W-:Y:S01]  /*0c50*/  IMAD.IADD R17, R223, 0x1, -R2 ;  /* 0x00000001df117824 */ /* 0x000fe200078e0a02 */
[----:B------:R-:W-:Y:S01]  /*0c60*/  LEA.HI R8, R8, R201, RZ, 0x5 ;  /* 0x000000c908087211 */ /* 0x000fe200078f28ff */
[----:B------:R-:W-:Y:S01]  /*0c70*/  IMAD.IADD R3, R6, 0x1, -R3 ;  /* 0x0000000106037824 */ /* 0x000fe200078e0a03 */
[----:B------:R-:W-:Y:S01]  /*0c80*/  LOP3.LUT R6, R7, 0x7ffffffc, RZ, 0xc0, !PT ;  /* 0x7ffffffc07067812 */ /* 0x000fe200078ec0ff */
[----:B------:R-:W-:Y:S01]  /*0c90*/  IMAD.IADD R9, R9, 0x1, -R10 ;  /* 0x0000000109097824 */ /* 0x000fe200078e0a0a */
[----:B------:R-:W-:Y:S01]  /*0ca0*/  SHF.R.S32.HI R8, RZ, 0x5, R8 ;  /* 0x00000005ff087819 */ /* 0x000fe20000011408 */
[----:B------:R-:W-:Y:S01]  /*0cb0*/  IMAD.SHL.U32 R2, R17, 0x8, RZ ;  /* 0x0000000811027824 */ /* 0x000fe200078e00ff */
[----:B------:R-:W-:Y:S01]  /*0cc0*/  SHF.R.S32.HI R200, RZ, 0x3, R0 ;  /* 0x00000003ffc87819 */ /* 0x000fe20000011400 */
[----:B------:R-:W-:-:S02]  /*0cd0*/  IMAD.IADD R6, R201, 0x1, -R6 ;  /* 0x00000001c9067824 */ /* 0x000fc400078e0a06 */
[----:B------:R-:W-:Y:S01]  /*0ce0*/  IMAD R9, R8, 0x10, R9 ;  /* 0x0000001008097824 */ /* 0x000fe200078e0209 */
[----:B------:R-:W-:Y:S01]  /*0cf0*/  SHF.R.S32.HI R222, RZ, 0x1f, R2 ;  /* 0x0000001fffde7819 */ /* 0x000fe20000011402 */
[----:B------:R-:W-:Y:S02]  /*0d00*/  IMAD.SHL.U32 R199, R6, 0x2, RZ ;  /* 0x0000000206c77824 */ /* 0x000fe400078e00ff */
[----:B------:R-:W-:Y:S02]  /*0d10*/  VIADD R16, R2, 0x40 ;  /* 0x0000004002107836 */ /* 0x000fe40000000000 */
[C---:B------:R-:W-:Y:S02]  /*0d20*/  VIADD R198, R199.reuse, 0x8 ;  /* 0x00000008c7c67836 */ /* 0x040fe40000000000 */
[C---:B------:R-:W-:Y:S01]  /*0d30*/  VIADD R197, R199.reuse, 0x10 ;  /* 0x00000010c7c57836 */ /* 0x040fe20000000000 */
[----:B------:R-:W-:Y:S01]  /*0d40*/  SHF.R.S32.HI R221, RZ, 0x1f, R16 ;  /* 0x0000001fffdd7819 */ /* 0x000fe20000011410 */
        /* <DEDUP_REMOVED lines=24> */
[----:B------:R-:W-:Y:S01]  /*0ed0*/  VIADD R18, R199, 0x78 ;  /* 0x00000078c7127836 */ /* 0x000fe20000000000 */
[----:B------:R-:W-:Y:S01]  /*0ee0*/  SHF.R.S32.HI R204, RZ, 0x1f, R22 ;  /* 0x0000001fffcc7819 */ /* 0x000fe20000011416 */
[----:B------:R-:W-:Y:S01]  /*0ef0*/  IMAD R218, R4, 0x40, R9 ;  /* 0x0000004004da7824 */ /* 0x000fe200078e0209 */
[----:B------:R-:W-:-:S02]  /*0f00*/  SHF.R.S32.HI R203, RZ, 0x1f, R19 ;  /* 0x0000001fffcb7819 */ /* 0x000fc40000011413 */
[----:B------:R-:W-:Y:S01]  /*0f10*/  SHF.R.S32.HI R202, RZ, 0x1f, R18 ;  /* 0x0000001fffca7819 */ /* 0x000fe20000011412 */
[----:B------:R-:W-:-:S07]  /*0f20*/  IMAD R219, R3, 0x8, R218 ;  /* 0x0000000803db7824 */ /* 0x000fce00078e02da */
.L_x_230:
[----:B0-2-4-:R-:W0:Y:S01]  /*0f30*/  LDC.64 R4, c[0x0][0xc88] ;  /* 0x00032200ff047b82 */ /* 0x015e220000000a00 */
[----:B------:R-:W-:Y:S01]  /*0f40*/  ULDC.64 UR14, c[0x0][0x998] ;  /* 0x00026600000e7ab9 */ /* 0x000fe20000000a00 */
[----:B------:R-:W-:Y:S01]  /*0f50*/  ULDC.64 UR12, c[0x0][0x990] ;  /* 0x00026400000c7ab9 */ /* 0x000fe20000000a00 */
[----:B------:R-:W-:Y:S01]  /*0f60*/  ULDC.64 UR8, c[0x0][0xa28] ;  /* 0x00028a0000087ab9 */ /* 0x000fe20000000a00 */
[----:B------:R-:W-:Y:S01]  /*0f70*/  ULDC.64 UR10, c[0x0][0xa20] ;  /* 0x00028800000a7ab9 */ /* 0x000fe20000000a00 */
[----:B------:R-:W-:Y:S01]  /*0f80*/  ULOP3.LUT UR38, UR5, 0xffff, URZ, 0xc0, !UPT ;  /* 0x0000ffff05267892 */ /* 0x000fe2000f8ec03f */
[----:B------:R-:W-:Y:S01]  /*0f90*/  ULDC UR4, c[0x0][0x424] ;  /* 0x0001090000047ab9 */ /* 0x000fe20000000800 */
[----:B------:R-:W-:Y:S01]  /*0fa0*/  ULDC UR7, c[0x0][0x2f0] ;  /* 0x0000bc0000077ab9 */ /* 0x000fe20000000800 */
[----:B0-----:R-:W-:-:S06]  /*0fb0*/  IMAD.WIDE R4, R35, 0x4, R4 ;  /* 0x0000000423047825 */ /* 0x001fcc00078e0204 */
[----:B------:R-:W2:Y:S01]  /*0fc0*/  LDG.E R4, desc[UR52][R4.64] ;  /* 0x0000003404047981 */ /* 0x000ea2000c1e1900 */
[----:B------:R-:W-:Y:S01]  /*0fd0*/  ISETP.NE.U32.AND P1, PT, RZ, UR14, PT ;  /* 0x0000000eff007c0c */ /* 0x000fe2000bf25070 */
[----:B------:R-:W-:Y:S01]  /*0fe0*/  UISETP.NE.U32.AND UP0, UPT, UR8, URZ, UPT ;  /* 0x0000003f0800728c */ /* 0x000fe2000bf05070 */
[----:B------:R-:W-:Y:S01]  /*0ff0*/  ISETP.NE.U32.AND P0, PT, RZ, UR12, PT ;  /* 0x0000000cff007c0c */ /* 0x000fe2000bf05070 */
[----:B------:R-:W-:Y:S01]  /*1000*/  UISETP.NE.U32.AND UP1, UPT, UR10, URZ, UPT ;  /* 0x0000003f0a00728c */ /* 0x000fe2000bf25070 */
[----:B------:R-:W-:Y:S01]  /*1010*/  ISETP.NE.AND.EX P1, PT, RZ, UR15, PT, P1 ;  /* 0x0000000fff007c0c */ /* 0x000fe2000bf25310 */
[----:B------:R-:W-:Y:S01]  /*1020*/  UISETP.NE.AND.EX UP0, UPT, UR9, URZ, UPT, UP0 ;  /* 0x0000003f0900728c */ /* 0x000fe2000bf05300 */
[----:B------:R-:W-:Y:S01]  /*1030*/  ISETP.NE.AND.EX P0, PT, RZ, UR13, PT, P0 ;  /* 0x0000000dff007c0c */ /* 0x000fe2000bf05300 */
[----:B------:R-:W-:-:S04]  /*1040*/  UISETP.NE.AND.EX UP1, UPT, UR11, URZ, UPT, UP1 ;  /* 0x0000003f0b00728c */ /* 0x000fc8000bf25310 */
[----:B------:R-:W-:Y:S02]  /*1050*/  PLOP3.LUT P4, PT, PT, PT, UP0, 0x80, 0x0 ;  /* 0x000000000000781c */ /* 0x000fe40003f8f008 */
[----:B------:R-:W-:-:S04]  /*1060*/  PLOP3.LUT P5, PT, PT, PT, UP1, 0x80, 0x0 ;  /* 0x000000000000781c */ /* 0x000fc80003faf018 */
[----:B------:R-:W0:Y:S08]  /*1070*/  @P1 LDC.64 R8, c[0x0][0x9b8] ;  /* 0x00026e00ff081b82 */ /* 0x000e300000000a00 */
[----:B-1-3--:R-:W1:Y:S08]  /*1080*/  @P0 LDC.64 R6, c[0x0][0x9a8] ;  /* 0x00026a00ff060b82 */ /* 0x00ae700000000a00 */
[----:B------:R-:W3:Y:S08]  /*1090*/  @P0 LDC.64 R10, c[0x0][0x9b0] ;  /* 0x00026c00ff0a0b82 */ /* 0x000ef00000000a00 */
[----:B------:R-:W4:Y:S01]  /*10a0*/  @P1 LDC.64 R20, c[0x0][0x9c0] ;  /* 0x00027000ff141b82 */ /* 0x000f220000000a00 */
[----:B--2---:R-:W-:-:S13]  /*10b0*/  R2UR UR36, R4 ;  /* 0x00000000042472ca */ /* 0x004fda00000e0000 */
[----:B------:R-:W-:Y:S02]  /*10c0*/  USHF.R.S32.HI UR37, URZ, 0x1f, UR36 ;  /* 0x0000001f3f257899 */ /* 0x000fe40008011424 */
[----:B------:R-:W-:-:S04]  /*10d0*/  @UP0 ULEA UR8, UP2, UR36, UR8, 0x2 ;  /* 0x0000000824080291 */ /* 0x000fc8000f84103f */
[----:B0-----:R-:W-:Y:S01]  /*10e0*/  @P1 IMAD R4, R8, UR37, RZ ;  /* 0x0000002508041c24 */ /* 0x001fe2000f8e02ff */
[----:B------:R-:W-:Y:S02]  /*10f0*/  @UP0 ULEA.HI.X UR9, UR36, UR9, UR37, 0x2, UP2 ;  /* 0x0000000924090291 */ /* 0x000fe400090f1425 */
[C---:B-1---5:R-:W-:Y:S01]  /*1100*/  @P0 IMAD R0, R6.reuse, UR37, RZ ;  /* 0x0000002506000c24 */ /* 0x062fe2000f8e02ff */
[----:B------:R-:W-:Y:S02]  /*1110*/  @UP1 ULEA UR10, UP0, UR36, UR10, 0x2 ;  /* 0x0000000a240a1291 */ /* 0x000fe4000f80103f */
[----:B------:R-:W-:Y:S02]  /*1120*/  @P1 IMAD R9, R9, UR36, R4 ;  /* 0x0000002409091c24 */ /* 0x000fe4000f8e0204 */
[----:B------:R-:W-:Y:S01]  /*1130*/  @P0 IMAD R3, R7, UR36, R0 ;  /* 0x0000002407030c24 */ /* 0x000fe2000f8e0200 */
[----:B------:R-:W-:Y:S02]  /*1140*/  @UP1 ULEA.HI.X UR11, UR36, UR11, UR37, 0x2, UP0 ;  /* 0x0000000b240b1291 */ /* 0x000fe400080f1425 */
[----:B------:R-:W-:-:S04]  /*1150*/  @P0 IMAD.WIDE.U32 R4, R6, UR36, RZ ;  /* 0x0000002406040c25 */ /* 0x000fc8000f8e00ff */
[----:B------:R-:W-:-:S04]  /*1160*/  @P1 IMAD.WIDE.U32 R6, R8, UR36, RZ ;  /* 0x0000002408061c25 */ /* 0x000fc8000f8e00ff */
[----:B------:R-:W-:Y:S02]  /*1170*/  @P0 IMAD.IADD R5, R5, 0x1, R3 ;  /* 0x0000000105050824 */ /* 0x000fe400078e0203 */
[----:B------:R-:W-:Y:S02]  /*1180*/  @P1 IMAD.IADD R7, R7, 0x1, R9 ;  /* 0x0000000107071824 */ /* 0x000fe400078e0209 */
[----:B---3--:R-:W-:-:S04]  /*1190*/  @P0 IMAD.WIDE.U32 R4, R10, UR38, R4 ;  /* 0x000000260a040c25 */ /* 0x008fc8000f8e0004 */
[----:B----4-:R-:W-:Y:S01]  /*11a0*/  @P1 IMAD.WIDE.U32 R8, R20, UR38, R6 ;  /* 0x0000002614081c25 */ /* 0x010fe2000f8e0006 */
[----:B------:R-:W-:-:S03]  /*11b0*/  @P0 LEA R6, P2, R4, UR12, 0x2 ;  /* 0x0000000c04060c11 */ /* 0x000fc6000f8410ff */
[----:B------:R-:W-:Y:S02]  /*11c0*/  IMAD.U32 R12, RZ, RZ, UR8 ;  /* 0x00000008ff0c7e24 */ /* 0x000fe4000f8e00ff */
[----:B------:R-:W-:Y:S02]  /*11d0*/  IMAD.U32 R14, RZ, RZ, UR10 ;  /* 0x0000000aff0e7e24 */ /* 0x000fe4000f8e00ff */
[----:B------:R-:W-:Y:S02]  /*11e0*/  IMAD.U32 R13, RZ, RZ, UR9 ;  /* 0x00000009ff0d7e24 */ /* 0x000fe4000f8e00ff */
[----:B------:R-:W-:Y:S02]  /*11f0*/  IMAD.U32 R15, RZ, RZ, UR11 ;  /* 0x0000000bff0f7e24 */ /* 0x000fe4000f8e00ff */
[----:B------:R-:W-:Y:S01]  /*1200*/  @P0 IMAD R3, R11, UR38, R5 ;  /* 0x000000260b030c24 */ /* 0x000fe2000f8e0205 */
[----:B------:R-:W-:Y:S01]  /*1210*/  @P1 LEA R10, P3, R8, UR14, 0x2 ;  /* 0x0000000e080a1c11 */ /* 0x000fe2000f8610ff */
[----:B------:R-:W-:Y:S01]  /*1220*/  @P1 IMAD R5, R21, UR38, R9 ;  /* 0x0000002615051c24 */ /* 0x000fe2000f8e0209 */
[----:B------:R-:W2:Y:S01]  /*1230*/  @P4 LDG.E R12, desc[UR52][R12.64] ;  /* 0x000000340c0c4981 */ /* 0x000ea2000c1e1900 */
[----:B------:R-:W-:Y:S01]  /*1240*/  IMAD.MOV.U32 R0, RZ, RZ, 0x3f800000 ;  /* 0x3f800000ff007424 */ /* 0x000fe200078e00ff */
[----:B------:R-:W-:Y:S01]  /*1250*/  @P0 LEA.HI.X R7, R4, UR13, R3, 0x2, P2 ;  /* 0x0000000d04070c11 */ /* 0x000fe200090f1403 */
[----:B------:R-:W-:Y:S01]  /*1260*/  IMAD.MOV.U32 R3, RZ, RZ, 0x3f800000 ;  /* 0x3f800000ff037424 */ /* 0x000fe200078e00ff */
[----:B------:R-:W3:Y:S01]  /*1270*/  @P5 LDG.E R14, desc[UR52][R14.64] ;  /* 0x000000340e0e5981 */ /* 0x000ee2000c1e1900 */
[----:B------:R-:W-:Y:S01]  /*1280*/  @P1 LEA.HI.X R11, R8, UR15, R5, 0x2, P3 ;  /* 0x0000000f080b1c11 */ /* 0x000fe200098f1405 */
[----:B------:R-:W-:-:S03]  /*1290*/  ULDC.64 UR8, c[0x0][0x418] ;  /* 0x0001060000087ab9 */ /* 0x000fc60000000a00 */
[----:B------:R0:W5:Y:S04]  /*12a0*/  @P0 LDG.E R3, desc[UR52][R6.64] ;  /* 0x0000003406030981 */ /* 0x000168000c1e1900 */
[----:B------:R0:W5:Y:S01]  /*12b0*/  @P1 LDG.E R0, desc[UR52][R10.64] ;  /* 0x000000340a001981 */ /* 0x000162000c1e1900 */
[----:B------:R-:W-:Y:S01]  /*12c0*/  UISETP.NE.U32.AND UP0, UPT, UR8, URZ, UPT ;  /* 0x0000003f0800728c */ /* 0x000fe2000bf05070 */
[----:B------:R-:W-:Y:S01]  /*12d0*/  UMOV UR55, URZ ;  /* 0x0000003f00377c82 */ /* 0x000fe20008000000 */
[----:B------:R-:W-:Y:S02]  /*12e0*/  ULOP3.LUT UR8, UR5, 0xff000000, URZ, 0xc0, !UPT ;  /* 0xff00000005087892 */ /* 0x000fe4000f8ec03f */
[----:B------:R-:W-:Y:S01]  /*12f0*/  UISETP.NE.AND.EX UP0, UPT, UR9, URZ, UPT, UP0 ;  /* 0x0000003f0900728c */ /* 0x000fe2000bf05300 */
[----:B------:R-:W-:-:S03]  /*1300*/  UMOV UR42, UR6 ;  /* 0x00000006002a7c82 */ /* 0x000fc60008000000 */
[----:B------:R-:W-:-:S04]  /*1310*/  USEL UR4, UR4, 0x1, UP0 ;  /* 0x0000000104047887 */ /* 0x000fc80008000000 */
[----:B------:R-:W-:Y:S01]  /*1320*/  UIMAD UR4, UR4, UR7, URZ ;  /* 0x00000007040472a4 */ /* 0x000fe2000f8e023f */
[----:B--2---:R-:W-:-:S06]  /*1330*/  @P4 R2UR UR55, R12 ;  /* 0x000000000c3742ca */ /* 0x004fcc00000e0000 */
[----:B---3--:R-:W-:Y:S01]  /*1340*/  @P5 R2UR UR4, R14 ;  /* 0x000000000e0452ca */ /* 0x008fe200000e0000 */
[----:B0-----:R-:W-:-:S14]  /*1350*/  @P5 BRA `(.L_x_181) ;  /* 0x0000000000345947 */ /* 0x001fdc0003800000 */
[----:B------:R-:W-:Y:S02]  /*1360*/  ULDC.64 UR6, c[0x0][0xa08] ;  /* 0x0002820000067ab9 */ /* 0x000fe40000000a00 */
[----:B------:R-:W-:-:S04]  /*1370*/  ISETP.NE.U32.AND P0, PT, RZ, UR6, PT ;  /* 0x00000006ff007c0c */ /* 0x000fc8000bf05070 */
[----:B------:R-:W-:-:S13]  /*1380*/  ISETP.NE.AND.EX P0, PT, RZ, UR7, PT, P0 ;  /* 0x00000007ff007c0c */ /* 0x000fda000bf05300 */
[----:B------:R-:W-:Y:S05]  /*1390*/  @!P0 BRA `(.L_x_181) ;  /* 0x0000000000248947 */ /* 0x000fea0003800000 */
[----:B------:R-:W-:Y:S02]  /*13a0*/  ULDC.64 UR6, c[0x0][0xa08] ;  /* 0x0002820000067ab9 */ /* 0x000fe40000000a00 */
[----:B------:R-:W-:-:S06]  /*13b0*/  UIMAD.WIDE UR6, UR36, 0x4, UR6 ;  /* 0x00000004240678a5 */ /* 0x000fcc000f8e0206 */
[----:B------:R-:W-:Y:S02]  /*13c0*/  IMAD.U32 R4, RZ, RZ, UR6 ;  /* 0x00000006ff047e24 */ /* 0x000fe4000f8e00ff */
[----:B------:R-:W-:-:S05]  /*13d0*/  IMAD.U32 R5, RZ, RZ, UR7 ;  /* 0x00000007ff057e24 */ /* 0x000fca000f8e00ff */
[----:B------:R-:W2:Y:S04]  /*13e0*/  LDG.E R7, desc[UR52][R4.64] ;  /* 0x0000003404077981 */ /* 0x000ea8000c1e1900 */
[----:B------:R-:W3:Y:S01]  /*13f0*/  LDG.E R6, desc[UR52][R4.64+0x4] ;  /* 0x0000043404067981 */ /* 0x000ee2000c1e1900 */
[----:B--2---:R-:W-:Y:S02]  /*1400*/  R2UR UR4, R7 ;  /* 0x00000000070472ca */ /* 0x004fe400000e0000 */
[----:B---3--:R-:W-:-:S13]  /*1410*/  R2UR UR6, R6 ;  /* 0x00000000060672ca */ /* 0x008fda00000e0000 */
[----:B------:R-:W-:-:S12]  /*1420*/  UIADD3 UR4, -UR4, UR6, URZ ;  /* 0x0000000604047290 */ /* 0x000fd8000fffe13f */
.L_x_181:
[----:B------:R-:W-:Y:S01]  /*1430*/  UIADD3 UR55, -UR55, UR4, URZ ;  /* 0x0000000437377290 */ /* 0x000fe2000fffe13f */
[----:B-----5:R-:W-:Y:S01]  /*1440*/  FMUL.FTZ R0, R3, R0 ;  /* 0x0000000003007220 */ /* 0x020fe20000410000 */
[----:B------:R-:W-:Y:S02]  /*1450*/  ULOP3.LUT UR5, UR5, 0xff0000, URZ, 0xc0, !UPT ;  /* 0x00ff000005057892 */ /* 0x000fe4000f8ec03f */
[----:B------:R-:W-:Y:S02]  /*1460*/  UISETP.GE.AND UP0, UPT, UR55, 0x1, UPT ;  /* 0x000000013700788c */ /* 0x000fe4000bf06270 */
[----:B------:R-:W-:Y:S02]  /*1470*/  UIADD3 UR6, UR55, 0x9f, URZ ;  /* 0x0000009f37067890 */ /* 0x000fe4000fffe03f */
[----:B------:R-:W-:Y:S02]  /*1480*/  USHF.R.U32.HI UR8, URZ, 0x8, UR8 ;  /* 0x000000083f087899 */ /* 0x000fe40008011608 */
[----:B------:R-:W-:Y:S01]  /*1490*/  PLOP3.LUT P0, PT, PT, PT, UP0, 0x80, 0x0 ;  /* 0x000000000000781c */ /* 0x000fe20003f0f008 */
[----:B------:R-:W-:-:S02]  /*14a0*/  UIMAD.WIDE UR6, UR6, 0x66666667, URZ ;  /* 0x66666667060678a5 */ /* 0x000fc4000f8e023f */
[----:B------:R-:W-:Y:S02]  /*14b0*/  ULEA.HI UR5, UR5, UR8, URZ, 0x10 ;  /* 0x0000000805057291 */ /* 0x000fe4000f8f803f */
[----:B------:R-:W-:Y:S01]  /*14c0*/  USHF.R.U32.HI UR6, URZ, 0x1f, UR7 ;  /* 0x0000001f3f067899 */ /* 0x000fe20008011607 */
[----:B------:R-:W-:Y:S01]  /*14d0*/  ULDC UR11, c[0x0][0x988] ;  /* 0x00026200000b7ab9 */ /* 0x000fe20000000800 */
[----:B------:R-:W-:Y:S01]  /*14e0*/  UMOV UR4, URZ ;  /* 0x0000003f00047c82 */ /* 0x000fe20008000000 */
[----:B------:R-:W-:Y:S02]  /*14f0*/  ULOP3.LUT UR39, UR5, 0xff, URZ, 0xc0, !UPT ;  /* 0x000000ff05277892 */ /* 0x000fe4000f8ec03f */
[----:B------:R-:W-:Y:S02]  /*1500*/  USHF.R.U32.HI UR45, URZ, 0x10, UR5 ;  /* 0x000000103f2d7899 */ /* 0x000fe40008011605 */
[----:B------:R-:W-:Y:S01]  /*1510*/  ULEA.HI.SX32 UR9, UR7, UR6, 0x1a ;  /* 0x0000000607097291 */ /* 0x000fe2000f8fd23f */
[----:B------:R-:W-:Y:S11]  /*1520*/  @!P0 BRA `(.L_x_182) ;  /* 0x0000000000908947 */ /* 0x000ff60003800000 */
[----:B------:R-:W-:Y:S01]  /*1530*/  UISETP.NE.AND UP0, UPT, UR45, URZ, UPT ;  /* 0x0000003f2d00728c */ /* 0x000fe2000bf05270 */
[----:B------:R-:W-:-:S03]  /*1540*/  ULDC UR4, c[0x0][0x9f0] ;  /* 0x00027c0000047ab9 */ /* 0x000fc60000000800 */
[----:B------:R-:W-:-:S03]  /*1550*/  USEL UR10, UR45, UR4, UP0 ;  /* 0x000000042d0a7287 */ /* 0x000fc60008000000 */
[----:B------:R-:W-:Y:S01]  /*1560*/  UMOV UR4, URZ ;  /* 0x0000003f00047c82 */ /* 0x000fe20008000000 */
[----:B------:R-:W-:Y:S02]  /*1570*/  UIADD3 UR6, UR9, -0x1, UR10 ;  /* 0xffffffff09067890 */ /* 0x000fe4000fffe00a */
[----:B------:R-:W-:-:S04]  /*1580*/  IMAD.U32 R5, RZ, RZ, UR10 ;  /* 0x0000000aff057e24 */ /* 0x000fc8000f8e00ff */
[----:B------:R-:W-:Y:S01]  /*1590*/  IMAD.U32 R6, RZ, RZ, UR6 ;  /* 0x00000006ff067e24 */ /* 0x000fe2000f8e00ff */
[-C--:B------:R-:W-:Y:S01]  /*15a0*/  IABS R3, R5.reuse ;  /* 0x0000000500037213 */ /* 0x080fe20000000000 */
[----:B------:R-:W-:Y:S01]  /*15b0*/  ULOP3.LUT UR6, UR6, UR10, URZ, 0x3c, !UPT ;  /* 0x0000000a06067292 */ /* 0x000fe2000f8e3c3f */
[----:B------:R-:W-:Y:S02]  /*15c0*/  IABS R7, R5 ;  /* 0x0000000500077213 */ /* 0x000fe40000000000 */
        /* <DEDUP_REMOVED lines=26> */
.L_x_182:
[----:B------:R-:W-:Y:S01]  /*1770*/  UIMAD UR40, UR39, UR4, URZ ;  /* 0x00000004272872a4 */ /* 0x000fe2000f8e023f */
[----:B------:R-:W-:Y:S02]  /*1780*/  IMAD.U32 R3, RZ, RZ, UR9 ;  /* 0x00000009ff037e24 */ /* 0x000fe4000f8e00ff */
[----:B------:R-:W-:Y:S01]  /*1790*/  FMUL.FTZ R0, R0, UR11 ;  /* 0x0000000b00007c20 */ /* 0x000fe20008410000 */
[----:B------:R-:W-:Y:S01]  /*17a0*/  IMAD.U32 R4, RZ, RZ, UR4 ;  /* 0x00000004ff047e24 */ /* 0x000fe2000f8e00ff */
[----:B------:R-:W-:Y:S02]  /*17b0*/  PLOP3.LUT P0, PT, PT, PT, PT, 0x80, 0x0 ;  /* 0x000000000000781c */ /* 0x000fe40003f0f070 */
[----:B------:R-:W-:Y:S02]  /*17c0*/  CS2R R28, SRZ ;  /* 0x00000000001c7805 */ /* 0x000fe4000001ff00 */
[----:B------:R-:W-:Y:S02]  /*17d0*/  CS2R R20, SRZ ;  /* 0x0000000000147805 */ /* 0x000fe4000001ff00 */
[----:B------:R-:W-:-:S02]  /*17e0*/  R2UR UR41, R0 ;  /* 0x00000000002972ca */ /* 0x000fc400000e0000 */
[----:B------:R-:W-:Y:S02]  /*17f0*/  CS2R R48, SRZ ;  /* 0x0000000000307805 */ /* 0x000fe4000001ff00 */
[----:B------:R-:W-:Y:S02]  /*1800*/  VIADDMNMX R3, R4, UR40, R3, PT ;  /* 0x0000002804037c46 */ /* 0x000fe4000b800103 */
[----:B------:R-:W-:Y:S02]  /*1810*/  CS2R R26, SRZ ;  /* 0x00000000001a7805 */ /* 0x000fe4000001ff00 */
[----:B------:R-:W-:Y:S02]  /*1820*/  CS2R R6, SRZ ;  /* 0x0000000000067805 */ /* 0x000fe4000001ff00 */
[----:B------:R-:W-:Y:S02]  /*1830*/  CS2R R8, SRZ ;  /* 0x0000000000087805 */ /* 0x000fe4000001ff00 */
[----:B------:R-:W-:Y:S01]  /*1840*/  R2UR UR54, R3 ;  /* 0x00000000033672ca */ /* 0x000fe200000e0000 */
[----:B------:R-:W-:Y:S01]  /*1850*/  IMAD.MOV.U32 R3, RZ, RZ, RZ ;  /* 0x000000ffff037224 */ /* 0x000fe200078e00ff */
        /* <DEDUP_REMOVED lines=10> */
[----:B------:R-:W-:Y:S01]  /*1900*/  CS2R R58, SRZ ;  /* 0x00000000003a7805 */ /* 0x000fe2000001ff00 */
[----:B------:R-:W-:Y:S01]  /*1910*/  UISETP.GT.AND UP0, UPT, UR54, UR40, UPT ;  /* 0x000000283600728c */ /* 0x000fe2000bf04270 */
[----:B------:R-:W-:Y:S01]  /*1920*/  IMAD.MOV.U32 R60, RZ, RZ, RZ ;  /* 0x000000ffff3c7224 */ /* 0x000fe200078e00ff */
[----:B------:R-:W-:Y:S02]  /*1930*/  CS2R R88, SRZ ;  /* 0x0000000000587805 */ /* 0x000fe4000001ff00 */
[----:B------:R-:W-:-:S02]  /*1940*/  CS2R R62, SRZ ;  /* 0x00000000003e7805 */ /* 0x000fc4000001ff00 */
[----:B------:R-:W-:Y:S02]  /*1950*/  CS2R R68, SRZ ;  /* 0x0000000000447805 */ /* 0x000fe4000001ff00 */
[----:B------:R-:W-:Y:S02]  /*1960*/  CS2R R72, SRZ ;  /* 0x0000000000487805 */ /* 0x000fe4000001ff00 */
[----:B------:R-:W-:Y:S02]  /*1970*/  PLOP3.LUT P1, PT, PT, PT, UP0, 0x80, 0x0 ;  /* 0x000000000000781c */ /* 0x000fe40003f2f008 */
        /* <DEDUP_REMOVED lines=11> */
[----:B------:R-:W-:Y:S06]  /*1a30*/  @!P1 BRA `(.L_x_183) ;  /* 0x0000006c00989947 */ /* 0x000fec0003800000 */
[----:B------:R-:W0:Y:S01]  /*1a40*/  SHFL.IDX PT, R0, R217, RZ, 0x1f ;  /* 0x00001fffd9007589 */ /* 0x000e2200000e0000 */
[----:B------:R-:W1:Y:S01]  /*1a50*/  S2UR UR51, SR_CgaCtaId ;  /* 0x00000000003379c3 */ /* 0x000e620000008800 */
[----:B------:R-:W-:Y:S01]  /*1a60*/  UMOV UR50, 0x400 ;  /* 0x0000040000327882 */ /* 0x000fe20000000000 */
[----:B0-----:R-:W-:Y:S01]  /*1a70*/  R2UR UR44, R0 ;  /* 0x00000000002c72ca */ /* 0x001fe200000e0000 */
[----:B-1----:R-:W-:-:S04]  /*1a80*/  ULEA UR50, UR51, UR50, 0x18 ;  /* 0x0000003233327291 */ /* 0x002fc8000f8ec03f */
[----:B------:R-:W-:-:S04]  /*1a90*/  UIADD3 UR5, UR50, 0x14400, URZ ;  /* 0x0001440032057890 */ /* 0x000fc8000fffe03f */
[----:B------:R-:W-:-:S04]  /*1aa0*/  ULOP3.LUT UP0, URZ, UR5, 0x9f, URZ, 0xc0, !UPT ;  /* 0x0000009f053f7892 */ /* 0x000fc8000f80c03f */
[----:B------:R-:W-:Y:S02]  /*1ab0*/  ULEA.HI UR4, UR44, UR44, URZ, 0x1 ;  /* 0x0000002c2c047291 */ /* 0x000fe4000f8f083f */
[----:B------:R-:W-:Y:S02]  /*1ac0*/  PLOP3.LUT P0, PT, PT, PT, UP0, 0x80, 0x0 ;  /* 0x000000000000781c */ /* 0x000fe40003f0f008 */
        /* <DEDUP_REMOVED lines=13> */
[----:B------:R-:W-:Y:S02]  /*1ba0*/  IMAD.U32 R10, RZ, RZ, UR6 ;  /* 0x00000006ff0a7e24 */ /* 0x000fe4000f8e00ff */
[----:B------:R-:W-:Y:S02]  /*1bb0*/  IMAD.U32 R6, RZ, RZ, UR4 ;  /* 0x00000004ff067e24 */ /* 0x000fe4000f8e00ff */
[----:B------:R-:W-:-:S02]  /*1bc0*/  IMAD.U32 R7, RZ, RZ, UR5 ;  /* 0x00000005ff077e24 */ /* 0x000fc4000f8e00ff */
[----:B------:R-:W-:Y:S02]  /*1bd0*/  IMAD.U32 R11, RZ, RZ, UR7 ;  /* 0x00000007ff0b7e24 */ /* 0x000fe4000f8e00ff */
[----:B------:R-:W-:Y:S02]  /*1be0*/  IMAD.MOV.U32 R8, RZ, RZ, 0x70 ;  /* 0x00000070ff087424 */ /* 0x000fe400078e00ff */
[----:B------:R-:W-:Y:S02]  /*1bf0*/  IMAD.MOV.U32 R12, RZ, RZ, 0x1 ;  /* 0x00000001ff0c7424 */ /* 0x000fe400078e00ff */
[----:B0-----:R-:W-:-:S07]  /*1c00*/  IMAD.MOV.U32 R13, RZ, RZ, RZ ;  /* 0x000000ffff0d7224 */ /* 0x001fce00078e00ff */
[----:B------:R-:W-:-:S07]  /*1c10*/  LEPC R20, `(.L_x_184) ;  /* 0x000000001014794e */ /* 0x000fce0000000000 */
[----:B-1----:R-:W-:Y:S05]  /*1c20*/  CALL.ABS.NOINC R14 ;  /* 0x000000000e007343 */ /* 0x002fea0003c00000 */
.L_x_184:
[----:B------:R-:W-:Y:S01]  /*1c30*/  ULEA.HI UR4, UR48, UR48, URZ, 0x1 ;  /* 0x0000003030047291 */ /* 0x000fe2000f8f083f */
[----:B------:R-:W-:-:S03]  /*1c40*/  IMAD.U32 R3, RZ, RZ, UR49 ;  /* 0x00000031ff037e24 */ /* 0x000fc6000f8e00ff */
[----:B------:R-:W-:Y:S02]  /*1c50*/  ULOP3.LUT UR4, UR4, 0xfffffffe, URZ, 0xc0, !UPT ;  /* 0xfffffffe04047892 */ /* 0x000fe4000f8ec03f */
[----:B------:R-:W-:Y:S02]  /*1c60*/  ISETP.NE.AND P0, PT, R3, 0x3, PT ;  /* 0x000000030300780c */ /* 0x000fe40003f05270 */
[----:B------:R-:W-:-:S06]  /*1c70*/  UIADD3 UR4, UR48, -UR4, URZ ;  /* 0x8000000430047290 */ /* 0x000fcc000fffe03f */
[----:B------:R-:W-:-:S05]  /*1c80*/  IMAD.U32 R0, RZ, RZ, UR4 ;  /* 0x00000004ff007e24 */ /* 0x000fca000f8e00ff */
[----:B------:R-:W-:-:S04]  /*1c90*/  SHF.L.U32 R0, R0, 0x1f, RZ ;  /* 0x0000001f00007819 */ /* 0x000fc800000006ff */
[----:B------:R-:W0:Y:S02]  /*1ca0*/  SYNCS.PHASECHK.TRANS64.TRYWAIT P1, [UR50+0x29800], R0 ;  /* 0x02980000ff0075a7 */ /* 0x000e240008020172 */
[----:B0-----:R-:W-:Y:S05]  /*1cb0*/  @!P1 BRA `(.L_x_185) ;  /* 0x0000011400489947 */ /* 0x001fea0003800000 */
.L_x_331:
[----:B------:R-:W-:Y:S05]  /*1cc0*/  @!P0 BRA `(.L_x_186) ;  /* 0x0000000000048947 */ /* 0x000fea0003800000 */
[----:B------:R-:W-:Y:S01]  /*1cd0*/  BPT.TRAP 0x1 ;  /* 0x000000040000795c */ /* 0x000fe20000300000 */
.L_x_186:
[----:B------:R-:W-:Y:S02]  /*1ce0*/  IMAD.U32 R4, RZ, RZ, UR46 ;  /* 0x0000002eff047e24 */ /* 0x000fe4000f8e00ff */
[----:B0-----:R-:W-:-:S03]  /*1cf0*/  IMAD.U32 R3, RZ, RZ, UR47 ;  /* 0x0000002fff037e24 */ /* 0x001fc6000f8e00ff */
[----:B------:R-:W-:Y:S02]  /*1d00*/  LEA R4, R4, UR50, 0x3 ;  /* 0x0000003204047c11 */ /* 0x000fe4000f8e18ff */
[----:B------:R-:W-:-:S04]  /*1d10*/  SHF.L.U32 R3, R3, 0x1f, RZ ;  /* 0x0000001f03037819 */ /* 0x000fc800000006ff */
[----:B------:R0:W1:Y:S01]  /*1d20*/  SYNCS.PHASECHK.TRANS64.TRYWAIT P1, [R4+URZ+0x29830], R3 ;  /* 0x02983003040075a7 */ /* 0x000062000802017f */
[----:B------:R-:W-:Y:S05]  /*1d30*/  @!P0 BRA `(.L_x_187) ;  /* 0x0000000000048947 */ /* 0x000fea0003800000 */
[----:B------:R-:W-:Y:S01]  /*1d40*/  BPT.TRAP 0x1 ;  /* 0x000000040000795c */ /* 0x000fe20000300000 */
.L_x_187:
[----:B------:R-:W-:Y:S01]  /*1d50*/  IMAD.MOV.U32 R25, RZ, RZ, RZ ;  /* 0x000000ffff197224 */ /* 0x000fe200078e00ff */
[----:B-1----:R-:W-:Y:S06]  /*1d60*/  @P1 BRA `(.L_x_188) ;  /* 0x0000000000081947 */ /* 0x002fec0003800000 */
[----:B------:R-:W1:Y:S02]  /*1d70*/  SYNCS.PHASECHK.TRANS64.TRYWAIT P1, [R4+URZ+0x29830], R3 ;  /* 0x02983003040075a7 */ /* 0x000e64000802017f */
[----:B-1----:R-:W-:Y:S05]  /*1d80*/  @!P1 BRA `(.L_x_189) ;  /* 0x00000114002c9947 */ /* 0x002fea0003800000 */
.L_x_188:
[----:B------:R-:W-:Y:S05]  /*1d90*/  WARPSYNC.ALL ;  /* 0x0000000000007948 */ /* 0x000fea0003800000 */
[----:B------:R-:W-:Y:S01]  /*1da0*/  UIADD3 UR50, UR50, 0x1a400, URZ ;  /* 0x0001a40032327890 */ /* 0x000fe2000fffe03f */
[----:B------:R-:W-:Y:S01]  /*1db0*/  WARPGROUP.ARRIVE ;  /* 0x00000000000079c5 */ /* 0x000fe20000000000 */
[----:B------:R-:W-:Y:S02]  /*1dc0*/  ULOP3.LUT UR28, UR56, 0x10000, URZ, 0xfc, !UPT ;  /* 0x00010000381c7892 */ /* 0x000fe4000f8efc3f */
[----:B------:R-:W-:Y:S01]  /*1dd0*/  USHF.R.U32.HI UR50, URZ, 0x4, UR50 ;  /* 0x000000043f327899 */ /* 0x000fe20008011632 */
[----:B------:R-:W-:Y:S01]  /*1de0*/  UMOV UR25, 0x80000020 ;  /* 0x8000002000197882 */ /* 0x000fe20000000000 */
[----:B------:R-:W-:-:S02]  /*1df0*/  UMOV UR27, 0x80000020 ;  /* 0x80000020001b7882 */ /* 0x000fc40000000000 */
[----:B------:R-:W-:Y:S01]  /*1e00*/  ULOP3.LUT UR50, UR50, 0x3fff, URZ, 0xc0, !UPT ;  /* 0x00003fff32327892 */ /* 0x000fe2000f8ec03f */
[----:B------:R-:W-:Y:S01]  /*1e10*/  UMOV UR24, UR28 ;  /* 0x0000001c00187c82 */ /* 0x000fe20008000000 */
[----:B------:R-:W-:Y:S02]  /*1e20*/  UMOV UR5, UR25 ;  /* 0x0000001900057c82 */ /* 0x000fe40008000000 */
[----:B------:R-:W-:Y:S01]  /*1e30*/  ULOP3.LUT UR50, UR50, 0x10000, URZ, 0xfc, !UPT ;  /* 0x0001000032327892 */ /* 0x000fe2000f8efc3f */
[----:B------:R-:W-:Y:S01]  /*1e40*/  UMOV UR4, UR24 ;  /* 0x0000001800047c82 */ /* 0x000fe20008000000 */
[----:B------:R-:W-:Y:S02]  /*1e50*/  UMOV UR7, 0x80000020 ;  /* 0x8000002000077882 */ /* 0x000fe40000000000 */
[----:B------:R-:W-:Y:S01]  /*1e60*/  UIMAD UR30, UR46, 0x780, UR50 ;  /* 0x000007802e1e78a4 */ /* 0x000fe2000f8e0232 */
[----:B------:R-:W-:Y:S01]  /*1e70*/  UMOV UR11, 0x80000020 ;  /* 0x80000020000b7882 */ /* 0x000fe20000000000 */
[----:B------:R-:W-:-:S02]  /*1e80*/  UMOV UR15, 0x80000020 ;  /* 0x80000020000f7882 */ /* 0x000fc40000000000 */
[----:B------:R-:W-:Y:S02]  /*1e90*/  UIADD3 UR6, UR30, 0x80, URZ ;  /* 0x000000801e067890 */ /* 0x000fe4000fffe03f */
[----:B------:R-:W-:Y:S02]  /*1ea0*/  UIADD3 UR8, UR30, 0x100, URZ ;  /* 0x000001001e087890 */ /* 0x000fe4000fffe03f */
[----:B------:R-:W-:Y:S01]  /*1eb0*/  UMOV UR26, UR30 ;  /* 0x0000001e001a7c82 */ /* 0x000fe20008000000 */
[----:B------:R-:W-:Y:S01]  /*1ec0*/  UIADD3 UR9, UR30, 0x180, URZ ;  /* 0x000001801e097890 */ /* 0x000fe2000fffe03f */
[----:B------:R-:W-:Y:S01]  /*1ed0*/  QGMMA.64x32x32.F32.E4M3.E4M3 R92, gdesc[UR24], RZ, !UPT, gsb0 ;  /* 0x00600000185c79f3 */ /* 0x000fe2000c0008ff */
[----:B------:R-:W-:Y:S01]  /*1ee0*/  UMOV UR26, UR6 ;  /* 0x00000006001a7c82 */ /* 0x000fe20008000000 */
[----:B------:R-:W-:Y:S01]  /*1ef0*/  UMOV UR27, 0x80000020 ;  /* 0x80000020001b7882 */ /* 0x000fe20000000000 */
[----:B------:R-:W-:Y:S01]  /*1f00*/  UMOV UR6, UR8 ;  /* 0x0000000800067c82 */ /* 0x000fe20008000000 */
[----:B------:R-:W-:-:S02]  /*1f10*/  UIADD3 UR10, UR30, 0x200, URZ ;  /* 0x000002001e0a7890 */ /* 0x000fc4000fffe03f */
[----:B------:R-:W-:Y:S02]  /*1f20*/  UIADD3 UR12, UR30, 0x102, URZ ;  /* 0x000001021e0c7890 */ /* 0x000fe4000fffe03f */
[----:B------:R-:W-:Y:S02]  /*1f30*/  UIADD3 UR13, UR30, 0x182, URZ ;  /* 0x000001821e0d7890 */ /* 0x000fe4000fffe03f */
[----:B------:R-:W-:Y:S02]  /*1f40*/  UIADD3 UR14, UR30, 0x202, URZ ;  /* 0x000002021e0e7890 */ /* 0x000fe4000fffe03f */
[----:B------:R-:W-:Y:S01]  /*1f50*/  UIADD3 UR18, UR30, 0x382, URZ ;  /* 0x000003821e127890 */ /* 0x000fe2000fffe03f */
[----:B------:R-:W-:Y:S01]  /*1f60*/  UMOV UR19, 0x80000020 ;  /* 0x8000002000137882 */ /* 0x000fe20000000000 */
[----:B------:R-:W-:Y:S01]  /*1f70*/  UIADD3 UR22, UR30, 0x600, URZ ;  /* 0x000006001e167890 */ /* 0x000fe2000fffe03f */
[----:B------:R-:W-:Y:S01]  /*1f80*/  UMOV UR23, 0x80000020 ;  /* 0x8000002000177882 */ /* 0x000fe20000000000 */
[----:B------:R-:W-:Y:S01]  /*1f90*/  UMOV UR31, 0x80000020 ;  /* 0x80000020001f7882 */ /* 0x000fe20000000000 */
[----:B------:R-:W-:-:S02]  /*1fa0*/  WARPGROUP.DEPBAR.LE gsb0, 0x0 ;  /* 0x00008000000079c5 */ /* 0x000fc40000010000 */
[----:B------:R-:W-:-:S06]  /*1fb0*/  WARPGROUP.ARRIVE ;  /* 0x00000000000079c5 */ /* 0x000fcc0000000000 */
[----:B------:R-:W-:Y:S01]  /*1fc0*/  QGMMA.64x32x32.F32.E4M3.E4M3 R76, gdesc[UR24], RZ, !UPT, gsb0 ;  /* 0x00600000184c79f3 */ /* 0x000fe2000c0008ff */
[----:B------:R-:W-:Y:S01]  /*1fd0*/  UMOV UR26, UR9 ;  /* 0x00000009001a7c82 */ /* 0x000fe20008000000 */
[----:B------:R-:W-:Y:S01]  /*1fe0*/  UMOV UR27, 0x80000020 ;  /* 0x80000020001b7882 */ /* 0x000fe20000000000 */
[----:B------:R-:W-:Y:S02]  /*1ff0*/  WARPGROUP.DEPBAR.LE gsb0, 0x0 ;  /* 0x00008000000079c5 */ /* 0x000fe40000010000 */
[----:B------:R-:W-:-:S06]  /*2000*/  WARPGROUP.ARRIVE ;  /* 0x00000000000079c5 */ /* 0x000fcc0000000000 */
[----:B------:R-:W-:Y:S01]  /*2010*/  QGMMA.64x32x32.F32.E4M3.E4M3 R60, gdesc[UR4], RZ, !UPT, gsb0 ;  /* 0x00600000043c79f3 */ /* 0x000fe2000c0008ff */
[----:B------:R-:W-:Y:S02]  /*2020*/  UIADD3 UR4, UR28, 0x2, URZ ;  /* 0x000000021c047890 */ /* 0x000fe4000fffe03f */
[----:B------:R-:W-:Y:S01]  /*2030*/  UIADD3 UR6, UR30, 0x2, URZ ;  /* 0x000000021e067890 */ /* 0x000fe2000fffe03f */
[----:B------:R-:W-:Y:S01]  /*2040*/  UMOV UR5, 0x80000020 ;  /* 0x8000002000057882 */ /* 0x000fe20000000000 */
[----:B------:R-:W-:Y:S01]  /*2050*/  UMOV UR7, 0x80000020 ;  /* 0x8000002000077882 */ /* 0x000fe20000000000 */
[----:B------:R-:W-:Y:S02]  /*2060*/  UMOV UR9, UR5 ;  /* 0x0000000500097c82 */ /* 0x000fe40008000000 */
[----:B------:R-:W-:Y:S01]  /*2070*/  UMOV UR8, UR4 ;  /* 0x0000000400087c82 */ /* 0x000fe20008000000 */
[----:B------:R-:W-:Y:S02]  /*2080*/  WARPGROUP.DEPBAR.LE gsb0, 0x0 ;  /* 0x00008000000079c5 */ /* 0x000fe40000010000 */
[----:B------:R-:W-:-:S06]  /*2090*/  WARPGROUP.ARRIVE ;  /* 0x00000000000079c5 */ /* 0x000fcc0000000000 */
[----:B------:R-:W-:Y:S01]  /*20a0*/  QGMMA.64x32x32.F32.E4M3.E4M3 R44, gdesc[UR24], RZ, !UPT, gsb0 ;  /* 0x00600000182c79f3 */ /* 0x000fe2000c0008ff */
[----:B------:R-:W-:Y:S01]  /*20b0*/  UMOV UR26, UR10 ;  /* 0x0000000a001a7c82 */ /* 0x000fe20008000000 */
[----:B------:R-:W-:Y:S01]  /*20c0*/  UMOV UR27, 0x80000020 ;  /* 0x80000020001b7882 */ /* 0x000fe20000000000 */
[----:B------:R-:W-:Y:S01]  /*20d0*/  UIADD3 UR10, UR30, 0x82, URZ ;  /* 0x000000821e0a7890 */ /* 0x000fe2000fffe03f */
        /* <DEDUP_REMOVED lines=16> */
[----:B------:R-:W-:Y:S01]  /*21e0*/  QGMMA.64x32x32.F32.E4M3.E4M3 R60, gdesc[UR8], R60, gsb0 ;  /* 0x00600000083c79f3 */ /* 0x000fe2000800083c */
        /* <DEDUP_REMOVED lines=15> */
[----:B------:R-:W-:Y:S02]  /*22e0*/  UIADD3 UR6, UR30, 0x300, URZ ;  /* 0x000003001e067890 */ /* 0x000fe4000fffe03f */
        /* <DEDUP_REMOVED lines=97> */
[----:B------:R-:W-:-:S03]  /*2900*/  UIADD3 UR6, UR30, 0x702, URZ ;  /* 0x000007021e067890 */ /* 0x000fc6000fffe03f */
        /* <DEDUP_REMOVED lines=20> */
.L_x_190:
[----:B------:R-:W-:Y:S01]  /*2a50*/  IMAD.U32 R0, RZ, RZ, UR55 ;  /* 0x00000037ff007e24 */ /* 0x000fe2000f8e00ff */
[----:B------:R-:W-:Y:S01]  /*2a60*/  P2R R7, PR, RZ, 0x1 ;  /* 0x00000001ff077803 */ /* 0x000fe20000000000 */
[----:B------:R-:W-:Y:S01]  /*2a70*/  IMAD.U32 R6, RZ, RZ, UR54 ;  /* 0x00000036ff067e24 */ /* 0x000fe2000f8e00ff */
[----:B------:R-:W-:Y:S01]  /*2a80*/  R2UR UR6, R4 ;  /* 0x00000000040672ca */ /* 0x000fe200000e0000 */
[----:B------:R-:W-:Y:S01]  /*2a90*/  UIADD3 UR54, UR54, -0x2, URZ ;  /* 0xfffffffe36367890 */ /* 0x000fe2000fffe03f */
[----:B01----:R-:W-:-:S03]  /*2aa0*/  IADD3 R3, R0, 0xa0, -R199 ;  /* 0x000000a000037810 */ /* 0x003fc60007ffe8c7 */
[----:B------:R-:W-:Y:S02]  /*2ab0*/  UISETP.GE.AND UP0, UPT, UR54, UR40, UPT ;  /* 0x000000283600728c */ /* 0x000fe4000bf06270 */
[----:B------:R-:W-:-:S05]  /*2ac0*/  IMAD R3, R6, -0xa0, R3 ;  /* 0xffffff6006037824 */ /* 0x000fca00078e0203 */
[C---:B------:R-:W-:Y:S01]  /*2ad0*/  ISETP.GT.AND P6, PT, R3.reuse, RZ, PT ;  /* 0x000000ff0300720c */ /* 0x040fe20003fc4270 */
[----:B------:R-:W-:Y:S01]  /*2ae0*/  UIADD3 UR6, UR6, 0x29840, URZ ;  /* 0x0002984006067890 */ /* 0x000fe2000fffe03f */
[C---:B------:R-:W-:Y:S02]  /*2af0*/  ISETP.GT.AND P5, PT, R3.reuse, 0x1, PT ;  /* 0x000000010300780c */ /* 0x040fe40003fa4270 */
[----:B------:R-:W-:Y:S01]  /*2b00*/  ISETP.GT.AND P4, PT, R3, 0x8, PT ;  /* 0x000000080300780c */ /* 0x000fe20003f84270 */
[----:B------:R-:W-:Y:S01]  /*2b10*/  UPRMT UR6, UR51, 0x654, UR6 ;  /* 0x0000065433067896 */ /* 0x000fe20008000006 */
[----:B------:R-:W-:Y:S02]  /*2b20*/  FSEL R94, R94, -INF , P6 ;  /* 0xff8000005e5e7808 */ /* 0x000fe40003000000 */
[----:B------:R-:W-:Y:S02]  /*2b30*/  FSEL R95, R95, -INF , P5 ;  /* 0xff8000005f5f7808 */ /* 0x000fe40002800000 */
[----:B------:R-:W-:-:S02]  /*2b40*/  ISETP.GT.AND P3, PT, R3, 0x9, PT ;  /* 0x000000090300780c */ /* 0x000fc40003f64270 */
[----:B------:R-:W-:Y:S02]  /*2b50*/  FSEL R98, R98, -INF , P4 ;  /* 0xff80000062627808 */ /* 0x000fe40002000000 */
[----:B------:R-:W-:Y:S01]  /*2b60*/  FMNMX.FTZ R5, R94, R95, !PT ;  /* 0x0000005f5e057209 */ /* 0x000fe20007810000 */
[----:B------:R-:W-:Y:S01]  /*2b70*/  SYNCS.ARRIVE.TRANS64.RED.A1T0 RZ, [UR6], RZ ;  /* 0x000000ffffff79a7 */ /* 0x000fe20008100406 */
        /* <DEDUP_REMOVED lines=106> */
[----:B------:R-:W-:Y:S02]  /*3220*/  ISETP.GT.AND P0, PT, R3, 0x79, PT ;  /* 0x000000790300780c */ /* 0x000fe40003f04270 */
[----:B------:R-:W-:Y:S02]  /*3230*/  FSEL R58, R58, -INF , P6 ;  /* 0xff8000003a3a7808 */ /* 0x000fe40003000000 */
[----:B------:R-:W-:Y:S02]  /*3240*/  FMNMX.FTZ R5, R10, R5, !PT ;  /* 0x000000050a057209 */ /* 0x000fe40007810000 */
[----:B------:R-:W-:Y:S02]  /*3250*/  FSEL R45, R45, -INF , P5 ;  /* 0xff8000002d2d7808 */ /* 0x000fe40002800000 */
[----:B------:R-:W-:Y:S02]  /*3260*/  ISETP.GT.AND P5, PT, R3, 0x80, PT ;  /* 0x000000800300780c */ /* 0x000fe40003fa4270 */
[----:B------:R-:W-:-:S02]  /*3270*/  FSEL R14, R59, -INF , P0 ;  /* 0xff8000003b0e7808 */ /* 0x000fc40000000000 */
[----:B------:R-:W-:Y:S02]  /*3280*/  FMNMX.FTZ R5, R58, R5, !PT ;  /* 0x000000053a057209 */ /* 0x000fe40007810000 */
[C---:B------:R-:W-:Y:S02]  /*3290*/  ISETP.GT.AND P0, PT, R3.reuse, 0x81, PT ;  /* 0x000000810300780c */ /* 0x040fe40003f04270 */
        /* <DEDUP_REMOVED lines=11> */
[----:B------:R-:W-:Y:S02]  /*3350*/  FSEL R108, R35, -INF , P2 ;  /* 0xff800000236c7808 */ /* 0x000fe40001000000 */
[----:B------:R-:W-:Y:S02]  /*3360*/  FMNMX.FTZ R5, R34, R5, !PT ;  /* 0x0000000522057209 */ /* 0x000fe40007810000 */
[----:B------:R-:W-:Y:S02]  /*3370*/  ISETP.GT.AND P3, PT, R3, 0x90, PT ;  /* 0x000000900300780c */ /* 0x000fe40003f64270 */
[----:B------:R-:W-:Y:S02]  /*3380*/  FSEL R48, R48, -INF , P4 ;  /* 0xff80000030307808 */ /* 0x000fe40002000000 */
[----:B------:R-:W-:-:S02]  /*3390*/  FSEL R38, R38, -INF , P3 ;  /* 0xff80000026267808 */ /* 0x000fc40001800000 */
[----:B------:R-:W-:Y:S02]  /*33a0*/  FMNMX.FTZ R5, R108, R5, !PT ;  /* 0x000000056c057209 */ /* 0x000fe40007810000 */
[----:B------:R-:W-:Y:S02]  /*33b0*/  ISETP.GT.AND P4, PT, R3, 0x91, PT ;  /* 0x000000910300780c */ /* 0x000fe40003f84270 */
[----:B------:R-:W-:Y:S02]  /*33c0*/  FMNMX.FTZ R5, R38, R5, !PT ;  /* 0x0000000526057209 */ /* 0x000fe40007810000 */
[----:B------:R-:W-:Y:S02]  /*33d0*/  FSEL R110, R39, -INF , P4 ;  /* 0xff800000276e7808 */ /* 0x000fe40002000000 */
[----:B------:R-:W-:Y:S02]  /*33e0*/  ISETP.GT.AND P5, PT, R3, 0x98, PT ;  /* 0x000000980300780c */ /* 0x000fe40003fa4270 */
[----:B------:R-:W-:-:S02]  /*33f0*/  FMNMX.FTZ R5, R110, R5, !PT ;  /* 0x000000056e057209 */ /* 0x000fc40007810000 */
[----:B------:R-:W-:Y:S02]  /*3400*/  FSEL R42, R42, -INF , P5 ;  /* 0xff8000002a2a7808 */ /* 0x000fe40002800000 */
[----:B------:R-:W-:Y:S02]  /*3410*/  ISETP.GT.AND P6, PT, R3, 0x99, PT ;  /* 0x000000990300780c */ /* 0x000fe40003fc4270 */
[----:B------:R-:W-:Y:S01]  /*3420*/  FMNMX.FTZ R0, R42, R5, !PT ;  /* 0x000000052a007209 */ /* 0x000fe20007810000 */
[----:B------:R-:W-:Y:S01]  /*3430*/  IMAD.U32 R5, RZ, RZ, UR41 ;  /* 0x00000029ff057e24 */ /* 0x000fe2000f8e00ff */
[----:B------:R-:W-:Y:S02]  /*3440*/  FSEL R43, R43, -INF , P6 ;  /* 0xff8000002b2b7808 */ /* 0x000fe40003000000 */
[----:B------:R-:W-:Y:S02]  /*3450*/  P2R R20, PR, RZ, 0x1 ;  /* 0x00000001ff147803 */ /* 0x000fe40000000000 */
[----:B------:R-:W-:-:S02]  /*3460*/  FMNMX.FTZ R9, R43, R0, !PT ;  /* 0x000000002b097209 */ /* 0x000fc40007810000 */
[----:B------:R-:W-:Y:S02]  /*3470*/  ISETP.GT.AND P0, PT, R3, 0x80, PT ;  /* 0x000000800300780c */ /* 0x000fe40003f04270 */
[----:B------:R-:W-:Y:S01]  /*3480*/  P2R R12, PR, RZ, 0x8 ;  /* 0x00000008ff0c7803 */ /* 0x000fe20000000000 */
[----:B------:R-:W0:Y:S01]  /*3490*/  SHFL.BFLY PT, R0, R9, 0x2, 0x1f ;  /* 0x0c401f0009007f89 */ /* 0x000e2200000e0000 */
[----:B------:R-:W-:Y:S02]  /*34a0*/  FSEL R28, R28, -INF , P0 ;  /* 0xff8000001c1c7808 */ /* 0x000fe40000000000 */
[----:B------:R-:W-:Y:S02]  /*34b0*/  ISETP.NE.AND P0, PT, R20, RZ, PT ;  /* 0x000000ff1400720c */ /* 0x000fe40003f05270 */
[----:B------:R-:W-:Y:S02]  /*34c0*/  P2R R15, PR, RZ, 0x2 ;  /* 0x00000002ff0f7803 */ /* 0x000fe40000000000 */
[----:B------:R-:W-:-:S02]  /*34d0*/  P2R R13, PR, RZ, 0x4 ;  /* 0x00000004ff0d7803 */ /* 0x000fc40000000000 */
[C---:B------:R-:W-:Y:S02]  /*34e0*/  ISETP.GT.AND P2, PT, R3.reuse, 0x78, PT ;  /* 0x000000780300780c */ /* 0x040fe40003f44270 */
[----:B------:R-:W-:Y:S02]  /*34f0*/  ISETP.GT.AND P1, PT, R3, 0x79, PT ;  /* 0x000000790300780c */ /* 0x000fe40003f24270 */
[----:B------:R-:W-:Y:S02]  /*3500*/  FMNMX.FTZ R3, R92, R93, !PT ;  /* 0x0000005d5c037209 */ /* 0x000fe40007810000 */
[----:B------:R-:W-:Y:S02]  /*3510*/  FSEL R29, R29, -INF , P0 ;  /* 0xff8000001d1d7808 */ /* 0x000fe40000000000 */
[----:B------:R-:W-:Y:S02]  /*3520*/  ISETP.NE.AND P0, PT, R7, RZ, PT ;  /* 0x000000ff0700720c */ /* 0x000fe40003f05270 */
[----:B------:R-:W-:-:S02]  /*3530*/  FSEL R57, R57, -INF , P1 ;  /* 0xff80000039397808 */ /* 0x000fc40000800000 */
[----:B------:R-:W-:Y:S02]  /*3540*/  ISETP.NE.AND P1, PT, R15, RZ, PT ;  /* 0x000000ff0f00720c */ /* 0x000fe40003f25270 */
[----:B------:R-:W-:Y:S02]  /*3550*/  FSEL R56, R56, -INF , P2 ;  /* 0xff80000038387808 */ /* 0x000fe40001000000 */
[----:B0-----:R-:W-:Y:S02]  /*3560*/  FMNMX.FTZ R11, R9, R0, !PT ;  /* 0x00000000090b7209 */ /* 0x001fe40007810000 */
[----:B------:R-:W-:Y:S02]  /*3570*/  ISETP.NE.AND P2, PT, R13, RZ, PT ;  /* 0x000000ff0d00720c */ /* 0x000fe40003f45270 */
[----:B------:R-:W-:Y:S01]  /*3580*/  FSEL R55, R32, -INF , P1 ;  /* 0xff80000020377808 */ /* 0x000fe20000800000 */
[----:B------:R-:W0:Y:S01]  /*3590*/  SHFL.BFLY PT, R0, R11, 0x1, 0x1f ;  /* 0x0c201f000b007f89 */ /* 0x000e2200000e0000 */
[----:B------:R-:W-:-:S02]  /*35a0*/  FSEL R59, R33, -INF , P2 ;  /* 0xff800000213b7808 */ /* 0x000fc40001000000 */
[----:B0-----:R-:W-:-:S04]  /*35b0*/  FMNMX.FTZ R0, R11, R0, !PT ;  /* 0x000000000b007209 */ /* 0x001fc80007810000 */
[C---:B------:R-:W-:Y:S01]  /*35c0*/  FSETP.NEU.FTZ.AND P3, PT, R0.reuse, -INF , PT ;  /* 0xff8000000000780b */ /* 0x040fe20003f7d000 */
[----:B------:R-:W-:-:S05]  /*35d0*/  FFMA.FTZ R5, R0, R5, -8 ;  /* 0xc100000000057423 */ /* 0x000fca0000010005 */
[----:B------:R-:W-:Y:S02]  /*35e0*/  FSEL R5, R5, RZ, P3 ;  /* 0x000000ff05057208 */ /* 0x000fe40001800000 */
[----:B------:R-:W-:-:S03]  /*35f0*/  ISETP.NE.AND P3, PT, R12, RZ, PT ;  /* 0x000000ff0c00720c */ /* 0x000fc60003f65270 */
[--C-:B------:R-:W-:Y:S01]  /*3600*/  FFMA.FTZ R7, R94, UR41, -R5.reuse ;  /* 0x000000295e077c23 */ /* 0x100fe20008010805 */
[----:B------:R-:W-:Y:S01]  /*3610*/  FMNMX.FTZ R94, R96, R3, !PT ;  /* 0x00000003605e7209 */ /* 0x000fe20007810000 */
[--C-:B------:R-:W-:Y:S01]  /*3620*/  FFMA.FTZ R9, R98, UR41, -R5.reuse ;  /* 0x0000002962097c23 */ /* 0x100fe20008010805 */
[----:B------:R-:W-:-:S01]  /*3630*/  FFMA.FTZ R15, R78, UR41, -R5 ;  /* 0x000000294e0f7c23 */ /* 0x000fc20008010805 */
        /* <DEDUP_REMOVED lines=12> */
[----:B------:R0:W-:Y:S01]  /*3700*/  MUFU.EX2 R32, R71 ;  /* 0x0000004700207308 */ /* 0x0001e20000000800 */
[----:B------:R-:W-:Y:S01]  /*3710*/  FMNMX.FTZ R78, R104, R3, !PT ;  /* 0x00000003684e7209 */ /* 0x000fe20007810000 */
[--C-:B------:R-:W-:Y:S01]  /*3720*/  FFMA.FTZ R20, R99, UR41, -R5.reuse ;  /* 0x0000002963147c23 */ /* 0x100fe20008010805 */
[----:B------:R-:W-:-:S01]  /*3730*/  FFMA.FTZ R11, R102, UR41, -R5 ;  /* 0x00000029660b7c23 */ /* 0x000fc20008010805 */
[--C-:B------:R-:W-:Y:S01]  /*3740*/  FFMA.FTZ R26, R103, UR41, -R5.reuse ;  /* 0x00000029671a7c23 */ /* 0x100fe20008010805 */
[----:B------:R-:W-:Y:S01]  /*3750*/  FMNMX.FTZ R3, R105, R78, !PT ;  /* 0x0000004e69037209 */ /* 0x000fe20007810000 */
[--C-:B------:R-:W-:Y:S01]  /*3760*/  FFMA.FTZ R78, R79, UR41, -R5.reuse ;  /* 0x000000294f4e7c23 */ /* 0x100fe20008010805 */
[----:B------:R-:W-:-:S01]  /*3770*/  FFMA.FTZ R79, R24, UR41, -R5 ;  /* 0x00000029184f7c23 */ /* 0x000fc20008010805 */
[----:B------:R-:W-:Y:S01]  /*3780*/  MUFU.EX2 R7, R7 ;  /* 0x0000000700077308 */ /* 0x000fe20000000800 */
[----:B------:R-:W-:Y:S01]  /*3790*/  FMNMX.FTZ R98, R76, R3, !PT ;  /* 0x000000034c627209 */ /* 0x000fe20007810000 */
[--C-:B------:R-:W-:Y:S01]  /*37a0*/  FFMA.FTZ R24, R34, UR41, -R5.reuse ;  /* 0x0000002922187c23 */ /* 0x100fe20008010805 */
[----:B0-----:R-:W-:Y:S01]  /*37b0*/  FSEL R71, R41, -INF , P6 ;  /* 0xff80000029477808 */ /* 0x001fe20003000000 */
[--C-:B------:R-:W-:Y:S01]  /*37c0*/  FFMA.FTZ R41, R8, UR41, -R5.reuse ;  /* 0x0000002908297c23 */ /* 0x100fe20008010805 */
[----:B------:R-:W-:Y:S01]  /*37d0*/  FMNMX.FTZ R3, R77, R98, !PT ;  /* 0x000000624d037209 */ /* 0x000fe20007810000 */
[--C-:B------:R-:W-:Y:S01]  /*37e0*/  FFMA.FTZ R8, R54, UR41, -R5.reuse ;  /* 0x0000002936087c23 */ /* 0x100fe20008010805 */
[----:B------:R-:W-:-:S01]  /*37f0*/  FFMA.FTZ R34, R42, UR41, -R5 ;  /* 0x000000292a227c23 */ /* 0x000fc20008010805 */
[----:B------:R-:W-:Y:S01]  /*3800*/  MUFU.EX2 R12, R12 ;  /* 0x0000000c000c7308 */ /* 0x000fe20000000800 */
        /* <DEDUP_REMOVED lines=10> */
[----:B------:R-:W-:-:S02]  /*38b0*/  FFMA.FTZ R83, R108, UR41, -R5 ;  /* 0x000000296c537c23 */ /* 0x000fc40008010805 */
[----:B------:R-:W-:-:S03]  /*38c0*/  FMNMX.FTZ R3, R85, R98, !PT ;  /* 0x0000006255037209 */ /* 0x000fc60007810000 */
[----:B------:R-:W0:Y:S01]  /*38d0*/  MUFU.EX2 R20, R20 ;  /* 0x0000001400147308 */ /* 0x000e220000000800 */
[----:B------:R-:W-:-:S04]  /*38e0*/  FMNMX.FTZ R86, R88, R3, !PT ;  /* 0x0000000358567209 */ /* 0x000fc80007810000 */
[----:B------:R-:W-:Y:S01]  /*38f0*/  FMNMX.FTZ R3, R89, R86, !PT ;  /* 0x0000005659037209 */ /* 0x000fe20007810000 */
[----:B------:R-:W-:-:S01]  /*3900*/  FFMA.FTZ R86, R87, UR41, -R5 ;  /* 0x0000002957567c23 */ /* 0x000fc20008010805 */
[----:B------:R-:W-:Y:S01]  /*3910*/  FFMA.FTZ R87, R110, UR41, -R5 ;  /* 0x000000296e577c23 */ /* 0x000fe20008010805 */
[----:B------:R-:W-:Y:S01]  /*3920*/  MUFU.EX2 R11, R11 ;  /* 0x0000000b000b7308 */ /* 0x000fe20000000800 */
[----:B------:R-:W-:-:S04]  /*3930*/  FMNMX.FTZ R98, R60, R3, !PT ;  /* 0x000000033c627209 */ /* 0x000fc80007810000 */
[----:B------:R-:W-:-:S03]  /*3940*/  FMNMX.FTZ R3, R61, R98, !PT ;  /* 0x000000623d037209 */ /* 0x000fc60007810000 */
[----:B------:R-:W-:Y:S01]  /*3950*/  MUFU.EX2 R26, R26 ;  /* 0x0000001a001a7308 */ /* 0x000fe20000000800 */
[----:B------:R-:W-:Y:S02]  /*3960*/  FMNMX.FTZ R90, R64, R3, !PT ;  /* 0x00000003405a7209 */ /* 0x000fe40007810000 */
[----:B0-----:R-:W-:Y:S02]  /*3970*/  F2FP.SATFINITE.E4M3.F32.PACK_AB_MERGE_C R173, R20, R9, RZ ;  /* 0x0000000914ad723e */ /* 0x001fe400048070ff */
[----:B------:R-:W-:Y:S01]  /*3980*/  FMNMX.FTZ R3, R65, R90, !PT ;  /* 0x0000005a41037209 */ /* 0x000fe20007810000 */
[----:B------:R-:W-:Y:S01]  /*3990*/  FFMA.FTZ R90, R91, UR41, -R5 ;  /* 0x000000295b5a7c23 */ /* 0x000fe20008010805 */
[----:B------:R-:W-:Y:S01]  /*39a0*/  F2FP.SATFINITE.E4M3.F32.PACK_AB_MERGE_C R173, R12, R7, R173 ;  /* 0x000000070cad723e */ /* 0x000fe200048070ad */
[----:B------:R-:W-:Y:S01]  /*39b0*/  MUFU.EX2 R13, R13 ;  /* 0x0000000d000d7308 */ /* 0x000fe20000000800 */
[----:B------:R-:W-:-:S04]  /*39c0*/  FMNMX.FTZ R98, R68, R3, !PT ;  /* 0x0000000344627209 */ /* 0x000fc80007810000 */
[----:B------:R-:W-:-:S03]  /*39d0*/  FMNMX.FTZ R3, R69, R98, !PT ;  /* 0x0000006245037209 */ /* 0x000fc60007810000 */
[----:B------:R-:W0:Y:S01]  /*39e0*/  MUFU.EX2 R94, R94 ;  /* 0x0000005e005e7308 */ /* 0x000e220000000800 */
[----:B------:R-:W-:-:S04]  /*39f0*/  FMNMX.FTZ R62, R72, R3, !PT ;  /* 0x00000003483e7209 */ /* 0x000fc80007810000 */
[----:B------:R-:W-:Y:S01]  /*3a00*/  FMNMX.FTZ R3, R73, R62, !PT ;  /* 0x0000003e49037209 */ /* 0x000fe20007810000 */
[----:B------:R-:W-:-:S01]  /*3a10*/  FFMA.FTZ R62, R63, UR41, -R5 ;  /* 0x000000293f3e7c23 */ /* 0x000fc20008010805 */
[----:B------:R-:W-:Y:S01]  /*3a20*/  FSEL R63, R36, -INF , P3 ;  /* 0xff800000243f7808 */ /* 0x000fe20001800000 */
[----:B------:R-:W-:Y:S01]  /*3a30*/  MUFU.EX2 R15, R15 ;  /* 0x0000000f000f7308 */ /* 0x000fe20000000800 */
[----:B------:R-:W-:-:S04]  /*3a40*/  FMNMX.FTZ R98, R44, R3, !PT ;  /* 0x000000032c627209 */ /* 0x000fc80007810000 */
[----:B------:R-:W-:-:S03]  /*3a50*/  FMNMX.FTZ R3, R45, R98, !PT ;  /* 0x000000622d037209 */ /* 0x000fc60007810000 */
[----:B------:R-:W-:Y:S01]  /*3a60*/  MUFU.EX2 R78, R78 ;  /* 0x0000004e004e7308 */ /* 0x000fe20000000800 */
[----:B------:R-:W-:Y:S02]  /*3a70*/  FMNMX.FTZ R66, R48, R3, !PT ;  /* 0x0000000330427209 */ /* 0x000fe40007810000 */
[----:B0-----:R-:W-:Y:S02]  /*3a80*/  F2FP.SATFINITE.E4M3.F32.PACK_AB_MERGE_C R175, R94, R13, RZ ;  /* 0x0000000d5eaf723e */ /* 0x001fe400048070ff */
[----:B------:R-:W-:Y:S01]  /*3a90*/  FMNMX.FTZ R3, R49, R66, !PT ;  /* 0x0000004231037209 */ /* 0x000fe20007810000 */
[--C-:B------:R-:W-:Y:S01]  /*3aa0*/  FFMA.FTZ R66, R67, UR41, -R5.reuse ;  /* 0x0000002943427c23 */ /* 0x100fe20008010805 */
[----:B------:R-:W-:Y:S01]  /*3ab0*/  FSEL R67, R37, -INF , P4 ;  /* 0xff80000025437808 */ /* 0x000fe20002000000 */
[--C-:B------:R-:W-:Y:S01]  /*3ac0*/  FFMA.FTZ R37, R6, UR41, -R5.reuse ;  /* 0x0000002906257c23 */ /* 0x100fe20008010805 */
[----:B------:R-:W-:Y:S01]  /*3ad0*/  FMNMX.FTZ R98, R52, R3, !PT ;  /* 0x0000000334627209 */ /* 0x000fe20007810000 */
[----:B------:R-:W-:Y:S01]  /*3ae0*/  FFMA.FTZ R6, R50, UR41, -R5 ;  /* 0x0000002932067c23 */ /* 0x000fe20008010805 */
[----:B------:R-:W-:Y:S01]  /*3af0*/  MUFU.EX2 R21, R21 ;  /* 0x0000001500157308 */ /* 0x000fe20000000800 */
[----:B------:R-:W-:-:S02]  /*3b00*/  F2FP.SATFINITE.E4M3.F32.PACK_AB_MERGE_C R175, R26, R11, R175 ;  /* 0x0000000b1aaf723e */ /* 0x000fc400048070af */
[----:B------:R-:W-:-:S04]  /*3b10*/  FMNMX.FTZ R3, R53, R98, !PT ;  /* 0x0000006235037209 */ /* 0x000fc80007810000 */
[----:B------:R-:W-:Y:S01]  /*3b20*/  FMNMX.FTZ R70, R56, R3, !PT ;  /* 0x0000000338467209 */ /* 0x000fe20007810000 */
[----:B------:R-:W0:Y:S03]  /*3b30*/  MUFU.EX2 R82, R82 ;  /* 0x0000005200527308 */ /* 0x000e260000000800 */
[----:B------:R-:W-:-:S04]  /*3b40*/  FMNMX.FTZ R3, R57, R70, !PT ;  /* 0x0000004639037209 */ /* 0x000fc80007810000 */
[----:B------:R-:W-:Y:S01]  /*3b50*/  FMNMX.FTZ R70, R28, R3, !PT ;  /* 0x000000031c467209 */ /* 0x000fe20007810000 */
[----:B------:R-:W-:Y:S03]  /*3b60*/  MUFU.EX2 R27, R27 ;  /* 0x0000001b001b7308 */ /* 0x000fe60000000800 */
[----:B------:R-:W-:-:S04]  /*3b70*/  FMNMX.FTZ R70, R29, R70, !PT ;  /* 0x000000461d467209 */ /* 0x000fc80007810000 */
[----:B------:R-:W-:Y:S01]  /*3b80*/  FMNMX.FTZ R70, R55, R70, !PT ;  /* 0x0000004637467209 */ /* 0x000fe20007810000 */
[----:B------:R-:W-:Y:S01]  /*3b90*/  MUFU.EX2 R86, R86 ;  /* 0x0000005600567308 */ /* 0x000fe20000000800 */
[----:B0-----:R-:W-:Y:S02]  /*3ba0*/  F2FP.SATFINITE.E4M3.F32.PACK_AB_MERGE_C R177, R82, R21, RZ ;  /* 0x0000001552b1723e */ /* 0x001fe400048070ff */
[----:B------:R-:W-:Y:S02]  /*3bb0*/  FMNMX.FTZ R70, R59, R70, !PT ;  /* 0x000000463b467209 */ /* 0x000fe40007810000 */
[----:B------:R-:W-:Y:S02]  /*3bc0*/  F2FP.SATFINITE.E4M3.F32.PACK_AB_MERGE_C R177, R78, R15, R177 ;  /* 0x0000000f4eb1723e */ /* 0x000fe400048070b1 */
[----:B------:R-:W-:Y:S01]  /*3bd0*/  FMNMX.FTZ R36, R63, R70, !PT ;  /* 0x000000463f247209 */ /* 0x000fe20007810000 */
[----:B------:R-:W-:Y:S01]  /*3be0*/  MUFU.EX2 R31, R31 ;  /* 0x0000001f001f7308 */ /* 0x000fe20000000800 */
[----:B------:R-:W-:-:S02]  /*3bf0*/  FSEL R70, R40, -INF , P5 ;  /* 0xff80000028467808 */ /* 0x000fc40002800000 */
[----:B------:R-:W-:Y:S01]  /*3c00*/  FMNMX.FTZ R3, R67, R36, !PT ;  /* 0x0000002443037209 */ /* 0x000fe20007810000 */
[----:B------:R-:W-:-:S03]  /*3c10*/  FFMA.FTZ R36, R46, UR41, -R5 ;  /* 0x000000292e247c23 */ /* 0x000fc60008010805 */
[----:B------:R-:W-:Y:S01]  /*3c20*/  FMNMX.FTZ R46, R70, R3, !PT ;  /* 0x00000003462e7209 */ /* 0x000fe20007810000 */
[----:B------:R0:W-:Y:S03]  /*3c30*/  MUFU.EX2 R40, R75 ;  /* 0x0000004b00287308 */ /* 0x0001e60000000800 */
[----:B------:R-:W-:-:S05]  /*3c40*/  FMNMX.FTZ R46, R71, R46, !PT ;  /* 0x0000002e472e7209 */ /* 0x000fca0007810000 */
[----:B------:R-:W1:Y:S01]  /*3c50*/  SHFL.BFLY PT, R3, R46, 0x2, 0x1f ;  /* 0x0c401f002e037f89 */ /* 0x000e6200000e0000 */
[----:B0-----:R-:W-:-:S01]  /*3c60*/  FFMA.FTZ R75, R14, UR41, -R5 ;  /* 0x000000290e4b7c23 */ /* 0x001fc20008010805 */
[--C-:B------:R-:W-:Y:S01]  /*3c70*/  FFMA.FTZ R14, R30, UR41, -R5.reuse ;  /* 0x000000291e0e7c23 */ /* 0x100fe20008010805 */
[----:B------:R-:W-:-:S01]  /*3c80*/  FFMA.FTZ R30, R38, UR41, -R5 ;  /* 0x00000029261e7c23 */ /* 0x000fc20008010805 */
[----:B------:R-:W-:Y:S01]  /*3c90*/  FFMA.FTZ R5, R43, UR41, -R5 ;  /* 0x000000292b057c23 */ /* 0x000fe20008010805 */
[----:B------:R-:W0:Y:S08]  /*3ca0*/  MUFU.EX2 R90, R90 ;  /* 0x0000005a005a7308 */ /* 0x000e300000000800 */
[----:B------:R-:W-:Y:S08]  /*3cb0*/  MUFU.EX2 R35, R35 ;  /* 0x0000002300237308 */ /* 0x000ff00000000800 */
[----:B------:R-:W-:Y:S01]  /*3cc0*/  MUFU.EX2 R62, R62 ;  /* 0x0000003e003e7308 */ /* 0x000fe20000000800 */
[----:B0-----:R-:W-:-:S02]  /*3cd0*/  F2FP.SATFINITE.E4M3.F32.PACK_AB_MERGE_C R179, R90, R31, RZ ;  /* 0x0000001f5ab3723e */ /* 0x001fc400048070ff */
[----:B-1----:R-:W-:Y:S01]  /*3ce0*/  FMNMX.FTZ R50, R46, R3, !PT ;  /* 0x000000032e327209 */ /* 0x002fe20007810000 */
[----:B------:R-:W-:Y:S01]  /*3cf0*/  IMAD.U32 R46, RZ, RZ, UR41 ;  /* 0x00000029ff2e7e24 */ /* 0x000fe2000f8e00ff */
[----:B------:R-:W-:-:S03]  /*3d00*/  F2FP.SATFINITE.E4M3.F32.PACK_AB_MERGE_C R179, R86, R27, R179 ;  /* 0x0000001b56b3723e */ /* 0x000fc600048070b3 */
[----:B------:R-:W0:Y:S01]  /*3d10*/  SHFL.BFLY PT, R3, R50, 0x1, 0x1f ;  /* 0x0c201f0032037f89 */ /* 0x000e2200000e0000 */
[----:B------:R-:W-:Y:S08]  /*3d20*/  MUFU.EX2 R39, R39 ;  /* 0x0000002700277308 */ /* 0x000ff00000000800 */
[----:B------:R-:W1:Y:S08]  /*3d30*/  MUFU.EX2 R66, R66 ;  /* 0x0000004200427308 */ /* 0x000e700000000800 */
[----:B------:R-:W-:Y:S01]  /*3d40*/  MUFU.EX2 R47, R47 ;  /* 0x0000002f002f7308 */ /* 0x000fe20000000800 */
[----:B0-----:R-:W-:-:S07]  /*3d50*/  FMNMX.FTZ R3, R50, R3, !PT ;  /* 0x0000000332037209 */ /* 0x001fce0007810000 */
[----:B------:R-:W-:Y:S01]  /*3d60*/  MUFU.EX2 R33, R33 ;  /* 0x0000002100217308 */ /* 0x000fe20000000800 */
[----:B-1----:R-:W-:Y:S02]  /*3d70*/  F2FP.SATFINITE.E4M3.F32.PACK_AB_MERGE_C R181, R66, R39, RZ ;  /* 0x0000002742b5723e */ /* 0x002fe400048070ff */
[C---:B------:R-:W-:Y:S01]  /*3d80*/  FSETP.NEU.FTZ.AND P1, PT, R3.reuse, -INF , PT ;  /* 0xff8000000300780b */ /* 0x040fe20003f3d000 */
[----:B------:R-:W-:-:S01]  /*3d90*/  FFMA.FTZ R46, R3, R46, -8 ;  /* 0xc1000000032e7423 */ /* 0x000fc2000001002e */
[----:B------:R-:W-:-:S03]  /*3da0*/  F2FP.SATFINITE.E4M3.F32.PACK_AB_MERGE_C R181, R62, R35, R181 ;  /* 0x000000233eb5723e */ /* 0x000fc600048070b5 */
[----:B------:R-:W-:Y:S01]  /*3db0*/  MUFU.EX2 R36, R36 ;  /* 0x0000002400247308 */ /* 0x000fe20000000800 */
[----:B------:R-:W-:Y:S02]  /*3dc0*/  FSEL R46, R46, RZ, P1 ;  /* 0x000000ff2e2e7208 */ /* 0x000fe40000800000 */
[----:B------:R-:W-:-:S03]  /*3dd0*/  PLOP3.LUT P1, PT, PT, PT, UP0, 0x80, 0x0 ;  /* 0x000000000000781c */ /* 0x000fc60003f2f008 */
[--C-:B------:R-:W-:Y:S01]  /*3de0*/  FFMA.FTZ R38, R92, UR41, -R46.reuse ;  /* 0x000000295c267c23 */ /* 0x100fe2000801082e */
[----:B------:R-:W-:-:S01]  /*3df0*/  FFMA.FTZ R91, R93, UR41, -R46 ;  /* 0x000000295d5b7c23 */ /* 0x000fc2000801082e */
[--C-:B------:R-:W-:Y:S01]  /*3e00*/  FFMA.FTZ R54, R96, UR41, -R46.reuse ;  /* 0x0000002960367c23 */ /* 0x100fe2000801082e */
[----:B------:R-:W-:-:S01]  /*3e10*/  FFMA.FTZ R95, R97, UR41, -R46 ;  /* 0x00000029615f7c23 */ /* 0x000fc2000801082e */
[--C-:B------:R-:W-:Y:S01]  /*3e20*/  FFMA.FTZ R42, R100, UR41, -R46.reuse ;  /* 0x00000029642a7c23 */ /* 0x100fe2000801082e */
        /* <DEDUP_REMOVED lines=9> */
[----:B------:R-:W0:Y:S01]  /*3ec0*/  MUFU.EX2 R91, R91 ;  /* 0x0000005b005b7308 */ /* 0x000e220000000800 */
        /* <DEDUP_REMOVED lines=8> */
[----:B------:R-:W-:-:S01]  /*3f50*/  FFMA.FTZ R72, R72, UR41, -R46 ;  /* 0x0000002948487c23 */ /* 0x000fc2000801082e */
[--C-:B------:R-:W-:Y:S01]  /*3f60*/  FFMA.FTZ R73, R73, UR41, -R46.reuse ;  /* 0x0000002949497c23 */ /* 0x100fe2000801082e */
[----:B------:R-:W-:-:S01]  /*3f70*/  FFMA.FTZ R44, R44, UR41, -R46 ;  /* 0x000000292c2c7c23 */ /* 0x000fc2000801082e */
[--C-:B------:R-:W-:Y:S01]  /*3f80*/  FFMA.FTZ R45, R45, UR41, -R46.reuse ;  /* 0x000000292d2d7c23 */ /* 0x100fe2000801082e */
[----:B------:R-:W-:-:S01]  /*3f90*/  FFMA.FTZ R48, R48, UR41, -R46 ;  /* 0x0000002930307c23 */ /* 0x000fc2000801082e */
[--C-:B------:R-:W-:Y:S01]  /*3fa0*/  FFMA.FTZ R49, R49, UR41, -R46.reuse ;  /* 0x0000002931317c23 */ /* 0x100fe2000801082e */
[----:B------:R-:W-:-:S01]  /*3fb0*/  FFMA.FTZ R53, R53, UR41, -R46 ;  /* 0x0000002935357c23 */ /* 0x000fc2000801082e */
[----:B------:R-:W2:Y:S01]  /*3fc0*/  MUFU.EX2 R95, R95 ;  /* 0x0000005f005f7308 */ /* 0x000ea20000000800 */
[----:B0-----:R-:W-:-:S01]  /*3fd0*/  FADD.FTZ R69, R38, R91 ;  /* 0x0000005b26457221 */ /* 0x001fc20000010000 */
        /* <DEDUP_REMOVED lines=10> */
[----:B------:R-:W-:-:S04]  /*4080*/  F2FP.SATFINITE.E4M3.F32.PACK_AB_MERGE_C R183, R40, R33, RZ ;  /* 0x0000002128b7723e */ /* 0x000fc800048070ff */
[----:B------:R3:W-:Y:S01]  /*4090*/  MUFU.EX2 R97, R76 ;  /* 0x0000004c00617308 */ /* 0x0007e20000000800 */
[----:B------:R-:W-:-:S07]  /*40a0*/  F2FP.SATFINITE.E4M3.F32.PACK_AB_MERGE_C R183, R32, R47, R183 ;  /* 0x0000002f20b7723e */ /* 0x000fce00048070b7 */
[----:B------:R-:W4:Y:S01]  /*40b0*/  MUFU.EX2 R93, R93 ;  /* 0x0000005d005d7308 */ /* 0x000f220000000800 */
[----:B---3--:R-:W-:-:S01]  /*40c0*/  FFMA.FTZ R76, R64, UR41, -R46 ;  /* 0x00000029404c7c23 */ /* 0x008fc2000801082e */
[----:B------:R-:W-:Y:S01]  /*40d0*/  FFMA.FTZ R64, R68, UR41, -R46 ;  /* 0x0000002944407c23 */ /* 0x000fe2000801082e */
[----:B------:R-:W-:-:S04]  /*40e0*/  FADD.FTZ R68, R7, R12 ;  /* 0x0000000c07447221 */ /* 0x000fc80000010000 */
[----:B------:R-:W-:Y:S01]  /*40f0*/  FADD.FTZ R99, R9, R68 ;  /* 0x0000004409637221 */ /* 0x000fe20000010000 */
[----:B------:R-:W3:Y:S01]  /*4100*/  MUFU.EX2 R74, R74 ;  /* 0x0000004a004a7308 */ /* 0x000ee20000000800 */
[----:B-1----:R-:W-:-:S01]  /*4110*/  FADD.FTZ R68, R54, R69 ;  /* 0x0000004536447221 */ /* 0x002fc20000010000 */
[----:B--2---:R-:W-:-:S03]  /*4120*/  F2FP.SATFINITE.E4M3.F32.PACK_AB_MERGE_C R54, R95, R54, RZ ;  /* 0x000000365f36723e */ /* 0x004fc600048070ff */
[----:B------:R-:W-:Y:S01]  /*4130*/  FADD.FTZ R69, R95, R68 ;  /* 0x000000445f457221 */ /* 0x000fe20000010000 */
[----:B------:R-:W-:Y:S01]  /*4140*/  F2FP.SATFINITE.E4M3.F32.PACK_AB_MERGE_C R172, R91, R38, R54 ;  /* 0x000000265bac723e */ /* 0x000fe20004807036 */
[----:B------:R-:W-:Y:S01]  /*4150*/  IMAD.MOV.U32 R38, RZ, RZ, R25 ;  /* 0x000000ffff267224 */ /* 0x000fe200078e0019 */
[----:B------:R1:W-:Y:S01]  /*4160*/  MUFU.EX2 R85, R84 ;  /* 0x0000005400557308 */ /* 0x0003e20000000800 */
[----:B0-----:R-:W-:-:S01]  /*4170*/  FADD.FTZ R4, R42, R69 ;  /* 0x000000452a047221 */ /* 0x001fc20000010000 */
[----:B------:R-:W-:-:S03]  /*4180*/  IMAD.MOV.U32 R54, RZ, RZ, R25 ;  /* 0x000000ffff367224 */ /* 0x000fc600078e0019 */
[----:B----4-:R-:W-:Y:S01]  /*4190*/  FADD.FTZ R43, R93, R4 ;  /* 0x000000045d2b7221 */ /* 0x010fe20000010000 */
[----:B------:R-:W-:-:S01]  /*41a0*/  FFMA.FTZ R4, R52, UR41, -R46 ;  /* 0x0000002934047c23 */ /* 0x000fc2000801082e */
[----:B------:R-:W-:Y:S01]  /*41b0*/  FFMA.FTZ R46, R71, UR41, -R46 ;  /* 0x00000029472e7c23 */ /* 0x000fe2000801082e */
[----:B------:R-:W0:Y:S01]  /*41c0*/  MUFU.EX2 R105, R105 ;  /* 0x0000006900697308 */ /* 0x000e220000000800 */
[----:B-1----:R-:W-:-:S01]  /*41d0*/  FADD.FTZ R84, R20, R99 ;  /* 0x0000006314547221 */ /* 0x002fc20000010000 */
[----:B------:R-:W-:-:S03]  /*41e0*/  IMAD.MOV.U32 R71, RZ, RZ, R25 ;  /* 0x000000ffff477224 */ /* 0x000fc600078e0019 */
[----:B------:R-:W-:Y:S01]  /*41f0*/  FADD.FTZ R99, R11, R84 ;  /* 0x000000540b637221 */ /* 0x000fe20000010000 */
[----:B------:R-:W-:Y:S02]  /*4200*/  IMAD.MOV.U32 R84, RZ, RZ, R25 ;  /* 0x000000ffff547224 */ /* 0x000fe400078e0019 */
[----:B------:R-:W1:Y:S01]  /*4210*/  MUFU.EX2 R50, R50 ;  /* 0x0000003200327308 */ /* 0x000e620000000800 */
[----:B------:R-:W-:-:S04]  /*4220*/  FADD.FTZ R68, R26, R99 ;  /* 0x000000631a447221 */ /* 0x000fc80000010000 */
[----:B------:R-:W-:Y:S01]  /*4230*/  FADD.FTZ R69, R13, R68 ;  /* 0x000000440d457221 */ /* 0x000fe20000010000 */
[----:B---3--:R-:W-:-:S02]  /*4240*/  FADD.FTZ R68, R74, R43 ;  /* 0x0000002b4a447221 */ /* 0x008fc40000010000 */
[----:B------:R-:W2:Y:S01]  /*4250*/  MUFU.EX2 R77, R77 ;  /* 0x0000004d004d7308 */ /* 0x000ea20000000800 */
[----:B------:R-:W-:-:S01]  /*4260*/  FADD.FTZ R52, R94, R69 ;  /* 0x000000455e347221 */ /* 0x000fc20000010000 */
[C---:B0-----:R-:W-:Y:S01]  /*4270*/  FADD.FTZ R43, R105.reuse, R68 ;  /* 0x00000044692b7221 */ /* 0x041fe20000010000 */
[----:B------:R-:W-:Y:S02]  /*4280*/  F2FP.SATFINITE.E4M3.F32.PACK_AB_MERGE_C R74, R105, R74, RZ ;  /* 0x0000004a694a723e */ /* 0x000fe400048070ff */
[----:B------:R-:W-:Y:S02]  /*4290*/  FADD.FTZ R69, R15, R52 ;  /* 0x000000340f457221 */ /* 0x000fe40000010000 */
[----:B------:R-:W-:Y:S01]  /*42a0*/  F2FP.SATFINITE.E4M3.F32.PACK_AB_MERGE_C R174, R93, R42, R74 ;  /* 0x0000002a5dae723e */ /* 0x000fe2000480704a */
[----:B------:R-:W0:Y:S01]  /*42b0*/  MUFU.EX2 R80, R80 ;  /* 0x0000005000507308 */ /* 0x000e220000000800 */
[----:B-1----:R-:W-:-:S01]  /*42c0*/  FADD.FTZ R52, R50, R43 ;  /* 0x0000002b32347221 */ /* 0x002fc20000010000 */
[----:B------:R-:W-:Y:S01]  /*42d0*/  FADD.FTZ R68, R78, R69 ;  /* 0x000000454e447221 */ /* 0x000fe20000010000 */
[----:B------:R-:W-:-:S02]  /*42e0*/  IMAD.MOV.U32 R42, RZ, RZ, R25 ;  /* 0x000000ffff2a7224 */ /* 0x000fc400078e0019 */
[----:B------:R-:W-:Y:S02]  /*42f0*/  IMAD.MOV.U32 R74, RZ, RZ, R25 ;  /* 0x000000ffff4a7224 */ /* 0x000fe400078e0019 */
[----:B------:R-:W-:-:S01]  /*4300*/  FADD.FTZ R69, R21, R68 ;  /* 0x0000004415457221 */ /* 0x000fc20000010000 */
[----:B------:R-:W-:Y:S01]  /*4310*/  IMAD.MOV.U32 R78, RZ, RZ, R25 ;  /* 0x000000ffff4e7224 */ /* 0x000fe200078e0019 */
[----:B------:R-:W1:Y:S01]  /*4320*/  MUFU.EX2 R58, R58 ;  /* 0x0000003a003a7308 */ /* 0x000e620000000800 */
[----:B--2---:R-:W-:-:S01]  /*4330*/  FADD.FTZ R43, R77, R52 ;  /* 0x000000344d2b7221 */ /* 0x004fc20000010000 */
[----:B------:R-:W-:Y:S01]  /*4340*/  FADD.FTZ R68, R82, R69 ;  /* 0x0000004552447221 */ /* 0x000fe20000010000 */
[----:B------:R-:W-:-:S03]  /*4350*/  IMAD.MOV.U32 R82, RZ, RZ, R25 ;  /* 0x000000ffff527224 */ /* 0x000fc600078e0019 */
[----:B------:R-:W-:Y:S01]  /*4360*/  FADD.FTZ R69, R27, R68 ;  /* 0x000000441b457221 */ /* 0x000fe20000010000 */
[----:B------:R-:W-:Y:S01]  /*4370*/  IMAD.MOV.U32 R27, RZ, RZ, R25 ;  /* 0x000000ffff1b7224 */ /* 0x000fe200078e0019 */
[----:B------:R-:W2:Y:S01]  /*4380*/  MUFU.EX2 R81, R81 ;  /* 0x0000005100517308 */ /* 0x000ea20000000800 */
[----:B0-----:R-:W-:-:S01]  /*4390*/  FADD.FTZ R52, R80, R43 ;  /* 0x0000002b50347221 */ /* 0x001fc20000010000 */
[----:B------:R-:W-:Y:S01]  /*43a0*/  FADD.FTZ R68, R86, R69 ;  /* 0x0000004556447221 */ /* 0x000fe20000010000 */
[C---:B------:R-:W-:Y:S01]  /*43b0*/  F2FP.SATFINITE.E4M3.F32.PACK_AB_MERGE_C R80, R97.reuse, R80, RZ ;  /* 0x000000506150723e */ /* 0x040fe200048070ff */
[----:B------:R-:W-:Y:S02]  /*43c0*/  IMAD.MOV.U32 R86, RZ, RZ, R25 ;  /* 0x000000ffff567224 */ /* 0x000fe400078e0019 */
[----:B------:R-:W-:-:S01]  /*43d0*/  FADD.FTZ R43, R97, R52 ;  /* 0x00000034612b7221 */ /* 0x000fc20000010000 */
[----:B------:R-:W-:Y:S01]  /*43e0*/  FADD.FTZ R69, R31, R68 ;  /* 0x000000441f457221 */ /* 0x000fe20000010000 */
        /* <DEDUP_REMOVED lines=10> */
[--C-:B------:R-:W-:Y:S02]  /*4490*/  IMAD.MOV.U32 R69, RZ, RZ, R25.reuse ;  /* 0x000000ffff457224 */ /* 0x100fe400078e0019 */
[--C-:B------:R-:W-:Y:S02]  /*44a0*/  IMAD.MOV.U32 R68, RZ, RZ, R25.reuse ;  /* 0x000000ffff447224 */ /* 0x100fe400078e0019 */
[----:B------:R-:W-:-:S02]  /*44b0*/  IMAD.MOV.U32 R77, RZ, RZ, R25 ;  /* 0x000000ffff4d7224 */ /* 0x000fc400078e0019 */
[----:B------:R-:W2:Y:S01]  /*44c0*/  MUFU.EX2 R60, R60 ;  /* 0x0000003c003c7308 */ /* 0x000ea20000000800 */
[----:B0-----:R-:W-:-:S01]  /*44d0*/  FADD.FTZ R52, R88, R43 ;  /* 0x0000002b58347221 */ /* 0x001fc20000010000 */
[--C-:B------:R-:W-:Y:S02]  /*44e0*/  IMAD.MOV.U32 R43, RZ, RZ, R25.reuse ;  /* 0x000000ffff2b7224 */ /* 0x100fe400078e0019 */
[----:B------:R-:W-:-:S04]  /*44f0*/  IMAD.MOV.U32 R80, RZ, RZ, R25 ;  /* 0x000000ffff507224 */ /* 0x000fc800078e0019 */
[----:B------:R-:W0:Y:S01]  /*4500*/  MUFU.EX2 R61, R61 ;  /* 0x0000003d003d7308 */ /* 0x000e220000000800 */
[----:B-1----:R-:W-:-:S01]  /*4510*/  FADD.FTZ R9, R89, R52 ;  /* 0x0000003459097221 */ /* 0x002fc20000010000 */
[----:B------:R-:W-:Y:S01]  /*4520*/  FADD.FTZ R52, R62, R13 ;  /* 0x0000000d3e347221 */ /* 0x000fe20000010000 */
[----:B------:R-:W-:Y:S01]  /*4530*/  F2FP.SATFINITE.E4M3.F32.PACK_AB_MERGE_C R88, R89, R88, RZ ;  /* 0x000000585958723e */ /* 0x000fe200048070ff */
[----:B------:R-:W-:Y:S02]  /*4540*/  IMAD.MOV.U32 R62, RZ, RZ, R25 ;  /* 0x000000ffff3e7224 */ /* 0x000fe400078e0019 */
[----:B------:R-:W-:-:S01]  /*4550*/  FADD.FTZ R13, R39, R52 ;  /* 0x00000034270d7221 */ /* 0x000fc20000010000 */
[----:B------:R-:W-:Y:S01]  /*4560*/  F2FP.SATFINITE.E4M3.F32.PACK_AB_MERGE_C R178, R81, R58, R88 ;  /* 0x0000003a51b2723e */ /* 0x000fe20004807058 */
[----:B------:R-:W1:Y:S01]  /*4570*/  MUFU.EX2 R76, R76 ;  /* 0x0000004c004c7308 */ /* 0x000e620000000800 */
[----:B--2---:R-:W-:-:S01]  /*4580*/  FADD.FTZ R20, R60, R9 ;  /* 0x000000093c147221 */ /* 0x004fc20000010000 */
[----:B------:R-:W-:Y:S01]  /*4590*/  FADD.FTZ R66, R66, R13 ;  /* 0x0000000d42427221 */ /* 0x000fe20000010000 */
[----:B------:R-:W-:-:S02]  /*45a0*/  IMAD.MOV.U32 R39, RZ, RZ, R25 ;  /* 0x000000ffff277224 */ /* 0x000fc400078e0019 */
[----:B------:R-:W-:Y:S02]  /*45b0*/  IMAD.MOV.U32 R58, RZ, RZ, R25 ;  /* 0x000000ffff3a7224 */ /* 0x000fe400078e0019 */
[----:B------:R-:W-:-:S01]  /*45c0*/  FADD.FTZ R13, R47, R66 ;  /* 0x000000422f0d7221 */ /* 0x000fc20000010000 */
[----:B------:R-:W-:Y:S01]  /*45d0*/  IMAD.MOV.U32 R47, RZ, RZ, R25 ;  /* 0x000000ffff2f7224 */ /* 0x000fe200078e0019 */
[----:B------:R-:W2:Y:S01]  /*45e0*/  MUFU.EX2 R64, R64 ;  /* 0x0000004000407308 */ /* 0x000ea20000000800 */
[----:B0-----:R-:W-:-:S01]  /*45f0*/  FADD.FTZ R9, R61, R20 ;  /* 0x000000143d097221 */ /* 0x001fc20000010000 */
[----:B------:R-:W-:Y:S01]  /*4600*/  FADD.FTZ R52, R32, R13 ;  /* 0x0000000d20347221 */ /* 0x000fe20000010000 */
[--C-:B------:R-:W-:Y:S02]  /*4610*/  IMAD.MOV.U32 R32, RZ, RZ, R25.reuse ;  /* 0x000000ffff207224 */ /* 0x100fe400078e0019 */
[--C-:B------:R-:W-:Y:S02]  /*4620*/  IMAD.MOV.U32 R66, RZ, RZ, R25.reuse ;  /* 0x000000ffff427224 */ /* 0x100fe400078e0019 */
[----:B------:R-:W-:Y:S01]  /*4630*/  IMAD.MOV.U32 R81, RZ, RZ, R25 ;  /* 0x000000ffff517224 */ /* 0x000fe200078e0019 */
[----:B------:R-:W0:Y:S01]  /*4640*/  MUFU.EX2 R65, R65 ;  /* 0x0000004100417308 */ /* 0x000e220000000800 */
[----:B-1----:R-:W-:-:S01]  /*4650*/  FADD.FTZ R20, R76, R9 ;  /* 0x000000094c147221 */ /* 0x002fc20000010000 */
[----:B------:R-:W-:-:S03]  /*4660*/  F2FP.SATFINITE.E4M3.F32.PACK_AB_MERGE_C R76, R85, R76, RZ ;  /* 0x0000004c554c723e */ /* 0x000fc600048070ff */
[----:B------:R-:W-:Y:S01]  /*4670*/  FADD.FTZ R9, R85, R20 ;  /* 0x0000001455097221 */ /* 0x000fe20000010000 */
[----:B------:R-:W-:Y:S01]  /*4680*/  F2FP.SATFINITE.E4M3.F32.PACK_AB_MERGE_C R180, R61, R60, R76 ;  /* 0x0000003c3db4723e */ /* 0x000fe2000480704c */
[----:B------:R-:W-:Y:S01]  /*4690*/  IMAD.MOV.U32 R61, RZ, RZ, R25 ;  /* 0x000000ffff3d7224 */ /* 0x000fe200078e0019 */
[----:B------:R-:W1:Y:S01]  /*46a0*/  MUFU.EX2 R72, R72 ;  /* 0x0000004800487308 */ /* 0x000e620000000800 */
[----:B--2---:R-:W-:-:S01]  /*46b0*/  FADD.FTZ R20, R64, R9 ;  /* 0x0000000940147221 */ /* 0x004fc20000010000 */
[----:B------:R-:W-:Y:S01]  /*46c0*/  FADD.FTZ R9, R33, R52 ;  /* 0x0000003421097221 */ /* 0x000fe20000010000 */
[--C-:B------:R-:W-:Y:S02]  /*46d0*/  IMAD.MOV.U32 R33, RZ, RZ, R25.reuse ;  /* 0x000000ffff217224 */ /* 0x100fe400078e0019 */
[----:B------:R-:W-:Y:S02]  /*46e0*/  IMAD.MOV.U32 R52, RZ, RZ, R25 ;  /* 0x000000ffff347224 */ /* 0x000fe400078e0019 */
[----:B------:R-:W-:-:S01]  /*46f0*/  FADD.FTZ R9, R40, R9 ;  /* 0x0000000928097221 */ /* 0x000fc20000010000 */
[----:B------:R-:W-:Y:S01]  /*4700*/  IMAD.MOV.U32 R40, RZ, RZ, R25 ;  /* 0x000000ffff287224 */ /* 0x000fe200078e0019 */
[----:B------:R-:W2:Y:S01]  /*4710*/  MUFU.EX2 R73, R73 ;  /* 0x0000004900497308 */ /* 0x000ea20000000800 */
[----:B0-----:R-:W-:-:S01]  /*4720*/  FADD.FTZ R7, R65, R20 ;  /* 0x0000001441077221 */ /* 0x001fc20000010000 */
[----:B------:R-:W-:Y:S01]  /*4730*/  FADD.FTZ R26, R36, R9 ;  /* 0x00000009241a7221 */ /* 0x000fe20000010000 */
[----:B------:R-:W-:-:S02]  /*4740*/  IMAD.MOV.U32 R60, RZ, RZ, R25 ;  /* 0x000000ffff3c7224 */ /* 0x000fc400078e0019 */
[--C-:B------:R-:W-:Y:S02]  /*4750*/  IMAD.MOV.U32 R76, RZ, RZ, R25.reuse ;  /* 0x000000ffff4c7224 */ /* 0x100fe400078e0019 */
[----:B------:R-:W-:Y:S01]  /*4760*/  IMAD.MOV.U32 R85, RZ, RZ, R25 ;  /* 0x000000ffff557224 */ /* 0x000fe200078e0019 */
[----:B------:R-:W0:Y:S01]  /*4770*/  MUFU.EX2 R44, R44 ;  /* 0x0000002c002c7308 */ /* 0x000e220000000800 */
[----:B-1----:R-:W-:-:S07]  /*4780*/  FADD.FTZ R12, R72, R7 ;  /* 0x00000007480c7221 */ /* 0x002fce0000010000 */
[----:B------:R-:W1:Y:S01]  /*4790*/  MUFU.EX2 R37, R37 ;  /* 0x0000002500257308 */ /* 0x000e620000000800 */
[C---:B--2---:R-:W-:Y:S01]  /*47a0*/  F2FP.SATFINITE.E4M3.F32.PACK_AB_MERGE_C R72, R73.reuse, R72, RZ ;  /* 0x000000484948723e */ /* 0x044fe200048070ff */
[----:B------:R-:W-:-:S03]  /*47b0*/  FADD.FTZ R73, R73, R12 ;  /* 0x0000000c49497221 */ /* 0x000fc60000010000 */
[----:B------:R-:W-:Y:S01]  /*47c0*/  F2FP.SATFINITE.E4M3.F32.PACK_AB_MERGE_C R182, R65, R64, R72 ;  /* 0x0000004041b6723e */ /* 0x000fe20004807048 */
[----:B------:R-:W-:Y:S02]  /*47d0*/  IMAD.MOV.U32 R65, RZ, RZ, R25 ;  /* 0x000000ffff417224 */ /* 0x000fe400078e0019 */
[----:B------:R-:W2:Y:S01]  /*47e0*/  MUFU.EX2 R45, R45 ;  /* 0x0000002d002d7308 */ /* 0x000ea20000000800 */
[----:B0-----:R-:W-:-:S01]  /*47f0*/  FADD.FTZ R20, R44, R73 ;  /* 0x000000492c147221 */ /* 0x001fc20000010000 */
[--C-:B------:R-:W-:Y:S02]  /*4800*/  IMAD.MOV.U32 R64, RZ, RZ, R25.reuse ;  /* 0x000000ffff407224 */ /* 0x100fe400078e0019 */
[--C-:B------:R-:W-:Y:S02]  /*4810*/  IMAD.MOV.U32 R73, RZ, RZ, R25.reuse ;  /* 0x000000ffff497224 */ /* 0x100fe400078e0019 */
[----:B------:R-:W-:Y:S02]  /*4820*/  IMAD.MOV.U32 R72, RZ, RZ, R25 ;  /* 0x000000ffff487224 */ /* 0x000fe400078e0019 */
        /* <DEDUP_REMOVED lines=9> */
[C---:B--2---:R-:W-:Y:S01]  /*48c0*/  F2FP.SATFINITE.E4M3.F32.PACK_AB_MERGE_C R7, R41.reuse, R6, RZ ;  /* 0x000000062907723e */ /* 0x044fe200048070ff */
[----:B------:R-:W-:-:S03]  /*48d0*/  FADD.FTZ R41, R41, R26 ;  /* 0x0000001a29297221 */ /* 0x000fc60000010000 */
[----:B------:R-:W-:Y:S01]  /*48e0*/  F2FP.SATFINITE.E4M3.F32.PACK_AB_MERGE_C R185, R37, R36, R7 ;  /* 0x0000002425b9723e */ /* 0x000fe20004807007 */
[--C-:B------:R-:W-:Y:S02]  /*48f0*/  IMAD.MOV.U32 R37, RZ, RZ, R25.reuse ;  /* 0x000000ffff257224 */ /* 0x100fe400078e0019 */
[----:B------:R-:W2:Y:S01]  /*4900*/  MUFU.EX2 R4, R4 ;  /* 0x0000000400047308 */ /* 0x000ea20000000800 */
[C---:B0-----:R-:W-:Y:S01]  /*4910*/  F2FP.SATFINITE.E4M3.F32.PACK_AB_MERGE_C R48, R49.reuse, R48, RZ ;  /* 0x000000303130723e */ /* 0x041fe200048070ff */
[----:B------:R-:W-:Y:S01]  /*4920*/  FADD.FTZ R49, R49, R20 ;  /* 0x0000001431317221 */ /* 0x000fe20000010000 */
[--C-:B------:R-:W-:Y:S02]  /*4930*/  IMAD.MOV.U32 R36, RZ, RZ, R25.reuse ;  /* 0x000000ffff247224 */ /* 0x100fe400078e0019 */
[----:B------:R-:W-:Y:S01]  /*4940*/  F2FP.SATFINITE.E4M3.F32.PACK_AB_MERGE_C R184, R45, R44, R48 ;  /* 0x0000002c2db8723e */ /* 0x000fe20004807030 */
[----:B------:R-:W-:Y:S02]  /*4950*/  IMAD.MOV.U32 R45, RZ, RZ, R25 ;  /* 0x000000ffff2d7224 */ /* 0x000fe400078e0019 */
[----:B------:R-:W0:Y:S01]  /*4960*/  MUFU.EX2 R51, R51 ;  /* 0x0000003300337308 */ /* 0x000e220000000800 */
[----:B-1----:R-:W-:-:S01]  /*4970*/  FADD.FTZ R26, R8, R41 ;  /* 0x00000029081a7221 */ /* 0x002fc20000010000 */
[----:B------:R-:W-:-:S02]  /*4980*/  IMAD.MOV.U32 R41, RZ, RZ, R25 ;  /* 0x000000ffff297224 */ /* 0x000fc400078e0019 */
[--C-:B------:R-:W-:Y:S02]  /*4990*/  IMAD.MOV.U32 R44, RZ, RZ, R25.reuse ;  /* 0x000000ffff2c7224 */ /* 0x100fe400078e0019 */
[----:B------:R-:W-:Y:S02]  /*49a0*/  IMAD.MOV.U32 R48, RZ, RZ, R25 ;  /* 0x000000ffff307224 */ /* 0x000fe400078e0019 */
[----:B------:R-:W-:Y:S01]  /*49b0*/  MUFU.EX2 R10, R10 ;  /* 0x0000000a000a7308 */ /* 0x000fe20000000800 */
[----:B--2---:R-:W-:-:S01]  /*49c0*/  FADD.FTZ R20, R4, R49 ;  /* 0x0000003104147221 */ /* 0x004fc20000010000 */
[----:B------:R-:W-:-:S06]  /*49d0*/  IMAD.MOV.U32 R49, RZ, RZ, R25 ;  /* 0x000000ffff317224 */ /* 0x000fcc00078e0019 */
[----:B------:R-:W1:Y:S01]  /*49e0*/  MUFU.EX2 R75, R75 ;  /* 0x0000004b004b7308 */ /* 0x000e620000000800 */
[----:B0-----:R-:W-:-:S01]  /*49f0*/  FADD.FTZ R9, R51, R26 ;  /* 0x0000001a33097221 */ /* 0x001fc20000010000 */
[----:B------:R-:W-:-:S06]  /*4a00*/  IMAD.MOV.U32 R26, RZ, RZ, R25 ;  /* 0x000000ffff1a7224 */ /* 0x000fcc00078e0019 */
[----:B------:R-:W0:Y:S08]  /*4a10*/  MUFU.EX2 R53, R53 ;  /* 0x0000003500357308 */ /* 0x000e300000000800 */
[----:B------:R-:W2:Y:S01]  /*4a20*/  MUFU.EX2 R56, R56 ;  /* 0x0000003800387308 */ /* 0x000ea20000000800 */
[----:B-1----:R-:W-:Y:S01]  /*4a30*/  F2FP.SATFINITE.E4M3.F32.PACK_AB_MERGE_C R11, R75, R10, RZ ;  /* 0x0000000a4b0b723e */ /* 0x002fe200048070ff */
[----:B------:R-:W-:-:S03]  /*4a40*/  FADD.FTZ R10, R10, R9 ;  /* 0x000000090a0a7221 */ /* 0x000fc60000010000 */
[----:B------:R-:W-:Y:S01]  /*4a50*/  F2FP.SATFINITE.E4M3.F32.PACK_AB_MERGE_C R187, R51, R8, R11 ;  /* 0x0000000833bb723e */ /* 0x000fe2000480700b */
[----:B------:R-:W-:-:S01]  /*4a60*/  FADD.FTZ R75, R75, R10 ;  /* 0x0000000a4b4b7221 */ /* 0x000fc20000010000 */
[----:B------:R-:W-:Y:S01]  /*4a70*/  IMAD.MOV.U32 R51, RZ, RZ, R25 ;  /* 0x000000ffff337224 */ /* 0x000fe200078e0019 */
        /* <DEDUP_REMOVED lines=8> */
[----:B------:R-:W-:Y:S02]  /*4b00*/  IMAD.MOV.U32 R53, RZ, RZ, R25 ;  /* 0x000000ffff357224 */ /* 0x000fe400078e0019 */
[----:B------:R-:W1:Y:S01]  /*4b10*/  MUFU.EX2 R79, R79 ;  /* 0x0000004f004f7308 */ /* 0x000e620000000800 */
[----:B0-----:R-:W-:-:S01]  /*4b20*/  FADD.FTZ R10, R14, R75 ;  /* 0x0000004b0e0a7221 */ /* 0x001fc20000010000 */
[--C-:B------:R-:W-:Y:S02]  /*4b30*/  IMAD.MOV.U32 R56, RZ, RZ, R25.reuse ;  /* 0x000000ffff387224 */ /* 0x100fe400078e0019 */
[----:B------:R-:W-:-:S04]  /*4b40*/  IMAD.MOV.U32 R75, RZ, RZ, R25 ;  /* 0x000000ffff4b7224 */ /* 0x000fc800078e0019 */
[----:B------:R-:W0:Y:S01]  /*4b50*/  MUFU.EX2 R29, R29 ;  /* 0x0000001d001d7308 */ /* 0x000e220000000800 */
[----:B--2---:R-:W-:-:S01]  /*4b60*/  FADD.FTZ R8, R28, R57 ;  /* 0x000000391c087221 */ /* 0x004fc20000010000 */
[----:B------:R-:W-:-:S06]  /*4b70*/  IMAD.MOV.U32 R57, RZ, RZ, R25 ;  /* 0x000000ffff397224 */ /* 0x000fcc00078e0019 */
[----:B------:R-:W2:Y:S01]  /*4b80*/  MUFU.EX2 R24, R24 ;  /* 0x0000001800187308 */ /* 0x000ea20000000800 */
[----:B-1----:R-:W-:-:S07]  /*4b90*/  FADD.FTZ R9, R79, R10 ;  /* 0x0000000a4f097221 */ /* 0x002fce0000010000 */
[----:B------:R-:W1:Y:S01]  /*4ba0*/  MUFU.EX2 R55, R55 ;  /* 0x0000003700377308 */ /* 0x000e620000000800 */
[----:B0-----:R-:W-:-:S07]  /*4bb0*/  FADD.FTZ R8, R29, R8 ;  /* 0x000000081d087221 */ /* 0x001fce0000010000 */
[----:B------:R-:W0:Y:S01]  /*4bc0*/  MUFU.EX2 R83, R83 ;  /* 0x0000005300537308 */ /* 0x000e220000000800 */
[----:B--2---:R-:W-:-:S07]  /*4bd0*/  FADD.FTZ R10, R24, R9 ;  /* 0x00000009180a7221 */ /* 0x004fce0000010000 */
[----:B------:R2:W3:Y:S01]  /*4be0*/  MUFU.EX2 R12, R59 ;  /* 0x0000003b000c7308 */ /* 0x0004e20000000800 */
[----:B-1----:R-:W-:-:S07]  /*4bf0*/  FADD.FTZ R9, R55, R8 ;  /* 0x0000000837097221 */ /* 0x002fce0000010000 */
[----:B------:R-:W1:Y:S01]  /*4c00*/  MUFU.EX2 R30, R30 ;  /* 0x0000001e001e7308 */ /* 0x000e620000000800 */
[C---:B0-----:R-:W-:Y:S01]  /*4c10*/  F2FP.SATFINITE.E4M3.F32.PACK_AB_MERGE_C R24, R83.reuse, R24, RZ ;  /* 0x000000185318723e */ /* 0x041fe200048070ff */
[----:B------:R-:W-:Y:S01]  /*4c20*/  FADD.FTZ R83, R83, R10 ;  /* 0x0000000a53537221 */ /* 0x000fe20000010000 */
[--C-:B--2---:R-:W-:Y:S02]  /*4c30*/  IMAD.MOV.U32 R59, RZ, RZ, R25.reuse ;  /* 0x000000ffff3b7224 */ /* 0x104fe400078e0019 */
[----:B------:R-:W-:Y:S01]  /*4c40*/  F2FP.SATFINITE.E4M3.F32.PACK_AB_MERGE_C R189, R79, R14, R24 ;  /* 0x0000000e4fbd723e */ /* 0x000fe20004807018 */
[----:B------:R-:W-:Y:S02]  /*4c50*/  IMAD.MOV.U32 R24, RZ, RZ, R25 ;  /* 0x000000ffff187224 */ /* 0x000fe400078e0019 */
[----:B------:R-:W0:Y:S01]  /*4c60*/  MUFU.EX2 R63, R63 ;  /* 0x0000003f003f7308 */ /* 0x000e220000000800 */
[C---:B---3--:R-:W-:Y:S01]  /*4c70*/  F2FP.SATFINITE.E4M3.F32.PACK_AB_MERGE_C R55, R12.reuse, R55, RZ ;  /* 0x000000370c37723e */ /* 0x048fe200048070ff */
[----:B------:R-:W-:Y:S01]  /*4c80*/  FADD.FTZ R12, R12, R9 ;  /* 0x000000090c0c7221 */ /* 0x000fe20000010000 */
[----:B------:R-:W-:-:S02]  /*4c90*/  IMAD.MOV.U32 R79, RZ, RZ, R25 ;  /* 0x000000ffff4f7224 */ /* 0x000fc400078e0019 */
[----:B------:R-:W-:Y:S01]  /*4ca0*/  F2FP.SATFINITE.E4M3.F32.PACK_AB_MERGE_C R188, R29, R28, R55 ;  /* 0x0000001c1dbc723e */ /* 0x000fe20004807037 */
[----:B------:R-:W-:Y:S02]  /*4cb0*/  IMAD.MOV.U32 R29, RZ, RZ, R25 ;  /* 0x000000ffff1d7224 */ /* 0x000fe400078e0019 */
[----:B------:R-:W2:Y:S01]  /*4cc0*/  MUFU.EX2 R87, R87 ;  /* 0x0000005700577308 */ /* 0x000ea20000000800 */
[----:B-1----:R-:W-:-:S01]  /*4cd0*/  FADD.FTZ R4, R30, R83 ;  /* 0x000000531e047221 */ /* 0x002fc20000010000 */
[--C-:B------:R-:W-:Y:S02]  /*4ce0*/  IMAD.MOV.U32 R28, RZ, RZ, R25.reuse ;  /* 0x000000ffff1c7224 */ /* 0x100fe400078e0019 */
[--C-:B------:R-:W-:Y:S02]  /*4cf0*/  IMAD.MOV.U32 R55, RZ, RZ, R25.reuse ;  /* 0x000000ffff377224 */ /* 0x100fe400078e0019 */
[----:B------:R-:W-:Y:S02]  /*4d00*/  IMAD.MOV.U32 R83, RZ, RZ, R25 ;  /* 0x000000ffff537224 */ /* 0x000fe400078e0019 */
[----:B------:R1:W3:Y:S01]  /*4d10*/  MUFU.EX2 R6, R67 ;  /* 0x0000004300067308 */ /* 0x0002e20000000800 */
[----:B0-----:R-:W-:-:S07]  /*4d20*/  FADD.FTZ R9, R63, R12 ;  /* 0x0000000c3f097221 */ /* 0x001fce0000010000 */
[----:B------:R-:W-:Y:S01]  /*4d30*/  MUFU.EX2 R34, R34 ;  /* 0x0000002200227308 */ /* 0x000fe20000000800 */
[----:B--2---:R-:W-:-:S01]  /*4d40*/  FADD.FTZ R11, R87, R4 ;  /* 0x00000004570b7221 */ /* 0x004fc20000010000 */
[----:B-1----:R-:W-:-:S06]  /*4d50*/  IMAD.MOV.U32 R67, RZ, RZ, R25 ;  /* 0x000000ffff437224 */ /* 0x002fcc00078e0019 */
[----:B------:R-:W0:Y:S01]  /*4d60*/  MUFU.EX2 R5, R5 ;  /* 0x0000000500057308 */ /* 0x000e220000000800 */
[----:B---3--:R-:W-:-:S07]  /*4d70*/  FADD.FTZ R9, R6, R9 ;  /* 0x0000000906097221 */ /* 0x008fce0000010000 */
[----:B------:R-:W1:Y:S08]  /*4d80*/  MUFU.EX2 R70, R70 ;  /* 0x0000004600467308 */ /* 0x000e700000000800 */
[----:B------:R2:W3:Y:S01]  /*4d90*/  MUFU.EX2 R7, R46 ;  /* 0x0000002e00077308 */ /* 0x0004e20000000800 */
[----:B0-----:R-:W-:Y:S01]  /*4da0*/  F2FP.SATFINITE.E4M3.F32.PACK_AB_MERGE_C R10, R5, R34, RZ ;  /* 0x00000022050a723e */ /* 0x001fe200048070ff */
[----:B------:R-:W-:-:S03]  /*4db0*/  FADD.FTZ R34, R34, R11 ;  /* 0x0000000b22227221 */ /* 0x000fc60000010000 */
[----:B------:R-:W-:Y:S01]  /*4dc0*/  F2FP.SATFINITE.E4M3.F32.PACK_AB_MERGE_C R191, R87, R30, R10 ;  /* 0x0000001e57bf723e */ /* 0x000fe2000480700a */
[----:B------:R-:W-:-:S01]  /*4dd0*/  FADD.FTZ R5, R5, R34 ;  /* 0x0000002205057221 */ /* 0x000fc20000010000 */
[----:B------:R-:W-:Y:S02]  /*4de0*/  IMAD.MOV.U32 R30, RZ, RZ, R25 ;  /* 0x000000ffff1e7224 */ /* 0x000fe400078e0019 */
[----:B-1----:R-:W-:-:S01]  /*4df0*/  FADD.FTZ R4, R70, R9 ;  /* 0x0000000946047221 */ /* 0x002fc20000010000 */
[--C-:B------:R-:W-:Y:S02]  /*4e00*/  IMAD.MOV.U32 R34, RZ, RZ, R25.reuse ;  /* 0x000000ffff227224 */ /* 0x100fe400078e0019 */
[--C-:B--2---:R-:W-:Y:S02]  /*4e10*/  IMAD.MOV.U32 R46, RZ, RZ, R25.reuse ;  /* 0x000000ffff2e7224 */ /* 0x104fe400078e0019 */
[--C-:B------:R-:W-:Y:S01]  /*4e20*/  IMAD.MOV.U32 R87, RZ, RZ, R25.reuse ;  /* 0x000000ffff577224 */ /* 0x100fe200078e0019 */
[C---:B---3--:R-:W-:Y:S01]  /*4e30*/  F2FP.SATFINITE.E4M3.F32.PACK_AB_MERGE_C R8, R7.reuse, R70, RZ ;  /* 0x000000460708723e */ /* 0x048fe200048070ff */
[----:B------:R-:W-:Y:S01]  /*4e40*/  FADD.FTZ R4, R7, R4 ;  /* 0x0000000407047221 */ /* 0x000fe20000010000 */
[----:B------:R-:W-:-:S02]  /*4e50*/  IMAD.MOV.U32 R70, RZ, RZ, R25 ;  /* 0x000000ffff467224 */ /* 0x000fc400078e0019 */
[----:B------:R-:W-:Y:S01]  /*4e60*/  F2FP.SATFINITE.E4M3.F32.PACK_AB_MERGE_C R190, R6, R63, R8 ;  /* 0x0000003f06be723e */ /* 0x000fe20004807008 */
        /* <DEDUP_REMOVED lines=36> */
[----:B------:R-:W-:Y:S01]  /*50b0*/  UMOV UR55, UR47 ;  /* 0x0000002f00377c82 */ /* 0x000fe20008000000 */
[----:B------:R-:W-:-:S05]  /*50c0*/  UMOV UR51, UR46 ;  /* 0x0000002e00337c82 */ /* 0x000fca0008000000 */
.L_x_202:
[----:B------:R-:W-:Y:S01]  /*50d0*/  ISETP.NE.AND P2, PT, RZ, UR44, PT ;  /* 0x0000002cff007c0c */ /* 0x000fe2000bf45270 */
[----:B------:R-:W-:-:S04]  /*50e0*/  UISETP.NE.AND UP0, UPT, UR51, 0x1, UPT ;  /* 0x000000013300788c */ /* 0x000fc8000bf05270 */
[----:B------:R-:W-:-:S04]  /*50f0*/  USEL UR47, URZ, 0x1, UP0 ;  /* 0x000000013f2f7887 */ /* 0x000fc80008000000 */
[----:B------:R-:W-:-:S04]  /*5100*/  ULOP3.LUT UR47, UR55, UR47, URZ, 0x3c, !UPT ;  /* 0x0000002f372f7292 */ /* 0x000fc8000f8e3c3f */
[----:B------:R-:W-:Y:S08]  /*5110*/  @P2 BRA `(.L_x_192) ;  /* 0x0000000000442947 */ /* 0x000ff00003800000 */
[----:B------:R-:W-:Y:S05]  /*5120*/  @!P0 BRA `(.L_x_193) ;  /* 0x0000000000048947 */ /* 0x000fea0003800000 */
[----:B------:R-:W-:Y:S01]  /*5130*/  BPT.TRAP 0x1 ;  /* 0x000000040000795c */ /* 0x000fe20000300000 */
.L_x_193:
[----:B------:R-:W0:Y:S01]  /*5140*/  S2UR UR10, SR_CgaCtaId ;  /* 0x00000000000a79c3 */ /* 0x000e220000008800 */
[----:B------:R-:W-:Y:S01]  /*5150*/  UIADD3 UR6, UR51, 0x1, URZ ;  /* 0x0000000133067890 */ /* 0x000fe2000fffe03f */
[----:B------:R-:W-:Y:S01]  /*5160*/  IMAD.U32 R0, RZ, RZ, UR47 ;  /* 0x0000002fff007e24 */ /* 0x000fe2000f8e00ff */
[----:B------:R-:W-:Y:S02]  /*5170*/  UMOV UR7, 0x400 ;  /* 0x0000040000077882 */ /* 0x000fe40000000000 */
[----:B------:R-:W-:Y:S02]  /*5180*/  UISETP.NE.AND UP0, UPT, UR6, 0x2, UPT ;  /* 0x000000020600788c */ /* 0x000fe4000bf05270 */
[----:B------:R-:W-:Y:S02]  /*5190*/  SHF.L.U32 R0, R0, 0x1f, RZ ;  /* 0x0000001f00007819 */ /* 0x000fe400000006ff */
[----:B------:R-:W-:Y:S02]  /*51a0*/  USEL UR6, UR6, URZ, UP0 ;  /* 0x0000003f06067287 */ /* 0x000fe40008000000 */
[----:B0-----:R-:W-:-:S04]  /*51b0*/  ULEA UR7, UR10, UR7, 0x18 ;  /* 0x000000070a077291 */ /* 0x001fc8000f8ec03f */
[----:B------:R-:W-:-:S09]  /*51c0*/  ULEA UR6, UR6, UR7, 0x3 ;  /* 0x0000000706067291 */ /* 0x000fd2000f8e183f */
[----:B------:R0:W1:Y:S01]  /*51d0*/  SYNCS.PHASECHK.TRANS64.TRYWAIT P1, [UR6+0x29830], R0 ;  /* 0x02983000ff0075a7 */ /* 0x0000620008020146 */
[----:B------:R-:W-:Y:S05]  /*51e0*/  @!P0 BRA `(.L_x_194) ;  /* 0x0000000000048947 */ /* 0x000fea0003800000 */
[----:B------:R-:W-:Y:S01]  /*51f0*/  BPT.TRAP 0x1 ;  /* 0x000000040000795c */ /* 0x000fe20000300000 */
.L_x_194:
[----:B-1----:R-:W-:Y:S05]  /*5200*/  @P1 BRA `(.L_x_192) ;  /* 0x0000000000081947 */ /* 0x002fea0003800000 */
[----:B------:R-:W1:Y:S02]  /*5210*/  SYNCS.PHASECHK.TRANS64.TRYWAIT P1, [UR6+0x29830], R0 ;  /* 0x02983000ff0075a7 */ /* 0x000e640008020146 */
[----:B-1----:R-:W-:Y:S05]  /*5220*/  @!P1 BRA `(.L_x_195) ;  /* 0x000000e000189947 */ /* 0x002fea0003800000 */
.L_x_192:
[----:B-1----:R-:W1:Y:S01]  /*5230*/  S2R R3, SR_TID.X ;  /* 0x0000000000037919 */ /* 0x002e620000002100 */
[----:B------:R-:W-:Y:S01]  /*5240*/  UIADD3 UR46, UR51, 0x1, URZ ;  /* 0x00000001332e7890 */ /* 0x000fe2000fffe03f */
[----:B------:R-:W-:Y:S01]  /*5250*/  UMOV UR27, 0x80000020 ;  /* 0x80000020001b7882 */ /* 0x000fe20000000000 */
[----:B------:R-:W-:Y:S02]  /*5260*/  UMOV UR28, UR24 ;  /* 0x00000018001c7c82 */ /* 0x000fe40008000000 */
[----:B------:R-:W-:Y:S01]  /*5270*/  UISETP.NE.AND UP0, UPT, UR46, 0x2, UPT ;  /* 0x000000022e00788c */ /* 0x000fe2000bf05270 */
[----:B------:R-:W-:Y:S01]  /*5280*/  UMOV UR29, UR25 ;  /* 0x00000019001d7c82 */ /* 0x000fe20008000000 */
[----:B------:R-:W-:Y:S02]  /*5290*/  UMOV UR31, 0x80000020 ;  /* 0x80000020001f7882 */ /* 0x000fe40000000000 */
[----:B------:R-:W-:Y:S01]  /*52a0*/  USEL UR46, UR46, URZ, UP0 ;  /* 0x0000003f2e2e7287 */ /* 0x000fe20008000000 */
[----:B------:R-:W-:Y:S01]  /*52b0*/  UMOV UR32, UR24 ;  /* 0x0000001800207c82 */ /* 0x000fe20008000000 */
[----:B------:R-:W-:-:S02]  /*52c0*/  UMOV UR33, UR25 ;  /* 0x0000001900217c82 */ /* 0x000fc40008000000 */
[----:B------:R-:W-:Y:S01]  /*52d0*/  UIMAD UR56, UR46, 0x780, UR50 ;  /* 0x000007802e3878a4 */ /* 0x000fe2000f8e0232 */
[----:B------:R-:W-:Y:S01]  /*52e0*/  UMOV UR35, 0x80000020 ;  /* 0x8000002000237882 */ /* 0x000fe20000000000 */
[----:B------:R-:W-:Y:S02]  /*52f0*/  UMOV UR7, 0x80000020 ;  /* 0x8000002000077882 */ /* 0x000fe40000000000 */
[----:B------:R-:W-:Y:S02]  /*5300*/  UIADD3 UR30, UR56, 0x80, URZ ;  /* 0x00000080381e7890 */ /* 0x000fe4000fffe03f */
[----:B------:R-:W-:Y:S02]  /*5310*/  UIADD3 UR34, UR56, 0x100, URZ ;  /* 0x0000010038227890 */ /* 0x000fe4000fffe03f */
[----:B------:R-:W-:Y:S01]  /*5320*/  UMOV UR26, UR56 ;  /* 0x00000038001a7c82 */ /* 0x000fe20008000000 */
[----:B------:R-:W-:Y:S02]  /*5330*/  UIADD3 UR6, UR56, 0x200, URZ ;  /* 0x0000020038067890 */ /* 0x000fe4000fffe03f */
[----:B------:R-:W-:Y:S01]  /*5340*/  UIADD3 UR10, UR56, 0x202, URZ ;  /* 0x00000202380a7890 */ /* 0x000fe2000fffe03f */
[----:B------:R-:W-:Y:S01]  /*5350*/  UMOV UR11, 0x80000020 ;  /* 0x80000020000b7882 */ /* 0x000fe20000000000 */
[----:B------:R-:W-:Y:S01]  /*5360*/  UIADD3 UR14, UR56, 0x282, URZ ;  /* 0x00000282380e7890 */ /* 0x000fe2000fffe03f */
[----:B------:R-:W-:Y:S01]  /*5370*/  UMOV UR15, 0x80000020 ;  /* 0x80000020000f7882 */ /* 0x000fe20000000000 */
[----:B------:R-:W-:Y:S01]  /*5380*/  UIADD3 UR18, UR56, 0x500, URZ ;  /* 0x0000050038127890 */ /* 0x000fe2000fffe03f */
[----:B-1----:R-:W-:Y:S01]  /*5390*/  SHF.R.U32.HI R3, RZ, 0x7, R3 ;  /* 0x00000007ff037819 */ /* 0x002fe20000011603 */
[----:B------:R-:W-:Y:S01]  /*53a0*/  UMOV UR19, 0x80000020 ;  /* 0x8000002000137882 */ /* 0x000fe20000000000 */
[----:B------:R-:W-:Y:S01]  /*53b0*/  UIADD3 UR22, UR56, 0x502, URZ ;  /* 0x0000050238167890 */ /* 0x000fe2000fffe03f */
[----:B------:R-:W-:-:S02]  /*53c0*/  UMOV UR23, 0x80000020 ;  /* 0x8000002000177882 */ /* 0x000fc40000000000 */
[----:B0-----:R-:W-:-:S05]  /*53d0*/  VIADD R0, R3, 0x8 ;  /* 0x0000000803007836 */ /* 0x001fca0000000000 */
[----:B------:R0:W-:Y:S06]  /*53e0*/  BAR.SYNC.DEFER_BLOCKING R0, 0x100 ;  /* 0x000400000000751d */ /* 0x0001ec0000010000 */
[----:B------:R-:W-:-:S06]  /*53f0*/  WARPGROUP.ARRIVE ;  /* 0x00000000000079c5 */ /* 0x000fcc0000000000 */
[----:B------:R-:W-:Y:S01]  /*5400*/  QGMMA.64x32x32.F32.E4M3.E4M3 R152, gdesc[UR24], RZ, !UPT, gsb0 ;  /* 0x00600000189879f3 */ /* 0x000fe2000c0008ff */
[----:B------:R-:W-:Y:S01]  /*5410*/  UIADD3 UR26, UR56, 0x180, URZ ;  /* 0x00000180381a7890 */ /* 0x000fe2000fffe03f */
[----:B------:R-:W-:Y:S01]  /*5420*/  UMOV UR27, 0x80000020 ;  /* 0x80000020001b7882 */ /* 0x000fe20000000000 */
[----:B------:R-:W-:Y:S02]  /*5430*/  WARPGROUP.DEPBAR.LE gsb0, 0x0 ;  /* 0x00008000000079c5 */ /* 0x000fe40000010000 */
[----:B------:R-:W-:-:S06]  /*5440*/  WARPGROUP.ARRIVE ;  /* 0x00000000000079c5 */ /* 0x000fcc0000000000 */
[----:B------:R-:W-:Y:S01]  /*5450*/  QGMMA.64x32x32.F32.E4M3.E4M3 R136, gdesc[UR28], RZ, !UPT, gsb0 ;  /* 0x006000001c8879f3 */ /* 0x000fe2000c0008ff */
[----:B------:R-:W-:Y:S01]  /*5460*/  UIADD3 UR30, UR56, 0x82, URZ ;  /* 0x00000082381e7890 */ /* 0x000fe2000fffe03f */
[----:B------:R-:W-:Y:S01]  /*5470*/  UMOV UR28, UR4 ;  /* 0x00000004001c7c82 */ /* 0x000fe20008000000 */
[----:B------:R-:W-:Y:S01]  /*5480*/  UMOV UR29, UR5 ;  /* 0x00000005001d7c82 */ /* 0x000fe20008000000 */
        /* <DEDUP_REMOVED lines=134> */
[----:B------:R-:W-:Y:S01]  /*5cf0*/  UIADD3 UR56, UR56, 0x702, URZ ;  /* 0x0000070238387890 */ /* 0x000fe2000fffe03f */
[----:B------:R-:W-:Y:S02]  /*5d00*/  WARPGROUP.DEPBAR.LE gsb0, 0x0 ;  /* 0x00008000000079c5 */ /* 0x000fe40000010000 */
[----:B------:R-:W-:-:S06]  /*5d10*/  WARPGROUP.ARRIVE ;  /* 0x00000000000079c5 */ /* 0x000fcc0000000000 */
[----:B------:R-:W-:Y:S03]  /*5d20*/  QGMMA.64x32x32.F32.E4M3.E4M3 R136, gdesc[UR28], R136, gsb0 ;  /* 0x006000001c8879f3 */ /* 0x000fe60008000888 */
        /* <DEDUP_REMOVED lines=15> */
.L_x_197:
[----:B------:R-:W0:Y:S01]  /*5e20*/  S2UR UR7, SR_CgaCtaId ;  /* 0x00000000000779c3 */ /* 0x000e220000008800 */
[----:B------:R-:W-:Y:S01]  /*5e30*/  UMOV UR6, 0x400 ;  /* 0x0000040000067882 */ /* 0x000fe20000000000 */
[----:B------:R-:W-:-:S05]  /*5e40*/  IMAD.U32 R0, RZ, RZ, UR55 ;  /* 0x00000037ff007e24 */ /* 0x000fca000f8e00ff */
[----:B------:R-:W-:Y:S01]  /*5e50*/  SHF.L.U32 R0, R0, 0x1f, RZ ;  /* 0x0000001f00007819 */ /* 0x000fe200000006ff */
[----:B0-----:R-:W-:-:S04]  /*5e60*/  ULEA UR6, UR7, UR6, 0x18 ;  /* 0x0000000607067291 */ /* 0x001fc8000f8ec03f */
[----:B------:R-:W-:-:S09]  /*5e70*/  ULEA UR6, UR51, UR6, 0x3 ;  /* 0x0000000633067291 */ /* 0x000fd2000f8e183f */
[----:B------:R0:W1:Y:S01]  /*5e80*/  SYNCS.PHASECHK.TRANS64.TRYWAIT P1, [UR6+0x29850], R0 ;  /* 0x02985000ff0075a7 */ /* 0x0000620008020146 */
[----:B------:R-:W-:Y:S05]  /*5e90*/  @!P0 BRA `(.L_x_198) ;  /* 0x0000000000048947 */ /* 0x000fea0003800000 */
[----:B------:R-:W-:Y:S01]  /*5ea0*/  BPT.TRAP 0x1 ;  /* 0x000000040000795c */ /* 0x000fe20000300000 */
.L_x_198:
[----:B-1----:R-:W-:Y:S05]  /*5eb0*/  @P1 BRA `(.L_x_196) ;  /* 0x0000000000081947 */ /* 0x002fea0003800000 */
[----:B------:R-:W1:Y:S02]  /*5ec0*/  SYNCS.PHASECHK.TRANS64.TRYWAIT P1, [UR6+0x29850], R0 ;  /* 0x02985000ff0075a7 */ /* 0x000e640008020146 */
[----:B-1----:R-:W-:Y:S05]  /*5ed0*/  @!P1 BRA `(.L_x_199) ;  /* 0x000000d400049947 */ /* 0x002fea0003800000 */
.L_x_196:
[----:B------:R-:W2:Y:S01]  /*5ee0*/  S2UR UR11, SR_CgaCtaId ;  /* 0x00000000000b79c3 */ /* 0x000ea20000008800 */
[----:B------:R-:W-:Y:S01]  /*5ef0*/  UMOV UR6, 0x400 ;  /* 0x0000040000067882 */ /* 0x000fe20000000000 */
[----:B------:R-:W-:Y:S01]  /*5f00*/  WARPGROUP.ARRIVE ;  /* 0x00000000000079c5 */ /* 0x000fe20000000000 */
[----:B------:R-:W-:-:S05]  /*5f10*/  UMOV UR7, 0xc0000010 ;  /* 0xc000001000077882 */ /* 0x000fca0000000000 */
[----:B-1----:R-:W1:Y:S01]  /*5f20*/  S2R R3, SR_TID.X ;  /* 0x0000000000037919 */ /* 0x002e620000002100 */
[----:B--2---:R-:W-:-:S04]  /*5f30*/  ULEA UR14, UR11, UR6, 0x18 ;  /* 0x000000060b0e7291 */ /* 0x004fc8000f8ec03f */
[----:B------:R-:W-:-:S04]  /*5f40*/  UIADD3 UR6, UR14, 0x400, URZ ;  /* 0x000004000e067890 */ /* 0x000fc8000fffe03f */
[----:B------:R-:W-:-:S04]  /*5f50*/  USHF.R.U32.HI UR6, URZ, 0x4, UR6 ;  /* 0x000000043f067899 */ /* 0x000fc80008011606 */
[----:B------:R-:W-:Y:S01]  /*5f60*/  ULOP3.LUT UR6, UR6, 0x3fff, URZ, 0xc0, !UPT ;  /* 0x00003fff06067892 */ /* 0x000fe2000f8ec03f */
[----:B-1----:R-:W-:-:S03]  /*5f70*/  SHF.R.U32.HI R3, RZ, 0x7, R3 ;  /* 0x00000007ff037819 */ /* 0x002fc60000011603 */
[----:B------:R-:W-:Y:S01]  /*5f80*/  ULOP3.LUT UR6, UR6, 0x10000, URZ, 0xfc, !UPT ;  /* 0x0001000006067892 */ /* 0x000fe2000f8efc3f */
[----:B0-----:R-:W-:-:S03]  /*5f90*/  IADD3 R0, -R3, 0xb, RZ ;  /* 0x0000000b03007810 */ /* 0x001fc60007ffe1ff */
        /* <DEDUP_REMOVED lines=27> */
.L_x_200:
[----:B0-----:R-:W-:Y:S01]  /*6150*/  FMNMX.FTZ R0, R152, R6, !PT ;  /* 0x0000000698007209 */ /* 0x001fe20007810000 */
[----:B------:R-:W-:Y:S01]  /*6160*/  IMAD.U32 R14, RZ, RZ, UR41 ;  /* 0x00000029ff0e7e24 */ /* 0x000fe2000f8e00ff */
[----:B------:R-:W-:Y:S01]  /*6170*/  FMNMX.FTZ R8, R154, R7, !PT ;  /* 0x000000079a087209 */ /* 0x000fe20007810000 */
[----:B------:R-:W-:Y:S01]  /*6180*/  ULEA UR6, UR46, UR14, 0x3 ;  /* 0x0000000e2e067291 */ /* 0x000fe2000f8e183f */
[----:B------:R-:W-:Y:S02]  /*6190*/  FMNMX.FTZ R3, R153, R0, !PT ;  /* 0x0000000099037209 */ /* 0x000fe40007810000 */
[----:B------:R-:W-:Y:S01]  /*61a0*/  FMNMX.FTZ R9, R155, R8, !PT ;  /* 0x000000089b097209 */ /* 0x000fe20007810000 */
[----:B------:R-:W-:Y:S01]  /*61b0*/  UIADD3 UR6, UR6, 0x29840, URZ ;  /* 0x0002984006067890 */ /* 0x000fe2000fffe03f */
[----:B------:R-:W-:Y:S02]  /*61c0*/  FMNMX.FTZ R0, R156, R3, !PT ;  /* 0x000000039c007209 */ /* 0x000fe40007810000 */
[----:B------:R-:W-:Y:S01]  /*61d0*/  FMNMX.FTZ R8, R158, R9, !PT ;  /* 0x000000099e087209 */ /* 0x000fe20007810000 */
[----:B------:R-:W-:Y:S01]  /*61e0*/  UPRMT UR6, UR11, 0x654, UR6 ;  /* 0x000006540b067896 */ /* 0x000fe20008000006 */
[----:B------:R-:W-:-:S02]  /*61f0*/  FMNMX.FTZ R3, R157, R0, !PT ;  /* 0x000000009d037209 */ /* 0x000fc40007810000 */
[----:B------:R-:W-:Y:S02]  /*6200*/  FMNMX.FTZ R9, R159, R8, !PT ;  /* 0x000000089f097209 */ /* 0x000fe40007810000 */
[----:B------:R-:W-:Y:S02]  /*6210*/  FMNMX.FTZ R0, R160, R3, !PT ;  /* 0x00000003a0007209 */ /* 0x000fe40007810000 */
[----:B------:R-:W-:Y:S02]  /*6220*/  FMNMX.FTZ R8, R162, R9, !PT ;  /* 0x00000009a2087209 */ /* 0x000fe40007810000 */
[----:B------:R-:W-:Y:S01]  /*6230*/  FMNMX.FTZ R3, R161, R0, !PT ;  /* 0x00000000a1037209 */ /* 0x000fe20007810000 */
[----:B------:R-:W-:Y:S01]  /*6240*/  SYNCS.ARRIVE.TRANS64.RED.A1T0 RZ, [UR6], RZ ;  /* 0x000000ffffff79a7 */ /* 0x000fe20008100406 */
        /* <DEDUP_REMOVED lines=68> */
[----:B------:R-:W-:-:S03]  /*6690*/  FMNMX.FTZ R8, R103, R8, !PT ;  /* 0x0000000867087209 */ /* 0x000fc60007810000 */
[----:B------:R-:W0:Y:S04]  /*66a0*/  SHFL.BFLY PT, R0, R9, 0x2, 0x1f ;  /* 0x0c401f0009007f89 */ /* 0x000e2800000e0000 */
[----:B------:R-:W1:Y:S01]  /*66b0*/  SHFL.BFLY PT, R3, R8, 0x2, 0x1f ;  /* 0x0c401f0008037f89 */ /* 0x000e6200000e0000 */
[----:B0-----:R-:W-:Y:S02]  /*66c0*/  FMNMX.FTZ R10, R9, R0, !PT ;  /* 0x00000000090a7209 */ /* 0x001fe40007810000 */
[----:B-1----:R-:W-:-:S03]  /*66d0*/  FMNMX.FTZ R11, R8, R3, !PT ;  /* 0x00000003080b7209 */ /* 0x002fc60007810000 */
[----:B------:R-:W0:Y:S04]  /*66e0*/  SHFL.BFLY PT, R3, R10, 0x1, 0x1f ;  /* 0x0c201f000a037f89 */ /* 0x000e2800000e0000 */
[----:B------:R-:W1:Y:S01]  /*66f0*/  SHFL.BFLY PT, R0, R11, 0x1, 0x1f ;  /* 0x0c201f000b007f89 */ /* 0x000e6200000e0000 */
[----:B0-----:R-:W-:Y:S02]  /*6700*/  FMNMX.FTZ R3, R10, R3, !PT ;  /* 0x000000030a037209 */ /* 0x001fe40007810000 */
[----:B-1----:R-:W-:-:S03]  /*6710*/  FMNMX.FTZ R0, R11, R0, !PT ;  /* 0x000000000b007209 */ /* 0x002fc60007810000 */
[C---:B------:R-:W-:Y:S01]  /*6720*/  FFMA.FTZ R8, R3.reuse, R14, -8 ;  /* 0xc100000003087423 */ /* 0x040fe2000001000e */
[----:B------:R-:W-:-:S03]  /*6730*/  FADD.FTZ R6, -R3, R6 ;  /* 0x0000000603067221 */ /* 0x000fc60000010100 */
[--C-:B------:R-:W-:Y:S01]  /*6740*/  FFMA.FTZ R21, R136, UR41, -R8.reuse ;  /* 0x0000002988157c23 */ /* 0x100fe20008010808 */
[----:B------:R-:W-:-:S01]  /*6750*/  FFMA.FTZ R136, R137, UR41, -R8 ;  /* 0x0000002989887c23 */ /* 0x000fc20008010808 */
[--C-:B------:R-:W-:Y:S01]  /*6760*/  FFMA.FTZ R137, R140, UR41, -R8.reuse ;  /* 0x000000298c897c23 */ /* 0x100fe20008010808 */
[----:B------:R-:W-:-:S01]  /*6770*/  FFMA.FTZ R140, R141, UR41, -R8 ;  /* 0x000000298d8c7c23 */ /* 0x000fc20008010808 */
[--C-:B------:R-:W-:Y:S01]  /*6780*/  FFMA.FTZ R141, R144, UR41, -R8.reuse ;  /* 0x00000029908d7c23 */ /* 0x100fe20008010808 */
[----:B------:R-:W-:-:S01]  /*6790*/  FFMA.FTZ R144, R145, UR41, -R8 ;  /* 0x0000002991907c23 */ /* 0x000fc20008010808 */
[--C-:B------:R-:W-:Y:S01]  /*67a0*/  FFMA.FTZ R145, R148, UR41, -R8.reuse ;  /* 0x0000002994917c23 */ /* 0x100fe20008010808 */
[----:B------:R-:W-:-:S01]  /*67b0*/  FFMA.FTZ R148, R149, UR41, -R8 ;  /* 0x0000002995947c23 */ /* 0x000fc20008010808 */
[----:B------:R-:W-:Y:S02]  /*67c0*/  IMAD.U32 R149, RZ, RZ, UR41 ;  /* 0x00000029ff957e24 */ /* 0x000fe4000f8e00ff */
[----:B------:R-:W-:Y:S01]  /*67d0*/  FMUL.FTZ R12, R6, UR41 ;  /* 0x00000029060c7c20 */ /* 0x000fe20008410000 */
        /* <DEDUP_REMOVED lines=32> */
[C---:B------:R-:W-:Y:S01]  /*69e0*/  FADD.FTZ R6, -R0.reuse, R7 ;  /* 0x0000000700067221 */ /* 0x040fe20000010100 */
[----:B------:R-:W-:-:S01]  /*69f0*/  FFMA.FTZ R8, R0, R149, -8 ;  /* 0xc100000000087423 */ /* 0x000fc20000010095 */
[----:B------:R-:W-:Y:S02]  /*6a00*/  MUFU.EX2 R7, R12 ;  /* 0x0000000c00077308 */ /* 0x000fe40000000800 */
[----:B------:R-:W-:Y:S01]  /*6a10*/  FMUL.FTZ R6, R6, UR41 ;  /* 0x0000002906067c20 */ /* 0x000fe20008410000 */
[--C-:B------:R-:W-:Y:S01]  /*6a20*/  FFMA.FTZ R149, R154, UR41, -R8.reuse ;  /* 0x000000299a957c23 */ /* 0x100fe20008010808 */
[----:B------:R-:W-:-:S01]  /*6a30*/  FFMA.FTZ R152, R155, UR41, -R8 ;  /* 0x000000299b987c23 */ /* 0x000fc20008010808 */
[--C-:B------:R-:W-:Y:S01]  /*6a40*/  FFMA.FTZ R153, R158, UR41, -R8.reuse ;  /* 0x000000299e997c23 */ /* 0x100fe20008010808 */
[----:B------:R-:W-:-:S01]  /*6a50*/  FFMA.FTZ R154, R159, UR41, -R8 ;  /* 0x000000299f9a7c23 */ /* 0x000fc20008010808 */
[--C-:B------:R-:W-:Y:S01]  /*6a60*/  FFMA.FTZ R155, R162, UR41, -R8.reuse ;  /* 0x00000029a29b7c23 */ /* 0x100fe20008010808 */
        /* <DEDUP_REMOVED lines=33> */
[----:B-1----:R-:W-:-:S01]  /*6c80*/  FFMA.FTZ R5, R6, R5, R149 ;  /* 0x0000000506057223 */ /* 0x002fc20000010095 */
[--C-:B------:R-:W-:Y:S01]  /*6c90*/  FFMA.FTZ R91, R91, UR41, -R8.reuse ;  /* 0x000000295b5b7c23 */ /* 0x100fe20008010808 */
[----:B------:R-:W-:-:S01]  /*6ca0*/  FFMA.FTZ R94, R94, UR41, -R8 ;  /* 0x000000295e5e7c23 */ /* 0x000fc20008010808 */
[--C-:B------:R-:W-:Y:S01]  /*6cb0*/  FFMA.FTZ R95, R95, UR41, -R8.reuse ;  /* 0x000000295f5f7c23 */ /* 0x100fe20008010808 */
[----:B------:R-:W-:-:S01]  /*6cc0*/  FFMA.FTZ R98, R98, UR41, -R8 ;  /* 0x0000002962627c23 */ /* 0x000fc20008010808 */
[--C-:B------:R-:W-:Y:S01]  /*6cd0*/  FFMA.FTZ R99, R99, UR41, -R8.reuse ;  /* 0x0000002963637c23 */ /* 0x100fe20008010808 */
[----:B------:R-:W-:-:S01]  /*6ce0*/  FFMA.FTZ R102, R102, UR41, -R8 ;  /* 0x0000002966667c23 */ /* 0x000fc20008010808 */
[----:B------:R-:W1:Y:S01]  /*6cf0*/  MUFU.EX2 R11, R11 ;  /* 0x0000000b000b7308 */ /* 0x000e620000000800 */
[----:B0-----:R-:W-:-:S07]  /*6d00*/  FADD.FTZ R4, R9, R4 ;  /* 0x0000000409047221 */ /* 0x001fce0000010000 */
[----:B------:R-:W0:Y:S01]  /*6d10*/  MUFU.EX2 R153, R153 ;  /* 0x0000009900997308 */ /* 0x000e220000000800 */
[----:B--2---:R-:W-:-:S07]  /*6d20*/  FADD.FTZ R160, R152, R5 ;  /* 0x0000000598a07221 */ /* 0x004fce0000010000 */
[----:B------:R2:W3:Y:S01]  /*6d30*/  MUFU.EX2 R12, R157 ;  /* 0x0000009d000c7308 */ /* 0x0004e20000000800 */
[----:B-1----:R-:W-:-:S07]  /*6d40*/  FADD.FTZ R5, R11, R4 ;  /* 0x000000040b057221 */ /* 0x002fce0000010000 */
[----:B------:R-:W1:Y:S01]  /*6d50*/  MUFU.EX2 R154, R154 ;  /* 0x0000009a009a7308 */ /* 0x000e620000000800 */
[----:B--2---:R-:W-:-:S01]  /*6d60*/  FFMA.FTZ R157, R166, UR41, -R8 ;  /* 0x00000029a69d7c23 */ /* 0x004fc20008010808 */
[----:B0-----:R-:W-:Y:S01]  /*6d70*/  FADD.FTZ R159, R153, R160 ;  /* 0x000000a0999f7221 */ /* 0x001fe20000010000 */
[----:B------:R-:W-:-:S05]  /*6d80*/  FFMA.FTZ R8, R103, UR41, -R8 ;  /* 0x0000002967087c23 */ /* 0x000fca0008010808 */
[----:B------:R-:W0:Y:S01]  /*6d90*/  MUFU.EX2 R13, R13 ;  /* 0x0000000d000d7308 */ /* 0x000e220000000800 */
[----:B---3--:R-:W-:-:S07]  /*6da0*/  FADD.FTZ R4, R12, R5 ;  /* 0x000000050c047221 */ /* 0x008fce0000010000 */
[----:B------:R-:W2:Y:S01]  /*6db0*/  MUFU.EX2 R155, R155 ;  /* 0x0000009b009b7308 */ /* 0x000ea20000000800 */
[----:B-1----:R-:W-:-:S07]  /*6dc0*/  FADD.FTZ R160, R154, R159 ;  /* 0x0000009f9aa07221 */ /* 0x002fce0000010000 */
        /* <DEDUP_REMOVED lines=139> */
[----:B0-----:R-:W-:-:S01]  /*7680*/  FADD.FTZ R103, R102, R103 ;  /* 0x0000006766677221 */ /* 0x001fc20000010000 */
[----:B--2---:R-:W-:-:S03]  /*7690*/  FADD.FTZ R4, R101, R4 ;  /* 0x0000000465047221 */ /* 0x004fc60000010000 */
[----:B-1----:R-:W-:Y:S01]  /*76a0*/  FADD.FTZ R5, R8, R103 ;  /* 0x0000006708057221 */ /* 0x002fe20000010000 */
[----:B------:R-:W-:Y:S06]  /*76b0*/  @!P0 BRA `(.L_x_201) ;  /* 0x0000000000048947 */ /* 0x000fec0003800000 */
[----:B------:R-:W-:Y:S01]  /*76c0*/  BPT.TRAP 0x1 ;  /* 0x000000040000795c */ /* 0x000fe20000300000 */
.L_x_201:
        /* <DEDUP_REMOVED lines=12> */
[----:B------:R-:W-:Y:S01]  /*7790*/  UMOV UR51, UR46 ;  /* 0x0000002e00337c82 */ /* 0x000fe20008000000 */
        /* <DEDUP_REMOVED lines=81> */
[----:B------:R-:W-:Y:S01]  /*7cb0*/  IMAD.MOV.U32 R7, RZ, RZ, R0 ;  /* 0x000000ffff077224 */ /* 0x000fe200078e0000 */
[----:B------:R-:W-:Y:S01]  /*7cc0*/  F2FP.SATFINITE.E4M3.F32.PACK_AB_MERGE_C R173, R152, R149, R153 ;  /* 0x0000009598ad723e */ /* 0x000fe20004807099 */
[----:B------:R-:W-:Y:S01]  /*7cd0*/  IMAD.MOV.U32 R6, RZ, RZ, R3 ;  /* 0x000000ffff067224 */ /* 0x000fe200078e0003 */
[----:B------:R-:W-:-:S02]  /*7ce0*/  F2FP.SATFINITE.E4M3.F32.PACK_AB_MERGE_C R174, R14, R13, R15 ;  /* 0x0000000d0eae723e */ /* 0x000fc4000480700f */
[----:B------:R-:W-:Y:S02]  /*7cf0*/  F2FP.SATFINITE.E4M3.F32.PACK_AB_MERGE_C R175, R156, R155, R157 ;  /* 0x0000009b9caf723e */ /* 0x000fe4000480709d */
[----:B------:R-:W-:Y:S02]  /*7d00*/  F2FP.SATFINITE.E4M3.F32.PACK_AB_MERGE_C R176, R136, R21, R137 ;  /* 0x0000001588b0723e */ /* 0x000fe40004807089 */
[----:B------:R-:W-:Y:S02]  /*7d10*/  F2FP.SATFINITE.E4M3.F32.PACK_AB_MERGE_C R177, R139, R138, R142 ;  /* 0x0000008a8bb1723e */ /* 0x000fe4000480708e */
[----:B------:R-:W-:Y:S02]  /*7d20*/  F2FP.SATFINITE.E4M3.F32.PACK_AB_MERGE_C R178, R144, R141, R145 ;  /* 0x0000008d90b2723e */ /* 0x000fe40004807091 */
[----:B------:R-:W-:Y:S02]  /*7d30*/  F2FP.SATFINITE.E4M3.F32.PACK_AB_MERGE_C R179, R147, R146, R150 ;  /* 0x0000009293b3723e */ /* 0x000fe40004807096 */
        /* <DEDUP_REMOVED lines=11> */
[----:B------:R-:W-:Y:S01]  /*7df0*/  F2FP.SATFINITE.E4M3.F32.PACK_AB_MERGE_C R191, R99, R98, R102 ;  /* 0x0000006263bf723e */ /* 0x000fe20004807066 */
[----:B------:R-:W-:Y:S06]  /*7e00*/  @P1 BRA `(.L_x_202) ;  /* 0xffffffd000b01947 */ /* 0x000fec000383ffff */
.L_x_191:
[----:B------:R-:W-:Y:S06]  /*7e10*/  BAR.ARV 0x8, 0x180 ;  /* 0x0206000000007b1d */ /* 0x000fec0000002000 */
[----:B------:R-:W-:Y:S05]  /*7e20*/  @!P0 BRA `(.L_x_203) ;  /* 0x0000000000048947 */ /* 0x000fea0003800000 */
[----:B------:R-:W-:Y:S01]  /*7e30*/  BPT.TRAP 0x1 ;  /* 0x000000040000795c */ /* 0x000fe20000300000 */
.L_x_203:
        /* <DEDUP_REMOVED lines=9> */
.L_x_204:
[----:B-1----:R-:W-:Y:S05]  /*7ed0*/  @P1 BRA `(.L_x_205) ;  /* 0x0000000000081947 */ /* 0x002fea0003800000 */
[----:B------:R-:W1:Y:S02]  /*7ee0*/  SYNCS.PHASECHK.TRANS64.TRYWAIT P1, [UR5+0x29850], R6 ;  /* 0x02985006ff0075a7 */ /* 0x000e640008020145 */
[----:B-1----:R-:W-:Y:S05]  /*7ef0*/  @!P1 BRA `(.L_x_206) ;  /* 0x000000b400149947 */ /* 0x002fea0003800000 */
.L_x_205:
[----:B------:R-:W-:Y:S01]  /*7f00*/  UIADD3 UR4, UR4, 0x400, URZ ;  /* 0x0000040004047890 */ /* 0x000fe2000fffe03f */
[----:B------:R-:W-:Y:S01]  /*7f10*/  WARPGROUP.ARRIVE ;  /* 0x00000000000079c5 */ /* 0x000fe20000000000 */
[----:B------:R-:W-:Y:S02]  /*7f20*/  UMOV UR7, 0xc0000010 ;  /* 0xc000001000077882 */ /* 0x000fe40000000000 */
        /* <DEDUP_REMOVED lines=11> */
[----:B------:R-:W-:Y:S02]  /*7fe0*/  ULDC.64 UR6, c[0x0][0x9a0] ;  /* 0x0002680000067ab9 */ /* 0x000fe40000000a00 */
[----:B------:R-:W-:-:S04]  /*7ff0*/  ISETP.NE.U32.AND P1, PT, RZ, UR6, PT ;  /* 0x00000006ff007c0c */ /* 0x000fc8000bf25070 */
[----:B------:R-:W-:-:S13]  /*8000*/  ISETP.NE.AND.EX P1, PT, RZ, UR7, PT, P1 ;  /* 0x00000007ff007c0c */ /* 0x000fda000bf25310 */
[----:B------:R-:W0:Y:S08]  /*8010*/  @P1 LDC.64 R8, c[0x0][0x9c8] ;  /* 0x00027200ff081b82 */ /* 0x000e300000000a00 */
[----:B------:R-:W2:Y:S01]  /*8020*/  @P1 LDC.64 R10, c[0x0][0x9d0] ;  /* 0x00027400ff0a1b82 */ /* 0x000ea20000000a00 */
[----:B01----:R-:W-:-:S04]  /*8030*/  @P1 IMAD R6, R8, UR37, RZ ;  /* 0x0000002508061c24 */ /* 0x003fc8000f8e02ff */
[----:B------:R-:W-:Y:S02]  /*8040*/  @P1 IMAD R9, R9, UR36, R6 ;  /* 0x0000002409091c24 */ /* 0x000fe4000f8e0206 */
[----:B------:R-:W-:-:S04]  /*8050*/  @P1 IMAD.WIDE.U32 R6, R8, UR36, RZ ;  /* 0x0000002408061c25 */ /* 0x000fc8000f8e00ff */
[----:B------:R-:W-:Y:S02]  /*8060*/  @P1 IMAD.IADD R7, R7, 0x1, R9 ;  /* 0x0000000107071824 */ /* 0x000fe400078e0209 */
[----:B--2---:R-:W-:-:S04]  /*8070*/  @P1 IMAD.WIDE.U32 R6, R10, UR38, R6 ;  /* 0x000000260a061c25 */ /* 0x004fc8000f8e0006 */
[----:B------:R-:W-:Y:S01]  /*8080*/  @P1 IMAD R7, R11, UR38, R7 ;  /* 0x000000260b071c24 */ /* 0x000fe2000f8e0207 */
[----:B------:R-:W-:Y:S01]  /*8090*/  @P1 LEA R8, P2, R6, UR6, 0x2 ;  /* 0x0000000606081c11 */ /* 0x000fe2000f8410ff */
[----:B------:R-:W-:-:S03]  /*80a0*/  UIADD3 UR6, UR4, 0x200, URZ ;  /* 0x0000020004067890 */ /* 0x000fc6000fffe03f */
[----:B------:R-:W-:Y:S01]  /*80b0*/  @P1 LEA.HI.X R9, R6, UR7, R7, 0x2, P2 ;  /* 0x0000000706091c11 */ /* 0x000fe200090f1407 */
[----:B------:R-:W-:Y:S01]  /*80c0*/  UMOV UR7, 0xc0000010 ;  /* 0xc000001000077882 */ /* 0x000fe20000000000 */
[----:B------:R-:W-:-:S06]  /*80d0*/  IMAD.MOV.U32 R6, RZ, RZ, 0x3f800000 ;  /* 0x3f800000ff067424 */ /* 0x000fcc00078e00ff */
[----:B------:R0:W2:Y:S01]  /*80e0*/  @P1 LDG.E R6, desc[UR52][R8.64] ;  /* 0x0000003408061981 */ /* 0x0000a2000c1e1900 */
[----:B------:R-:W-:Y:S02]  /*80f0*/  WARPGROUP.DEPBAR.LE gsb0, 0x0 ;  /* 0x00008000000079c5 */ /* 0x000fe40000010000 */
[----:B------:R-:W-:-:S06]  /*8100*/  WARPGROUP.ARRIVE ;  /* 0x00000000000079c5 */ /* 0x000fcc0000000000 */
[----:B------:R-:W-:Y:S01]  /*8110*/  QGMMA.64x128x32.F32.E4M3.E4M3 R24, R180, gdesc[UR4], R24, gsb0 ;  /* 0x01e00004b4187df3 */ /* 0x000fe20008000818 */
[----:B------:R-:W-:Y:S01]  /*8120*/  UIADD3 UR6, UR4, 0x300, URZ ;  /* 0x0000030004067890 */ /* 0x000fe2000fffe03f */
        /* <DEDUP_REMOVED lines=9> */
[----:B-1----:R-:W-:-:S01]  /*81c0*/  FADD.FTZ R7, R7, R4 ;  /* 0x0000000407077221 */ /* 0x002fc20000010000 */
[----:B---3--:R-:W-:-:S04]  /*81d0*/  FADD.FTZ R10, R10, R5 ;  /* 0x000000050a0a7221 */ /* 0x008fc80000010000 */
[----:B0-----:R-:W0:Y:S04]  /*81e0*/  SHFL.BFLY PT, R8, R7, 0x1, 0x1f ;  /* 0x0c201f0007087f89 */ /* 0x001e2800000e0000 */
[----:B------:R-:W1:Y:S01]  /*81f0*/  SHFL.BFLY PT, R9, R10, 0x1, 0x1f ;  /* 0x0c201f000a097f89 */ /* 0x000e6200000e0000 */
[----:B------:R-:W-:Y:S02]  /*8200*/  IMAD.MOV.U32 R5, RZ, RZ, RZ ;  /* 0x000000ffff057224 */ /* 0x000fe400078e00ff */
[----:B0-----:R-:W-:Y:S01]  /*8210*/  FADD.FTZ R11, R7, R8 ;  /* 0x00000008070b7221 */ /* 0x001fe20000010000 */
[----:B-1----:R-:W-:-:S04]  /*8220*/  FADD.FTZ R12, R10, R9 ;  /* 0x000000090a0c7221 */ /* 0x002fc80000010000 */
[C---:B------:R-:W-:Y:S01]  /*8230*/  FSETP.NE.FTZ.AND P1, PT, R11.reuse, RZ, PT ;  /* 0x000000ff0b00720b */ /* 0x040fe20003f35000 */
[----:B------:R-:W-:Y:S01]  /*8240*/  FMUL.FTZ R13, R11, 0.00390625 ;  /* 0x3b8000000b0d7820 */ /* 0x000fe20000410000 */
[----:B------:R-:W-:-:S04]  /*8250*/  FMUL.FTZ R8, R12, 0.00390625 ;  /* 0x3b8000000c087820 */ /* 0x000fc80000410000 */
        /* <DEDUP_REMOVED lines=9> */
[----:B------:R-:W1:Y:S08]  /*82f0*/  @P2 MUFU.LG2 R7, R13 ;  /* 0x0000000d00072308 */ /* 0x000e700000000c00 */
[----:B------:R-:W3:Y:S01]  /*8300*/  @P1 MUFU.RCP R9, R12 ;  /* 0x0000000c00091308 */ /* 0x000ee20000001000 */
[----:B------:R-:W-:-:S02]  /*8310*/  IMAD.U32 R10, RZ, RZ, UR41 ;  /* 0x00000029ff0a7e24 */ /* 0x000fc4000f8e00ff */
[----:B------:R-:W-:Y:S02]  /*8320*/  IMAD.U32 R4, RZ, RZ, UR41 ;  /* 0x00000029ff047e24 */ /* 0x000fe4000f8e00ff */
[----:B0-----:R-:W-:Y:S01]  /*8330*/  @P3 FMUL.FTZ R11, R8, 0.69314718246459960938 ;  /* 0x3f317218080b3820 */ /* 0x001fe20000410000 */
[----:B------:R-:W-:Y:S01]  /*8340*/  @P3 FMUL.FTZ R10, R10, 0.69314718246459960938 ;  /* 0x3f3172180a0a3820 */ /* 0x000fe20000410000 */
[----:B------:R-:W-:Y:S01]  /*8350*/  @P2 FMUL.FTZ R4, R4, 0.69314718246459960938 ;  /* 0x3f31721804042820 */ /* 0x000fe20000410000 */
[----:B-1----:R-:W-:Y:S01]  /*8360*/  @P2 FMUL.FTZ R7, R7, 0.69314718246459960938 ;  /* 0x3f31721807072820 */ /* 0x002fe20000410000 */
[----:B------:R-:W-:Y:S02]  /*8370*/  IMAD.MOV.U32 R20, RZ, RZ, -0x800000 ;  /* 0xff800000ff147424 */ /* 0x000fe400078e00ff */
[----:B------:R-:W-:Y:S01]  /*8380*/  @P3 FFMA.FTZ R20, R10, R0, R11 ;  /* 0x000000000a143223 */ /* 0x000fe2000001000b */
[----:B------:R-:W-:Y:S02]  /*8390*/  IMAD.MOV.U32 R21, RZ, RZ, -0x800000 ;  /* 0xff800000ff157424 */ /* 0x000fe400078e00ff */
[----:B------:R-:W-:Y:S01]  /*83a0*/  @P2 FFMA.FTZ R21, R4, R3, R7 ;  /* 0x0000000304152223 */ /* 0x000fe20000010007 */
[-C--:B--2---:R-:W-:Y:S01]  /*83b0*/  FMUL.FTZ R5, R5, R6.reuse ;  /* 0x0000000605057220 */ /* 0x084fe20000410000 */
[----:B---3--:R-:W-:Y:S01]  /*83c0*/  FMUL.FTZ R0, R9, R6 ;  /* 0x0000000609007220 */ /* 0x008fe20000410000 */
[----:B------:R-:W-:-:S02]  /*83d0*/  WARPGROUP.DEPBAR.LE gsb0, 0x0 ;  /* 0x00008000000079c5 */ /* 0x000fc40000010000 */
[----:B------:R-:W-:Y:S05]  /*83e0*/  @!P0 BRA `(.L_x_207) ;  /* 0x0000000000048947 */ /* 0x000fea0003800000 */
[----:B------:R-:W-:Y:S01]  /*83f0*/  BPT.TRAP 0x1 ;  /* 0x000000040000795c */ /* 0x000fe20000300000 */
.L_x_207:
[----:B------:R-:W-:Y:S01]  /*8400*/  UIADD3 UR4, UR5, 0x29860, URZ ;  /* 0x0002986005047890 */ /* 0x000fe2000fffe03f */
[-C--:B------:R-:W-:Y:S01]  /*8410*/  FMUL.FTZ R13, R37, R5.reuse ;  /* 0x00000005250d7220 */ /* 0x080fe20000410000 */
[----:B------:R-:W-:Y:S01]  /*8420*/  UIADD3 UR46, UR46, 0x1, URZ ;  /* 0x000000012e2e7890 */ /* 0x000fe2000fffe03f */
[-C--:B------:R-:W-:Y:S01]  /*8430*/  FMUL.FTZ R15, R40, R5.reuse ;  /* 0x00000005280f7220 */ /* 0x080fe20000410000 */
[----:B------:R-:W-:Y:S01]  /*8440*/  UPRMT UR4, UR8, 0x654, UR4 ;  /* 0x0000065408047896 */ /* 0x000fe20008000004 */
[-C--:B------:R-:W-:Y:S01]  /*8450*/  FMUL.FTZ R40, R45, R5.reuse ;  /* 0x000000052d287220 */ /* 0x080fe20000410000 */
[----:B------:R-:W-:Y:S01]  /*8460*/  UISETP.NE.AND UP0, UPT, UR46, 0x2, UPT ;  /* 0x000000022e00788c */ /* 0x000fe2000bf05270 */
        /* <DEDUP_REMOVED lines=19> */
[----:B------:R-:W-:Y:S01]  /*85a0*/  USEL UR4, URZ, 0x1, UP0 ;  /* 0x000000013f047887 */ /* 0x000fe20008000000 */
        /* <DEDUP_REMOVED lines=43> */
[----:B------:R-:W-:Y:S01]  /*8860*/  FMUL.FTZ R83, R83, R0 ;  /* 0x0000000053537220 */ /* 0x000fe20000410000 */
[----:B------:R-:W-:-:S02]  /*8870*/  UIADD3 UR48, UR48, 0x1, URZ ;  /* 0x0000000130307890 */ /* 0x000fc4000fffe03f */
[----:B------:R-:W-:Y:S02]  /*8880*/  USEL UR46, UR46, URZ, UP0 ;  /* 0x0000003f2e2e7287 */ /* 0x000fe40008000000 */
[----:B------:R-:W-:-:S12]  /*8890*/  ULOP3.LUT UR47, UR47, UR4, URZ, 0x3c, !UPT ;  /* 0x000000042f2f7292 */ /* 0x000fd8000f8e3c3f */
.L_x_183:
[----:B------:R-:W0:Y:S01]  /*88a0*/  S2R R5, SR_CgaCtaId ;  /* 0x0000000000057919 */ /* 0x000e220000008800 */
[----:B------:R-:W-:Y:S01]  /*88b0*/  MOV R0, 0x400 ;  /* 0x0000040000007802 */ /* 0x000fe20000000f00 */
[----:B------:R-:W-:Y:S01]  /*88c0*/  UISETP.NE.AND UP0, UPT, UR45, URZ, UPT ;  /* 0x0000003f2d00728c */ /* 0x000fe2000bf05270 */
[----:B------:R-:W-:Y:S01]  /*88d0*/  BSSY B0, `(.L_x_208) ;  /* 0x00003b2000007945 */ /* 0x000fe20003800000 */
[----:B------:R-:W-:Y:S09]  /*88e0*/  BAR.SYNC.DEFER_BLOCKING 0x5, 0x180 ;  /* 0x0146000000007b1d */ /* 0x000ff20000010000 */
[----:B------:R-:W-:Y:S01]  /*88f0*/  @!UP0 ULDC UR45, c[0x0][0xad4] ;  /* 0x0002b500002d8ab9 */ /* 0x000fe20000000800 */
[----:B0-----:R-:W-:-:S05]  /*8900*/  LEA R0, R5, R0, 0x18 ;  /* 0x0000000005007211 */ /* 0x001fca00078ec0ff */
[----:B------:R-:W0:Y:S02]  /*8910*/  LDS.128 R32, [R0+0x298d0] ;  /* 0x0298d00000207984 */ /* 0x000e240000000c00 */
[----:B0-----:R-:W-:Y:S02]  /*8920*/  R2UR UR6, R33 ;  /* 0x00000000210672ca */ /* 0x001fe400000e0000 */
[----:B------:R-:W-:Y:S01]  /*8930*/  R2UR UR5, R34 ;  /* 0x00000000220572ca */ /* 0x000fe200000e0000 */
[----:B------:R-:W-:Y:S06]  /*8940*/  BAR.ARV 0x4, 0x180 ;  /* 0x0106000000007b1d */ /* 0x000fec0000002000 */
[----:B------:R-:W-:Y:S08]  /*8950*/  @P0 BRA `(.L_x_209) ;  /* 0x0000002c008c0947 */ /* 0x000ff00003800000 */
[----:B------:R-:W0:Y:S01]  /*8960*/  S2R R25, SR_TID.X ;  /* 0x0000000000197919 */ /* 0x000e220000002100 */
[----:B------:R-:W-:Y:S01]  /*8970*/  ULDC.64 UR8, c[0x4][0x40] ;  /* 0x0100100000087ab9 */ /* 0x000fe20000000a00 */
[----:B------:R-:W-:Y:S01]  /*8980*/  USHF.L.U32 UR4, UR36, 0x2, URZ ;  /* 0x0000000224047899 */ /* 0x000fe2000800063f */
[----:B------:R-:W-:Y:S01]  /*8990*/  ULDC.64 UR10, c[0x0][0xc00] ;  /* 0x00030000000a7ab9 */ /* 0x000fe20000000a00 */
[----:B0-----:R-:W-:-:S05]  /*89a0*/  IMAD.SHL.U32 R4, R25, 0x4, RZ ;  /* 0x0000000419047824 */ /* 0x001fca00078e00ff */
[----:B------:R-:W-:Y:S01]  /*89b0*/  LOP3.LUT R4, R4, 0xc, RZ, 0xc0, !PT ;  /* 0x0000000c04047812 */ /* 0x000fe200078ec0ff */
[----:B------:R-:W-:Y:S03]  /*89c0*/  BAR.SYNC.DEFER_BLOCKING 0x1, 0x100 ;  /* 0x0044000000007b1d */ /* 0x000fe60000010000 */
[----:B------:R-:W-:-:S05]  /*89d0*/  IADD3 R4, P0, R4, UR8, RZ ;  /* 0x0000000804047c10 */ /* 0x000fca000ff1e0ff */
[----:B------:R-:W-:-:S05]  /*89e0*/  IMAD.X R5, RZ, RZ, UR9, P0 ;  /* 0x00000009ff057e24 */ /* 0x000fca00080e06ff */
[----:B------:R0:W2:Y:S01]  /*89f0*/  LDG.E.CONSTANT R24, desc[UR52][R4.64] ;  /* 0x0000003404187981 */ /* 0x0000a2000c1e9900 */
[----:B------:R-:W-:Y:S01]  /*8a00*/  LOP3.LUT P0, R25, R25, 0x3, RZ, 0xc0, !PT ;  /* 0x0000000319197812 */ /* 0x000fe2000780c0ff */
[----:B------:R-:W-:Y:S02]  /*8a10*/  USHF.L.U64.HI UR12, UR36, 0x2, UR37 ;  /* 0x00000002240c7899 */ /* 0x000fe40008010225 */
[----:B------:R-:W-:Y:S01]  /*8a20*/  UIADD3 UR7, UP0, UR4, UR10, URZ ;  /* 0x0000000a04077290 */ /* 0x000fe2000ff1e03f */
[----:B------:R-:W-:-:S03]  /*8a30*/  ISETP.EQ.OR P0, PT, R25, 0x3, !P0 ;  /* 0x000000031900780c */ /* 0x000fc60004702670 */
[----:B------:R-:W-:Y:S01]  /*8a40*/  UIADD3.X UR8, UR12, UR11, URZ, UP0, !UPT ;  /* 0x0000000b0c087290 */ /* 0x000fe200087fe43f */
[----:B------:R-:W-:Y:S02]  /*8a50*/  SEL R61, R3, R8, P0 ;  /* 0x00000008033d7207 */ /* 0x000fe40000000000 */
[----:B------:R-:W-:Y:S02]  /*8a60*/  SEL R25, R8, R3, P0 ;  /* 0x0000000308197207 */ /* 0x000fe40000000000 */
[----:B------:R-:W1:Y:S01]  /*8a70*/  S2R R3, SR_SWINHI ;  /* 0x0000000000037919 */ /* 0x000e620000002f00 */
        /* <DEDUP_REMOVED lines=16> */
[----:B------:R-:W-:Y:S02]  /*8b80*/  MOV R32, R0 ;  /* 0x0000000000207202 */ /* 0x000fe40000000f00 */
[----:B-1----:R-:W-:Y:S02]  /*8b90*/  MOV R33, R3 ;  /* 0x0000000300217202 */ /* 0x002fe40000000f00 */
[----:B------:R-:W-:Y:S02]  /*8ba0*/  SEL R50, R55, R52, P0 ;  /* 0x0000003437327207 */ /* 0x000fe40000000000 */
[----:B------:R-:W-:Y:S01]  /*8bb0*/  SEL R37, R40, R37, P0 ;  /* 0x0000002528257207 */ /* 0x000fe20000000000 */
[----:B------:R-:W-:Y:S01]  /*8bc0*/  IMAD.WIDE R8, R220, 0x2, R32 ;  /* 0x00000002dc087825 */ /* 0x000fe200078e0220 */
[----:B------:R-:W-:-:S02]  /*8bd0*/  SEL R117, R76, R93, P0 ;  /* 0x0000005d4c757207 */ /* 0x000fc40000000000 */
[----:B------:R-:W-:Y:S02]  /*8be0*/  SEL R46, R93, R76, P0 ;  /* 0x0000004c5d2e7207 */ /* 0x000fe40000000000 */
[----:B------:R-:W-:Y:S02]  /*8bf0*/  LOP3.LUT R3, R8, 0x380, RZ, 0xc0, !PT ;  /* 0x0000038008037812 */ /* 0x000fe400078ec0ff */
[----:B------:R-:W-:Y:S02]  /*8c00*/  SEL R85, R54, R65, P0 ;  /* 0x0000004136557207 */ /* 0x000fe40000000000 */
[----:B------:R-:W-:Y:S02]  /*8c10*/  SEL R55, R65, R54, P0 ;  /* 0x0000003641377207 */ /* 0x000fe40000000000 */
[----:B------:R-:W-:Y:S02]  /*8c20*/  IADD3 R6, P6, R8, 0x20, RZ ;  /* 0x0000002008067810 */ /* 0x000fe40007fde0ff */
        /* <DEDUP_REMOVED lines=16> */
[----:B------:R-:W-:Y:S02]  /*8d30*/  IADD3 R71, P1, R8, 0x40, RZ ;  /* 0x0000004008477810 */ /* 0x000fe40007f3e0ff */
[----:B------:R-:W-:Y:S02]  /*8d40*/  SHF.R.U64 R3, R3, 0x3, RZ ;  /* 0x0000000303037819 */ /* 0x000fe400000012ff */
[----:B------:R-:W-:-:S02]  /*8d50*/  SEL R123, R88, R69, P0 ;  /* 0x00000045587b7207 */ /* 0x000fc40000000000 */
[----:B------:R-:W-:Y:S02]  /*8d60*/  SEL R38, R69, R88, P0 ;  /* 0x0000005845267207 */ /* 0x000fe40000000000 */
[----:B------:R-:W-:Y:S02]  /*8d70*/  SEL R121, R72, R91, P0 ;  /* 0x0000005b48797207 */ /* 0x000fe40000000000 */
[----:B------:R-:W-:Y:S02]  /*8d80*/  SEL R44, R91, R72, P0 ;  /* 0x000000485b2c7207 */ /* 0x000fe40000000000 */
[----:B------:R-:W-:Y:S02]  /*8d90*/  SEL R107, R26, R27, P0 ;  /* 0x0000001b1a6b7207 */ /* 0x000fe40000000000 */
[----:B------:R-:W-:Y:S01]  /*8da0*/  SEL R48, R27, R26, P0 ;  /* 0x0000001a1b307207 */ /* 0x000fe20000000000 */
[----:B------:R-:W-:Y:S01]  /*8db0*/  IMAD.X R27, RZ, RZ, R9, P6 ;  /* 0x000000ffff1b7224 */ /* 0x000fe200030e0609 */
[----:B------:R-:W-:-:S02]  /*8dc0*/  SEL R89, R62, R63, P0 ;  /* 0x0000003f3e597207 */ /* 0x000fc40000000000 */
[----:B------:R-:W-:Y:S02]  /*8dd0*/  SEL R57, R63, R62, P0 ;  /* 0x0000003e3f397207 */ /* 0x000fe40000000000 */
[----:B------:R-:W-:Y:S02]  /*8de0*/  SEL R95, R66, R67, P0 ;  /* 0x00000043425f7207 */ /* 0x000fe40000000000 */
[----:B------:R-:W-:Y:S02]  /*8df0*/  SEL R56, R67, R66, P0 ;  /* 0x0000004243387207 */ /* 0x000fe40000000000 */
[----:B0-----:R-:W-:Y:S02]  /*8e00*/  LOP3.LUT R4, R6, 0x380, RZ, 0xc0, !PT ;  /* 0x0000038006047812 */ /* 0x001fe400078ec0ff */
        /* <DEDUP_REMOVED lines=10> */
[C---:B------:R-:W-:Y:S02]  /*8eb0*/  IADD3 R75, P2, R8.reuse, 0x60, RZ ;  /* 0x00000060084b7810 */ /* 0x040fe40007f5e0ff */
[C---:B------:R-:W-:Y:S02]  /*8ec0*/  IADD3 R34, P3, R8.reuse, 0x4000, RZ ;  /* 0x0000400008227810 */ /* 0x040fe40007f7e0ff */
[C---:B------:R-:W-:Y:S01]  /*8ed0*/  IADD3 R79, P4, R8.reuse, 0x4020, RZ ;  /* 0x00004020084f7810 */ /* 0x040fe20007f9e0ff */
[--C-:B------:R-:W-:Y:S01]  /*8ee0*/  IMAD.X R15, RZ, RZ, R9.reuse, P2 ;  /* 0x000000ffff0f7224 */ /* 0x100fe200010e0609 */
[C---:B------:R-:W-:Y:S01]  /*8ef0*/  IADD3 R83, P5, R8.reuse, 0x4040, RZ ;  /* 0x0000404008537810 */ /* 0x040fe20007fbe0ff */
[----:B------:R-:W-:Y:S01]  /*8f00*/  IMAD.X R13, RZ, RZ, R9, P3 ;  /* 0x000000ffff0d7224 */ /* 0x000fe200018e0609 */
[----:B------:R-:W-:-:S02]  /*8f10*/  IADD3 R87, P6, R8, 0x4060, RZ ;  /* 0x0000406008577810 */ /* 0x000fc40007fde0ff */
[----:B------:R-:W-:Y:S01]  /*8f20*/  LOP3.LUT R10, R71, 0x380, RZ, 0xc0, !PT ;  /* 0x00000380470a7812 */ /* 0x000fe200078ec0ff */
[--C-:B------:R-:W-:Y:S01]  /*8f30*/  IMAD.X R101, RZ, RZ, R9.reuse, P5 ;  /* 0x000000ffff657224 */ /* 0x100fe200028e0609 */
[----:B------:R-:W-:Y:S01]  /*8f40*/  LOP3.LUT R8, R3, R8, RZ, 0x3c, !PT ;  /* 0x0000000803087212 */ /* 0x000fe200078e3cff */
[----:B------:R-:W-:Y:S01]  /*8f50*/  IMAD.X R5, RZ, RZ, R9, P6 ;  /* 0x000000ffff057224 */ /* 0x000fe200030e0609 */
[----:B------:R-:W-:Y:S02]  /*8f60*/  SHF.R.U64 R3, R4, 0x3, RZ ;  /* 0x0000000304037819 */ /* 0x000fe400000012ff */
[----:B------:R-:W-:Y:S02]  /*8f70*/  SHF.R.U64 R4, R10, 0x3, RZ ;  /* 0x000000030a047819 */ /* 0x000fe400000012ff */
[----:B------:R-:W-:Y:S02]  /*8f80*/  LOP3.LUT R12, R75, 0x380, RZ, 0xc0, !PT ;  /* 0x000003804b0c7812 */ /* 0x000fe400078ec0ff */
[----:B------:R-:W-:-:S02]  /*8f90*/  LOP3.LUT R26, R3, R6, RZ, 0x3c, !PT ;  /* 0x00000006031a7212 */ /* 0x000fc400078e3cff */
[----:B------:R-:W-:Y:S02]  /*8fa0*/  LOP3.LUT R3, R34, 0x380, RZ, 0xc0, !PT ;  /* 0x0000038022037812 */ /* 0x000fe400078ec0ff */
[----:B------:R-:W-:Y:S02]  /*8fb0*/  LOP3.LUT R10, R4, R71, RZ, 0x3c, !PT ;  /* 0x00000047040a7212 */ /* 0x000fe400078e3cff */
[----:B------:R-:W-:Y:S02]  /*8fc0*/  SHF.R.U64 R12, R12, 0x3, RZ ;  /* 0x000000030c0c7819 */ /* 0x000fe400000012ff */
[----:B------:R-:W-:Y:S02]  /*8fd0*/  LOP3.LUT R4, R79, 0x380, RZ, 0xc0, !PT ;  /* 0x000003804f047812 */ /* 0x000fe400078ec0ff */
[----:B------:R-:W-:Y:S02]  /*8fe0*/  LOP3.LUT R60, R83, 0x380, RZ, 0xc0, !PT ;  /* 0x00000380533c7812 */ /* 0x000fe400078ec0ff */
[----:B------:R-:W-:-:S02]  /*8ff0*/  LOP3.LUT R62, R87, 0x380, RZ, 0xc0, !PT ;  /* 0x00000380573e7812 */ /* 0x000fc400078ec0ff */
[----:B------:R-:W-:Y:S02]  /*9000*/  SHF.R.U64 R3, R3, 0x3, RZ ;  /* 0x0000000303037819 */ /* 0x000fe400000012ff */
[----:B------:R-:W-:Y:S02]  /*9010*/  SEL R105, R11, R14, P0 ;  /* 0x0000000e0b697207 */ /* 0x000fe40000000000 */
[----:B------:R-:W-:Y:S01]  /*9020*/  SEL R47, R14, R11, P0 ;  /* 0x0000000b0e2f7207 */ /* 0x000fe20000000000 */
[----:B------:R-:W-:Y:S01]  /*9030*/  IMAD.X R11, RZ, RZ, R9, P1 ;  /* 0x000000ffff0b7224 */ /* 0x000fe200008e0609 */
[----:B------:R-:W-:Y:S02]  /*9040*/  LOP3.LUT R14, R12, R75, RZ, 0x3c, !PT ;  /* 0x0000004b0c0e7212 */ /* 0x000fe400078e3cff */
[----:B------:R-:W-:Y:S02]  /*9050*/  SHF.R.U64 R4, R4, 0x3, RZ ;  /* 0x0000000304047819 */ /* 0x000fe400000012ff */
[----:B------:R-:W-:-:S02]  /*9060*/  SHF.R.U64 R60, R60, 0x3, RZ ;  /* 0x000000033c3c7819 */ /* 0x000fc400000012ff */
[----:B------:R-:W-:Y:S02]  /*9070*/  SHF.R.U64 R62, R62, 0x3, RZ ;  /* 0x000000033e3e7819 */ /* 0x000fe400000012ff */
[----:B------:R-:W-:Y:S02]  /*9080*/  LOP3.LUT R12, R3, R34, RZ, 0x3c, !PT ;  /* 0x00000022030c7212 */ /* 0x000fe400078e3cff */
[----:B------:R-:W-:Y:S02]  /*9090*/  SEL R135, R7, R28, P0 ;  /* 0x0000001c07877207 */ /* 0x000fe40000000000 */
[----:B------:R-:W-:Y:S01]  /*90a0*/  SEL R28, R28, R7, P0 ;  /* 0x000000071c1c7207 */ /* 0x000fe20000000000 */
[----:B------:R-:W-:Y:S01]  /*90b0*/  IMAD.X R7, RZ, RZ, R9, P4 ;  /* 0x000000ffff077224 */ /* 0x000fe200020e0609 */
[----:B------:R-:W-:Y:S02]  /*90c0*/  LOP3.LUT R6, R4, R79, RZ, 0x3c, !PT ;  /* 0x0000004f04067212 */ /* 0x000fe400078e3cff */
[----:B------:R-:W-:-:S02]  /*90d0*/  LOP3.LUT R100, R60, R83, RZ, 0x3c, !PT ;  /* 0x000000533c647212 */ /* 0x000fc400078e3cff */
[----:B------:R-:W-:Y:S02]  /*90e0*/  LOP3.LUT R4, R62, R87, RZ, 0x3c, !PT ;  /* 0x000000573e047212 */ /* 0x000fe400078e3cff */
[----:B------:R-:W-:Y:S02]  /*90f0*/  MOV R3, R12 ;  /* 0x0000000c00037202 */ /* 0x000fe40000000f00 */
[----:B------:R-:W-:Y:S02]  /*9100*/  MOV R8, R8 ;  /* 0x0000000800087202 */ /* 0x000fe40000000f00 */
[----:B------:R-:W-:Y:S02]  /*9110*/  MOV R10, R10 ;  /* 0x0000000a000a7202 */ /* 0x000fe40000000f00 */
[----:B------:R-:W-:Y:S02]  /*9120*/  MOV R100, R100 ;  /* 0x0000006400647202 */ /* 0x000fe40000000f00 */
[----:B------:R-:W-:-:S02]  /*9130*/  MOV R9, R26 ;  /* 0x0000001a00097202 */ /* 0x000fc40000000f00 */
[----:B------:R-:W-:Y:S02]  /*9140*/  MOV R11, R14 ;  /* 0x0000000e000b7202 */ /* 0x000fe40000000f00 */
[----:B------:R-:W-:Y:S02]  /*9150*/  MOV R34, R6 ;  /* 0x0000000600227202 */ /* 0x000fe40000000f00 */
[----:B------:R-:W-:Y:S02]  /*9160*/  MOV R101, R4 ;  /* 0x0000000400657202 */ /* 0x000fe40000000f00 */
[----:B--2---:R-:W-:Y:S01]  /*9170*/  LOP3.LUT R12, R24, 0x2, RZ, 0x3c, !PT ;  /* 0x00000002180c7812 */ /* 0x004fe200078e3cff */
        /* <DEDUP_REMOVED lines=32> */
[----:B------:R-:W0:Y:S04]  /*9380*/  SHFL.IDX PT, R66, R25, R12, 0x1c1f ;  /* 0x001c1f0c19427589 */ /* 0x000e2800000e0000 */
[----:B------:R-:W-:Y:S04]  /*9390*/  SHFL.IDX PT, R65, R65, R12, 0x1c1f ;  /* 0x001c1f0c41417589 */ /* 0x000fe800000e0000 */
[----:B------:R-:W-:Y:S04]  /*93a0*/  SHFL.IDX PT, R24, R44, R12, 0x1c1f ;  /* 0x001c1f0c2c187589 */ /* 0x000fe800000e0000 */
[----:B------:R-:W-:Y:S04]  /*93b0*/  SHFL.IDX PT, R25, R40, R12, 0x1c1f ;  /* 0x001c1f0c28197589 */ /* 0x000fe800000e0000 */
[----:B------:R-:W-:Y:S04]  /*93c0*/  SHFL.IDX PT, R63, R48, R12, 0x1c1f ;  /* 0x001c1f0c303f7589 */ /* 0x000fe800000e0000 */
[----:B------:R-:W1:Y:S04]  /*93d0*/  SHFL.IDX PT, R47, R47, R12, 0x1c1f ;  /* 0x001c1f0c2f2f7589 */ /* 0x000e6800000e0000 */
[----:B------:R-:W-:Y:S01]  /*93e0*/  SHFL.IDX PT, R75, R30, R12, 0x1c1f ;  /* 0x001c1f0c1e4b7589 */ /* 0x000fe200000e0000 */
[----:B0-----:R-:W-:-:S02]  /*93f0*/  SEL R64, R61, R66, P0 ;  /* 0x000000423d407207 */ /* 0x001fc40000000000 */
[----:B------:R-:W-:Y:S01]  /*9400*/  SEL R66, R66, R61, P0 ;  /* 0x0000003d42427207 */ /* 0x000fe20000000000 */
[----:B------:R-:W-:Y:S04]  /*9410*/  SHFL.IDX PT, R79, R36, R12, 0x1c1f ;  /* 0x001c1f0c244f7589 */ /* 0x000fe800000e0000 */
[----:B------:R-:W-:Y:S04]  /*9420*/  SHFL.IDX PT, R44, R54, R12, 0x1c1f ;  /* 0x001c1f0c362c7589 */ /* 0x000fe800000e0000 */
[----:B------:R1:W-:Y:S04]  /*9430*/  SHFL.IDX PT, R40, R56, R12, 0x1c1f ;  /* 0x001c1f0c38287589 */ /* 0x0003e800000e0000 */
[----:B------:R-:W-:Y:S04]  /*9440*/  SHFL.IDX PT, R71, R28, R12, 0x1c1f ;  /* 0x001c1f0c1c477589 */ /* 0x000fe800000e0000 */
[----:B------:R-:W-:Y:S01]  /*9450*/  SHFL.IDX PT, R84, R41, R12, 0x1c1f ;  /* 0x001c1f0c29547589 */ /* 0x000fe200000e0000 */
[----:B-1----:R-:W-:-:S03]  /*9460*/  SEL R56, R47, R76, P0 ;  /* 0x0000004c2f387207 */ /* 0x002fc60000000000 */
[----:B------:R-:W0:Y:S04]  /*9470*/  SHFL.IDX PT, R49, R49, R12, 0x1c1f ;  /* 0x001c1f0c31317589 */ /* 0x000e2800000e0000 */
[----:B------:R-:W1:Y:S04]  /*9480*/  SHFL.IDX PT, R30, R53, R12, 0x1c1f ;  /* 0x001c1f0c351e7589 */ /* 0x000e6800000e0000 */
[----:B------:R-:W2:Y:S04]  /*9490*/  SHFL.IDX PT, R50, R50, R12, 0x1c1f ;  /* 0x001c1f0c32327589 */ /* 0x000ea800000e0000 */
[----:B------:R-:W3:Y:S04]  /*94a0*/  SHFL.IDX PT, R29, R29, R12, 0x1c1f ;  /* 0x001c1f0c1d1d7589 */ /* 0x000ee800000e0000 */
[----:B------:R4:W-:Y:S04]  /*94b0*/  SHFL.IDX PT, R80, R39, R12, 0x1c1f ;  /* 0x001c1f0c27507589 */ /* 0x0009e800000e0000 */
[----:B------:R-:W3:Y:S04]  /*94c0*/  SHFL.IDX PT, R41, R52, R12, 0x1c1f ;  /* 0x001c1f0c34297589 */ /* 0x000ee800000e0000 */
[----:B------:R2:W3:Y:S01]  /*94d0*/  SHFL.IDX PT, R103, R68, R12, 0x1c1f ;  /* 0x001c1f0c44677589 */ /* 0x0004e200000e0000 */
[----:B0-----:R-:W-:-:S02]  /*94e0*/  SEL R61, R49, R72, P0 ;  /* 0x00000048313d7207 */ /* 0x001fc40000000000 */
[----:B----4-:R-:W-:Y:S01]  /*94f0*/  SEL R39, R62, R65, P0 ;  /* 0x000000413e277207 */ /* 0x010fe20000000000 */
[----:B------:R-:W0:Y:S01]  /*9500*/  SHFL.IDX PT, R14, R31, R12, 0x1c1f ;  /* 0x001c1f0c1f0e7589 */ /* 0x000e2200000e0000 */
[----:B-1----:R-:W-:-:S03]  /*9510*/  SEL R53, R30, R77, P0 ;  /* 0x0000004d1e357207 */ /* 0x002fc60000000000 */
[----:B------:R-:W-:Y:S01]  /*9520*/  SHFL.IDX PT, R83, R38, R12, 0x1c1f ;  /* 0x001c1f0c26537589 */ /* 0x000fe200000e0000 */
[----:B--2---:R-:W-:Y:S02]  /*9530*/  SEL R54, R81, R50, P0 ;  /* 0x0000003251367207 */ /* 0x004fe40000000000 */
[----:B------:R-:W-:Y:S01]  /*9540*/  SEL R68, R70, R71, P0 ;  /* 0x0000004746447207 */ /* 0x000fe20000000000 */
[----:B------:R1:W-:Y:S01]  /*9550*/  SHFL.IDX PT, R91, R42, R12, 0x1c1f ;  /* 0x001c1f0c2a5b7589 */ /* 0x0003e200000e0000 */
[----:B------:R-:W-:Y:S02]  /*9560*/  SEL R52, R50, R81, P0 ;  /* 0x0000005132347207 */ /* 0x000fe40000000000 */
[----:B---3--:R-:W-:Y:S01]  /*9570*/  SEL R67, R29, R6, P0 ;  /* 0x000000061d437207 */ /* 0x008fe20000000000 */
[----:B------:R-:W-:Y:S01]  /*9580*/  SHFL.IDX PT, R99, R43, R12, 0x1c1f ;  /* 0x001c1f0c2b637589 */ /* 0x000fe200000e0000 */
[----:B------:R-:W-:Y:S02]  /*9590*/  SEL R70, R71, R70, P0 ;  /* 0x0000004647467207 */ /* 0x000fe40000000000 */
[----:B------:R-:W-:Y:S01]  /*95a0*/  SEL R81, R27, R84, P0 ;  /* 0x000000541b517207 */ /* 0x000fe20000000000 */
[----:B------:R-:W2:Y:S01]  /*95b0*/  SHFL.IDX PT, R28, R51, R12, 0x1c1f ;  /* 0x001c1f0c331c7589 */ /* 0x000ea200000e0000 */
[----:B------:R-:W-:-:S02]  /*95c0*/  SEL R50, R88, R41, P0 ;  /* 0x0000002958327207 */ /* 0x000fc40000000000 */
[----:B-1----:R-:W-:Y:S01]  /*95d0*/  SEL R42, R95, R40, P0 ;  /* 0x000000285f2a7207 */ /* 0x002fe20000000000 */
[----:B------:R1:W3:Y:S01]  /*95e0*/  SHFL.IDX PT, R26, R37, R12, 0x1c1f ;  /* 0x001c1f0c251a7589 */ /* 0x0002e200000e0000 */
[----:B------:R-:W-:Y:S02]  /*95f0*/  SEL R40, R40, R95, P0 ;  /* 0x0000005f28287207 */ /* 0x000fe40000000000 */
[----:B------:R-:W-:Y:S01]  /*9600*/  SEL R48, R41, R88, P0 ;  /* 0x0000005829307207 */ /* 0x000fe20000000000 */
[----:B------:R-:W4:Y:S01]  /*9610*/  SHFL.IDX PT, R38, R57, R12, 0x1c1f ;  /* 0x001c1f0c39267589 */ /* 0x000f2200000e0000 */
[----:B------:R-:W-:Y:S02]  /*9620*/  SEL R95, R103, R96, P0 ;  /* 0x00000060675f7207 */ /* 0x000fe40000000000 */
[----:B0-----:R-:W-:Y:S01]  /*9630*/  SEL R71, R14, R7, P0 ;  /* 0x000000070e477207 */ /* 0x001fe20000000000 */
[----:B------:R-:W0:Y:S01]  /*9640*/  SHFL.IDX PT, R97, R59, R12, 0x1c1f ;  /* 0x001c1f0c3b617589 */ /* 0x000e2200000e0000 */
[----:B-1----:R-:W-:-:S03]  /*9650*/  SEL R37, R65, R62, P0 ;  /* 0x0000003e41257207 */ /* 0x002fc60000000000 */
[----:B------:R1:W-:Y:S01]  /*9660*/  SHFL.IDX PT, R92, R46, R12, 0x1c1f ;  /* 0x001c1f0c2e5c7589 */ /* 0x0003e200000e0000 */
[----:B------:R-:W-:Y:S02]  /*9670*/  SEL R62, R60, R63, P0 ;  /* 0x0000003f3c3e7207 */ /* 0x000fe40000000000 */
[----:B------:R-:W-:Y:S01]  /*9680*/  SEL R60, R63, R60, P0 ;  /* 0x0000003c3f3c7207 */ /* 0x000fe20000000000 */
[----:B------:R-:W-:Y:S01]  /*9690*/  SHFL.IDX PT, R31, R45, R12, 0x1c1f ;  /* 0x001c1f0c2d1f7589 */ /* 0x000fe200000e0000 */
[----:B------:R-:W-:Y:S02]  /*96a0*/  SEL R63, R72, R49, P0 ;  /* 0x00000031483f7207 */ /* 0x000fe40000000000 */
[----:B------:R-:W-:Y:S01]  /*96b0*/  SEL R65, R6, R29, P0 ;  /* 0x0000001d06417207 */ /* 0x000fe20000000000 */
[----:B------:R3:W0:Y:S01]  /*96c0*/  SHFL.IDX PT, R36, R55, R12, 0x1c1f ;  /* 0x001c1f0c37247589 */ /* 0x00062200000e0000 */
[----:B------:R-:W-:Y:S02]  /*96d0*/  SEL R72, R74, R75, P0 ;  /* 0x0000004b4a487207 */ /* 0x000fe40000000000 */
[----:B-1----:R-:W-:Y:S01]  /*96e0*/  SEL R46, R93, R44, P0 ;  /* 0x0000002c5d2e7207 */ /* 0x002fe20000000000 */
[----:B------:R1:W0:Y:S01]  /*96f0*/  SHFL.IDX PT, R105, R58, R12, 0x1c1f ;  /* 0x001c1f0c3a697589 */ /* 0x00022200000e0000 */
[----:B------:R-:W-:-:S02]  /*9700*/  SEL R44, R44, R93, P0 ;  /* 0x0000005d2c2c7207 */ /* 0x000fc40000000000 */
[----:B------:R-:W-:Y:S01]  /*9710*/  SEL R93, R96, R103, P0 ;  /* 0x00000067605d7207 */ /* 0x000fe20000000000 */
[----:B------:R4:W0:Y:S01]  /*9720*/  SHFL.IDX PT, R107, R69, R12, 0x1c1f ;  /* 0x001c1f0c456b7589 */ /* 0x00082200000e0000 */
[----:B--2---:R-:W-:Y:S01]  /*9730*/  SEL R59, R73, R28, P0 ;  /* 0x0000001c493b7207 */ /* 0x004fe20000000000 */
[----:B------:R-:W-:Y:S01]  /*9740*/  IMAD.U32 R103, RZ, RZ, UR8 ;  /* 0x00000008ff677e24 */ /* 0x000fe2000f8e00ff */
[----:B---3--:R-:W-:Y:S01]  /*9750*/  SEL R55, R77, R30, P0 ;  /* 0x0000001e4d377207 */ /* 0x008fe20000000000 */
[----:B------:R-:W-:Y:S01]  /*9760*/  ULDC.64 UR8, c[0x0][0xc08] ;  /* 0x0003020000087ab9 */ /* 0x000fe20000000a00 */
[----:B------:R-:W-:Y:S02]  /*9770*/  SEL R77, R15, R80, P0 ;  /* 0x000000500f4d7207 */ /* 0x000fe40000000000 */
[----:B-1----:R-:W-:Y:S02]  /*9780*/  SEL R58, R76, R47, P0 ;  /* 0x0000002f4c3a7207 */ /* 0x002fe40000000000 */
[----:B------:R-:W-:-:S02]  /*9790*/  SEL R76, R78, R79, P0 ;  /* 0x0000004f4e4c7207 */ /* 0x000fc40000000000 */
[----:B------:R-:W-:Y:S02]  /*97a0*/  SEL R78, R79, R78, P0 ;  /* 0x0000004e4f4e7207 */ /* 0x000fe40000000000 */
[----:B------:R-:W-:Y:S02]  /*97b0*/  SEL R79, R80, R15, P0 ;  /* 0x0000000f504f7207 */ /* 0x000fe40000000000 */
[----:B----4-:R-:W-:Y:S02]  /*97c0*/  SEL R69, R7, R14, P0 ;  /* 0x0000000e07457207 */ /* 0x010fe40000000000 */
        /* <DEDUP_REMOVED lines=10> */
[----:B0-----:R-:W-:Y:S02]  /*9870*/  SEL R43, R94, R97, P0 ;  /* 0x000000615e2b7207 */ /* 0x001fe40000000000 */
        /* <DEDUP_REMOVED lines=12> */
[----:B------:R-:W-:Y:S02]  /*9940*/  F2FP.BF16.F32.PACK_AB R4, R65, R64 ;  /* 0x000000404104723e */ /* 0x000fe400000010ff */
[----:B------:R-:W-:Y:S02]  /*9950*/  F2FP.BF16.F32.PACK_AB R5, R63, R62 ;  /* 0x0000003e3f05723e */ /* 0x000fe400000010ff */
[----:B------:R-:W-:Y:S02]  /*9960*/  F2FP.BF16.F32.PACK_AB R6, R67, R66 ;  /* 0x000000424306723e */ /* 0x000fe400000010ff */
[----:B------:R-:W-:-:S02]  /*9970*/  F2FP.BF16.F32.PACK_AB R7, R61, R60 ;  /* 0x0000003c3d07723e */ /* 0x000fc400000010ff */
[----:B------:R-:W-:Y:S02]  /*9980*/  SEL R86, R25, R86, P0 ;  /* 0x0000005619567207 */ /* 0x000fe40000000000 */
[----:B------:R-:W-:Y:S01]  /*9990*/  SEL R87, R24, R87, P0 ;  /* 0x0000005718577207 */ /* 0x000fe20000000000 */
[----:B------:R0:W-:Y:S01]  /*99a0*/  STSM.16.M88.4 [R8], R4 ;  /* 0x0000000408007844 */ /* 0x0001e20000000200 */
[----:B------:R-:W-:Y:S02]  /*99b0*/  F2FP.BF16.F32.PACK_AB R12, R69, R68 ;  /* 0x00000044450c723e */ /* 0x000fe400000010ff */
[----:B------:R-:W-:Y:S02]  /*99c0*/  F2FP.BF16.F32.PACK_AB R13, R59, R58 ;  /* 0x0000003a3b0d723e */ /* 0x000fe400000010ff */
[----:B------:R-:W-:Y:S02]  /*99d0*/  F2FP.BF16.F32.PACK_AB R14, R71, R70 ;  /* 0x00000046470e723e */ /* 0x000fe400000010ff */
[----:B------:R-:W-:-:S02]  /*99e0*/  F2FP.BF16.F32.PACK_AB R15, R57, R56 ;  /* 0x00000038390f723e */ /* 0x000fc400000010ff */
[----:B------:R-:W-:Y:S02]  /*99f0*/  F2FP.BF16.F32.PACK_AB R24, R73, R72 ;  /* 0x000000484918723e */ /* 0x000fe400000010ff */
[----:B------:R-:W-:Y:S01]  /*9a00*/  F2FP.BF16.F32.PACK_AB R25, R55, R54 ;  /* 0x000000363719723e */ /* 0x000fe200000010ff */
[----:B------:R1:W-:Y:S01]  /*9a10*/  STSM.16.M88.4 [R9], R12 ;  /* 0x0000000c09007844 */ /* 0x0003e20000000200 */
[----:B------:R-:W-:Y:S02]  /*9a20*/  F2FP.BF16.F32.PACK_AB R26, R75, R74 ;  /* 0x0000004a4b1a723e */ /* 0x000fe400000010ff */
[----:B------:R-:W-:Y:S02]  /*9a30*/  F2FP.BF16.F32.PACK_AB R27, R53, R52 ;  /* 0x00000034351b723e */ /* 0x000fe400000010ff */
[----:B------:R-:W-:Y:S02]  /*9a40*/  F2FP.BF16.F32.PACK_AB R28, R77, R76 ;  /* 0x0000004c4d1c723e */ /* 0x000fe400000010ff */
[----:B------:R-:W-:Y:S01]  /*9a50*/  F2FP.BF16.F32.PACK_AB R29, R51, R50 ;  /* 0x00000032331d723e */ /* 0x000fe200000010ff */
[----:B------:R2:W-:Y:S01]  /*9a60*/  STSM.16.M88.4 [R10], R24 ;  /* 0x000000180a007844 */ /* 0x0005e20000000200 */
[----:B------:R-:W-:-:S02]  /*9a70*/  F2FP.BF16.F32.PACK_AB R30, R79, R78 ;  /* 0x0000004e4f1e723e */ /* 0x000fc400000010ff */
[----:B------:R-:W-:Y:S02]  /*9a80*/  F2FP.BF16.F32.PACK_AB R31, R49, R48 ;  /* 0x00000030311f723e */ /* 0x000fe400000010ff */
[----:B------:R-:W-:Y:S02]  /*9a90*/  SEL R92, R102, R105, P0 ;  /* 0x00000069665c7207 */ /* 0x000fe40000000000 */
[----:B------:R-:W-:Y:S01]  /*9aa0*/  SEL R94, R105, R102, P0 ;  /* 0x00000066695e7207 */ /* 0x000fe20000000000 */
[----:B------:R3:W-:Y:S01]  /*9ab0*/  STSM.16.M88.4 [R11], R28 ;  /* 0x0000001c0b007844 */ /* 0x0007e20000000200 */
[----:B------:R-:W-:Y:S01]  /*9ac0*/  SEL R38, R104, R107, P0 ;  /* 0x0000006b68267207 */ /* 0x000fe20000000000 */
[----:B------:R-:W-:Y:S01]  /*9ad0*/  IMAD.U32 R102, RZ, RZ, UR7 ;  /* 0x00000007ff667e24 */ /* 0x000fe2000f8e00ff */
[----:B------:R-:W-:Y:S02]  /*9ae0*/  SEL R36, R107, R104, P0 ;  /* 0x000000686b247207 */ /* 0x000fe40000000000 */
[----:B0-----:R-:W-:-:S02]  /*9af0*/  F2FP.BF16.F32.PACK_AB R4, R81, R80 ;  /* 0x000000505104723e */ /* 0x001fc400000010ff */
[----:B------:R-:W-:Y:S02]  /*9b00*/  F2FP.BF16.F32.PACK_AB R5, R47, R46 ;  /* 0x0000002e2f05723e */ /* 0x000fe400000010ff */
[----:B------:R-:W-:Y:S02]  /*9b10*/  F2FP.BF16.F32.PACK_AB R6, R83, R82 ;  /* 0x000000525306723e */ /* 0x000fe400000010ff */
[----:B------:R-:W-:Y:S02]  /*9b20*/  F2FP.BF16.F32.PACK_AB R7, R45, R44 ;  /* 0x0000002c2d07723e */ /* 0x000fe400000010ff */
[----:B------:R-:W-:Y:S02]  /*9b30*/  F2FP.BF16.F32.PACK_AB R8, R85, R84 ;  /* 0x000000545508723e */ /* 0x000fe400000010ff */
[----:B-1----:R-:W-:Y:S01]  /*9b40*/  F2FP.BF16.F32.PACK_AB R9, R43, R42 ;  /* 0x0000002a2b09723e */ /* 0x002fe200000010ff */
[----:B------:R-:W-:Y:S01]  /*9b50*/  STSM.16.M88.4 [R3], R4 ;  /* 0x0000000403007844 */ /* 0x000fe20000000200 */
[----:B--2---:R-:W-:-:S02]  /*9b60*/  F2FP.BF16.F32.PACK_AB R10, R87, R86 ;  /* 0x00000056570a723e */ /* 0x004fc400000010ff */
[----:B---3--:R-:W-:Y:S02]  /*9b70*/  F2FP.BF16.F32.PACK_AB R11, R41, R40 ;  /* 0x00000028290b723e */ /* 0x008fe400000010ff */
[----:B------:R-:W-:Y:S02]  /*9b80*/  F2FP.BF16.F32.PACK_AB R12, R89, R88 ;  /* 0x00000058590c723e */ /* 0x000fe400000010ff */
[----:B------:R-:W-:Y:S01]  /*9b90*/  F2FP.BF16.F32.PACK_AB R13, R93, R92 ;  /* 0x0000005c5d0d723e */ /* 0x000fe200000010ff */
[----:B------:R0:W-:Y:S01]  /*9ba0*/  STSM.16.M88.4 [R34], R8 ;  /* 0x0000000822007844 */ /* 0x0001e20000000200 */
[----:B------:R-:W-:Y:S02]  /*9bb0*/  F2FP.BF16.F32.PACK_AB R14, R91, R90 ;  /* 0x0000005a5b0e723e */ /* 0x000fe400000010ff */
[----:B------:R-:W-:Y:S02]  /*9bc0*/  F2FP.BF16.F32.PACK_AB R15, R95, R94 ;  /* 0x0000005e5f0f723e */ /* 0x000fe400000010ff */
[----:B------:R-:W-:-:S02]  /*9bd0*/  F2FP.BF16.F32.PACK_AB R24, R97, R96 ;  /* 0x000000606118723e */ /* 0x000fc400000010ff */
[----:B------:R-:W-:Y:S01]  /*9be0*/  F2FP.BF16.F32.PACK_AB R25, R39, R38 ;  /* 0x000000262719723e */ /* 0x000fe200000010ff */
[----:B------:R1:W-:Y:S01]  /*9bf0*/  STSM.16.M88.4 [R100], R12 ;  /* 0x0000000c64007844 */ /* 0x0003e20000000200 */
[----:B------:R-:W-:Y:S02]  /*9c00*/  F2FP.BF16.F32.PACK_AB R26, R99, R98 ;  /* 0x00000062631a723e */ /* 0x000fe400000010ff */
[----:B------:R-:W-:Y:S02]  /*9c10*/  F2FP.BF16.F32.PACK_AB R27, R37, R36 ;  /* 0x00000024251b723e */ /* 0x000fe400000010ff */
[----:B------:R-:W-:-:S03]  /*9c20*/  ISETP.NE.U32.AND P0, PT, RZ, UR10, PT ;  /* 0x0000000aff007c0c */ /* 0x000fc6000bf05070 */
[----:B------:R1:W-:Y:S01]  /*9c30*/  STSM.16.M88.4 [R101], R24 ;  /* 0x0000001865007844 */ /* 0x0003e20000000200 */
[----:B------:R-:W-:Y:S01]  /*9c40*/  BAR.SYNC.DEFER_BLOCKING 0x1, 0x100 ;  /* 0x0044000000007b1d */ /* 0x000fe20000010000 */
[----:B------:R-:W-:-:S07]  /*9c50*/  ISETP.NE.AND.EX P0, PT, RZ, UR11, PT, P0 ;  /* 0x0000000bff007c0c */ /* 0x000fce000bf05300 */
[----:B0-----:R-:W0:Y:S06]  /*9c60*/  LDC R34, c[0x0][0xbe8] ;  /* 0x0002fa00ff227b82 */ /* 0x001e2c0000000800 */
[----:B------:R-:W2:Y:S01]  /*9c70*/  @P0 LDG.E R28, desc[UR52][R102.64] ;  /* 0x00000034661c0981 */ /* 0x000ea2000c1e1900 */
[----:B------:R-:W-:-:S04]  /*9c80*/  UISETP.NE.U32.AND UP0, UPT, UR8, URZ, UPT ;  /* 0x0000003f0800728c */ /* 0x000fc8000bf05070 */
[----:B------:R-:W-:Y:S01]  /*9c90*/  UISETP.NE.AND.EX UP0, UPT, UR9, URZ, UPT, UP0 ;  /* 0x0000003f0900728c */ /* 0x000fe2000bf05300 */
[----:B0-----:R-:W-:-:S05]  /*9ca0*/  ISETP.NE.AND P1, PT, R34, 0x1, PT ;  /* 0x000000012200780c */ /* 0x001fca0003f25270 */
[----:B------:R-:W-:-:S05]  /*9cb0*/  PLOP3.LUT P4, PT, PT, PT, UP0, 0x80, 0x0 ;  /* 0x000000000000781c */ /* 0x000fca0003f8f008 */
[----:B------:R-:W-:-:S03]  /*9cc0*/  @UP0 UIADD3 UR8, UP1, UR4, UR8, URZ ;  /* 0x0000000804080290 */ /* 0x000fc6000ff3e03f */
[----:B------:R-:W0:Y:S01]  /*9cd0*/  @P1 LDC R6, c[0x0][0xbec] ;  /* 0x0002fb00ff061b82 */ /* 0x000e220000000800 */
[----:B------:R-:W-:Y:S02]  /*9ce0*/  @UP0 UIADD3.X UR9, UR12, UR9, URZ, UP1, !UPT ;  /* 0x000000090c090290 */ /* 0x000fe40008ffe43f */
[----:B------:R-:W-:Y:S01]  /*9cf0*/  UISETP.GT.AND UP1, UPT, UR45, 0x1, UPT ;  /* 0x000000012d00788c */ /* 0x000fe2000bf24270 */
[----:B------:R-:W-:Y:S01]  /*9d00*/  IMAD.U32 R4, RZ, RZ, UR8 ;  /* 0x00000008ff047e24 */ /* 0x000fe2000f8e00ff */
[----:B------:R-:W-:Y:S01]  /*9d10*/  ULDC UR4, c[0x0][0xa88] ;  /* 0x0002a20000047ab9 */ /* 0x000fe20000000800 */
[----:B------:R-:W-:Y:S01]  /*9d20*/  UMOV UR16, 0x9b8 ;  /* 0x000009b800107882 */ /* 0x000fe20000000000 */
[----:B------:R-:W-:Y:S01]  /*9d30*/  IMAD.U32 R3, RZ, RZ, UR4 ;  /* 0x00000004ff037e24 */ /* 0x000fe2000f8e00ff */
[----:B------:R-:W3:Y:S01]  /*9d40*/  @P1 LDC R9, c[0x0][0xbf0] ;  /* 0x0002fc00ff091b82 */ /* 0x000ee20000000800 */
[----:B------:R-:W-:Y:S01]  /*9d50*/  USEL UR16, UR16, 0x978, UP1 ;  /* 0x0000097810107887 */ /* 0x000fe20008800000 */
[----:B------:R-:W-:Y:S01]  /*9d60*/  IMAD.U32 R5, RZ, RZ, UR9 ;  /* 0x00000009ff057e24 */ /* 0x000fe2000f8e00ff */
[----:B------:R-:W-:-:S04]  /*9d70*/  UISETP.NE.U32.AND UP0, UPT, UR10, URZ, UPT ;  /* 0x0000003f0a00728c */ /* 0x000fc8000bf05070 */
[----:B------:R4:W5:Y:S01]  /*9d80*/  @P4 LDG.E R3, desc[UR52][R4.64] ;  /* 0x0000003404034981 */ /* 0x000962000c1e1900 */
[----:B------:R-:W-:Y:S01]  /*9d90*/  UISETP.NE.AND.EX UP0, UPT, UR11, URZ, UPT, UP0 ;  /* 0x0000003f0b00728c */ /* 0x000fe2000bf05300 */
[----:B------:R-:W-:Y:S01]  /*9da0*/  UMOV UR4, URZ ;  /* 0x0000003f00047c82 */ /* 0x000fe20008000000 */
[----:B------:R-:W-:-:S03]  /*9db0*/  USEL UR7, UR39, URZ, UP1 ;  /* 0x0000003f27077287 */ /* 0x000fc60008800000 */
[----:B------:R-:W-:Y:S01]  /*9dc0*/  ULDC.64 UR10, c[0x0][UR16+0x218] ;  /* 0x00008600100a7abb */ /* 0x000fe20008000a00 */
[----:B------:R-:W-:Y:S01]  /*9dd0*/  ULDC.64 UR14, c[0x0][UR16+0x228] ;  /* 0x00008a00100e7abb */ /* 0x000fe20008000a00 */
[----:B------:R-:W-:Y:S01]  /*9de0*/  USEL UR36, UR36, URZ, !UP0 ;  /* 0x0000003f24247287 */ /* 0x000fe2000c000000 */
[----:B----4-:R-:W-:Y:S01]  /*9df0*/  IMAD.U32 R4, RZ, RZ, UR42 ;  /* 0x0000002aff047e24 */ /* 0x010fe2000f8e00ff */
[----:B------:R-:W-:Y:S01]  /*9e00*/  ULDC.64 UR12, c[0x0][UR16+0x220] ;  /* 0x00008800100c7abb */ /* 0x000fe20008000a00 */
[----:B------:R-:W-:Y:S02]  /*9e10*/  UIMAD.WIDE.U32 UR8, UR10, UR38, URZ ;  /* 0x000000260a0872a5 */ /* 0x000fe4000f8e003f */
[----:B------:R-:W-:Y:S01]  /*9e20*/  IMAD R11, R4, 0x80, R219 ;  /* 0x00000080040b7824 */ /* 0x000fe200078e02db */
[----:B------:R-:W-:Y:S02]  /*9e30*/  UIMAD.WIDE.U32 UR18, UR14, UR7, URZ ;  /* 0x000000070e1272a5 */ /* 0x000fe4000f8e003f */
[----:B------:R-:W-:Y:S01]  /*9e40*/  UIMAD UR10, UR11, UR38, URZ ;  /* 0x000000260b0a72a4 */ /* 0x000fe2000f8e023f */
[----:B0-----:R-:W-:Y:S01]  /*9e50*/  @P1 IMAD.HI.U32 R4, R11, R6, RZ ;  /* 0x000000060b041227 */ /* 0x001fe200078e00ff */
[----:B------:R-:W-:-:S02]  /*9e60*/  UIMAD UR14, UR15, UR7, URZ ;  /* 0x000000070f0e72a4 */ /* 0x000fc4000f8e023f */
[----:B------:R-:W-:Y:S01]  /*9e70*/  USEL UR37, UR37, URZ, !UP0 ;  /* 0x0000003f25257287 */ /* 0x000fe2000c000000 */
[----:B------:R-:W-:Y:S01]  /*9e80*/  IMAD.MOV.U32 R7, RZ, RZ, R11 ;  /* 0x000000ffff077224 */ /* 0x000fe200078e000b */
[----:B------:R-:W-:Y:S01]  /*9e90*/  UIMAD UR7, UR13, UR36, URZ ;  /* 0x000000240d0772a4 */ /* 0x000fe2000f8e023f */
[----:B---3--:R-:W-:Y:S01]  /*9ea0*/  @P1 SHF.R.U32.HI R7, RZ, R9, R4 ;  /* 0x00000009ff071219 */ /* 0x008fe20000011604 */
[----:B------:R-:W-:Y:S01]  /*9eb0*/  UIADD3 UR9, UR9, UR10, URZ ;  /* 0x0000000a09097290 */ /* 0x000fe2000fffe03f */
[----:B------:R-:W-:Y:S01]  /*9ec0*/  IMAD.U32 R4, RZ, RZ, UR18 ;  /* 0x00000012ff047e24 */ /* 0x000fe2000f8e00ff */
[----:B------:R-:W-:Y:S01]  /*9ed0*/  UIMAD.WIDE.U32 UR10, UR12, UR36, URZ ;  /* 0x000000240c0a72a5 */ /* 0x000fe2000f8e003f */
[----:B------:R-:W-:Y:S01]  /*9ee0*/  IMAD.U32 R5, RZ, RZ, UR19 ;  /* 0x00000013ff057e24 */ /* 0x000fe2000f8e00ff */
[----:B------:R-:W-:Y:S01]  /*9ef0*/  UIMAD UR7, UR12, UR37, UR7 ;  /* 0x000000250c0772a4 */ /* 0x000fe2000f8e0207 */
[--C-:B------:R-:W-:Y:S01]  /*9f00*/  IMAD.MOV R9, RZ, RZ, -R7.reuse ;  /* 0x000000ffff097224 */ /* 0x100fe200078e0a07 */
[----:B------:R-:W-:Y:S01]  /*9f10*/  UIADD3 UR14, UR19, UR14, URZ ;  /* 0x0000000e130e7290 */ /* 0x000fe2000fffe03f */
[----:B------:R-:W-:Y:S01]  /*9f20*/  SHF.R.S32.HI R5, RZ, 0x1f, R7 ;  /* 0x0000001fff057819 */ /* 0x000fe20000011407 */
[----:B------:R-:W-:Y:S01]  /*9f30*/  UIADD3 UR7, UR11, UR7, URZ ;  /* 0x000000070b077290 */ /* 0x000fe2000fffe03f */
[----:B------:R-:W-:-:S03]  /*9f40*/  IMAD R9, R34, R9, R11 ;  /* 0x0000000922097224 */ /* 0x000fc600078e020b */
[----:B------:R-:W-:Y:S02]  /*9f50*/  IMAD.U32 R8, RZ, RZ, UR14 ;  /* 0x0000000eff087e24 */ /* 0x000fe4000f8e00ff */
[----:B------:R-:W-:Y:S02]  /*9f60*/  SHF.R.S32.HI R6, RZ, 0x1f, R9 ;  /* 0x0000001fff067819 */ /* 0x000fe40000011409 */
[----:B--2---:R-:W-:-:S13]  /*9f70*/  @P0 R2UR UR4, R28 ;  /* 0x000000001c0402ca */ /* 0x004fda00000e0000 */
[----:B------:R-:W-:Y:S02]  /*9f80*/  UIADD3 UR8, UP0, UP2, UR10, UR8, UR4 ;  /* 0x000000080a087290 */ /* 0x000fe4000fa1e004 */
[----:B------:R-:W-:Y:S01]  /*9f90*/  USHF.R.S32.HI UR12, URZ, 0x1f, UR4 ;  /* 0x0000001f3f0c7899 */ /* 0x000fe20008011404 */
[----:B------:R-:W-:Y:S01]  /*9fa0*/  ULDC.64 UR10, c[0x0][0xba8] ;  /* 0x0002ea00000a7ab9 */ /* 0x000fe20000000a00 */
[----:B------:R-:W-:Y:S02]  /*9fb0*/  @!UP1 ULDC UR10, c[0x0][0xb50] ;  /* 0x0002d400000a9ab9 */ /* 0x000fe40000000800 */
[----:B------:R-:W-:Y:S01]  /*9fc0*/  UIADD3.X UR7, UR7, UR9, UR12, UP0, UP2 ;  /* 0x0000000907077290 */ /* 0x000fe200087e440c */
[----:B------:R-:W-:Y:S01]  /*9fd0*/  IADD3 R4, P2, P3, R7, UR8, R4 ;  /* 0x0000000807047c10 */ /* 0x000fe2000fb5e004 */
[----:B------:R-:W-:Y:S01]  /*9fe0*/  @!UP1 ULDC UR11, c[0x0][0xb54] ;  /* 0x0002d500000b9ab9 */ /* 0x000fe20000000800 */
[----:B------:R-:W-:Y:S02]  /*9ff0*/  ULDC.64 UR8, c[0x0][UR16+0x210] ;  /* 0x0000840010087abb */ /* 0x000fe40008000a00 */
[----:B------:R-:W-:Y:S01]  /*a000*/  IMAD R7, R9, UR9, RZ ;  /* 0x0000000909077c24 */ /* 0x000fe2000f8e02ff */
[----:B------:R-:W-:-:S03]  /*a010*/  IADD3.X R5, R5, UR7, R8, P2, P3 ;  /* 0x0000000705057c10 */ /* 0x000fc600097e6408 */
[----:B------:R-:W-:Y:S02]  /*a020*/  IMAD R7, R6, UR8, R7 ;  /* 0x0000000806077c24 */ /* 0x000fe4000f8e0207 */
[----:B------:R-:W-:-:S04]  /*a030*/  IMAD.WIDE.U32 R4, R9, UR8, R4 ;  /* 0x0000000809047c25 */ /* 0x000fc8000f8e0004 */
[----:B------:R-:W-:Y:S01]  /*a040*/  IMAD.IADD R5, R5, 0x1, R7 ;  /* 0x0000000105057824 */ /* 0x000fe200078e0207 */
[----:B------:R-:W-:-:S04]  /*a050*/  LEA R9, P2, R4, UR10, 0x2 ;  /* 0x0000000a04097c11 */ /* 0x000fc8000f8410ff */
[----:B------:R-:W-:Y:S01]  /*a060*/  LEA.HI.X R10, R4, UR11, R5, 0x2, P2 ;  /* 0x0000000b040a7c11 */ /* 0x000fe200090f1405 */
[----:B-1----:R-:W-:Y:S08]  /*a070*/  @P4 BRA `(.L_x_210) ;  /* 0x0000000000104947 */ /* 0x002ff00003800000 */
[----:B------:R-:W-:Y:S05]  /*a080*/  @!P0 BRA `(.L_x_210) ;  /* 0x00000000000c8947 */ /* 0x000fea0003800000 */
[----:B------:R-:W2:Y:S04]  /*a090*/  LDG.E R4, desc[UR52][R102.64] ;  /* 0x0000003466047981 */ /* 0x000ea8000c1e1900 */
[----:B-----5:R-:W2:Y:S02]  /*a0a0*/  LDG.E R3, desc[UR52][R102.64+0x4] ;  /* 0x0000043466037981 */ /* 0x020ea4000c1e1900 */
[----:B--2---:R-:W-:-:S07]  /*a0b0*/  IMAD.IADD R3, R3, 0x1, -R4 ;  /* 0x0000000103037824 */ /* 0x004fce00078e0a04 */
.L_x_210:
[----:B------:R-:W-:Y:S01]  /*a0c0*/  IMAD.U32 R13, RZ, RZ, UR42 ;  /* 0x0000002aff0d7e24 */ /* 0x000fe2000f8e00ff */
[----:B------:R-:W-:Y:S01]  /*a0d0*/  SHFL.IDX PT, R4, R9, RZ, 0x1c1f ;  /* 0x001c1fff09047589 */ /* 0x000fe200000e0000 */
[----:B-----5:R-:W-:Y:S01]  /*a0e0*/  IMAD R3, R3, R34, RZ ;  /* 0x0000002203037224 */ /* 0x020fe200078e02ff */
[----:B------:R-:W-:Y:S01]  /*a0f0*/  LOP3.LUT P0, RZ, R201, 0x3, RZ, 0xc0, !PT ;  /* 0x00000003c9ff7812 */ /* 0x000fe2000780c0ff */
[----:B------:R-:W-:Y:S01]  /*a100*/  IMAD R12, R13, 0x80, R218 ;  /* 0x000000800d0c7824 */ /* 0x000fe200078e02da */
[----:B------:R-:W0:Y:S01]  /*a110*/  SHFL.IDX PT, R5, R10, RZ, 0x1c1f ;  /* 0x001c1fff0a057589 */ /* 0x000e2200000e0000 */
[----:B------:R-:W-:Y:S02]  /*a120*/  PLOP3.LUT P3, PT, PT, PT, UP1, 0x80, 0x0 ;  /* 0x000000000000781c */ /* 0x000fe40003f6f018 */
[C---:B------:R-:W-:Y:S01]  /*a130*/  VIADD R8, R12.reuse, 0x8 ;  /* 0x000000080c087836 */ /* 0x040fe20000000000 */
[----:B------:R-:W-:Y:S01]  /*a140*/  SHFL.IDX PT, R6, R9, 0x1, 0x1c1f ;  /* 0x003c1f0009067f89 */ /* 0x000fe200000e0000 */
[----:B------:R-:W-:-:S03]  /*a150*/  ISETP.GE.OR P2, PT, R12, R3, P0 ;  /* 0x000000030c00720c */ /* 0x000fc60000746670 */
[----:B------:R-:W1:Y:S01]  /*a160*/  SHFL.IDX PT, R7, R10, 0x1, 0x1c1f ;  /* 0x003c1f000a077f89 */ /* 0x000e6200000e0000 */
[----:B------:R-:W-:-:S09]  /*a170*/  ISETP.GE.OR P0, PT, R8, R3, P0 ;  /* 0x000000030800720c */ /* 0x000fd20000706670 */
[----:B0-----:R0:W-:Y:S01]  /*a180*/  @!P2 ST.E desc[UR52][R4.64], R21 ;  /* 0x000000150400a985 */ /* 0x0011e2000c101934 */
[----:B------:R-:W-:-:S03]  /*a190*/  ISETP.GE.AND P2, PT, R12, R3, PT ;  /* 0x000000030c00720c */ /* 0x000fc60003f46270 */
[----:B-1----:R0:W-:Y:S01]  /*a1a0*/  @!P0 ST.E desc[UR52][R6.64], R20 ;  /* 0x0000001406008985 */ /* 0x0021e2000c101934 */
[----:B------:R-:W-:Y:S01]  /*a1b0*/  ISETP.GE.AND P0, PT, R8, R3, PT ;  /* 0x000000030800720c */ /* 0x000fe20003f06270 */
[----:B------:R-:W-:-:S12]  /*a1c0*/  @P3 BRA `(.L_x_211) ;  /* 0x0000000800903947 */ /* 0x000fd80003800000 */
[----:B0-----:R-:W-:Y:S01]  /*a1d0*/  IMAD R5, R200, 0x40, R2 ;  /* 0x00000040c8057824 */ /* 0x001fe200078e0202 */
[----:B------:R-:W0:Y:S01]  /*a1e0*/  @P1 LDC R21, c[0x0][0xbec] ;  /* 0x0002fb00ff151b82 */ /* 0x000e220000000800 */
[----:B------:R-:W-:Y:S02]  /*a1f0*/  ULDC.64 UR10, c[0x0][0xaa0] ;  /* 0x0002a800000a7ab9 */ /* 0x000fe40000000a00 */
[----:B------:R-:W-:-:S03]  /*a200*/  IMAD.WIDE R32, R5, 0x2, R32 ;  /* 0x0000000205207825 */ /* 0x000fc600078e0220 */
[C---:B------:R-:W-:Y:S02]  /*a210*/  IADD3 R9, P6, R32.reuse, 0x1000, RZ ;  /* 0x0000100020097810 */ /* 0x040fe40007fde0ff */
[----:B------:R-:W1:Y:S01]  /*a220*/  @P1 LDC R49, c[0x0][0xbf0] ;  /* 0x0002fc00ff311b82 */ /* 0x000e620000000800 */
[C---:B------:R-:W-:Y:S02]  /*a230*/  IADD3 R13, P5, R32.reuse, 0x2000, RZ ;  /* 0x00002000200d7810 */ /* 0x040fe40007fbe0ff */
[----:B------:R-:W-:Y:S02]  /*a240*/  LOP3.LUT R8, R9, 0x380, RZ, 0xc0, !PT ;  /* 0x0000038009087812 */ /* 0x000fe400078ec0ff */
[----:B------:R-:W-:Y:S02]  /*a250*/  IADD3 R25, P4, R32, 0x3000, RZ ;  /* 0x0000300020197810 */ /* 0x000fe40007f9e0ff */
[----:B------:R-:W-:Y:S02]  /*a260*/  SHF.R.U64 R8, R8, 0x3, RZ ;  /* 0x0000000308087819 */ /* 0x000fe400000012ff */
[----:B------:R-:W-:-:S02]  /*a270*/  IADD3 R29, P3, R32, 0x4000, RZ ;  /* 0x00004000201d7810 */ /* 0x000fc40007f7e0ff */
[----:B------:R-:W-:Y:S01]  /*a280*/  LOP3.LUT R8, R8, R9, RZ, 0x3c, !PT ;  /* 0x0000000908087212 */ /* 0x000fe200078e3cff */
[--C-:B------:R-:W-:Y:S01]  /*a290*/  IMAD.X R9, RZ, RZ, R33.reuse, P6 ;  /* 0x000000ffff097224 */ /* 0x100fe200030e0621 */
[C---:B------:R-:W-:Y:S02]  /*a2a0*/  IADD3 R5, P6, R32.reuse, 0x7000, RZ ;  /* 0x0000700020057810 */ /* 0x040fe40007fde0ff */
[C---:B------:R-:W-:Y:S02]  /*a2b0*/  IADD3 R37, P2, R32.reuse, 0x5000, RZ ;  /* 0x0000500020257810 */ /* 0x040fe40007f5e0ff */
[C---:B------:R-:W-:Y:S01]  /*a2c0*/  IADD3 R41, P0, R32.reuse, 0x6000, RZ ;  /* 0x0000600020297810 */ /* 0x040fe20007f1e0ff */
[----:B------:R-:W-:Y:S01]  /*a2d0*/  UIMAD UR7, UR12, UR10, URZ ;  /* 0x0000000a0c0772a4 */ /* 0x000fe2000f8e023f */
[----:B------:R-:W-:Y:S01]  /*a2e0*/  LOP3.LUT R7, R32, 0x380, RZ, 0xc0, !PT ;  /* 0x0000038020077812 */ /* 0x000fe200078ec0ff */
[----:B------:R-:W-:Y:S01]  /*a2f0*/  UIMAD.WIDE.U32 UR8, UR4, UR10, URZ ;  /* 0x0000000a040872a5 */ /* 0x000fe2000f8e003f */
[----:B------:R-:W-:Y:S01]  /*a300*/  LOP3.LUT R4, R5, 0x380, RZ, 0xc0, !PT ;  /* 0x0000038005047812 */ /* 0x000fe200078ec0ff */
[----:B------:R-:W-:Y:S01]  /*a310*/  IMAD.X R45, RZ, RZ, R33, P6 ;  /* 0x000000ffff2d7224 */ /* 0x000fe200030e0621 */
[----:B------:R-:W-:Y:S01]  /*a320*/  LOP3.LUT R12, R13, 0x380, RZ, 0xc0, !PT ;  /* 0x000003800d0c7812 */ /* 0x000fe200078ec0ff */
[----:B------:R-:W-:Y:S01]  /*a330*/  IMAD R20, R17, 0x20, R200 ;  /* 0x0000002011147824 */ /* 0x000fe200078e02c8 */
[----:B------:R-:W-:Y:S01]  /*a340*/  LOP3.LUT R24, R25, 0x380, RZ, 0xc0, !PT ;  /* 0x0000038019187812 */ /* 0x000fe200078ec0ff */
[----:B------:R-:W-:Y:S01]  /*a350*/  ULDC.64 UR12, c[0x0][0xaf0] ;  /* 0x0002bc00000c7ab9 */ /* 0x000fe20000000a00 */
[----:B------:R-:W-:Y:S01]  /*a360*/  LOP3.LUT R28, R29, 0x380, RZ, 0xc0, !PT ;  /* 0x000003801d1c7812 */ /* 0x000fe200078ec0ff */
[----:B------:R-:W5:Y:S01]  /*a370*/  LD.E.128 R8, desc[UR52][R8.64] ;  /* 0x0000003408087980 */ /* 0x000f62000c101d00 */
[----:B------:R-:W-:-:S02]  /*a380*/  LOP3.LUT R36, R37, 0x380, RZ, 0xc0, !PT ;  /* 0x0000038025247812 */ /* 0x000fc400078ec0ff */
[----:B------:R-:W-:Y:S02]  /*a390*/  LOP3.LUT R40, R41, 0x380, RZ, 0xc0, !PT ;  /* 0x0000038029287812 */ /* 0x000fe400078ec0ff */
[----:B------:R-:W-:Y:S02]  /*a3a0*/  SHF.R.U64 R7, R7, 0x3, RZ ;  /* 0x0000000307077819 */ /* 0x000fe400000012ff */
[----:B------:R-:W-:Y:S02]  /*a3b0*/  SHF.R.U64 R4, R4, 0x3, RZ ;  /* 0x0000000304047819 */ /* 0x000fe400000012ff */
[----:B------:R-:W-:Y:S02]  /*a3c0*/  SHF.R.U64 R12, R12, 0x3, RZ ;  /* 0x000000030c0c7819 */ /* 0x000fe400000012ff */
[----:B------:R-:W-:Y:S02]  /*a3d0*/  SHF.R.U64 R24, R24, 0x3, RZ ;  /* 0x0000000318187819 */ /* 0x000fe400000012ff */
[----:B------:R-:W-:-:S02]  /*a3e0*/  SHF.R.U64 R28, R28, 0x3, RZ ;  /* 0x000000031c1c7819 */ /* 0x000fc400000012ff */
[----:B------:R-:W-:Y:S02]  /*a3f0*/  SHF.R.U64 R36, R36, 0x3, RZ ;  /* 0x0000000324247819 */ /* 0x000fe400000012ff */
[----:B------:R-:W-:Y:S02]  /*a400*/  SHF.R.U64 R40, R40, 0x3, RZ ;  /* 0x0000000328287819 */ /* 0x000fe400000012ff */
[----:B------:R-:W-:Y:S01]  /*a410*/  LOP3.LUT R32, R7, R32, RZ, 0x3c, !PT ;  /* 0x0000002007207212 */ /* 0x000fe200078e3cff */
[----:B------:R-:W-:Y:S01]  /*a420*/  UIMAD UR7, UR4, UR11, UR7 ;  /* 0x0000000b040772a4 */ /* 0x000fe2000f8e0207 */
[----:B------:R-:W-:Y:S01]  /*a430*/  LOP3.LUT R12, R12, R13, RZ, 0x3c, !PT ;  /* 0x0000000d0c0c7212 */ /* 0x000fe200078e3cff */
[--C-:B------:R-:W-:Y:S01]  /*a440*/  IMAD.X R13, RZ, RZ, R33.reuse, P5 ;  /* 0x000000ffff0d7224 */ /* 0x100fe200028e0621 */
[----:B------:R-:W-:Y:S01]  /*a450*/  LOP3.LUT R24, R24, R25, RZ, 0x3c, !PT ;  /* 0x0000001918187212 */ /* 0x000fe200078e3cff */
[--C-:B------:R-:W-:Y:S01]  /*a460*/  IMAD.X R25, RZ, RZ, R33.reuse, P4 ;  /* 0x000000ffff197224 */ /* 0x100fe200020e0621 */
[----:B------:R-:W-:Y:S01]  /*a470*/  LOP3.LUT R28, R28, R29, RZ, 0x3c, !PT ;  /* 0x0000001d1c1c7212 */ /* 0x000fe200078e3cff */
[--C-:B------:R-:W-:Y:S01]  /*a480*/  IMAD.X R29, RZ, RZ, R33.reuse, P3 ;  /* 0x000000ffff1d7224 */ /* 0x100fe200018e0621 */
[----:B------:R-:W-:Y:S01]  /*a490*/  LOP3.LUT R36, R36, R37, RZ, 0x3c, !PT ;  /* 0x0000002524247212 */ /* 0x000fe200078e3cff */
[--C-:B------:R-:W-:Y:S01]  /*a4a0*/  IMAD.X R37, RZ, RZ, R33.reuse, P2 ;  /* 0x000000ffff257224 */ /* 0x100fe200010e0621 */
[----:B------:R-:W-:Y:S01]  /*a4b0*/  LOP3.LUT R40, R40, R41, RZ, 0x3c, !PT ;  /* 0x0000002928287212 */ /* 0x000fe200078e3cff */
[----:B------:R-:W-:Y:S01]  /*a4c0*/  IMAD.X R41, RZ, RZ, R33, P0 ;  /* 0x000000ffff297224 */ /* 0x000fe200000e0621 */
[----:B------:R-:W-:Y:S01]  /*a4d0*/  LOP3.LUT R44, R4, R5, RZ, 0x3c, !PT ;  /* 0x00000005042c7212 */ /* 0x000fe200078e3cff */
[----:B------:R-:W-:Y:S01]  /*a4e0*/  UIADD3 UR9, UR9, UR7, URZ ;  /* 0x0000000709097290 */ /* 0x000fe2000fffe03f */
[----:B------:R2:W5:Y:S01]  /*a4f0*/  LD.E.128 R4, desc[UR52][R32.64] ;  /* 0x0000003420047980 */ /* 0x000562000c101d00 */
[----:B------:R-:W-:Y:S01]  /*a500*/  ULDC.64 UR10, c[0x0][0xae8] ;  /* 0x0002ba00000a7ab9 */ /* 0x000fe20000000a00 */
[----:B------:R-:W-:-:S02]  /*a510*/  USHF.R.S32.HI UR4, URZ, 0x1f, UR36 ;  /* 0x0000001f3f047899 */ /* 0x000fc40008011424 */
[----:B------:R-:W-:Y:S01]  /*a520*/  UIMAD.WIDE.U32 UR8, UR38, UR10, UR8 ;  /* 0x0000000a260872a5 */ /* 0x000fe2000f8e0008 */
[----:B------:R-:W5:Y:S04]  /*a530*/  LD.E.128 R12, desc[UR52][R12.64] ;  /* 0x000000340c0c7980 */ /* 0x000f68000c101d00 */
[----:B------:R-:W5:Y:S01]  /*a540*/  LD.E.128 R24, desc[UR52][R24.64] ;  /* 0x0000003418187980 */ /* 0x000f62000c101d00 */
[----:B--2---:R-:W-:-:S03]  /*a550*/  IMAD.U32 R33, RZ, RZ, UR42 ;  /* 0x0000002aff217e24 */ /* 0x004fc6000f8e00ff */
[----:B------:R-:W5:Y:S01]  /*a560*/  LD.E.128 R28, desc[UR52][R28.64] ;  /* 0x000000341c1c7980 */ /* 0x000f62000c101d00 */
[----:B------:R-:W-:Y:S01]  /*a570*/  IMAD R48, R33, 0x80, R20 ;  /* 0x0000008021307824 */ /* 0x000fe200078e0214 */
[----:B------:R-:W-:Y:S02]  /*a580*/  UIMAD UR4, UR4, UR12, URZ ;  /* 0x0000000c040472a4 */ /* 0x000fe4000f8e023f */
[----:B------:R-:W5:Y:S01]  /*a590*/  LD.E.128 R36, desc[UR52][R36.64] ;  /* 0x0000003424247980 */ /* 0x000f62000c101d00 */
[----:B0-----:R-:W-:Y:S01]  /*a5a0*/  @P1 IMAD.HI.U32 R20, R48, R21, RZ ;  /* 0x0000001530141227 */ /* 0x001fe200078e00ff */
[----:B------:R-:W-:Y:S02]  /*a5b0*/  UIMAD UR9, UR38, UR11, UR9 ;  /* 0x0000000b260972a4 */ /* 0x000fe4000f8e0209 */
[----:B------:R-:W-:Y:S01]  /*a5c0*/  UIMAD UR4, UR36, UR13, UR4 ;  /* 0x0000000d240472a4 */ /* 0x000fe2000f8e0204 */
[----:B------:R-:W-:Y:S01]  /*a5d0*/  IMAD.MOV.U32 R33, RZ, RZ, R48 ;  /* 0x000000ffff217224 */ /* 0x000fe200078e0030 */
[----:B-1----:R-:W-:Y:S01]  /*a5e0*/  @P1 SHF.R.U32.HI R33, RZ, R49, R20 ;  /* 0x00000031ff211219 */ /* 0x002fe20000011614 */
[----:B------:R-:W-:Y:S01]  /*a5f0*/  UIMAD.WIDE.U32 UR36, UR36, UR12, UR8 ;  /* 0x0000000c242472a5 */ /* 0x000fe2000f8e0008 */
[----:B------:R-:W5:Y:S02]  /*a600*/  LD.E.128 R40, desc[UR52][R40.64] ;  /* 0x0000003428287980 */ /* 0x000f64000c101d00 */
[--C-:B------:R-:W-:Y:S01]  /*a610*/  SHF.R.S32.HI R32, RZ, 0x1f, R33.reuse ;  /* 0x0000001fff207819 */ /* 0x100fe20000011421 */
[----:B------:R-:W-:Y:S01]  /*a620*/  UIADD3 UR4, UR37, UR4, URZ ;  /* 0x0000000425047290 */ /* 0x000fe2000fffe03f */
[----:B------:R-:W-:Y:S01]  /*a630*/  IMAD.MOV R49, RZ, RZ, -R33 ;  /* 0x000000ffff317224 */ /* 0x000fe200078e0a21 */
[----:B------:R-:W-:Y:S01]  /*a640*/  ULDC.64 UR8, c[0x0][0xae0] ;  /* 0x0002b80000087ab9 */ /* 0x000fe20000000a00 */
[----:B------:R-:W-:Y:S01]  /*a650*/  IMAD.U32 R21, RZ, RZ, UR37 ;  /* 0x00000025ff157e24 */ /* 0x000fe2000f8e00ff */
[----:B------:R-:W5:Y:S01]  /*a660*/  LD.E.128 R44, desc[UR52][R44.64] ;  /* 0x000000342c2c7980 */ /* 0x000f62000c101d00 */
[----:B------:R-:W-:-:S02]  /*a670*/  IMAD R32, R32, UR8, RZ ;  /* 0x0000000820207c24 */ /* 0x000fc4000f8e02ff */
[----:B------:R-:W-:Y:S01]  /*a680*/  IMAD R49, R34, R49, R48 ;  /* 0x0000003122317224 */ /* 0x000fe200078e0230 */
[----:B------:R-:W-:Y:S01]  /*a690*/  @!PT LDS RZ, [RZ] ;  /* 0x00000000fffff984 */ /* 0x000fe20000000800 */
[----:B------:R-:W-:Y:S01]  /*a6a0*/  @!PT LDS RZ, [RZ] ;  /* 0x00000000fffff984 */ /* 0x000fe20000000800 */
[----:B------:R-:W-:Y:S01]  /*a6b0*/  @!PT LDS RZ, [RZ] ;  /* 0x00000000fffff984 */ /* 0x000fe20000000800 */
[----:B------:R-:W-:Y:S01]  /*a6c0*/  @!PT LDS RZ, [RZ] ;  /* 0x00000000fffff984 */ /* 0x000fe20000000800 */
[----:B------:R0:W-:Y:S06]  /*a6d0*/  MEMBAR.ALL.CTA ;  /* 0x0000000000007992 */ /* 0x0001ec0000008000 */
[----:B0-----:R-:W0:Y:S01]  /*a6e0*/  FENCE.VIEW.ASYNC.S ;  /* 0x00000000000073c6 */ /* 0x001e220000000000 */
[----:B------:R-:W-:Y:S02]  /*a6f0*/  IMAD.U32 R20, RZ, RZ, UR36 ;  /* 0x00000024ff147e24 */ /* 0x000fe4000f8e00ff */
[----:B------:R-:W-:-:S02]  /*a700*/  IMAD.U32 R21, RZ, RZ, UR4 ;  /* 0x00000004ff157e24 */ /* 0x000fc4000f8e00ff */
[C---:B------:R-:W-:Y:S01]  /*a710*/  IMAD R51, R33.reuse, UR9, R32 ;  /* 0x0000000921337c24 */ /* 0x040fe2000f8e0220 */
[----:B------:R-:W-:Y:S01]  /*a720*/  SHF.R.S32.HI R32, RZ, 0x1f, R49 ;  /* 0x0000001fff207819 */ /* 0x000fe20000011431 */
[----:B------:R-:W-:Y:S01]  /*a730*/  IMAD.WIDE.U32 R20, R33, UR8, R20 ;  /* 0x0000000821147c25 */ /* 0x000fe2000f8e0014 */
[----:B------:R-:W-:-:S03]  /*a740*/  ULDC.64 UR8, c[0x0][0xad8] ;  /* 0x0002b60000087ab9 */ /* 0x000fc60000000a00 */
[----:B------:R-:W-:Y:S02]  /*a750*/  IMAD.U32 R33, RZ, RZ, UR42 ;  /* 0x0000002aff217e24 */ /* 0x000fe4000f8e00ff */
[----:B------:R-:W-:Y:S02]  /*a760*/  IMAD.IADD R21, R21, 0x1, R51 ;  /* 0x0000000115157824 */ /* 0x000fe400078e0233 */
[----:B------:R-:W-:Y:S02]  /*a770*/  IMAD R34, R32, UR8, RZ ;  /* 0x0000000820227c24 */ /* 0x000fe4000f8e02ff */
[----:B------:R-:W-:Y:S02]  /*a780*/  IMAD R50, R33, 0x80, R200 ;  /* 0x0000008021327824 */ /* 0x000fe400078e02c8 */
[C---:B------:R-:W-:Y:S02]  /*a790*/  IMAD R33, R49.reuse, UR9, R34 ;  /* 0x0000000931217c24 */ /* 0x040fe4000f8e0222 */
[----:B------:R-:W-:Y:S01]  /*a7a0*/  IMAD.WIDE.U32 R20, R49, UR8, R20 ;  /* 0x0000000831147c25 */ /* 0x000fe2000f8e0014 */
[----:B------:R-:W-:Y:S01]  /*a7b0*/  ISETP.GE.AND P2, PT, R50, R3, PT ;  /* 0x000000033200720c */ /* 0x000fe20003f46270 */
[----:B------:R-:W-:-:S02]  /*a7c0*/  ULDC.64 UR8, c[0x0][0xa80] ;  /* 0x0002a00000087ab9 */ /* 0x000fc40000000a00 */
[----:B------:R-:W-:Y:S01]  /*a7d0*/  IMAD.IADD R21, R21, 0x1, R33 ;  /* 0x0000000115157824 */ /* 0x000fe200078e0221 */
[----:B------:R-:W-:Y:S01]  /*a7e0*/  LEA R34, P3, R20, UR8, 0x1 ;  /* 0x0000000814227c11 */ /* 0x000fe2000f8608ff */
[----:B------:R-:W-:Y:S02]  /*a7f0*/  VIADD R0, R0, 0x29820 ;  /* 0x0002982000007836 */ /* 0x000fe40000000000 */
[----:B------:R-:W-:Y:S01]  /*a800*/  VIADD R32, R50, 0x20 ;  /* 0x0000002032207836 */ /* 0x000fe20000000000 */
[----:B------:R-:W-:Y:S02]  /*a810*/  LEA.HI.X R48, R20, UR9, R21, 0x1, P3 ;  /* 0x0000000914307c11 */ /* 0x000fe400098f0c15 */
[----:B------:R-:W-:Y:S02]  /*a820*/  PRMT R0, RZ, 0x654, R0 ;  /* 0x00000654ff007816 */ /* 0x000fe40000000000 */
[-C--:B------:R-:W-:Y:S01]  /*a830*/  ISETP.GE.AND P0, PT, R32, R3.reuse, PT ;  /* 0x000000032000720c */ /* 0x080fe20003f06270 */
[----:B------:R-:W-:Y:S01]  /*a840*/  VIADD R32, R50, 0x40 ;  /* 0x0000004032207836 */ /* 0x000fe20000000000 */
[----:B0-----:R0:W-:Y:S01]  /*a850*/  SYNCS.ARRIVE.TRANS64.RED.A1T0 RZ, [R0+URZ], RZ ;  /* 0x000000ff00ff79a7 */ /* 0x0011e2000810043f */
[----:B------:R0:W1:Y:S01]  /*a860*/  SHFL.IDX PT, R21, R34, RZ, 0x181f ;  /* 0x00181fff22157589 */ /* 0x00006200000e0000 */
[----:B------:R-:W-:Y:S03]  /*a870*/  BSSY B1, `(.L_x_212) ;  /* 0x000000d000017945 */ /* 0x000fe60003800000 */
[----:B------:R0:W2:Y:S01]  /*a880*/  SHFL.IDX PT, R33, R48, RZ, 0x181f ;  /* 0x00181fff30217589 */ /* 0x0000a200000e0000 */
[----:B------:R-:W-:Y:S01]  /*a890*/  ISETP.GE.AND P1, PT, R32, R3, PT ;  /* 0x000000032000720c */ /* 0x000fe20003f26270 */
[----:B------:R-:W-:-:S12]  /*a8a0*/  @P2 BRA `(.L_x_213) ;  /* 0x0000000000242947 */ /* 0x000fd80003800000 */
[----:B------:R-:W-:Y:S02]  /*a8b0*/  ULDC UR4, c[0x0][0xac8] ;  /* 0x0002b20000047ab9 */ /* 0x000fe40000000800 */
[----:B------:R-:W-:Y:S02]  /*a8c0*/  ISETP.GE.AND P2, PT, R2, UR4, PT ;  /* 0x0000000402007c0c */ /* 0x000fe4000bf46270 */
[----:B------:R-:W-:-:S11]  /*a8d0*/  ISETP.GE.AND P3, PT, R16, UR4, PT ;  /* 0x0000000410007c0c */ /* 0x000fd6000bf66270 */
[-C--:B-1----:R-:W-:Y:S02]  /*a8e0*/  @!P2 LEA R20, P4, R2, R21.reuse, 0x1 ;  /* 0x000000150214a211 */ /* 0x082fe400078808ff */
[----:B------:R-:W-:Y:S02]  /*a8f0*/  @!P3 LEA R32, P5, R16, R21, 0x1 ;  /* 0x000000151020b211 */ /* 0x000fe400078a08ff */
[-C--:B--2---:R-:W-:Y:S02]  /*a900*/  @!P2 LEA.HI.X R21, R2, R33.reuse, R222, 0x1, P4 ;  /* 0x000000210215a211 */ /* 0x084fe400020f0cde */
[----:B------:R-:W-:-:S03]  /*a910*/  @!P3 LEA.HI.X R33, R16, R33, R221, 0x1, P5 ;  /* 0x000000211021b211 */ /* 0x000fc600028f0cdd */
[----:B-----5:R3:W-:Y:S04]  /*a920*/  @!P2 ST.E.128 desc[UR52][R20.64], R4 ;  /* 0x000000041400a985 */ /* 0x0207e8000c101d34 */
[----:B------:R3:W-:Y:S02]  /*a930*/  @!P3 ST.E.128 desc[UR52][R32.64], R28 ;  /* 0x0000001c2000b985 */ /* 0x0007e4000c101d34 */
.L_x_213:
[----:B------:R-:W-:Y:S05]  /*a940*/  BSYNC B1 ;  /* 0x0000000000017941 */ /* 0x000fea0003800000 */
.L_x_212:
[----:B---3-5:R3:W4:Y:S01]  /*a950*/  SHFL.IDX PT, R7, R48, 0x1, 0x181f ;  /* 0x00381f0030077f89 */ /* 0x02872200000e0000 */
[----:B------:R-:W-:Y:S03]  /*a960*/  BSSY B1, `(.L_x_214) ;  /* 0x000000c000017945 */ /* 0x000fe60003800000 */
[----:B------:R3:W0:Y:S01]  /*a970*/  SHFL.IDX PT, R5, R34, 0x1, 0x181f ;  /* 0x00381f0022057f89 */ /* 0x00062200000e0000 */
[----:B------:R-:W-:Y:S05]  /*a980*/  @P0 BRA `(.L_x_215) ;  /* 0x0000000000240947 */ /* 0x000fea0003800000 */
[----:B------:R-:W-:Y:S02]  /*a990*/  ULDC UR4, c[0x0][0xac8] ;  /* 0x0002b20000047ab9 */ /* 0x000fe40000000800 */
[----:B------:R-:W-:Y:S02]  /*a9a0*/  ISETP.GE.AND P3, PT, R2, UR4, PT ;  /* 0x0000000402007c0c */ /* 0x000fe4000bf66270 */
[----:B------:R-:W-:-:S11]  /*a9b0*/  ISETP.GE.AND P4, PT, R16, UR4, PT ;  /* 0x0000000410007c0c */ /* 0x000fd6000bf86270 */
[-C--:B0-----:R-:W-:Y:S02]  /*a9c0*/  @!P3 LEA R4, P0, R2, R5.reuse, 0x1 ;  /* 0x000000050204b211 */ /* 0x081fe400078008ff */
[----:B------:R-:W-:Y:S02]  /*a9d0*/  @!P4 LEA R6, P2, R16, R5, 0x1 ;  /* 0x000000051006c211 */ /* 0x000fe400078408ff */
[-C--:B----4-:R-:W-:Y:S02]  /*a9e0*/  @!P3 LEA.HI.X R5, R2, R7.reuse, R222, 0x1, P0 ;  /* 0x000000070205b211 */ /* 0x090fe400000f0cde */
[----:B------:R-:W-:-:S03]  /*a9f0*/  @!P4 LEA.HI.X R7, R16, R7, R221, 0x1, P2 ;  /* 0x000000071007c211 */ /* 0x000fc600010f0cdd */
[----:B------:R0:W-:Y:S04]  /*aa00*/  @!P3 ST.E.128 desc[UR52][R4.64], R8 ;  /* 0x000000080400b985 */ /* 0x0001e8000c101d34 */
[----:B------:R0:W-:Y:S02]  /*aa10*/  @!P4 ST.E.128 desc[UR52][R6.64], R36 ;  /* 0x000000240600c985 */ /* 0x0001e4000c101d34 */
.L_x_215:
[----:B------:R-:W-:Y:S05]  /*aa20*/  BSYNC B1 ;  /* 0x0000000000017941 */ /* 0x000fea0003800000 */
.L_x_214:
[----:B0---4-:R0:W4:Y:S01]  /*aa30*/  SHFL.IDX PT, R7, R48, 0x2, 0x181f ;  /* 0x00581f0030077f89 */ /* 0x01112200000e0000 */
        /* <DEDUP_REMOVED lines=12> */
.L_x_217:
[----:B------:R-:W-:Y:S05]  /*ab00*/  BSYNC B1 ;  /* 0x0000000000017941 */ /* 0x000fea0003800000 */
.L_x_216:
[----:B------:R-:W-:Y:S01]  /*ab10*/  VIADD R0, R50, 0x60 ;  /* 0x0000006032007836 */ /* 0x000fe20000000000 */
[----:B0---4-:R0:W4:Y:S04]  /*ab20*/  SHFL.IDX PT, R7, R48, 0x3, 0x181f ;  /* 0x00781f0030077f89 */ /* 0x01112800000e0000 */
[----:B------:R-:W-:Y:S01]  /*ab30*/  ISETP.GE.AND P0, PT, R0, R3, PT ;  /* 0x000000030000720c */ /* 0x000fe20003f06270 */
[----:B------:R0:W0:-:S12]  /*ab40*/  SHFL.IDX PT, R9, R34, 0x3, 0x181f ;  /* 0x00781f0022097f89 */ /* 0x00001800000e0000 */
[----:B------:R-:W-:Y:S05]  /*ab50*/  @P0 BRA `(.L_x_218) ;  /* 0x0000001800240947 */ /* 0x000fea0003800000 */
[----:B------:R-:W-:Y:S02]  /*ab60*/  ULDC UR4, c[0x0][0xac8] ;  /* 0x0002b20000047ab9 */ /* 0x000fe40000000800 */
[----:B------:R-:W-:-:S13]  /*ab70*/  ISETP.GE.AND P1, PT, R2, UR4, PT ;  /* 0x0000000402007c0c */ /* 0x000fda000bf26270 */
[----:B0-----:R-:W-:-:S04]  /*ab80*/  @!P1 LEA R4, P0, R2, R9, 0x1 ;  /* 0x0000000902049211 */ /* 0x001fc800078008ff */
[----:B----4-:R-:W-:Y:S02]  /*ab90*/  @!P1 LEA.HI.X R5, R2, R7, R222, 0x1, P0 ;  /* 0x0000000702059211 */ /* 0x010fe400000f0cde */
[----:B------:R-:W-:-:S03]  /*aba0*/  ISETP.GE.AND P0, PT, R16, UR4, PT ;  /* 0x0000000410007c0c */ /* 0x000fc6000bf06270 */
[----:B------:R0:W-:Y:S10]  /*abb0*/  @!P1 ST.E.128 desc[UR52][R4.64], R24 ;  /* 0x0000001804009985 */ /* 0x0001f4000c101d34 */
[----:B------:R-:W-:Y:S05]  /*abc0*/  @P0 BRA `(.L_x_218) ;  /* 0x0000001800080947 */ /* 0x000fea0003800000 */
[----:B0-----:R-:W-:-:S04]  /*abd0*/  LEA R4, P0, R16, R9, 0x1 ;  /* 0x0000000910047211 */ /* 0x001fc800078008ff */
[----:B------:R-:W-:-:S05]  /*abe0*/  LEA.HI.X R5, R16, R7, R221, 0x1, P0 ;  /* 0x0000000710057211 */ /* 0x000fca00000f0cdd */
[----:B------:R0:W-:Y:S01]  /*abf0*/  ST.E.128 desc[UR52][R4.64], R44 ;  /* 0x0000002c04007985 */ /* 0x0001e2000c101d34 */
[----:B------:R-:W-:Y:S05]  /*ac00*/  BRA `(.L_x_218) ;  /* 0x0000001400f87947 */ /* 0x000fea0003800000 */
.L_x_211:
[----:B------:R-:W-:Y:S01]  /*ac10*/  ULDC.64 UR10, c[0x0][0xb08] ;  /* 0x0002c200000a7ab9 */ /* 0x000fe20000000a00 */
[----:B0-----:R-:W0:Y:S01]  /*ac20*/  @P1 LDC R4, c[0x0][0xbec] ;  /* 0x0002fb00ff041b82 */ /* 0x001e220000000800 */
[----:B------:R-:W-:Y:S01]  /*ac30*/  UIMAD UR7, UR12, UR10, URZ ;  /* 0x0000000a0c0772a4 */ /* 0x000fe2000f8e023f */
[----:B------:R-:W-:Y:S01]  /*ac40*/  IMAD.MOV.U32 R3, RZ, RZ, R11 ;  /* 0x000000ffff037224 */ /* 0x000fe200078e000b */
[----:B------:R-:W-:Y:S01]  /*ac50*/  UIMAD.WIDE.U32 UR8, UR4, UR10, URZ ;  /* 0x0000000a040872a5 */ /* 0x000fe2000f8e003f */
[----:B------:R-:W-:Y:S01]  /*ac60*/  BSSY B1, `(.L_x_219) ;  /* 0x000006d000017945 */ /* 0x000fe20003800000 */
[----:B------:R-:W-:Y:S02]  /*ac70*/  UIMAD UR7, UR4, UR11, UR7 ;  /* 0x0000000b040772a4 */ /* 0x000fe4000f8e0207 */
[----:B------:R-:W-:Y:S01]  /*ac80*/  USHF.R.S32.HI UR4, URZ, 0x1f, UR36 ;  /* 0x0000001f3f047899 */ /* 0x000fe20008011424 */
[----:B------:R-:W1:Y:S01]  /*ac90*/  @P1 LDC R5, c[0x0][0xbf0] ;  /* 0x0002fc00ff051b82 */ /* 0x000e620000000800 */
[----:B------:R-:W-:Y:S01]  /*aca0*/  UIADD3 UR9, UR9, UR7, URZ ;  /* 0x0000000709097290 */ /* 0x000fe2000fffe03f */
[----:B------:R-:W-:-:S03]  /*acb0*/  ULDC.64 UR10, c[0x0][0xb38] ;  /* 0x0002ce00000a7ab9 */ /* 0x000fc60000000a00 */
[----:B------:R-:W-:-:S04]  /*acc0*/  UIMAD.WIDE.U32 UR8, UR38, UR10, UR8 ;  /* 0x0000000a260872a5 */ /* 0x000fc8000f8e0008 */
[----:B------:R-:W-:-:S03]  /*acd0*/  UIMAD UR9, UR38, UR11, UR9 ;  /* 0x0000000b260972a4 */ /* 0x000fc6000f8e0209 */
[----:B------:R-:W-:Y:S02]  /*ace0*/  ULDC.64 UR10, c[0x0][0xb40] ;  /* 0x0002d000000a7ab9 */ /* 0x000fe40000000a00 */
[----:B------:R-:W-:Y:S01]  /*acf0*/  UIMAD UR4, UR4, UR10, URZ ;  /* 0x0000000a040472a4 */ /* 0x000fe2000f8e023f */
[----:B0-----:R-:W-:-:S03]  /*ad00*/  @P1 IMAD.HI.U32 R4, R11, R4, RZ ;  /* 0x000000040b041227 */ /* 0x001fc600078e00ff */
[----:B------:R-:W-:Y:S02]  /*ad10*/  UIMAD UR4, UR36, UR11, UR4 ;  /* 0x0000000b240472a4 */ /* 0x000fe4000f8e0204 */
[----:B------:R-:W-:-:S03]  /*ad20*/  UIMAD.WIDE.U32 UR36, UR36, UR10, UR8 ;  /* 0x0000000a242472a5 */ /* 0x000fc6000f8e0008 */
[----:B------:R-:W-:Y:S01]  /*ad30*/  ULDC.64 UR10, c[0x0][0xb48] ;  /* 0x0002d200000a7ab9 */ /* 0x000fe20000000a00 */
[----:B------:R-:W-:Y:S01]  /*ad40*/  UIADD3 UR9, UR37, UR4, URZ ;  /* 0x0000000425097290 */ /* 0x000fe2000fffe03f */
[----:B-1----:R-:W-:Y:S02]  /*ad50*/  @P1 SHF.R.U32.HI R3, RZ, R5, R4 ;  /* 0x00000005ff031219 */ /* 0x002fe40000011604 */
[----:B------:R-:W-:Y:S02]  /*ad60*/  UMOV UR8, UR36 ;  /* 0x0000002400087c82 */ /* 0x000fe40008000000 */
[----:B------:R-:W-:Y:S01]  /*ad70*/  UIMAD.WIDE.U32 UR8, UR39, UR10, UR8 ;  /* 0x0000000a270872a5 */ /* 0x000fe2000f8e0008 */
[--C-:B------:R-:W-:Y:S01]  /*ad80*/  SHF.R.S32.HI R4, RZ, 0x1f, R3.reuse ;  /* 0x0000001fff047819 */ /* 0x100fe20000011403 */
[----:B------:R-:W-:Y:S02]  /*ad90*/  IMAD.MOV R7, RZ, RZ, -R3 ;  /* 0x000000ffff077224 */ /* 0x000fe400078e0a03 */
[----:B------:R-:W-:-:S02]  /*ada0*/  UIMAD UR39, UR39, UR11, UR9 ;  /* 0x0000000b272772a4 */ /* 0x000fc4000f8e0209 */
[----:B------:R-:W-:Y:S01]  /*adb0*/  IMAD R7, R34, R7, R11 ;  /* 0x0000000722077224 */ /* 0x000fe200078e020b */
[----:B------:R-:W-:Y:S01]  /*adc0*/  ULDC.64 UR10, c[0x0][0xb30] ;  /* 0x0002cc00000a7ab9 */ /* 0x000fe20000000a00 */
[----:B------:R-:W-:Y:S02]  /*add0*/  IMAD.U32 R5, RZ, RZ, UR9 ;  /* 0x00000009ff057e24 */ /* 0x000fe4000f8e00ff */
[----:B------:R-:W-:Y:S02]  /*ade0*/  IMAD R6, R4, UR10, RZ ;  /* 0x0000000a04067c24 */ /* 0x000fe4000f8e02ff */
[----:B------:R-:W-:Y:S01]  /*adf0*/  IMAD.U32 R4, RZ, RZ, UR8 ;  /* 0x00000008ff047e24 */ /* 0x000fe2000f8e00ff */
[----:B------:R-:W-:Y:S01]  /*ae00*/  ULDC.64 UR8, c[0x0][0xb28] ;  /* 0x0002ca0000087ab9 */ /* 0x000fe20000000a00 */
[----:B------:R-:W-:Y:S02]  /*ae10*/  IMAD.U32 R5, RZ, RZ, UR39 ;  /* 0x00000027ff057e24 */ /* 0x000fe4000f8e00ff */
[C---:B------:R-:W-:Y:S01]  /*ae20*/  IMAD R9, R3.reuse, UR11, R6 ;  /* 0x0000000b03097c24 */ /* 0x040fe2000f8e0206 */
[----:B------:R-:W-:Y:S01]  /*ae30*/  SHF.R.S32.HI R6, RZ, 0x1f, R7 ;  /* 0x0000001fff067819 */ /* 0x000fe20000011407 */
[----:B------:R-:W-:-:S04]  /*ae40*/  IMAD.WIDE.U32 R4, R3, UR10, R4 ;  /* 0x0000000a03047c25 */ /* 0x000fc8000f8e0004 */
[----:B------:R-:W-:Y:S02]  /*ae50*/  IMAD R6, R6, UR8, RZ ;  /* 0x0000000806067c24 */ /* 0x000fe4000f8e02ff */
[----:B------:R-:W-:Y:S02]  /*ae60*/  IMAD.IADD R5, R5, 0x1, R9 ;  /* 0x0000000105057824 */ /* 0x000fe400078e0209 */
[C---:B------:R-:W-:Y:S02]  /*ae70*/  IMAD R3, R7.reuse, UR9, R6 ;  /* 0x0000000907037c24 */ /* 0x040fe4000f8e0206 */
[----:B------:R-:W-:Y:S01]  /*ae80*/  IMAD.WIDE.U32 R4, R7, UR8, R4 ;  /* 0x0000000807047c25 */ /* 0x000fe2000f8e0004 */
[----:B------:R-:W-:-:S03]  /*ae90*/  ULDC.64 UR8, c[0x0][0xb00] ;  /* 0x0002c00000087ab9 */ /* 0x000fc60000000a00 */
[----:B------:R-:W-:Y:S01]  /*aea0*/  VIADD R6, R0, 0x29820 ;  /* 0x0002982000067836 */ /* 0x000fe20000000000 */
[----:B------:R-:W-:Y:S01]  /*aeb0*/  LEA R0, P1, R4, UR8, 0x2 ;  /* 0x0000000804007c11 */ /* 0x000fe2000f8210ff */
[----:B------:R-:W-:-:S03]  /*aec0*/  IMAD.IADD R3, R5, 0x1, R3 ;  /* 0x0000000105037824 */ /* 0x000fc600078e0203 */
[----:B------:R-:W-:Y:S02]  /*aed0*/  PRMT R6, RZ, 0x654, R6 ;  /* 0x00000654ff067816 */ /* 0x000fe40000000006 */
[----:B------:R-:W-:Y:S02]  /*aee0*/  LEA.HI.X R3, R4, UR9, R3, 0x2, P1 ;  /* 0x0000000904037c11 */ /* 0x000fe400088f1403 */
[----:B------:R0:W-:Y:S03]  /*aef0*/  SYNCS.ARRIVE.TRANS64.RED.A1T0 RZ, [R6+URZ], RZ ;  /* 0x000000ff06ff79a7 */ /* 0x0001e6000810043f */
[----:B------:R1:W2:Y:S04]  /*af00*/  SHFL.IDX PT, R7, R3, RZ, 0x1c1f ;  /* 0x001c1fff03077589 */ /* 0x0002a800000e0000 */
[----:B0-----:R1:W0:Y:S01]  /*af10*/  SHFL.IDX PT, R6, R0, RZ, 0x1c1f ;  /* 0x001c1fff00067589 */ /* 0x00122200000e0000 */
[----:B------:R-:W-:Y:S05]  /*af20*/  @P2 BRA `(.L_x_220) ;  /* 0x0000000400002947 */ /* 0x000fea0003800000 */
[----:B------:R-:W-:Y:S02]  /*af30*/  ULDC UR4, c[0x0][0xac8] ;  /* 0x0002b20000047ab9 */ /* 0x000fe40000000800 */
[----:B------:R-:W-:Y:S02]  /*af40*/  ISETP.GE.AND P1, PT, R199, UR4, PT ;  /* 0x00000004c7007c0c */ /* 0x000fe4000bf26270 */
[----:B------:R-:W-:Y:S02]  /*af50*/  ISETP.GE.AND P4, PT, R198, UR4, PT ;  /* 0x00000004c6007c0c */ /* 0x000fe4000bf86270 */
[----:B------:R-:W-:Y:S02]  /*af60*/  ISETP.GE.AND P3, PT, R197, UR4, PT ;  /* 0x00000004c5007c0c */ /* 0x000fe4000bf66270 */
[----:B------:R-:W-:-:S07]  /*af70*/  ISETP.GE.AND P2, PT, R196, UR4, PT ;  /* 0x00000004c4007c0c */ /* 0x000fce000bf46270 */
[----:B0-2---:R-:W-:Y:S02]  /*af80*/  @!P1 IMAD.WIDE R4, R199, 0x4, R6 ;  /* 0x00000004c7049825 */ /* 0x005fe400078e0206 */
[----:B------:R-:W-:-:S03]  /*af90*/  @!P4 LEA R8, P5, R198, R6, 0x2 ;  /* 0x00000006c608c211 */ /* 0x000fc600078a10ff */
[----:B------:R0:W-:Y:S01]  /*afa0*/  @!P1 ST.E.64 desc[UR52][R4.64], R64 ;  /* 0x0000004004009985 */ /* 0x0001e2000c101b34 */
[----:B------:R-:W-:Y:S02]  /*afb0*/  ISETP.GE.AND P1, PT, R195, UR4, PT ;  /* 0x00000004c3007c0c */ /* 0x000fe4000bf26270 */
[-C--:B------:R-:W-:Y:S02]  /*afc0*/  @!P4 LEA.HI.X R9, R198, R7.reuse, R216, 0x2, P5 ;  /* 0x00000007c609c211 */ /* 0x080fe400028f14d8 */
[CC--:B------:R-:W-:Y:S02]  /*afd0*/  @!P3 LEA R10, P5, R197.reuse, R6.reuse, 0x2 ;  /* 0x00000006c50ab211 */ /* 0x0c0fe400078a10ff */
[----:B------:R-:W-:Y:S01]  /*afe0*/  @!P2 LEA R12, P6, R196, R6, 0x2 ;  /* 0x00000006c40ca211 */ /* 0x000fe200078c10ff */
[----:B------:R2:W-:Y:S01]  /*aff0*/  @!P4 ST.E.64 desc[UR52][R8.64], R66 ;  /* 0x000000420800c985 */ /* 0x0005e2000c101b34 */
[----:B------:R-:W-:Y:S02]  /*b000*/  @!P3 LEA.HI.X R11, R197, R7, R215, 0x2, P5 ;  /* 0x00000007c50bb211 */ /* 0x000fe400028f14d7 */
[----:B------:R-:W-:-:S02]  /*b010*/  ISETP.GE.AND P4, PT, R194, UR4, PT ;  /* 0x00000004c2007c0c */ /* 0x000fc4000bf86270 */
[-C--:B------:R-:W-:Y:S01]  /*b020*/  @!P2 LEA.HI.X R13, R196, R7.reuse, R214, 0x2, P6 ;  /* 0x00000007c40da211 */ /* 0x080fe200030f14d6 */
[----:B------:R3:W-:Y:S01]  /*b030*/  @!P3 ST.E.64 desc[UR52][R10.64], R68 ;  /* 0x000000440a00b985 */ /* 0x0007e2000c101b34 */
[----:B------:R-:W-:Y:S02]  /*b040*/  ISETP.GE.AND P3, PT, R193, UR4, PT ;  /* 0x00000004c1007c0c */ /* 0x000fe4000bf66270 */
[C---:B------:R-:W-:Y:S01]  /*b050*/  @!P1 LEA R14, P5, R195.reuse, R6, 0x2 ;  /* 0x00000006c30e9211 */ /* 0x040fe200078a10ff */
[----:B------:R4:W-:Y:S01]  /*b060*/  @!P2 ST.E.64 desc[UR52][R12.64], R70 ;  /* 0x000000460c00a985 */ /* 0x0009e2000c101b34 */
[----:B------:R-:W-:Y:S02]  /*b070*/  ISETP.GE.AND P2, PT, R192, UR4, PT ;  /* 0x00000004c0007c0c */ /* 0x000fe4000bf46270 */
[----:B------:R-:W-:-:S03]  /*b080*/  @!P1 LEA.HI.X R15, R195, R7, R213, 0x2, P5 ;  /* 0x00000007c30f9211 */ /* 0x000fc600028f14d5 */
[CC--:B0-----:R-:W-:Y:S02]  /*b090*/  @!P4 LEA R4, P6, R194.reuse, R6.reuse, 0x2 ;  /* 0x00000006c204c211 */ /* 0x0c1fe400078c10ff */
[----:B------:R0:W-:Y:S01]  /*b0a0*/  @!P1 ST.E.64 desc[UR52][R14.64], R72 ;  /* 0x000000480e009985 */ /* 0x0001e2000c101b34 */
[----:B------:R-:W-:Y:S02]  /*b0b0*/  ISETP.GE.AND P1, PT, R171, UR4, PT ;  /* 0x00000004ab007c0c */ /* 0x000fe4000bf26270 */
[-C--:B------:R-:W-:Y:S02]  /*b0c0*/  @!P4 LEA.HI.X R5, R194, R7.reuse, R212, 0x2, P6 ;  /* 0x00000007c205c211 */ /* 0x080fe400030f14d4 */
[CC--:B--2---:R-:W-:Y:S02]  /*b0d0*/  @!P3 LEA R8, P6, R193.reuse, R6.reuse, 0x2 ;  /* 0x00000006c108b211 */ /* 0x0c4fe400078c10ff */
[----:B---3--:R-:W-:Y:S01]  /*b0e0*/  @!P2 LEA R10, P5, R192, R6, 0x2 ;  /* 0x00000006c00aa211 */ /* 0x008fe200078a10ff */
[----:B------:R2:W-:Y:S01]  /*b0f0*/  @!P4 ST.E.64 desc[UR52][R4.64], R74 ;  /* 0x0000004a0400c985 */ /* 0x0005e2000c101b34 */
[----:B------:R-:W-:-:S02]  /*b100*/  @!P3 LEA.HI.X R9, R193, R7, R211, 0x2, P6 ;  /* 0x00000007c109b211 */ /* 0x000fc400030f14d3 */
[----:B------:R-:W-:Y:S02]  /*b110*/  ISETP.GE.AND P4, PT, R170, UR4, PT ;  /* 0x00000004aa007c0c */ /* 0x000fe4000bf86270 */
[----:B------:R-:W-:Y:S01]  /*b120*/  ISETP.GE.AND P6, PT, R169, UR4, PT ;  /* 0x00000004a9007c0c */ /* 0x000fe2000bfc6270 */
[----:B------:R3:W-:Y:S01]  /*b130*/  @!P3 ST.E.64 desc[UR52][R8.64], R76 ;  /* 0x0000004c0800b985 */ /* 0x0007e2000c101b34 */
[----:B------:R-:W-:Y:S02]  /*b140*/  @!P2 LEA.HI.X R11, R192, R7, R210, 0x2, P5 ;  /* 0x00000007c00ba211 */ /* 0x000fe400028f14d2 */
[----:B----4-:R-:W-:-:S03]  /*b150*/  @!P1 LEA R12, P3, R171, R6, 0x2 ;  /* 0x00000006ab0c9211 */ /* 0x010fc600078610ff */
[----:B------:R4:W-:Y:S01]  /*b160*/  @!P2 ST.E.64 desc[UR52][R10.64], R78 ;  /* 0x0000004e0a00a985 */ /* 0x0009e2000c101b34 */
[-C--:B------:R-:W-:Y:S02]  /*b170*/  @!P1 LEA.HI.X R13, R171, R7.reuse, R209, 0x2, P3 ;  /* 0x00000007ab0d9211 */ /* 0x080fe400018f14d1 */
[----:B------:R-:W-:Y:S02]  /*b180*/  ISETP.GE.AND P2, PT, R168, UR4, PT ;  /* 0x00000004a8007c0c */ /* 0x000fe4000bf46270 */
[CC--:B0-----:R-:W-:Y:S01]  /*b190*/  @!P4 LEA R14, P5, R170.reuse, R6.reuse, 0x2 ;  /* 0x00000006aa0ec211 */ /* 0x0c1fe200078a10ff */
[----:B------:R0:W-:Y:S01]  /*b1a0*/  @!P1 ST.E.64 desc[UR52][R12.64], R80 ;  /* 0x000000500c009985 */ /* 0x0001e2000c101b34 */
[----:B--2---:R-:W-:Y:S02]  /*b1b0*/  @!P6 LEA R4, P3, R169, R6, 0x2 ;  /* 0x00000006a904e211 */ /* 0x004fe400078610ff */
[----:B------:R-:W-:Y:S02]  /*b1c0*/  ISETP.GE.AND P1, PT, R23, UR4, PT ;  /* 0x0000000417007c0c */ /* 0x000fe4000bf26270 */
[----:B------:R-:W-:-:S02]  /*b1d0*/  @!P4 LEA.HI.X R15, R170, R7, R208, 0x2, P5 ;  /* 0x00000007aa0fc211 */ /* 0x000fc400028f14d0 */
[-C--:B------:R-:W-:Y:S02]  /*b1e0*/  @!P6 LEA.HI.X R5, R169, R7.reuse, R207, 0x2, P3 ;  /* 0x00000007a905e211 */ /* 0x080fe400018f14cf */
[----:B------:R-:W-:Y:S01]  /*b1f0*/  ISETP.GE.AND P5, PT, R18, UR4, PT ;  /* 0x0000000412007c0c */ /* 0x000fe2000bfa6270 */
[----:B------:R2:W-:Y:S01]  /*b200*/  @!P4 ST.E.64 desc[UR52][R14.64], R82 ;  /* 0x000000520e00c985 */ /* 0x0005e2000c101b34 */
[----:B---3--:R-:W-:Y:S02]  /*b210*/  @!P2 LEA R8, P3, R168, R6, 0x2 ;  /* 0x00000006a808a211 */ /* 0x008fe400078610ff */
[----:B------:R-:W-:Y:S01]  /*b220*/  ISETP.GE.AND P4, PT, R22, UR4, PT ;  /* 0x0000000416007c0c */ /* 0x000fe2000bf86270 */
[----:B------:R3:W-:Y:S01]  /*b230*/  @!P6 ST.E.64 desc[UR52][R4.64], R84 ;  /* 0x000000540400e985 */ /* 0x0007e2000c101b34 */
[----:B------:R-:W-:Y:S02]  /*b240*/  ISETP.GE.AND P6, PT, R19, UR4, PT ;  /* 0x0000000413007c0c */ /* 0x000fe4000bfc6270 */
[----:B------:R-:W-:-:S02]  /*b250*/  @!P2 LEA.HI.X R9, R168, R7, R206, 0x2, P3 ;  /* 0x00000007a809a211 */ /* 0x000fc400018f14ce */
[----:B----4-:R-:W-:-:S03]  /*b260*/  @!P1 LEA R10, P3, R23, R6, 0x2 ;  /* 0x00000006170a9211 */ /* 0x010fc600078610ff */
[----:B------:R3:W-:Y:S01]  /*b270*/  @!P2 ST.E.64 desc[UR52][R8.64], R86 ;  /* 0x000000560800a985 */ /* 0x0007e2000c101b34 */
[----:B------:R-:W-:-:S03]  /*b280*/  @!P1 LEA.HI.X R11, R23, R7, R205, 0x2, P3 ;  /* 0x00000007170b9211 */ /* 0x000fc600018f14cd */
[-C--:B0-----:R-:W-:Y:S02]  /*b290*/  @!P4 LEA R12, P2, R22, R6.reuse, 0x2 ;  /* 0x00000006160cc211 */ /* 0x081fe400078410ff */
[----:B------:R3:W-:Y:S01]  /*b2a0*/  @!P1 ST.E.64 desc[UR52][R10.64], R88 ;  /* 0x000000580a009985 */ /* 0x0007e2000c101b34 */
[CC--:B--2---:R-:W-:Y:S02]  /*b2b0*/  @!P6 LEA R14, P1, R19.reuse, R6.reuse, 0x2 ;  /* 0x00000006130ee211 */ /* 0x0c4fe400078210ff */
[----:B------:R-:W-:Y:S02]  /*b2c0*/  @!P5 LEA R6, P3, R18, R6, 0x2 ;  /* 0x000000061206d211 */ /* 0x000fe400078610ff */
[-C--:B------:R-:W-:Y:S02]  /*b2d0*/  @!P4 LEA.HI.X R13, R22, R7.reuse, R204, 0x2, P2 ;  /* 0x00000007160dc211 */ /* 0x080fe400010f14cc */
[-C--:B------:R-:W-:Y:S02]  /*b2e0*/  @!P6 LEA.HI.X R15, R19, R7.reuse, R203, 0x2, P1 ;  /* 0x00000007130fe211 */ /* 0x080fe400008f14cb */
[----:B------:R-:W-:Y:S01]  /*b2f0*/  @!P5 LEA.HI.X R7, R18, R7, R202, 0x2, P3 ;  /* 0x000000071207d211 */ /* 0x000fe200018f14ca */
[----:B------:R3:W-:Y:S04]  /*b300*/  @!P4 ST.E.64 desc[UR52][R12.64], R90 ;  /* 0x0000005a0c00c985 */ /* 0x0007e8000c101b34 */
[----:B------:R3:W-:Y:S04]  /*b310*/  @!P6 ST.E.64 desc[UR52][R14.64], R96 ;  /* 0x000000600e00e985 */ /* 0x0007e8000c101b34 */
[----:B------:R3:W-:Y:S02]  /*b320*/  @!P5 ST.E.64 desc[UR52][R6.64], R98 ;  /* 0x000000620600d985 */ /* 0x0007e4000c101b34 */
.L_x_220:
[----:B------:R-:W-:Y:S05]  /*b330*/  BSYNC B1 ;  /* 0x0000000000017941 */ /* 0x000fea0003800000 */
.L_x_219:
[----:B--23--:R2:W3:Y:S04]  /*b340*/  SHFL.IDX PT, R7, R3, 0x1, 0x1c1f ;  /* 0x003c1f0003077f89 */ /* 0x00c4e800000e0000 */
[----:B0-----:R2:W0:Y:S01]  /*b350*/  SHFL.IDX PT, R6, R0, 0x1, 0x1c1f ;  /* 0x003c1f0000067f89 */ /* 0x00142200000e0000 */
[----:B------:R-:W-:Y:S05]  /*b360*/  @P0 BRA `(.L_x_218) ;  /* 0x0000001000200947 */ /* 0x000fea0003800000 */
[----:B------:R-:W-:Y:S02]  /*b370*/  ULDC UR4, c[0x0][0xac8] ;  /* 0x0002b20000047ab9 */ /* 0x000fe40000000800 */
[----:B------:R-:W-:Y:S02]  /*b380*/  ISETP.GE.AND P1, PT, R198, UR4, PT ;  /* 0x00000004c6007c0c */ /* 0x000fe4000bf26270 */
[----:B------:R-:W-:Y:S02]  /*b390*/  ISETP.GE.AND P6, PT, R199, UR4, PT ;  /* 0x00000004c7007c0c */ /* 0x000fe4000bfc6270 */
[----:B------:R-:W-:Y:S02]  /*b3a0*/  ISETP.GE.AND P0, PT, R197, UR4, PT ;  /* 0x00000004c5007c0c */ /* 0x000fe4000bf06270 */
[----:B------:R-:W-:Y:S02]  /*b3b0*/  ISETP.GE.AND P2, PT, R196, UR4, PT ;  /* 0x00000004c4007c0c */ /* 0x000fe4000bf46270 */
[----:B------:R-:W-:-:S05]  /*b3c0*/  ISETP.GE.AND P3, PT, R195, UR4, PT ;  /* 0x00000004c3007c0c */ /* 0x000fca000bf66270 */
[CC--:B0-----:R-:W-:Y:S02]  /*b3d0*/  @!P1 LEA R8, P4, R198.reuse, R6.reuse, 0x2 ;  /* 0x00000006c6089211 */ /* 0x0c1fe400078810ff */
[----:B---3--:R-:W-:Y:S02]  /*b3e0*/  @!P6 IMAD.WIDE R4, R199, 0x4, R6 ;  /* 0x00000004c704e825 */ /* 0x008fe400078e0206 */
[-C--:B------:R-:W-:Y:S02]  /*b3f0*/  @!P1 LEA.HI.X R9, R198, R7.reuse, R216, 0x2, P4 ;  /* 0x00000007c6099211 */ /* 0x080fe400020f14d8 */
[----:B------:R-:W-:Y:S01]  /*b400*/  ISETP.GE.AND P4, PT, R194, UR4, PT ;  /* 0x00000004c2007c0c */ /* 0x000fe2000bf86270 */
[----:B------:R0:W-:Y:S01]  /*b410*/  @!P6 ST.E.64 desc[UR52][R4.64], R62 ;  /* 0x0000003e0400e985 */ /* 0x0001e2000c101b34 */
[-C--:B------:R-:W-:Y:S02]  /*b420*/  @!P0 LEA R10, P5, R197, R6.reuse, 0x2 ;  /* 0x00000006c50a8211 */ /* 0x080fe400078a10ff */
[----:B------:R-:W-:Y:S01]  /*b430*/  @!P3 LEA R14, P6, R195, R6, 0x2 ;  /* 0x00000006c30eb211 */ /* 0x000fe200078c10ff */
[----:B------:R3:W-:Y:S01]  /*b440*/  @!P1 ST.E.64 desc[UR52][R8.64], R60 ;  /* 0x0000003c08009985 */ /* 0x0007e2000c101b34 */
[----:B------:R-:W-:-:S02]  /*b450*/  @!P0 LEA.HI.X R11, R197, R7, R215, 0x2, P5 ;  /* 0x00000007c50b8211 */ /* 0x000fc400028f14d7 */
[CC--:B------:R-:W-:Y:S02]  /*b460*/  @!P2 LEA R12, P1, R196.reuse, R6.reuse, 0x2 ;  /* 0x00000006c40ca211 */ /* 0x0c0fe400078210ff */
[-C--:B------:R-:W-:Y:S01]  /*b470*/  @!P3 LEA.HI.X R15, R195, R7.reuse, R213, 0x2, P6 ;  /* 0x00000007c30fb211 */ /* 0x080fe200030f14d5 */
[----:B------:R4:W-:Y:S01]  /*b480*/  @!P0 ST.E.64 desc[UR52][R10.64], R58 ;  /* 0x0000003a0a008985 */ /* 0x0009e2000c101b34 */
[----:B------:R-:W-:Y:S02]  /*b490*/  ISETP.GE.AND P0, PT, R193, UR4, PT ;  /* 0x00000004c1007c0c */ /* 0x000fe4000bf06270 */
[----:B------:R-:W-:Y:S02]  /*b4a0*/  @!P2 LEA.HI.X R13, R196, R7, R214, 0x2, P1 ;  /* 0x00000007c40da211 */ /* 0x000fe400008f14d6 */
[----:B------:R-:W-:Y:S02]  /*b4b0*/  ISETP.GE.AND P1, PT, R192, UR4, PT ;  /* 0x00000004c0007c0c */ /* 0x000fe4000bf26270 */
[----:B------:R-:W-:Y:S01]  /*b4c0*/  @!P4 LEA R20, P5, R194, R6, 0x2 ;  /* 0x00000006c214c211 */ /* 0x000fe200078a10ff */
[----:B------:R5:W-:Y:S01]  /*b4d0*/  @!P2 ST.E.64 desc[UR52][R12.64], R56 ;  /* 0x000000380c00a985 */ /* 0x000be2000c101b34 */
[----:B------:R-:W-:-:S02]  /*b4e0*/  ISETP.GE.AND P2, PT, R171, UR4, PT ;  /* 0x00000004ab007c0c */ /* 0x000fc4000bf46270 */
[-C--:B------:R-:W-:Y:S01]  /*b4f0*/  @!P4 LEA.HI.X R21, R194, R7.reuse, R212, 0x2, P5 ;  /* 0x00000007c215c211 */ /* 0x080fe200028f14d4 */
[----:B------:R1:W-:Y:S02]  /*b500*/  @!P3 ST.E.64 desc[UR52][R14.64], R54 ;  /* 0x000000360e00b985 */ /* 0x0003e4000c101b34 */
[CC--:B0-----:R-:W-:Y:S02]  /*b510*/  @!P0 LEA R4, P3, R193.reuse, R6.reuse, 0x2 ;  /* 0x00000006c1048211 */ /* 0x0c1fe400078610ff */
[----:B------:R-:W-:Y:S01]  /*b520*/  @!P4 ST.E.64 desc[UR52][R20.64], R52 ;  /* 0x000000341400c985 */ /* 0x000fe2000c101b34 */
[----:B------:R-:W-:Y:S02]  /*b530*/  ISETP.GE.AND P4, PT, R170, UR4, PT ;  /* 0x00000004aa007c0c */ /* 0x000fe4000bf86270 */
[----:B---3--:R-:W-:Y:S02]  /*b540*/  @!P1 LEA R8, P5, R192, R6, 0x2 ;  /* 0x00000006c0089211 */ /* 0x008fe400078a10ff */
[----:B------:R-:W-:-:S02]  /*b550*/  @!P0 LEA.HI.X R5, R193, R7, R211, 0x2, P3 ;  /* 0x00000007c1058211 */ /* 0x000fc400018f14d3 */
[----:B------:R-:W-:Y:S02]  /*b560*/  ISETP.GE.AND P3, PT, R169, UR4, PT ;  /* 0x00000004a9007c0c */ /* 0x000fe4000bf66270 */
[CC--:B----4-:R-:W-:Y:S01]  /*b570*/  @!P2 LEA R10, P6, R171.reuse, R6.reuse, 0x2 ;  /* 0x00000006ab0aa211 */ /* 0x0d0fe200078c10ff */
[----:B------:R0:W-:Y:S01]  /*b580*/  @!P0 ST.E.64 desc[UR52][R4.64], R50 ;  /* 0x0000003204008985 */ /* 0x0001e2000c101b34 */
[-C--:B------:R-:W-:Y:S02]  /*b590*/  @!P1 LEA.HI.X R9, R192, R7.reuse, R210, 0x2, P5 ;  /* 0x00000007c0099211 */ /* 0x080fe400028f14d2 */
[----:B------:R-:W-:Y:S02]  /*b5a0*/  @!P2 LEA.HI.X R11, R171, R7, R209, 0x2, P6 ;  /* 0x00000007ab0ba211 */ /* 0x000fe400030f14d1 */
[----:B------:R-:W-:Y:S01]  /*b5b0*/  ISETP.GE.AND P0, PT, R168, UR4, PT ;  /* 0x00000004a8007c0c */ /* 0x000fe2000bf06270 */
[----:B------:R3:W-:Y:S01]  /*b5c0*/  @!P1 ST.E.64 desc[UR52][R8.64], R48 ;  /* 0x0000003008009985 */ /* 0x0007e2000c101b34 */
[----:B-----5:R-:W-:-:S02]  /*b5d0*/  @!P4 LEA R12, P1, R170, R6, 0x2 ;  /* 0x00000006aa0cc211 */ /* 0x020fc400078210ff */
[----:B------:R-:W-:Y:S01]  /*b5e0*/  ISETP.GE.AND P5, PT, R23, UR4, PT ;  /* 0x0000000417007c0c */ /* 0x000fe2000bfa6270 */
[----:B------:R4:W-:Y:S01]  /*b5f0*/  @!P2 ST.E.64 desc[UR52][R10.64], R46 ;  /* 0x0000002e0a00a985 */ /* 0x0009e2000c101b34 */
[----:B------:R-:W-:Y:S02]  /*b600*/  @!P4 LEA.HI.X R13, R170, R7, R208, 0x2, P1 ;  /* 0x00000007aa0dc211 */ /* 0x000fe400008f14d0 */
[----:B------:R-:W-:Y:S02]  /*b610*/  ISETP.GE.AND P2, PT, R22, UR4, PT ;  /* 0x0000000416007c0c */ /* 0x000fe4000bf46270 */
[----:B------:R-:W-:Y:S01]  /*b620*/  ISETP.GE.AND P1, PT, R19, UR4, PT ;  /* 0x0000000413007c0c */ /* 0x000fe2000bf26270 */
[----:B------:R2:W-:Y:S01]  /*b630*/  @!P4 ST.E.64 desc[UR52][R12.64], R44 ;  /* 0x0000002c0c00c985 */ /* 0x0005e2000c101b34 */
[-C--:B-1----:R-:W-:Y:S02]  /*b640*/  @!P3 LEA R14, P6, R169, R6.reuse, 0x2 ;  /* 0x00000006a90eb211 */ /* 0x082fe400078c10ff */
[----:B0-----:R-:W-:-:S02]  /*b650*/  @!P0 LEA R4, P4, R168, R6, 0x2 ;  /* 0x00000006a8048211 */ /* 0x001fc400078810ff */
[-C--:B------:R-:W-:Y:S02]  /*b660*/  @!P3 LEA.HI.X R15, R169, R7.reuse, R207, 0x2, P6 ;  /* 0x00000007a90fb211 */ /* 0x080fe400030f14cf */
[----:B------:R-:W-:-:S03]  /*b670*/  @!P0 LEA.HI.X R5, R168, R7, R206, 0x2, P4 ;  /* 0x00000007a8058211 */ /* 0x000fc600020f14ce */
[----:B------:R2:W-:Y:S01]  /*b680*/  @!P3 ST.E.64 desc[UR52][R14.64], R42 ;  /* 0x0000002a0e00b985 */ /* 0x0005e2000c101b34 */
[-C--:B---3--:R-:W-:Y:S02]  /*b690*/  @!P5 LEA R8, P3, R23, R6.reuse, 0x2 ;  /* 0x000000061708d211 */ /* 0x088fe400078610ff */
[CC--:B----4-:R-:W-:Y:S01]  /*b6a0*/  @!P2 LEA R10, P4, R22.reuse, R6.reuse, 0x2 ;  /* 0x00000006160aa211 */ /* 0x0d0fe200078810ff */
[----:B------:R2:W-:Y:S01]  /*b6b0*/  @!P0 ST.E.64 desc[UR52][R4.64], R40 ;  /* 0x0000002804008985 */ /* 0x0005e2000c101b34 */
[----:B------:R-:W-:Y:S02]  /*b6c0*/  @!P1 LEA R20, P6, R19, R6, 0x2 ;  /* 0x0000000613149211 */ /* 0x000fe400078c10ff */
[-C--:B------:R-:W-:Y:S02]  /*b6d0*/  @!P5 LEA.HI.X R9, R23, R7.reuse, R205, 0x2, P3 ;  /* 0x000000071709d211 */ /* 0x080fe400018f14cd */
[-C--:B------:R-:W-:Y:S02]  /*b6e0*/  @!P2 LEA.HI.X R11, R22, R7.reuse, R204, 0x2, P4 ;  /* 0x00000007160ba211 */ /* 0x080fe400020f14cc */
[----:B------:R-:W-:Y:S01]  /*b6f0*/  @!P1 LEA.HI.X R21, R19, R7, R203, 0x2, P6 ;  /* 0x0000000713159211 */ /* 0x000fe200030f14cb */
[----:B------:R2:W-:Y:S01]  /*b700*/  @!P5 ST.E.64 desc[UR52][R8.64], R92 ;  /* 0x0000005c0800d985 */ /* 0x0005e2000c101b34 */
[----:B------:R-:W-:-:S03]  /*b710*/  ISETP.GE.AND P0, PT, R18, UR4, PT ;  /* 0x0000000412007c0c */ /* 0x000fc6000bf06270 */
[----:B------:R2:W-:Y:S04]  /*b720*/  @!P2 ST.E.64 desc[UR52][R10.64], R94 ;  /* 0x0000005e0a00a985 */ /* 0x0005e8000c101b34 */
[----:B------:R2:W-:Y:S06]  /*b730*/  @!P1 ST.E.64 desc[UR52][R20.64], R38 ;  /* 0x0000002614009985 */ /* 0x0005ec000c101b34 */
[----:B------:R-:W-:Y:S05]  /*b740*/  @P0 BRA `(.L_x_218) ;  /* 0x0000000c00280947 */ /* 0x000fea0003800000 */
[----:B--2---:R-:W-:-:S04]  /*b750*/  LEA R4, P0, R18, R6, 0x2 ;  /* 0x0000000612047211 */ /* 0x004fc800078010ff */
[----:B------:R-:W-:-:S05]  /*b760*/  LEA.HI.X R5, R18, R7, R202, 0x2, P0 ;  /* 0x0000000712057211 */ /* 0x000fca00000f14ca */
[----:B------:R4:W-:Y:S01]  /*b770*/  ST.E.64 desc[UR52][R4.64], R36 ;  /* 0x0000002404007985 */ /* 0x0009e2000c101b34 */
[----:B------:R-:W-:Y:S05]  /*b780*/  BRA `(.L_x_218) ;  /* 0x0000000c00187947 */ /* 0x000fea0003800000 */
.L_x_209:
[----:B------:R-:W-:Y:S02]  /*b790*/  ULDC.64 UR8, c[0x0][0xc00] ;  /* 0x0003000000087ab9 */ /* 0x000fe40000000a00 */
[----:B------:R-:W-:-:S04]  /*b7a0*/  UISETP.NE.U32.AND UP0, UPT, UR8, URZ, UPT ;  /* 0x0000003f0800728c */ /* 0x000fc8000bf05070 */
[----:B------:R-:W-:-:S03]  /*b7b0*/  UISETP.NE.AND.EX UP0, UPT, UR9, URZ, UPT, UP0 ;  /* 0x0000003f0900728c */ /* 0x000fc6000bf05300 */
[----:B------:R-:W-:Y:S02]  /*b7c0*/  ULDC.64 UR8, c[0x0][0xc00] ;  /* 0x0003000000087ab9 */ /* 0x000fe40000000a00 */
[----:B------:R-:W-:Y:S01]  /*b7d0*/  UIMAD.WIDE UR8, UR36, 0x4, UR8 ;  /* 0x00000004240878a5 */ /* 0x000fe2000f8e0208 */
[----:B------:R-:W-:-:S05]  /*b7e0*/  PLOP3.LUT P1, PT, PT, PT, UP0, 0x80, 0x0 ;  /* 0x000000000000781c */ /* 0x000fca0003f2f008 */
[----:B------:R-:W-:Y:S02]  /*b7f0*/  IMAD.U32 R4, RZ, RZ, UR8 ;  /* 0x00000008ff047e24 */ /* 0x000fe4000f8e00ff */
[----:B------:R-:W-:Y:S01]  /*b800*/  IMAD.U32 R5, RZ, RZ, UR9 ;  /* 0x00000009ff057e24 */ /* 0x000fe2000f8e00ff */
[----:B------:R-:W-:Y:S02]  /*b810*/  ULDC.64 UR8, c[0x0][0xc08] ;  /* 0x0003020000087ab9 */ /* 0x000fe40000000a00 */
[----:B------:R-:W-:-:S03]  /*b820*/  UISETP.NE.U32.AND UP1, UPT, UR8, URZ, UPT ;  /* 0x0000003f0800728c */ /* 0x000fc6000bf25070 */
[----:B------:R-:W2:Y:S01]  /*b830*/  @P1 LDG.E R3, desc[UR52][R4.64] ;  /* 0x0000003404031981 */ /* 0x000ea2000c1e1900 */
[----:B------:R-:W-:Y:S01]  /*b840*/  UISETP.NE.AND.EX UP1, UPT, UR9, URZ, UPT, UP1 ;  /* 0x0000003f0900728c */ /* 0x000fe2000bf25310 */
[----:B------:R-:W-:Y:S02]  /*b850*/  ULDC UR4, c[0x0][0xa88] ;  /* 0x0002a20000047ab9 */ /* 0x000fe40000000800 */
[----:B------:R-:W-:-:S03]  /*b860*/  IMAD.U32 R0, RZ, RZ, UR4 ;  /* 0x00000004ff007e24 */ /* 0x000fc6000f8e00ff */
[----:B------:R-:W-:-:S05]  /*b870*/  PLOP3.LUT P2, PT, PT, PT, UP1, 0x80, 0x0 ;  /* 0x000000000000781c */ /* 0x000fca0003f4f018 */
[----:B------:R-:W-:Y:S02]  /*b880*/  @UP1 ULDC.64 UR8, c[0x0][0xc08] ;  /* 0x0003020000081ab9 */ /* 0x000fe40000000a00 */
[----:B------:R-:W-:-:S06]  /*b890*/  @UP1 UIMAD.WIDE UR8, UR36, 0x4, UR8 ;  /* 0x00000004240818a5 */ /* 0x000fcc000f8e0208 */
[----:B------:R-:W-:Y:S02]  /*b8a0*/  IMAD.U32 R6, RZ, RZ, UR8 ;  /* 0x00000008ff067e24 */ /* 0x000fe4000f8e00ff */
[----:B------:R-:W-:-:S05]  /*b8b0*/  IMAD.U32 R7, RZ, RZ, UR9 ;  /* 0x00000009ff077e24 */ /* 0x000fca000f8e00ff */
[----:B------:R0:W5:Y:S01]  /*b8c0*/  @P2 LDG.E R0, desc[UR52][R6.64] ;  /* 0x0000003406002981 */ /* 0x000162000c1e1900 */
[----:B------:R-:W-:Y:S01]  /*b8d0*/  UMOV UR4, URZ ;  /* 0x0000003f00047c82 */ /* 0x000fe20008000000 */
[----:B------:R-:W-:Y:S02]  /*b8e0*/  ISETP.GT.AND P0, PT, R223, 0x7f, PT ;  /* 0x0000007fdf00780c */ /* 0x000fe40003f04270 */
[----:B--2---:R-:W-:-:S13]  /*b8f0*/  @P1 R2UR UR4, R3 ;  /* 0x00000000030412ca */ /* 0x004fda00000e0000 */
[----:B------:R-:W-:Y:S01]  /*b900*/  USHF.R.S32.HI UR16, URZ, 0x1f, UR4 ;  /* 0x0000001f3f107899 */ /* 0x000fe20008011404 */
[----:B0-----:R-:W-:Y:S11]  /*b910*/  @P2 BRA `(.L_x_221) ;  /* 0x0000000000102947 */ /* 0x001ff60003800000 */
[----:B------:R-:W-:Y:S05]  /*b920*/  @!P1 BRA `(.L_x_221) ;  /* 0x00000000000c9947 */ /* 0x000fea0003800000 */
[----:B------:R-:W2:Y:S04]  /*b930*/  LDG.E R3, desc[UR52][R4.64] ;  /* 0x0000003404037981 */ /* 0x000ea8000c1e1900 */
[----:B-----5:R-:W2:Y:S02]  /*b940*/  LDG.E R0, desc[UR52][R4.64+0x4] ;  /* 0x0000043404007981 */ /* 0x020ea4000c1e1900 */
[----:B--2---:R-:W-:-:S07]  /*b950*/  IMAD.IADD R0, R0, 0x1, -R3 ;  /* 0x0000000100007824 */ /* 0x004fce00078e0a03 */
.L_x_221:
[----:B------:R-:W-:Y:S01]  /*b960*/  USEL UR36, UR36, URZ, !UP0 ;  /* 0x0000003f24247287 */ /* 0x000fe2000c000000 */
[----:B------:R-:W-:Y:S01]  /*b970*/  BSSY B1, `(.L_x_222) ;  /* 0x0000039000017945 */ /* 0x000fe20003800000 */
[----:B------:R-:W-:-:S03]  /*b980*/  USEL UR37, UR37, URZ, !UP0 ;  /* 0x0000003f25257287 */ /* 0x000fc6000c000000 */
[----:B------:R-:W-:Y:S09]  /*b990*/  @P0 BRA `(.L_x_223) ;  /* 0x0000000000d80947 */ /* 0x000ff20003800000 */
[----:B------:R-:W0:Y:S01]  /*b9a0*/  S2R R4, SR_TID.X ;  /* 0x0000000000047919 */ /* 0x000e220000002100 */
[----:B------:R-:W1:Y:S01]  /*b9b0*/  LDC R9, c[0x0][0xbe8] ;  /* 0x0002fa00ff097b82 */ /* 0x000e620000000800 */
[----:B------:R-:W-:-:S04]  /*b9c0*/  IMAD.U32 R3, RZ, RZ, UR42 ;  /* 0x0000002aff037e24 */ /* 0x000fc8000f8e00ff */
[----:B0-----:R-:W-:Y:S02]  /*b9d0*/  IMAD R3, R3, 0x80, R4 ;  /* 0x0000008003037824 */ /* 0x001fe400078e0204 */
[----:B-1---5:R-:W-:Y:S02]  /*b9e0*/  IMAD R4, R0, R9, RZ ;  /* 0x0000000900047224 */ /* 0x022fe400078e02ff */
[----:B------:R-:W-:-:S05]  /*b9f0*/  VIADD R6, R3, 0xffffff80 ;  /* 0xffffff8003067836 */ /* 0x000fca0000000000 */
[----:B------:R-:W-:-:S13]  /*ba00*/  ISETP.GE.AND P0, PT, R6, R4, PT ;  /* 0x000000040600720c */ /* 0x000fda0003f06270 */
[----:B------:R-:W-:Y:S05]  /*ba10*/  @P0 BRA `(.L_x_223) ;  /* 0x0000000000b80947 */ /* 0x000fea0003800000 */
[----:B------:R-:W-:Y:S01]  /*ba20*/  ISETP.NE.AND P0, PT, R9, 0x1, PT ;  /* 0x000000010900780c */ /* 0x000fe20003f05270 */
[----:B------:R-:W-:Y:S01]  /*ba30*/  UISETP.GT.AND UP2, UPT, UR45, 0x1, UPT ;  /* 0x000000012d00788c */ /* 0x000fe2000bf44270 */
[----:B------:R-:W-:-:S03]  /*ba40*/  UMOV UR7, 0x9b8 ;  /* 0x000009b800077882 */ /* 0x000fc60000000000 */
[----:B------:R-:W-:Y:S02]  /*ba50*/  USEL UR17, UR7, 0x978, UP2 ;  /* 0x0000097807117887 */ /* 0x000fe40009000000 */
[----:B------:R-:W-:-:S06]  /*ba60*/  USEL UR19, UR39, URZ, UP2 ;  /* 0x0000003f27137287 */ /* 0x000fcc0009000000 */
[----:B------:R-:W0:Y:S04]  /*ba70*/  @P0 LDC R3, c[0x0][0xbec] ;  /* 0x0002fb00ff030b82 */ /* 0x000e280000000800 */
[----:B------:R-:W-:Y:S01]  /*ba80*/  ULDC.64 UR10, c[0x0][UR17+0x220] ;  /* 0x00008800110a7abb */ /* 0x000fe20008000a00 */
[----:B------:R-:W-:Y:S01]  /*ba90*/  ULDC.64 UR8, c[0x0][UR17+0x218] ;  /* 0x0000860011087abb */ /* 0x000fe20008000a00 */
[----:B------:R-:W-:Y:S01]  /*baa0*/  ULDC.64 UR12, c[0x0][UR17+0x228] ;  /* 0x00008a00110c7abb */ /* 0x000fe20008000a00 */
[----:B------:R-:W-:Y:S01]  /*bab0*/  UIMAD UR7, UR11, UR36, URZ ;  /* 0x000000240b0772a4 */ /* 0x000fe2000f8e023f */
[----:B------:R-:W1:Y:S01]  /*bac0*/  @P0 LDC R5, c[0x0][0xbf0] ;  /* 0x0002fc00ff050b82 */ /* 0x000e620000000800 */
[----:B------:R-:W-:Y:S02]  /*bad0*/  UIMAD.WIDE.U32 UR14, UR8, UR38, URZ ;  /* 0x00000026080e72a5 */ /* 0x000fe4000f8e003f */
[----:B------:R-:W-:-:S02]  /*bae0*/  UIMAD UR18, UR9, UR38, URZ ;  /* 0x00000026091272a4 */ /* 0x000fc4000f8e023f */
[----:B------:R-:W-:Y:S02]  /*baf0*/  UIMAD.WIDE.U32 UR8, UR10, UR36, URZ ;  /* 0x000000240a0872a5 */ /* 0x000fe4000f8e003f */
[----:B------:R-:W-:Y:S02]  /*bb00*/  UIMAD.WIDE.U32 UR20, UR12, UR19, URZ ;  /* 0x000000130c1472a5 */ /* 0x000fe4000f8e003f */
[----:B------:R-:W-:Y:S02]  /*bb10*/  UIMAD UR12, UR13, UR19, URZ ;  /* 0x000000130d0c72a4 */ /* 0x000fe4000f8e023f */
[----:B------:R-:W-:Y:S02]  /*bb20*/  UIMAD UR7, UR10, UR37, UR7 ;  /* 0x000000250a0772a4 */ /* 0x000fe4000f8e0207 */
[----:B------:R-:W-:Y:S02]  /*bb30*/  UIADD3 UR14, UP0, UP1, UR8, UR14, UR4 ;  /* 0x0000000e080e7290 */ /* 0x000fe4000f91e004 */
[----:B------:R-:W-:Y:S01]  /*bb40*/  UIADD3 UR8, UR12, UR21, URZ ;  /* 0x000000150c087290 */ /* 0x000fe2000fffe03f */
[----:B0-----:R-:W-:Y:S01]  /*bb50*/  @P0 IMAD.HI.U32 R4, R6, R3, RZ ;  /* 0x0000000306040227 */ /* 0x001fe200078e00ff */
[----:B------:R-:W-:-:S02]  /*bb60*/  UIADD3 UR11, UR18, UR15, URZ ;  /* 0x0000000f120b7290 */ /* 0x000fc4000fffe03f */
[----:B------:R-:W-:Y:S01]  /*bb70*/  UIADD3 UR7, UR9, UR7, URZ ;  /* 0x0000000709077290 */ /* 0x000fe2000fffe03f */
[----:B------:R-:W-:Y:S02]  /*bb80*/  IMAD.MOV.U32 R3, RZ, RZ, R6 ;  /* 0x000000ffff037224 */ /* 0x000fe400078e0006 */
[----:B------:R-:W-:Y:S01]  /*bb90*/  IMAD.U32 R8, RZ, RZ, UR8 ;  /* 0x00000008ff087e24 */ /* 0x000fe2000f8e00ff */
[----:B------:R-:W-:Y:S01]  /*bba0*/  UIADD3.X UR7, UR7, UR11, UR16, UP0, UP1 ;  /* 0x0000000b07077290 */ /* 0x000fe200087e2410 */
[----:B-1----:R-:W-:Y:S01]  /*bbb0*/  @P0 SHF.R.U32.HI R3, RZ, R5, R4 ;  /* 0x00000005ff030219 */ /* 0x002fe20000011604 */
[----:B------:R-:W-:Y:S01]  /*bbc0*/  IMAD.U32 R4, RZ, RZ, UR20 ;  /* 0x00000014ff047e24 */ /* 0x000fe2000f8e00ff */
[----:B------:R-:W-:Y:S01]  /*bbd0*/  ULDC.64 UR8, c[0x0][UR17+0x210] ;  /* 0x0000840011087abb */ /* 0x000fe20008000a00 */
[----:B------:R-:W-:Y:S01]  /*bbe0*/  IMAD.U32 R5, RZ, RZ, UR21 ;  /* 0x00000015ff057e24 */ /* 0x000fe2000f8e00ff */
[--C-:B------:R-:W-:Y:S01]  /*bbf0*/  SHF.R.S32.HI R5, RZ, 0x1f, R3.reuse ;  /* 0x0000001fff057819 */ /* 0x100fe20000011403 */
[----:B------:R-:W-:Y:S01]  /*bc00*/  IMAD.MOV R7, RZ, RZ, -R3 ;  /* 0x000000ffff077224 */ /* 0x000fe200078e0a03 */
[----:B------:R-:W-:Y:S01]  /*bc10*/  IADD3 R4, P0, P1, R3, UR14, R4 ;  /* 0x0000000e03047c10 */ /* 0x000fe2000f91e004 */
[----:B------:R-:W-:Y:S01]  /*bc20*/  ULDC.64 UR10, c[0x0][0xba8] ;  /* 0x0002ea00000a7ab9 */ /* 0x000fe20000000a00 */
[----:B------:R-:W-:Y:S01]  /*bc30*/  @!UP2 ULDC UR10, c[0x0][0xb50] ;  /* 0x0002d400000aaab9 */ /* 0x000fe20000000800 */
[----:B------:R-:W-:Y:S01]  /*bc40*/  IMAD R7, R9, R7, R6 ;  /* 0x0000000709077224 */ /* 0x000fe200078e0206 */
[----:B------:R-:W-:Y:S01]  /*bc50*/  IADD3.X R5, R5, UR7, R8, P0, P1 ;  /* 0x0000000705057c10 */ /* 0x000fe200087e2408 */
[----:B------:R-:W-:-:S02]  /*bc60*/  @!UP2 ULDC UR11, c[0x0][0xb54] ;  /* 0x0002d500000baab9 */ /* 0x000fc40000000800 */
[C---:B------:R-:W-:Y:S01]  /*bc70*/  IMAD R6, R7.reuse, UR9, RZ ;  /* 0x0000000907067c24 */ /* 0x040fe2000f8e02ff */
[----:B------:R-:W-:Y:S01]  /*bc80*/  SHF.R.S32.HI R3, RZ, 0x1f, R7 ;  /* 0x0000001fff037819 */ /* 0x000fe20000011407 */
[----:B------:R-:W-:-:S04]  /*bc90*/  IMAD.WIDE.U32 R4, R7, UR8, R4 ;  /* 0x0000000807047c25 */ /* 0x000fc8000f8e0004 */
[----:B------:R-:W-:Y:S01]  /*bca0*/  IMAD R3, R3, UR8, R6 ;  /* 0x0000000803037c24 */ /* 0x000fe2000f8e0206 */
[----:B------:R-:W-:-:S03]  /*bcb0*/  LEA R6, P0, R4, UR10, 0x2 ;  /* 0x0000000a04067c11 */ /* 0x000fc6000f8010ff */
[----:B------:R-:W-:-:S05]  /*bcc0*/  IMAD.IADD R3, R5, 0x1, R3 ;  /* 0x0000000105037824 */ /* 0x000fca00078e0203 */
[----:B------:R-:W-:Y:S01]  /*bcd0*/  LEA.HI.X R7, R4, UR11, R3, 0x2, P0 ;  /* 0x0000000b04077c11 */ /* 0x000fe200080f1403 */
[----:B------:R-:W-:-:S05]  /*bce0*/  IMAD.MOV.U32 R3, RZ, RZ, -0x800000 ;  /* 0xff800000ff037424 */ /* 0x000fca00078e00ff */
[----:B------:R0:W-:Y:S02]  /*bcf0*/  STG.E desc[UR52][R6.64], R3 ;  /* 0x0000000306007986 */ /* 0x0001e4000c101934 */
.L_x_223:
[----:B------:R-:W-:Y:S05]  /*bd00*/  BSYNC B1 ;  /* 0x0000000000017941 */ /* 0x000fea0003800000 */
.L_x_222:
[----:B------:R-:W-:-:S06]  /*bd10*/  UISETP.GT.AND UP0, UPT, UR45, 0x1, UPT ;  /* 0x000000012d00788c */ /* 0x000fcc000bf04270 */
[----:B------:R-:W-:-:S13]  /*bd20*/  PLOP3.LUT P0, PT, PT, PT, UP0, 0x80, 0x0 ;  /* 0x000000000000781c */ /* 0x000fda0003f0f008 */
[----:B------:R-:W-:Y:S05]  /*bd30*/  @P0 BRA `(.L_x_218) ;  /* 0x0000000400ac0947 */ /* 0x000fea0003800000 */
[----:B------:R-:W1:Y:S01]  /*bd40*/  LDC R11, c[0x0][0xbe8] ;  /* 0x0002fa00ff0b7b82 */ /* 0x000e620000000800 */
[----:B------:R-:W-:Y:S01]  /*bd50*/  ULDC.64 UR10, c[0x0][0xaa0] ;  /* 0x0002a800000a7ab9 */ /* 0x000fe20000000a00 */
[----:B0-----:R-:W-:Y:S01]  /*bd60*/  IMAD R3, R17, 0x20, R200 ;  /* 0x0000002011037824 */ /* 0x001fe200078e02c8 */
[----:B------:R-:W-:Y:S01]  /*bd70*/  UIMAD UR7, UR16, UR10, URZ ;  /* 0x0000000a100772a4 */ /* 0x000fe2000f8e023f */
[----:B------:R-:W-:Y:S01]  /*bd80*/  IMAD.U32 R8, RZ, RZ, UR42 ;  /* 0x0000002aff087e24 */ /* 0x000fe2000f8e00ff */
[----:B------:R-:W-:Y:S01]  /*bd90*/  UIMAD.WIDE.U32 UR8, UR4, UR10, URZ ;  /* 0x0000000a040872a5 */ /* 0x000fe2000f8e003f */
[----:B------:R-:W-:Y:S01]  /*bda0*/  IMAD.U32 R13, RZ, RZ, UR42 ;  /* 0x0000002aff0d7e24 */ /* 0x000fe2000f8e00ff */
[----:B------:R-:W-:Y:S01]  /*bdb0*/  UIMAD UR7, UR4, UR11, UR7 ;  /* 0x0000000b040772a4 */ /* 0x000fe2000f8e0207 */
[----:B------:R-:W-:Y:S01]  /*bdc0*/  IMAD R8, R8, 0x80, R3 ;  /* 0x0000008008087824 */ /* 0x000fe200078e0203 */
[----:B------:R-:W-:Y:S01]  /*bdd0*/  BSSY B1, `(.L_x_224) ;  /* 0x0000037000017945 */ /* 0x000fe20003800000 */
[----:B------:R-:W-:Y:S01]  /*bde0*/  ULDC.64 UR10, c[0x0][0xae8] ;  /* 0x0002ba00000a7ab9 */ /* 0x000fe20000000a00 */
[----:B------:R-:W-:Y:S01]  /*bdf0*/  UIADD3 UR9, UR9, UR7, URZ ;  /* 0x0000000709097290 */ /* 0x000fe2000fffe03f */
[----:B------:R-:W-:-:S03]  /*be00*/  IMAD.MOV.U32 R3, RZ, RZ, R8 ;  /* 0x000000ffff037224 */ /* 0x000fc600078e0008 */
[----:B------:R-:W-:-:S04]  /*be10*/  UIMAD.WIDE.U32 UR8, UR38, UR10, UR8 ;  /* 0x0000000a260872a5 */ /* 0x000fc8000f8e0008 */
[----:B------:R-:W-:-:S03]  /*be20*/  UIMAD UR9, UR38, UR11, UR9 ;  /* 0x0000000b260972a4 */ /* 0x000fc6000f8e0209 */
[----:B------:R-:W-:Y:S01]  /*be30*/  ULDC.64 UR10, c[0x0][0xaf0] ;  /* 0x0002bc00000a7ab9 */ /* 0x000fe20000000a00 */
[----:B-1----:R-:W-:Y:S01]  /*be40*/  ISETP.NE.AND P0, PT, R11, 0x1, PT ;  /* 0x000000010b00780c */ /* 0x002fe20003f05270 */
[----:B------:R-:W-:-:S04]  /*be50*/  UIMAD UR37, UR37, UR10, URZ ;  /* 0x0000000a252572a4 */ /* 0x000fc8000f8e023f */
[----:B------:R-:W-:Y:S02]  /*be60*/  UIMAD UR4, UR36, UR11, UR37 ;  /* 0x0000000b240472a4 */ /* 0x000fe4000f8e0225 */
[----:B------:R-:W-:-:S03]  /*be70*/  UIMAD.WIDE.U32 UR36, UR36, UR10, UR8 ;  /* 0x0000000a242472a5 */ /* 0x000fc6000f8e0008 */
[----:B------:R-:W-:Y:S01]  /*be80*/  ULDC.64 UR8, c[0x0][0xae0] ;  /* 0x0002b80000087ab9 */ /* 0x000fe20000000a00 */
[----:B------:R-:W-:Y:S02]  /*be90*/  UIADD3 UR4, UR37, UR4, URZ ;  /* 0x0000000425047290 */ /* 0x000fe4000fffe03f */
[----:B------:R-:W0:Y:S08]  /*bea0*/  @P0 LDC R5, c[0x0][0xbec] ;  /* 0x0002fb00ff050b82 */ /* 0x000e300000000800 */
[----:B------:R-:W1:Y:S01]  /*beb0*/  @P0 LDC R7, c[0x0][0xbf0] ;  /* 0x0002fc00ff070b82 */ /* 0x000e620000000800 */
[----:B0-----:R-:W-:-:S04]  /*bec0*/  @P0 IMAD.HI.U32 R4, R8, R5, RZ ;  /* 0x0000000508040227 */ /* 0x001fc800078e00ff */
[----:B------:R-:W-:Y:S02]  /*bed0*/  IMAD.U32 R5, RZ, RZ, UR37 ;  /* 0x00000025ff057e24 */ /* 0x000fe4000f8e00ff */
[----:B------:R-:W-:Y:S01]  /*bee0*/  IMAD.U32 R5, RZ, RZ, UR4 ;  /* 0x00000004ff057e24 */ /* 0x000fe2000f8e00ff */
[----:B-1----:R-:W-:-:S04]  /*bef0*/  @P0 SHF.R.U32.HI R3, RZ, R7, R4 ;  /* 0x00000007ff030219 */ /* 0x002fc80000011604 */
[--C-:B------:R-:W-:Y:S01]  /*bf00*/  SHF.R.S32.HI R4, RZ, 0x1f, R3.reuse ;  /* 0x0000001fff047819 */ /* 0x100fe20000011403 */
[----:B------:R-:W-:-:S04]  /*bf10*/  IMAD.MOV R7, RZ, RZ, -R3 ;  /* 0x000000ffff077224 */ /* 0x000fc800078e0a03 */
[----:B------:R-:W-:Y:S02]  /*bf20*/  IMAD R6, R4, UR8, RZ ;  /* 0x0000000804067c24 */ /* 0x000fe4000f8e02ff */
[----:B------:R-:W-:Y:S02]  /*bf30*/  IMAD.U32 R4, RZ, RZ, UR36 ;  /* 0x00000024ff047e24 */ /* 0x000fe4000f8e00ff */
[----:B------:R-:W-:Y:S02]  /*bf40*/  IMAD R7, R11, R7, R8 ;  /* 0x000000070b077224 */ /* 0x000fe400078e0208 */
[C---:B------:R-:W-:Y:S02]  /*bf50*/  IMAD R9, R3.reuse, UR9, R6 ;  /* 0x0000000903097c24 */ /* 0x040fe4000f8e0206 */
[----:B------:R-:W-:Y:S01]  /*bf60*/  IMAD.WIDE.U32 R4, R3, UR8, R4 ;  /* 0x0000000803047c25 */ /* 0x000fe2000f8e0004 */
[----:B------:R-:W-:Y:S01]  /*bf70*/  SHF.R.S32.HI R3, RZ, 0x1f, R7 ;  /* 0x0000001fff037819 */ /* 0x000fe20000011407 */
[----:B------:R-:W-:-:S02]  /*bf80*/  ULDC.64 UR8, c[0x0][0xad8] ;  /* 0x0002b60000087ab9 */ /* 0x000fc40000000a00 */
[----:B------:R-:W-:Y:S02]  /*bf90*/  IMAD.IADD R5, R5, 0x1, R9 ;  /* 0x0000000105057824 */ /* 0x000fe400078e0209 */
[----:B------:R-:W-:Y:S02]  /*bfa0*/  IMAD R6, R3, UR8, RZ ;  /* 0x0000000803067c24 */ /* 0x000fe4000f8e02ff */
[----:B------:R-:W-:Y:S02]  /*bfb0*/  IMAD R8, R13, 0x80, R200 ;  /* 0x000000800d087824 */ /* 0x000fe400078e02c8 */
[----:B-----5:R-:W-:Y:S02]  /*bfc0*/  IMAD R11, R0, R11, RZ ;  /* 0x0000000b000b7224 */ /* 0x020fe400078e02ff */
[C---:B------:R-:W-:Y:S02]  /*bfd0*/  IMAD R3, R7.reuse, UR9, R6 ;  /* 0x0000000907037c24 */ /* 0x040fe4000f8e0206 */
[----:B------:R-:W-:Y:S01]  /*bfe0*/  IMAD.WIDE.U32 R4, R7, UR8, R4 ;  /* 0x0000000807047c25 */ /* 0x000fe2000f8e0004 */
[----:B------:R-:W-:Y:S01]  /*bff0*/  ISETP.GE.AND P2, PT, R8, R11, PT ;  /* 0x0000000b0800720c */ /* 0x000fe20003f46270 */
[----:B------:R-:W-:-:S02]  /*c000*/  ULDC.64 UR8, c[0x0][0xa80] ;  /* 0x0002a00000087ab9 */ /* 0x000fc40000000a00 */
[----:B------:R-:W-:Y:S01]  /*c010*/  IMAD.IADD R3, R5, 0x1, R3 ;  /* 0x0000000105037824 */ /* 0x000fe200078e0203 */
[----:B------:R-:W-:Y:S01]  /*c020*/  LEA R6, P3, R4, UR8, 0x1 ;  /* 0x0000000804067c11 */ /* 0x000fe2000f8608ff */
[----:B------:R-:W-:-:S03]  /*c030*/  VIADD R0, R8, 0x20 ;  /* 0x0000002008007836 */ /* 0x000fc60000000000 */
[----:B------:R-:W-:Y:S01]  /*c040*/  LEA.HI.X R3, R4, UR9, R3, 0x1, P3 ;  /* 0x0000000904037c11 */ /* 0x000fe200098f0c03 */
[----:B------:R0:W1:Y:S01]  /*c050*/  SHFL.IDX PT, R7, R6, RZ, 0x181f ;  /* 0x00181fff06077589 */ /* 0x00006200000e0000 */
[-C--:B------:R-:W-:Y:S01]  /*c060*/  ISETP.GE.AND P1, PT, R0, R11.reuse, PT ;  /* 0x0000000b0000720c */ /* 0x080fe20003f26270 */
[----:B------:R-:W-:Y:S02]  /*c070*/  VIADD R0, R8, 0x40 ;  /* 0x0000004008007836 */ /* 0x000fe40000000000 */
[----:B------:R0:W2:Y:S03]  /*c080*/  SHFL.IDX PT, R5, R3, RZ, 0x181f ;  /* 0x00181fff03057589 */ /* 0x0000a600000e0000 */
        /* <DEDUP_REMOVED lines=9> */
[----:B------:R3:W-:Y:S04]  /*c120*/  @!P4 ST.E.128 desc[UR52][R12.64], RZ ;  /* 0x000000ff0c00c985 */ /* 0x0007e8000c101d34 */
[----:B------:R3:W-:Y:S02]  /*c130*/  @!P5 ST.E.128 desc[UR52][R4.64], RZ ;  /* 0x000000ff0400d985 */ /* 0x0007e4000c101d34 */
.L_x_225:
[----:B------:R-:W-:Y:S05]  /*c140*/  BSYNC B1 ;  /* 0x0000000000017941 */ /* 0x000fea0003800000 */
.L_x_224:
[----:B--23--:R2:W3:Y:S01]  /*c150*/  SHFL.IDX PT, R5, R3, 0x1, 0x181f ;  /* 0x00381f0003057f89 */ /* 0x00c4e200000e0000 */
[----:B------:R-:W-:Y:S03]  /*c160*/  BSSY B1, `(.L_x_226) ;  /* 0x000000c000017945 */ /* 0x000fe60003800000 */
[----:B-1----:R2:W1:Y:S01]  /*c170*/  SHFL.IDX PT, R7, R6, 0x1, 0x181f ;  /* 0x00381f0006077f89 */ /* 0x00246200000e0000 */
[----:B------:R-:W-:Y:S05]  /*c180*/  @P1 BRA `(.L_x_227) ;  /* 0x0000000000241947 */ /* 0x000fea0003800000 */
[----:B------:R-:W-:Y:S02]  /*c190*/  ULDC UR4, c[0x0][0xac8] ;  /* 0x0002b20000047ab9 */ /* 0x000fe40000000800 */
[----:B------:R-:W-:Y:S02]  /*c1a0*/  ISETP.GE.AND P3, PT, R2, UR4, PT ;  /* 0x0000000402007c0c */ /* 0x000fe4000bf66270 */
[----:B------:R-:W-:-:S11]  /*c1b0*/  ISETP.GE.AND P4, PT, R16, UR4, PT ;  /* 0x0000000410007c0c */ /* 0x000fd6000bf86270 */
[-C--:B-1----:R-:W-:Y:S02]  /*c1c0*/  @!P3 LEA R12, P1, R2, R7.reuse, 0x1 ;  /* 0x00000007020cb211 */ /* 0x082fe400078208ff */
[----:B------:R-:W-:Y:S02]  /*c1d0*/  @!P4 LEA R4, P2, R16, R7, 0x1 ;  /* 0x000000071004c211 */ /* 0x000fe400078408ff */
[-C--:B---3--:R-:W-:Y:S02]  /*c1e0*/  @!P3 LEA.HI.X R13, R2, R5.reuse, R222, 0x1, P1 ;  /* 0x00000005020db211 */ /* 0x088fe400008f0cde */
[----:B------:R-:W-:-:S03]  /*c1f0*/  @!P4 LEA.HI.X R5, R16, R5, R221, 0x1, P2 ;  /* 0x000000051005c211 */ /* 0x000fc600010f0cdd */
[----:B------:R4:W-:Y:S04]  /*c200*/  @!P3 ST.E.128 desc[UR52][R12.64], RZ ;  /* 0x000000ff0c00b985 */ /* 0x0009e8000c101d34 */
[----:B------:R4:W-:Y:S02]  /*c210*/  @!P4 ST.E.128 desc[UR52][R4.64], RZ ;  /* 0x000000ff0400c985 */ /* 0x0009e4000c101d34 */
.L_x_227:
[----:B------:R-:W-:Y:S05]  /*c220*/  BSYNC B1 ;  /* 0x0000000000017941 */ /* 0x000fea0003800000 */
.L_x_226:
[----:B---34-:R3:W4:Y:S01]  /*c230*/  SHFL.IDX PT, R5, R3, 0x2, 0x181f ;  /* 0x00581f0003057f89 */ /* 0x01872200000e0000 */
        /* <DEDUP_REMOVED lines=8> */
[-C--:B----4-:R-:W-:Y:S02]  /*c2c0*/  @!P2 LEA.HI.X R13, R2, R5.reuse, R222, 0x1, P0 ;  /* 0x00000005020da211 */ /* 0x090fe400000f0cde */
[----:B------:R-:W-:-:S03]  /*c2d0*/  @!P3 LEA.HI.X R5, R16, R5, R221, 0x1, P1 ;  /* 0x000000051005b211 */ /* 0x000fc600008f0cdd */
[----:B------:R1:W-:Y:S04]  /*c2e0*/  @!P2 ST.E.128 desc[UR52][R12.64], RZ ;  /* 0x000000ff0c00a985 */ /* 0x0003e8000c101d34 */
[----:B------:R1:W-:Y:S02]  /*c2f0*/  @!P3 ST.E.128 desc[UR52][R4.64], RZ ;  /* 0x000000ff0400b985 */ /* 0x0003e4000c101d34 */
.L_x_229:
[----:B------:R-:W-:Y:S05]  /*c300*/  BSYNC B1 ;  /* 0x0000000000017941 */ /* 0x000fea0003800000 */
.L_x_228:
[----:B------:R-:W-:Y:S01]  /*c310*/  VIADD R0, R8, 0x60 ;  /* 0x0000006008007836 */ /* 0x000fe20000000000 */
[----:B0-23--:R-:W0:Y:S04]  /*c320*/  SHFL.IDX PT, R3, R3, 0x3, 0x181f ;  /* 0x00781f0003037f89 */ /* 0x00de2800000e0000 */
[----:B------:R-:W-:Y:S01]  /*c330*/  ISETP.GE.AND P0, PT, R0, R11, PT ;  /* 0x0000000b0000720c */ /* 0x000fe20003f06270 */
[----:B-1--4-:R1:W2:-:S12]  /*c340*/  SHFL.IDX PT, R5, R6, 0x3, 0x181f ;  /* 0x00781f0006057f89 */ /* 0x01229800000e0000 */
[----:B-1----:R-:W-:Y:S05]  /*c350*/  @P0 BRA `(.L_x_218) ;  /* 0x0000000000240947 */ /* 0x002fea0003800000 */
[----:B------:R-:W-:Y:S02]  /*c360*/  ULDC UR4, c[0x0][0xac8] ;  /* 0x0002b20000047ab9 */ /* 0x000fe40000000800 */
[----:B------:R-:W-:Y:S02]  /*c370*/  ISETP.GE.AND P2, PT, R2, UR4, PT ;  /* 0x0000000402007c0c */ /* 0x000fe4000bf46270 */
[----:B------:R-:W-:-:S11]  /*c380*/  ISETP.GE.AND P3, PT, R16, UR4, PT ;  /* 0x0000000410007c0c */ /* 0x000fd6000bf66270 */
[-C--:B--2---:R-:W-:Y:S02]  /*c390*/  @!P2 LEA R6, P0, R2, R5.reuse, 0x1 ;  /* 0x000000050206a211 */ /* 0x084fe400078008ff */
[----:B------:R-:W-:Y:S02]  /*c3a0*/  @!P3 LEA R4, P1, R16, R5, 0x1 ;  /* 0x000000051004b211 */ /* 0x000fe400078208ff */
[-C--:B0-----:R-:W-:Y:S02]  /*c3b0*/  @!P2 LEA.HI.X R7, R2, R3.reuse, R222, 0x1, P0 ;  /* 0x000000030207a211 */ /* 0x081fe400000f0cde */
[----:B------:R-:W-:-:S03]  /*c3c0*/  @!P3 LEA.HI.X R5, R16, R3, R221, 0x1, P1 ;  /* 0x000000031005b211 */ /* 0x000fc600008f0cdd */
[----:B------:R0:W-:Y:S04]  /*c3d0*/  @!P2 ST.E.128 desc[UR52][R6.64], RZ ;  /* 0x000000ff0600a985 */ /* 0x0001e8000c101d34 */
[----:B------:R0:W-:Y:S02]  /*c3e0*/  @!P3 ST.E.128 desc[UR52][R4.64], RZ ;  /* 0x000000ff0400b985 */ /* 0x0001e4000c101d34 */
.L_x_218:
[----:B------:R-:W-:Y:S05]  /*c3f0*/  BSYNC B0 ;  /* 0x0000000000007941 */ /* 0x000fea0003800000 */
.L_x_208:
[----:B------:R-:W-:Y:S02]  /*c400*/  ULDC UR4, c[0x0][0xc3c] ;  /* 0x00030f0000047ab9 */ /* 0x000fe40000000800 */
[----:B------:R-:W-:-:S13]  /*c410*/  ISETP.GE.AND P0, PT, R35, UR4, PT ;  /* 0x0000000423007c0c */ /* 0x000fda000bf06270 */
[----:B------:R-:W-:Y:S05]  /*c420*/  @!P0 BRA `(.L_x_230) ;  /* 0xffffff4800c08947 */ /* 0x000fea000383ffff */
[----:B------:R-:W-:Y:S05]  /*c430*/  EXIT ;  /* 0x000000000000794d */ /* 0x000fea0003800000 */
.L_x_179:
[----:B------:R-:W-:-:S08]  /*c440*/  NOP ;  /* 0x0000000000007918 */ /* 0x000fd00000000000 */
[----:B------:R-:W0:-:S00]  /*c450*/  USETMAXREG.DEALLOC.CTAPOOL 0x28 ;  /* 0x00000028000079c8 */ /* 0x000e0000080e0500 */
[----:B0-----:R-:W-:Y:S02]  /*c460*/  LOP3.LUT R0, R0, 0x3, RZ, 0xc0, !PT ;  /* 0x0000000300007812 */ /* 0x001fe400078ec0ff */
[----:B------:R-:W-:-:S04]  /*c470*/  LOP3.LUT R17, R17, 0xfffffdff, RZ, 0xc0, !PT ;  /* 0xfffffdff11117812 */ /* 0x000fc800078ec0ff */
[----:B------:R-:W0:Y:S02]  /*c480*/  SHFL.IDX PT, R0, R0, RZ, 0x1f ;  /* 0x00001fff00007589 */ /* 0x000e2400000e0000 */
[----:B0-----:R-:W-:-:S13]  /*c490*/  ISETP.NE.AND P0, PT, R0, RZ, PT ;  /* 0x000000ff0000720c */ /* 0x001fda0003f05270 */
[----:B------:R-:W-:Y:S01]  /*c4a0*/  @P0 BAR.SYNC.DEFER_BLOCKING 0x5, 0x180 ;  /* 0x0146000000000b1d */ /* 0x000fe20000010000 */
[----:B------:R-:W-:Y:S02]  /*c4b0*/  @P0 MOV R3, 0x400 ;  /* 0x0000040000030802 */ /* 0x000fe40000000f00 */
[----:B------:R-:W-:Y:S02]  /*c4c0*/  @P0 LOP3.LUT R17, R17, 0x200, RZ, 0xfc, !PT ;  /* 0x0000020011110812 */ /* 0x000fe400078efcff */
[----:B------:R-:W-:-:S05]  /*c4d0*/  @P0 LEA R2, R2, R3, 0x18 ;  /* 0x0000000302020211 */ /* 0x000fca00078ec0ff */
[----:B------:R-:W0:Y:S04]  /*c4e0*/  @P0 LDS.128 R4, [R2+0x298d0] ;  /* 0x0298d00002040984 */ /* 0x000e280000000c00 */
[----:B0-----:R0:W-:Y:S01]  /*c4f0*/  @P0 STL.64 [R1], R4 ;  /* 0x0000000401000387 */ /* 0x0011e20000100a00 */
[----:B------:R-:W-:-:S03]  /*c500*/  IMAD.MOV.U32 R0, RZ, RZ, R7 ;  /* 0x000000ffff007224 */ /* 0x000fc600078e0007 */
[----:B------:R0:W-:Y:S02]  /*c510*/  @P0 STL [R1+0x8], R6 ;  /* 0x0000080601000387 */ /* 0x0001e40000100800 */
[----:B------:R-:W-:Y:S01]  /*c520*/  @P0 R2UR UR39, R0 ;  /* 0x00000000002702ca */ /* 0x000fe200000e0000 */
[----:B------:R-:W-:Y:S06]  /*c530*/  @P0 BAR.ARV 0x4, 0x180 ;  /* 0x0106000000000b1d */ /* 0x000fec0000002000 */
[----:B------:R-:W-:Y:S08]  /*c540*/  @P0 BRA `(.L_x_231) ;  /* 0x0000000800cc0947 */ /* 0x000ff00003800000 */
[----:B0-----:R-:W0:Y:S01]  /*c550*/  S2R R4, SR_TID.X ;  /* 0x0000000000047919 */ /* 0x001e220000002100 */
[----:B------:R-:W-:Y:S01]  /*c560*/  ULDC UR4, c[0x0][0xc3c] ;  /* 0x00030f0000047ab9 */ /* 0x000fe20000000800 */
[----:B------:R-:W-:Y:S01]  /*c570*/  IMAD.MOV.U32 R0, RZ, RZ, RZ ;  /* 0x000000ffff007224 */ /* 0x000fe200078e00ff */
[----:B------:R-:W1:Y:S01]  /*c580*/  LDC R12, c[0x0][0xc38] ;  /* 0x00030e00ff0c7b82 */ /* 0x000e620000000800 */
[----:B------:R-:W-:Y:S01]  /*c590*/  IMAD.MOV.U32 R9, RZ, RZ, RZ ;  /* 0x000000ffff097224 */ /* 0x000fe200078e00ff */
[----:B0-----:R-:W-:-:S04]  /*c5a0*/  LOP3.LUT R7, R4, 0x1f, RZ, 0xc0, !PT ;  /* 0x0000001f04077812 */ /* 0x001fc800078ec0ff */
[----:B------:R-:W-:-:S04]  /*c5b0*/  ISETP.NE.AND P0, PT, R7, 0x1f, PT ;  /* 0x0000001f0700780c */ /* 0x000fc80003f05270 */
[----:B------:R-:W-:-:S13]  /*c5c0*/  ISETP.GE.OR P1, PT, R7, UR4, !P0 ;  /* 0x0000000407007c0c */ /* 0x000fda000c726670 */
[----:B------:R-:W0:Y:S08]  /*c5d0*/  @!P1 LDC.64 R4, c[0x0][0xc80] ;  /* 0x00032000ff049b82 */ /* 0x000e300000000a00 */
[----:B------:R-:W2:Y:S01]  /*c5e0*/  @!P1 LDC.64 R2, c[0x0][0xc78] ;  /* 0x00031e00ff029b82 */ /* 0x000ea20000000a00 */
[----:B0-----:R-:W-:-:S05]  /*c5f0*/  @!P1 IMAD.WIDE.U32 R4, R7, 0x4, R4 ;  /* 0x0000000407049825 */ /* 0x001fca00078e0004 */
[----:B------:R-:W3:Y:S01]  /*c600*/  @!P1 LDG.E R0, desc[UR52][R4.64] ;  /* 0x0000003404009981 */ /* 0x000ee2000c1e1900 */
[----:B--2---:R-:W-:-:S05]  /*c610*/  @!P1 IMAD.WIDE.U32 R2, R7, 0x4, R2 ;  /* 0x0000000407029825 */ /* 0x004fca00078e0002 */
[----:B------:R-:W3:Y:S01]  /*c620*/  @!P1 LDG.E R9, desc[UR52][R2.64] ;  /* 0x0000003402099981 */ /* 0x000ee2000c1e1900 */
[C---:B------:R-:W-:Y:S02]  /*c630*/  ISETP.NE.AND P1, PT, R7.reuse, RZ, PT ;  /* 0x000000ff0700720c */ /* 0x040fe40003f25270 */
[C---:B------:R-:W-:Y:S02]  /*c640*/  ISETP.GE.U32.AND P2, PT, R7.reuse, 0x2, PT ;  /* 0x000000020700780c */ /* 0x040fe40003f46070 */
[C---:B------:R-:W-:Y:S02]  /*c650*/  ISETP.GE.U32.AND P3, PT, R7.reuse, 0x4, PT ;  /* 0x000000040700780c */ /* 0x040fe40003f66070 */
[C---:B------:R-:W-:Y:S02]  /*c660*/  ISETP.GE.U32.AND P4, PT, R7.reuse, 0x8, PT ;  /* 0x000000080700780c */ /* 0x040fe40003f86070 */
[----:B------:R-:W-:Y:S01]  /*c670*/  ISETP.GE.U32.AND P5, PT, R7, 0x10, PT ;  /* 0x000000100700780c */ /* 0x000fe20003fa6070 */
[----:B------:R-:W-:Y:S01]  /*c680*/  UMOV UR4, URZ ;  /* 0x0000003f00047c82 */ /* 0x000fe20008000000 */
[----:B---3--:R-:W-:-:S05]  /*c690*/  IMAD R6, R0, R9, RZ ;  /* 0x0000000900067224 */ /* 0x008fca00078e02ff */
[----:B------:R-:W0:Y:S02]  /*c6a0*/  SHFL.UP PT, R8, R6, 0x1, RZ ;  /* 0x0420000006087989 */ /* 0x000e2400000e00ff */
[----:B0-----:R-:W-:-:S05]  /*c6b0*/  SEL R11, R8, RZ, P1 ;  /* 0x000000ff080b7207 */ /* 0x001fca0000800000 */
[----:B------:R-:W-:-:S05]  /*c6c0*/  IMAD.IADD R11, R6, 0x1, R11 ;  /* 0x00000001060b7824 */ /* 0x000fca00078e020b */
        /* <DEDUP_REMOVED lines=9> */
[----:B------:R-:W0:Y:S01]  /*c760*/  SHFL.UP PT, R4, R2, 0x10, RZ ;  /* 0x0600000002047989 */ /* 0x000e2200000e00ff */
[----:B------:R-:W2:Y:S01]  /*c770*/  S2R R6, SR_CTAID.X ;  /* 0x0000000000067919 */ /* 0x000ea20000002500 */
[----:B0-----:R-:W-:-:S05]  /*c780*/  SEL R5, R4, RZ, P5 ;  /* 0x000000ff04057207 */ /* 0x001fca0002800000 */
[----:B------:R-:W-:-:S05]  /*c790*/  IMAD.IADD R5, R2, 0x1, R5 ;  /* 0x0000000102057824 */ /* 0x000fca00078e0205 */
[----:B------:R-:W1:Y:S02]  /*c7a0*/  SHFL.IDX PT, R11, R5, 0x1f, 0x1f ;  /* 0x03e01f00050b7f89 */ /* 0x000e6400000e0000 */
[----:B-1----:R-:W-:-:S05]  /*c7b0*/  IMAD R11, R11, R12, RZ ;  /* 0x0000000c0b0b7224 */ /* 0x002fca00078e02ff */
[----:B--2---:R-:W-:Y:S01]  /*c7c0*/  ISETP.GT.AND P6, PT, R11, R6, PT ;  /* 0x000000060b00720c */ /* 0x004fe20003fc4270 */
[----:B------:R-:W-:-:S12]  /*c7d0*/  IMAD.MOV.U32 R4, RZ, RZ, R11 ;  /* 0x000000ffff047224 */ /* 0x000fd800078e000b */
[----:B------:R-:W-:Y:S05]  /*c7e0*/  @P6 BRA `(.L_x_232) ;  /* 0x00000000009c6947 */ /* 0x000fea0003800000 */
[----:B------:R-:W-:Y:S01]  /*c7f0*/  IMAD.MOV.U32 R11, RZ, RZ, R4 ;  /* 0x000000ffff0b7224 */ /* 0x000fe200078e0004 */
[----:B------:R-:W-:Y:S01]  /*c800*/  UMOV UR4, URZ ;  /* 0x0000003f00047c82 */ /* 0x000fe20008000000 */
[----:B------:R-:W-:-:S05]  /*c810*/  ULDC UR5, c[0x0][0xc3c] ;  /* 0x00030f0000057ab9 */ /* 0x000fca0000000800 */
.L_x_234:
[----:B------:R-:W-:-:S04]  /*c820*/  UIADD3 UR4, UR4, 0x1f, URZ ;  /* 0x0000001f04047890 */ /* 0x000fc8000fffe03f */
[----:B------:R-:W-:-:S06]  /*c830*/  UISETP.GE.AND UP0, UPT, UR4, UR5, UPT ;  /* 0x000000050400728c */ /* 0x000fcc000bf06270 */
[----:B------:R-:W-:-:S13]  /*c840*/  PLOP3.LUT P6, PT, PT, PT, UP0, 0x40, 0x0 ;  /* 0x000000000000781c */ /* 0x000fda0003fce808 */
[----:B------:R-:W-:Y:S05]  /*c850*/  @!P6 BRA `(.L_x_233) ;  /* 0x0000000400cce947 */ /* 0x000fea0003800000 */
[----:B------:R-:W-:Y:S01]  /*c860*/  VIADD R9, R7, UR4 ;  /* 0x0000000407097c36 */ /* 0x000fe20008000000 */
[----:B------:R-:W0:Y:S01]  /*c870*/  LDC R12, c[0x0][0xc38] ;  /* 0x00030e00ff0c7b82 */ /* 0x000e220000000800 */
[----:B------:R-:W-:-:S03]  /*c880*/  IMAD.MOV.U32 R0, RZ, RZ, RZ ;  /* 0x000000ffff007224 */ /* 0x000fc600078e00ff */
[----:B------:R-:W-:-:S13]  /*c890*/  ISETP.GE.OR P6, PT, R9, UR5, !P0 ;  /* 0x0000000509007c0c */ /* 0x000fda000c7c6670 */
[----:B------:R-:W1:Y:S08]  /*c8a0*/  @!P6 LDC.64 R4, c[0x0][0xc80] ;  /* 0x00032000ff04eb82 */ /* 0x000e700000000a00 */
[----:B------:R-:W2:Y:S01]  /*c8b0*/  @!P6 LDC.64 R2, c[0x0][0xc78] ;  /* 0x00031e00ff02eb82 */ /* 0x000ea20000000a00 */
[----:B-1----:R-:W-:-:S05]  /*c8c0*/  @!P6 IMAD.WIDE R4, R9, 0x4, R4 ;  /* 0x000000040904e825 */ /* 0x002fca00078e0204 */
[----:B------:R-:W3:Y:S01]  /*c8d0*/  @!P6 LDG.E R0, desc[UR52][R4.64] ;  /* 0x000000340400e981 */ /* 0x000ee2000c1e1900 */
[----:B--2---:R-:W-:-:S04]  /*c8e0*/  @!P6 IMAD.WIDE R2, R9, 0x4, R2 ;  /* 0x000000040902e825 */ /* 0x004fc800078e0202 */
[----:B------:R-:W-:-:S06]  /*c8f0*/  IMAD.MOV.U32 R9, RZ, RZ, RZ ;  /* 0x000000ffff097224 */ /* 0x000fcc00078e00ff */
[----:B------:R-:W3:Y:S02]  /*c900*/  @!P6 LDG.E R9, desc[UR52][R2.64] ;  /* 0x000000340209e981 */ /* 0x000ee4000c1e1900 */
[----:B---3--:R-:W-:-:S05]  /*c910*/  IMAD R15, R0, R9, RZ ;  /* 0x00000009000f7224 */ /* 0x008fca00078e02ff */
[----:B------:R-:W1:Y:S02]  /*c920*/  SHFL.UP PT, R8, R15, 0x1, RZ ;  /* 0x042000000f087989 */ /* 0x000e6400000e00ff */
[----:B-1----:R-:W-:-:S05]  /*c930*/  SEL R8, R8, RZ, P1 ;  /* 0x000000ff08087207 */ /* 0x002fca0000800000 */
[----:B------:R-:W-:-:S05]  /*c940*/  IMAD.IADD R8, R15, 0x1, R8 ;  /* 0x000000010f087824 */ /* 0x000fca00078e0208 */
        /* <DEDUP_REMOVED lines=12> */
[----:B------:R-:W0:Y:S02]  /*ca10*/  SHFL.IDX PT, R2, R5, 0x1f, 0x1f ;  /* 0x03e01f0005027f89 */ /* 0x000e2400000e0000 */
[----:B0-----:R-:W-:-:S04]  /*ca20*/  IMAD R4, R2, R12, RZ ;  /* 0x0000000c02047224 */ /* 0x001fc800078e02ff */
[----:B------:R-:W-:-:S05]  /*ca30*/  IMAD.IADD R11, R4, 0x1, R11 ;  /* 0x00000001040b7824 */ /* 0x000fca00078e020b */
[----:B------:R-:W-:-:S13]  /*ca40*/  ISETP.GT.AND P6, PT, R11, R6, PT ;  /* 0x000000060b00720c */ /* 0x000fda0003fc4270 */
[----:B------:R-:W-:Y:S05]  /*ca50*/  @!P6 BRA `(.L_x_234) ;  /* 0xfffffffc0070e947 */ /* 0x000fea000383ffff */
.L_x_232:
[----:B------:R-:W-:Y:S02]  /*ca60*/  IMAD.IADD R11, R11, 0x1, -R4 ;  /* 0x000000010b0b7824 */ /* 0x000fe400078e0a04 */
[----:B------:R-:W-:Y:S02]  /*ca70*/  IMAD.MOV.U32 R8, RZ, RZ, RZ ;  /* 0x000000ffff087224 */ /* 0x000fe400078e00ff */
[----:B------:R-:W-:-:S05]  /*ca80*/  IMAD R3, R5, R12, R11 ;  /* 0x0000000c05037224 */ /* 0x000fca00078e020b */
[----:B------:R-:W-:-:S13]  /*ca90*/  ISETP.GT.AND P0, PT, R3, R6, PT ;  /* 0x000000060300720c */ /* 0x000fda0003f04270 */
[----:B------:R-:W-:Y:S02]  /*caa0*/  VOTEU.ANY UR5, UPT, !P0 ;  /* 0x0000000000057886 */ /* 0x000fe400040e0100 */
[----:B------:R-:W-:Y:S02]  /*cab0*/  UPOPC UR39, UR5 ;  /* 0x00000005002772bf */ /* 0x000fe40008000000 */
[----:B------:R-:W-:-:S04]  /*cac0*/  ISETP.NE.AND P0, PT, RZ, UR5, PT ;  /* 0x00000005ff007c0c */ /* 0x000fc8000bf05270 */
[----:B------:R-:W-:Y:S02]  /*cad0*/  IMAD.U32 R13, RZ, RZ, UR39 ;  /* 0x00000027ff0d7e24 */ /* 0x000fe4000f8e00ff */
[----:B------:R-:W-:-:S03]  /*cae0*/  IMAD.U32 R14, RZ, RZ, UR39 ;  /* 0x00000027ff0e7e24 */ /* 0x000fc6000f8e00ff */
[----:B------:R-:W0:Y:S04]  /*caf0*/  SHFL.IDX PT, R0, R0, R13, 0x1f ;  /* 0x00001f0d00007589 */ /* 0x000e2800000e0000 */
[----:B------:R1:W2:Y:S01]  /*cb00*/  SHFL.IDX PT, R9, R9, R14, 0x1f ;  /* 0x00001f0e09097589 */ /* 0x0002a200000e0000 */
[----:B0-----:R-:W-:-:S04]  /*cb10*/  IABS R4, R0 ;  /* 0x0000000000047213 */ /* 0x001fc80000000000 */
[----:B------:R-:W0:Y:S08]  /*cb20*/  I2F.RP R10, R4 ;  /* 0x00000004000a7306 */ /* 0x000e300000209400 */
[----:B0-----:R-:W0:Y:S02]  /*cb30*/  MUFU.RCP R10, R10 ;  /* 0x0000000a000a7308 */ /* 0x001e240000001000 */
[----:B0-----:R-:W-:-:S06]  /*cb40*/  VIADD R2, R10, 0xffffffe ;  /* 0x0ffffffe0a027836 */ /* 0x001fcc0000000000 */
[----:B------:R-:W0:Y:S02]  /*cb50*/  F2I.FTZ.U32.TRUNC.NTZ R3, R2 ;  /* 0x0000000200037305 */ /* 0x000e24000021f000 */
[----:B0-----:R-:W-:Y:S01]  /*cb60*/  IMAD.MOV R15, RZ, RZ, -R3 ;  /* 0x000000ffff0f7224 */ /* 0x001fe200078e0a03 */
[----:B-12---:R-:W-:Y:S06]  /*cb70*/  @!P0 BRA `(.L_x_235) ;  /* 0x00000000000c8947 */ /* 0x006fec0003800000 */
[----:B------:R-:W-:-:S06]  /*cb80*/  UIADD3 UR5, UR39, -0x1, URZ ;  /* 0xffffffff27057890 */ /* 0x000fcc000fffe03f */
[----:B------:R-:W-:-:S06]  /*cb90*/  IMAD.U32 R8, RZ, RZ, UR5 ;  /* 0x00000005ff087e24 */ /* 0x000fcc000f8e00ff */
[----:B------:R0:W1:Y:S02]  /*cba0*/  SHFL.IDX PT, R8, R5, R8, 0x1f ;  /* 0x00001f0805087589 */ /* 0x00006400000e0000 */
.L_x_235:
[----:B01----:R-:W-:Y:S01]  /*cbb0*/  IMAD R5, R8, R12, R11 ;  /* 0x0000000c08057224 */ /* 0x003fe200078e020b */
[----:B------:R-:W-:Y:S01]  /*cbc0*/  IABS R2, R9 ;  /* 0x0000000900027213 */ /* 0x000fe20000000000 */
[----:B------:R-:W-:Y:S01]  /*cbd0*/  IMAD.MOV.U32 R11, RZ, RZ, R15 ;  /* 0x000000ffff0b7224 */ /* 0x000fe200078e000f */
[----:B------:R-:W-:Y:S01]  /*cbe0*/  IABS R12, R0 ;  /* 0x00000000000c7213 */ /* 0x000fe20000000000 */
[----:B------:R-:W-:Y:S01]  /*cbf0*/  UIADD3 UR39, UR39, UR4, URZ ;  /* 0x0000000427277290 */ /* 0x000fe2000fffe03f */
[----:B------:R0:W-:Y:S01]  /*cc00*/  STL [R1], R5 ;  /* 0x0000000501007387 */ /* 0x0001e20000100800 */
[----:B------:R-:W-:Y:S02]  /*cc10*/  IMAD R11, R11, R4, RZ ;  /* 0x000000040b0b7224 */ /* 0x000fe400078e02ff */
[----:B------:R-:W-:Y:S02]  /*cc20*/  IMAD.MOV R12, RZ, RZ, -R12 ;  /* 0x000000ffff0c7224 */ /* 0x000fe400078e0a0c */
[----:B0-----:R-:W-:-:S02]  /*cc30*/  IMAD.IADD R5, R6, 0x1, -R5 ;  /* 0x0000000106057824 */ /* 0x001fc400078e0a05 */
[----:B------:R-:W-:Y:S02]  /*cc40*/  IMAD.MOV.U32 R6, RZ, RZ, R2 ;  /* 0x000000ffff067224 */ /* 0x000fe400078e0002 */
[----:B------:R-:W-:Y:S01]  /*cc50*/  IMAD.MOV.U32 R2, RZ, RZ, RZ ;  /* 0x000000ffff027224 */ /* 0x000fe200078e00ff */
[----:B------:R-:W-:Y:S01]  /*cc60*/  IABS R10, R5 ;  /* 0x00000005000a7213 */ /* 0x000fe20000000000 */
[----:B------:R-:W0:Y:S02]  /*cc70*/  I2F.RP R8, R6 ;  /* 0x0000000600087306 */ /* 0x000e240000209400 */
[----:B------:R-:W-:-:S04]  /*cc80*/  IMAD.HI.U32 R2, R3, R11, R2 ;  /* 0x0000000b03027227 */ /* 0x000fc800078e0002 */
[----:B------:R-:W-:Y:S02]  /*cc90*/  IMAD.MOV.U32 R3, RZ, RZ, R10 ;  /* 0x000000ffff037224 */ /* 0x000fe400078e000a */
[----:B------:R-:W-:Y:S02]  /*cca0*/  IMAD.MOV.U32 R10, RZ, RZ, R12 ;  /* 0x000000ffff0a7224 */ /* 0x000fe400078e000c */
[----:B------:R-:W-:-:S04]  /*ccb0*/  IMAD.HI.U32 R2, R2, R3, RZ ;  /* 0x0000000302027227 */ /* 0x000fc800078e00ff */
[----:B------:R-:W-:Y:S01]  /*ccc0*/  IMAD R3, R2, R10, R3 ;  /* 0x0000000a02037224 */ /* 0x000fe200078e0203 */
[----:B0-----:R-:W0:Y:S04]  /*ccd0*/  MUFU.RCP R8, R8 ;  /* 0x0000000800087308 */ /* 0x001e280000001000 */
[----:B------:R-:W-:-:S13]  /*cce0*/  ISETP.GT.U32.AND P1, PT, R4, R3, PT ;  /* 0x000000030400720c */ /* 0x000fda0003f24070 */
[----:B------:R-:W-:Y:S02]  /*ccf0*/  @!P1 IMAD.IADD R3, R3, 0x1, -R4 ;  /* 0x0000000103039824 */ /* 0x000fe400078e0a04 */
[----:B0-----:R-:W-:Y:S02]  /*cd00*/  VIADD R10, R8, 0xffffffe ;  /* 0x0ffffffe080a7836 */ /* 0x001fe40000000000 */
[----:B------:R-:W-:Y:S01]  /*cd10*/  @!P1 VIADD R2, R2, 0x1 ;  /* 0x0000000102029836 */ /* 0x000fe20000000000 */
[----:B------:R-:W-:Y:S02]  /*cd20*/  ISETP.GE.U32.AND P0, PT, R3, R4, PT ;  /* 0x000000040300720c */ /* 0x000fe40003f06070 */
[----:B------:R-:W-:Y:S01]  /*cd30*/  LOP3.LUT R4, R5, R0, RZ, 0x3c, !PT ;  /* 0x0000000005047212 */ /* 0x000fe200078e3cff */
[----:B------:R-:W0:Y:S01]  /*cd40*/  F2I.FTZ.U32.TRUNC.NTZ R3, R10 ;  /* 0x0000000a00037305 */ /* 0x000e22000021f000 */
[----:B------:R-:W-:Y:S02]  /*cd50*/  ISETP.NE.AND P1, PT, R0, RZ, PT ;  /* 0x000000ff0000720c */ /* 0x000fe40003f25270 */
[----:B------:R-:W-:-:S07]  /*cd60*/  ISETP.GE.AND P2, PT, R4, RZ, PT ;  /* 0x000000ff0400720c */ /* 0x000fce0003f46270 */
[----:B------:R-:W-:-:S04]  /*cd70*/  @P0 VIADD R2, R2, 0x1 ;  /* 0x0000000102020836 */ /* 0x000fc80000000000 */
[----:B------:R-:W-:Y:S01]  /*cd80*/  IMAD.MOV.U32 R8, RZ, RZ, R2 ;  /* 0x000000ffff087224 */ /* 0x000fe200078e0002 */
[----:B------:R-:W-:Y:S01]  /*cd90*/  IABS R2, R9 ;  /* 0x0000000900027213 */ /* 0x000fe20000000000 */
[----:B0-----:R-:W-:Y:S02]  /*cda0*/  IMAD.MOV R11, RZ, RZ, -R3 ;  /* 0x000000ffff0b7224 */ /* 0x001fe400078e0a03 */
[----:B------:R-:W-:Y:S01]  /*cdb0*/  @!P2 IMAD.MOV R8, RZ, RZ, -R8 ;  /* 0x000000ffff08a224 */ /* 0x000fe200078e0a08 */
[----:B------:R-:W-:Y:S01]  /*cdc0*/  @!P1 LOP3.LUT R8, RZ, R0, RZ, 0x33, !PT ;  /* 0x00000000ff089212 */ /* 0x000fe200078e33ff */
[----:B------:R-:W-:Y:S02]  /*cdd0*/  IMAD.MOV R10, RZ, RZ, -R2 ;  /* 0x000000ffff0a7224 */ /* 0x000fe400078e0a02 */
[----:B------:R-:W-:Y:S01]  /*cde0*/  IMAD R11, R11, R6, RZ ;  /* 0x000000060b0b7224 */ /* 0x000fe200078e02ff */
[----:B------:R-:W-:Y:S01]  /*cdf0*/  IABS R4, R8 ;  /* 0x0000000800047213 */ /* 0x000fe20000000000 */
[----:B------:R-:W-:-:S04]  /*ce00*/  IMAD.MOV.U32 R2, RZ, RZ, RZ ;  /* 0x000000ffff027224 */ /* 0x000fc800078e00ff */
[----:B------:R-:W-:-:S04]  /*ce10*/  IMAD.HI.U32 R2, R3, R11, R2 ;  /* 0x0000000b03027227 */ /* 0x000fc800078e0002 */
[----:B------:R-:W-:Y:S02]  /*ce20*/  IMAD.MOV.U32 R3, RZ, RZ, R4 ;  /* 0x000000ffff037224 */ /* 0x000fe400078e0004 */
[----:B------:R-:W-:Y:S02]  /*ce30*/  IMAD.MOV.U32 R4, RZ, RZ, R10 ;  /* 0x000000ffff047224 */ /* 0x000fe400078e000a */
[----:B------:R-:W-:-:S04]  /*ce40*/  IMAD.HI.U32 R2, R2, R3, RZ ;  /* 0x0000000302027227 */ /* 0x000fc800078e00ff */
[----:B------:R-:W-:-:S05]  /*ce50*/  IMAD R3, R2, R4, R3 ;  /* 0x0000000402037224 */ /* 0x000fca00078e0203 */
[----:B------:R-:W-:-:S13]  /*ce60*/  ISETP.GT.U32.AND P1, PT, R6, R3, PT ;  /* 0x000000030600720c */ /* 0x000fda0003f24070 */
[----:B------:R-:W-:Y:S02]  /*ce70*/  @!P1 IMAD.IADD R3, R3, 0x1, -R6 ;  /* 0x0000000103039824 */ /* 0x000fe400078e0a06 */
[----:B------:R-:W-:Y:S01]  /*ce80*/  @!P1 VIADD R2, R2, 0x1 ;  /* 0x0000000102029836 */ /* 0x000fe20000000000 */
[----:B------:R-:W-:Y:S02]  /*ce90*/  ISETP.NE.AND P1, PT, R9, RZ, PT ;  /* 0x000000ff0900720c */ /* 0x000fe40003f25270 */
[----:B------:R-:W-:Y:S01]  /*cea0*/  ISETP.GE.U32.AND P0, PT, R3, R6, PT ;  /* 0x000000060300720c */ /* 0x000fe20003f06070 */
[----:B------:R-:W-:Y:S01]  /*ceb0*/  IMAD R6, R0, R8, RZ ;  /* 0x0000000800067224 */ /* 0x000fe200078e02ff */
[----:B------:R-:W-:-:S04]  /*cec0*/  LOP3.LUT R3, R8, R9, RZ, 0x3c, !PT ;  /* 0x0000000908037212 */ /* 0x000fc800078e3cff */
[----:B------:R-:W-:-:S07]  /*ced0*/  ISETP.GE.AND P2, PT, R3, RZ, PT ;  /* 0x000000ff0300720c */ /* 0x000fce0003f46270 */
[----:B------:R-:W-:-:S06]  /*cee0*/  @P0 VIADD R2, R2, 0x1 ;  /* 0x0000000102020836 */ /* 0x000fcc0000000000 */
[----:B------:R-:W-:Y:S01]  /*cef0*/  @!P2 IMAD.MOV R2, RZ, RZ, -R2 ;  /* 0x000000ffff02a224 */ /* 0x000fe200078e0a02 */
[----:B------:R-:W-:-:S05]  /*cf00*/  @!P1 LOP3.LUT R2, RZ, R9, RZ, 0x33, !PT ;  /* 0x00000009ff029212 */ /* 0x000fca00078e33ff */
[----:B------:R-:W-:-:S04]  /*cf10*/  IMAD.MOV R4, RZ, RZ, -R2 ;  /* 0x000000ffff047224 */ /* 0x000fc800078e0a02 */
[C---:B------:R-:W-:Y:S02]  /*cf20*/  IMAD R0, R9.reuse, R4, R8 ;  /* 0x0000000409007224 */ /* 0x040fe400078e0208 */
[----:B------:R-:W-:Y:S02]  /*cf30*/  IMAD R9, R9, 0x1000000, R2 ;  /* 0x0100000009097824 */ /* 0x000fe400078e0202 */
[----:B------:R-:W-:Y:S02]  /*cf40*/  IMAD.IADD R2, R5, 0x1, -R6 ;  /* 0x0000000105027824 */ /* 0x000fe400078e0a06 */
[----:B------:R-:W-:-:S05]  /*cf50*/  IMAD R0, R0, 0x10000, R9 ;  /* 0x0001000000007824 */ /* 0x000fca00078e0209 */
[----:B------:R0:W-:Y:S04]  /*cf60*/  STL [R1+0x8], R0 ;  /* 0x0000080001007387 */ /* 0x0001e80000100800 */
[----:B------:R0:W-:Y:S01]  /*cf70*/  STL [R1+0x4], R2 ;  /* 0x0000040201007387 */ /* 0x0001e20000100800 */
[----:B------:R-:W-:Y:S05]  /*cf80*/  BRA `(.L_x_236) ;  /* 0x0000000000107947 */ /* 0x000fea0003800000 */
.L_x_233:
[----:B------:R1:W-:Y:S01]  /*cf90*/  STL [R1], R6 ;  /* 0x0000000601007387 */ /* 0x0003e20000100800 */
[----:B------:R-:W-:-:S03]  /*cfa0*/  ULDC UR39, c[0x0][0xc3c] ;  /* 0x00030f0000277ab9 */ /* 0x000fc60000000800 */
[----:B------:R1:W-:Y:S04]  /*cfb0*/  STL [R1+0x4], RZ ;  /* 0x000004ff01007387 */ /* 0x0003e80000100800 */
[----:B------:R1:W-:Y:S02]  /*cfc0*/  STL [R1+0x8], RZ ;  /* 0x000008ff01007387 */ /* 0x0003e40000100800 */
.L_x_236:
[----:B------:R-:W2:Y:S04]  /*cfd0*/  LDL R8, [R1] ;  /* 0x0000000001087983 */ /* 0x000ea80000100800 */
[----:B------:R-:W2:Y:S04]  /*cfe0*/  LDL R9, [R1+0x4] ;  /* 0x0000040001097983 */ /* 0x000ea80000100800 */
[----:B------:R-:W2:Y:S01]  /*cff0*/  LDL R10, [R1+0x8] ;  /* 0x00000800010a7983 */ /* 0x000ea20000100800 */
[----:B------:R-:W-:Y:S01]  /*d000*/  ISETP.NE.AND P0, PT, R7, RZ, PT ;  /* 0x000000ff0700720c */ /* 0x000fe20003f05270 */
[----:B0-----:R-:W-:-:S12]  /*d010*/  IMAD.U32 R2, RZ, RZ, UR39 ;  /* 0x00000027ff027e24 */ /* 0x001fd8000f8e00ff */
[----:B------:R-:W0:Y:S01]  /*d020*/  @!P0 S2R R3, SR_CgaCtaId ;  /* 0x0000000000038919 */ /* 0x000e220000008800 */
[----:B------:R-:W-:Y:S01]  /*d030*/  @!P0 MOV R0, 0x400 ;  /* 0x0000040000008802 */ /* 0x000fe20000000f00 */
[----:B------:R-:W-:-:S03]  /*d040*/  @!P0 IMAD.MOV.U32 R11, RZ, RZ, R2 ;  /* 0x000000ffff0b8224 */ /* 0x000fc600078e0002 */
[----:B0-----:R-:W-:-:S05]  /*d050*/  @!P0 LEA R0, R3, R0, 0x18 ;  /* 0x0000000003008211 */ /* 0x001fca00078ec0ff */
[----:B--2---:R2:W-:Y:S01]  /*d060*/  @!P0 STS.128 [R0+0x298d0], R8 ;  /* 0x0298d00800008388 */ /* 0x0045e20000000c00 */
[----:B------:R-:W-:Y:S06]  /*d070*/  BAR.ARV 0x5, 0x180 ;  /* 0x0146000000007b1d */ /* 0x000fec0000002000 */
.L_x_231:
[----:B------:R-:W-:Y:S01]  /*d080*/  ULDC UR4, c[0x0][0xc3c] ;  /* 0x00030f0000047ab9 */ /* 0x000fe20000000800 */
[----:B------:R3:W-:Y:S01]  /*d090*/  STL [R1+0x28], RZ ;  /* 0x000028ff01007387 */ /* 0x0007e20000100800 */
[----:B------:R-:W-:Y:S01]  /*d0a0*/  UISETP.GE.AND UP0, UPT, UR39, UR4, UPT ;  /* 0x000000042700728c */ /* 0x000fe2000bf06270 */
[----:B------:R-:W-:Y:S02]  /*d0b0*/  IMAD.MOV.U32 R32, RZ, RZ, 0x1 ;  /* 0x00000001ff207424 */ /* 0x000fe400078e00ff */
[----:B------:R-:W-:-:S03]  /*d0c0*/  IMAD.MOV.U32 R19, RZ, RZ, RZ ;  /* 0x000000ffff137224 */ /* 0x000fc600078e00ff */
[----:B------:R-:W-:-:S13]  /*d0d0*/  PLOP3.LUT P0, PT, PT, PT, UP0, 0x80, 0x0 ;  /* 0x000000000000781c */ /* 0x000fda0003f0f008 */
[----:B---3--:R-:W-:Y:S05]  /*d0e0*/  @P0 BRA `(.L_x_237) ;  /* 0x0000005c00340947 */ /* 0x008fea0003800000 */
[----:B------:R-:W0:Y:S01]  /*d0f0*/  S2R R14, SR_TID.X ;  /* 0x00000000000e7919 */ /* 0x000e220000002100 */
[----:B------:R-:W3:Y:S01]  /*d100*/  S2UR UR4, SR_CgaCtaId ;  /* 0x00000000000479c3 */ /* 0x000ee20000008800 */
[----:B------:R-:W-:Y:S01]  /*d110*/  MOV R16, 0x400 ;  /* 0x0000040000107802 */ /* 0x000fe20000000f00 */
[----:B------:R-:W-:Y:S01]  /*d120*/  IMAD.MOV.U32 R34, RZ, RZ, 0x40 ;  /* 0x00000040ff227424 */ /* 0x000fe200078e00ff */
[----:B------:R-:W-:Y:S01]  /*d130*/  ULOP3.LUT UR44, UR43, 0x2, URZ, 0xfc, !UPT ;  /* 0x000000022b2c7892 */ /* 0x000fe2000f8efc3f */
[----:B------:R-:W-:Y:S01]  /*d140*/  IMAD.MOV.U32 R32, RZ, RZ, 0x1 ;  /* 0x00000001ff207424 */ /* 0x000fe200078e00ff */
[----:B------:R-:W-:Y:S01]  /*d150*/  ULOP3.LUT UR46, UR43, 0x1, URZ, 0xfc, !UPT ;  /* 0x000000012b2e7892 */ /* 0x000fe2000f8efc3f */
[----:B------:R-:W-:Y:S01]  /*d160*/  IMAD.MOV.U32 R19, RZ, RZ, RZ ;  /* 0x000000ffff137224 */ /* 0x000fe200078e00ff */
[----:B------:R-:W-:Y:S01]  /*d170*/  ULDC UR47, c[0x0][0xc] ;  /* 0x00000300002f7ab9 */ /* 0x000fe20000000800 */
[C---:B0-----:R-:W-:Y:S01]  /*d180*/  IMAD.SHL.U32 R4, R14.reuse, 0x10, RZ ;  /* 0x000000100e047824 */ /* 0x041fe200078e00ff */
[C---:B------:R-:W-:Y:S01]  /*d190*/  LOP3.LUT R13, R14.reuse, 0x7f, RZ, 0xc0, !PT ;  /* 0x0000007f0e0d7812 */ /* 0x040fe200078ec0ff */
[C---:B------:R-:W-:Y:S01]  /*d1a0*/  IMAD.SHL.U32 R3, R14.reuse, 0x2, RZ ;  /* 0x000000020e037824 */ /* 0x040fe200078e00ff */
[C---:B------:R-:W-:Y:S01]  /*d1b0*/  R2P PR, R14.reuse, 0x14 ;  /* 0x000000140e007804 */ /* 0x040fe20000000000 */
[----:B--2---:R-:W-:Y:S01]  /*d1c0*/  IMAD.SHL.U32 R11, R14, 0x4, RZ ;  /* 0x000000040e0b7824 */ /* 0x004fe200078e00ff */
[----:B------:R-:W-:-:S02]  /*d1d0*/  LOP3.LUT R0, R4, 0x1b0, RZ, 0xc0, !PT ;  /* 0x000001b004007812 */ /* 0x000fc400078ec0ff */
[----:B------:R-:W-:Y:S02]  /*d1e0*/  SHF.R.U32.HI R2, RZ, 0x5, R13 ;  /* 0x00000005ff027819 */ /* 0x000fe4000001160d */
[----:B------:R-:W-:Y:S01]  /*d1f0*/  LOP3.LUT R10, R0, 0x30, R3, 0x78, !PT ;  /* 0x00000030000a7812 */ /* 0x000fe200078e7803 */
[----:B------:R-:W-:Y:S01]  /*d200*/  IMAD.SHL.U32 R3, R14, 0x80, RZ ;  /* 0x000000800e037824 */ /* 0x000fe200078e00ff */
[----:B------:R-:W-:Y:S01]  /*d210*/  LOP3.LUT R35, R4, 0x30, RZ, 0xc0, !PT ;  /* 0x0000003004237812 */ /* 0x000fe200078ec0ff */
[----:B------:R-:W-:Y:S02]  /*d220*/  IMAD.SHL.U32 R0, R14, 0x20, RZ ;  /* 0x000000200e007824 */ /* 0x000fe400078e00ff */
[----:B------:R-:W-:Y:S01]  /*d230*/  IMAD.SHL.U32 R7, R2, 0x200, RZ ;  /* 0x0000020002077824 */ /* 0x000fe200078e00ff */
[----:B------:R-:W-:Y:S02]  /*d240*/  LOP3.LUT R5, R3, 0x380, RZ, 0xc0, !PT ;  /* 0x0000038003057812 */ /* 0x000fe400078ec0ff */
[----:B-1----:R-:W-:-:S02]  /*d250*/  LOP3.LUT R6, R0, 0x80, RZ, 0xc0, !PT ;  /* 0x0000008000067812 */ /* 0x002fc400078ec0ff */
[----:B------:R-:W-:Y:S01]  /*d260*/  LOP3.LUT R9, R0, 0x380, RZ, 0xc0, !PT ;  /* 0x0000038000097812 */ /* 0x000fe200078ec0ff */
[----:B------:R-:W-:Y:S01]  /*d270*/  IMAD R5, R2, 0x10, R5 ;  /* 0x0000001002057824 */ /* 0x000fe200078e0205 */
[----:B------:R-:W-:Y:S01]  /*d280*/  LOP3.LUT R6, R6, 0x10, R14, 0xf8, !PT ;  /* 0x0000001006067812 */ /* 0x000fe200078ef80e */
[----:B------:R-:W-:Y:S01]  /*d290*/  IMAD.SHL.U32 R2, R2, 0x400, RZ ;  /* 0x0000040002027824 */ /* 0x000fe200078e00ff */
[----:B------:R-:W-:Y:S02]  /*d2a0*/  LOP3.LUT R33, R9, 0x30, R4, 0xf8, !PT ;  /* 0x0000003009217812 */ /* 0x000fe400078ef804 */
[----:B------:R-:W-:Y:S02]  /*d2b0*/  LOP3.LUT R9, R7, 0x60, R0, 0xf8, !PT ;  /* 0x0000006007097812 */ /* 0x000fe400078ef800 */
[----:B------:R-:W-:Y:S02]  /*d2c0*/  LOP3.LUT R8, R6, 0x10, R11, 0x78, !PT ;  /* 0x0000001006087812 */ /* 0x000fe400078e780b */
[----:B------:R-:W-:-:S02]  /*d2d0*/  LOP3.LUT R6, R5, 0x70, R4, 0x78, !PT ;  /* 0x0000007005067812 */ /* 0x000fc400078e7804 */
[----:B------:R-:W-:Y:S02]  /*d2e0*/  LOP3.LUT R7, R7, 0x40, R4, 0xf8, !PT ;  /* 0x0000004007077812 */ /* 0x000fe400078ef804 */
[----:B------:R-:W-:Y:S02]  /*d2f0*/  LOP3.LUT R9, R9, 0x100, R0, 0xf8, !PT ;  /* 0x0000010009097812 */ /* 0x000fe400078ef800 */
[----:B------:R-:W-:Y:S02]  /*d300*/  LOP3.LUT R5, R6, 0xc00, R3, 0xf8, !PT ;  /* 0x00000c0006057812 */ /* 0x000fe400078ef803 */
[----:B------:R-:W-:Y:S02]  /*d310*/  LOP3.LUT R12, R7, R10, RZ, 0xfc, !PT ;  /* 0x0000000a070c7212 */ /* 0x000fe400078efcff */
[----:B------:R-:W-:Y:S01]  /*d320*/  LOP3.LUT R3, R9, R8, RZ, 0xfc, !PT ;  /* 0x0000000809037212 */ /* 0x000fe200078efcff */
[----:B------:R0:W-:Y:S01]  /*d330*/  STL [R1+0x1c], R5 ;  /* 0x00001c0501007387 */ /* 0x0001e20000100800 */
[----:B------:R-:W-:-:S02]  /*d340*/  SHF.R.U32.HI R4, RZ, 0x2, R13 ;  /* 0x00000002ff047819 */ /* 0x000fc4000001160d */
[----:B------:R-:W-:Y:S01]  /*d350*/  LOP3.LUT R33, R33, 0x70, R11, 0x78, !PT ;  /* 0x0000007021217812 */ /* 0x000fe200078e780b */
[----:B------:R-:W-:Y:S01]  /*d360*/  STL [R1+0x14], R12 ;  /* 0x0000140c01007387 */ /* 0x000fe20000100800 */
[----:B------:R-:W-:Y:S02]  /*d370*/  LOP3.LUT R0, R4, 0x60, R0, 0xf8, !PT ;  /* 0x0000006004007812 */ /* 0x000fe400078ef800 */
[----:B------:R-:W-:Y:S01]  /*d380*/  LOP3.LUT R4, R35, 0x40, RZ, 0xfc, !PT ;  /* 0x0000004023047812 */ /* 0x000fe200078efcff */
[----:B------:R3:W-:Y:S01]  /*d390*/  STL [R1+0x18], R3 ;  /* 0x0000180301007387 */ /* 0x0007e20000100800 */
[----:B------:R-:W-:Y:S02]  /*d3a0*/  LOP3.LUT R2, R0, 0x80, RZ, 0xfc, !PT ;  /* 0x0000008000027812 */ /* 0x000fe400078efcff */
[C---:B0-----:R-:W-:Y:S02]  /*d3b0*/  SEL R5, R34.reuse, 0xffffffc0, !P2 ;  /* 0xffffffc022057807 */ /* 0x041fe40005000000 */
[----:B------:R-:W-:-:S03]  /*d3c0*/  SEL R34, R34, 0xffffffc0, !P4 ;  /* 0xffffffc022227807 */ /* 0x000fc60006000000 */
[----:B------:R-:W-:Y:S01]  /*d3d0*/  STL [R1+0x20], R5 ;  /* 0x0000200501007387 */ /* 0x000fe20000100800 */
[----:B---3--:R-:W-:-:S05]  /*d3e0*/  IMAD.U32 R3, RZ, RZ, UR4 ;  /* 0x00000004ff037e24 */ /* 0x008fca000f8e00ff */
[----:B------:R-:W-:Y:S01]  /*d3f0*/  LEA R16, R3, R16, 0x18 ;  /* 0x0000001003107211 */ /* 0x000fe200078ec0ff */
[----:B------:R0:W-:Y:S04]  /*d400*/  STL [R1+0x10], R3 ;  /* 0x0000100301007387 */ /* 0x0001e80000100800 */
[----:B------:R-:W-:Y:S01]  /*d410*/  IMAD.IADD R0, R16, 0x1, R12 ;  /* 0x0000000110007824 */ /* 0x000fe200078e020c */
[----:B------:R1:W-:Y:S04]  /*d420*/  STL [R1+0x28], RZ ;  /* 0x000028ff01007387 */ /* 0x0003e80000100800 */
[----:B------:R1:W-:Y:S01]  /*d430*/  STL [R1+0x24], R0 ;  /* 0x0000240001007387 */ /* 0x0003e20000100800 */
[----:B0-----:R-:W-:-:S07]  /*d440*/  LOP3.LUT R3, R35, 0x80, RZ, 0xfc, !PT ;  /* 0x0000008023037812 */ /* 0x001fce00078efcff */
.L_x_313:
[----:B------:R-:W-:Y:S01]  /*d450*/  ULDC.64 UR4, c[0x0][0xc88] ;  /* 0x0003220000047ab9 */ /* 0x000fe20000000a00 */
[----:B------:R-:W-:Y:S01]  /*d460*/  ULDC.64 UR8, c[0x0][0xa18] ;  /* 0x0002860000087ab9 */ /* 0x000fe20000000a00 */
[----:B------:R-:W-:Y:S01]  /*d470*/  UIMAD.WIDE UR4, UR39, 0x4, UR4 ;  /* 0x00000004270478a5 */ /* 0x000fe2000f8e0204 */
[----:B------:R-:W-:Y:S01]  /*d480*/  IMAD.MOV.U32 R36, RZ, RZ, RZ ;  /* 0x000000ffff247224 */ /* 0x000fe200078e00ff */
[----:B------:R-:W-:Y:S01]  /*d490*/  ULDC.64 UR6, c[0x0][0xa00] ;  /* 0x0002800000067ab9 */ /* 0x000fe20000000a00 */
[----:B0-2---:R-:W0:Y:S03]  /*d4a0*/  LDC.64 R4, c[0x0][0x418] ;  /* 0x00010600ff047b82 */ /* 0x005e260000000a00 */
[----:B------:R-:W-:Y:S02]  /*d4b0*/  IMAD.U32 R2, RZ, RZ, UR4 ;  /* 0x00000004ff027e24 */ /* 0x000fe4000f8e00ff */
[----:B------:R-:W-:Y:S01]  /*d4c0*/  IMAD.U32 R3, RZ, RZ, UR5 ;  /* 0x00000005ff037e24 */ /* 0x000fe2000f8e00ff */
[----:B------:R-:W-:-:S02]  /*d4d0*/  ULDC.64 UR4, c[0x0][0xa28] ;  /* 0x00028a0000047ab9 */ /* 0x000fc40000000a00 */
[----:B------:R-:W2:Y:S02]  /*d4e0*/  LDC R8, c[0x0][0x424] ;  /* 0x00010900ff087b82 */ /* 0x000ea40000000800 */
[----:B------:R-:W3:Y:S01]  /*d4f0*/  LDG.E R2, desc[UR52][R2.64] ;  /* 0x0000003402027981 */ /* 0x000ee2000c1e1900 */
[----:B------:R-:W-:-:S04]  /*d500*/  UISETP.NE.U32.AND UP0, UPT, UR4, URZ, UPT ;  /* 0x0000003f0400728c */ /* 0x000fc8000bf05070 */
[----:B------:R-:W-:Y:S01]  /*d510*/  UISETP.NE.AND.EX UP0, UPT, UR5, URZ, UPT, UP0 ;  /* 0x0000003f0500728c */ /* 0x000fe2000bf05300 */
[----:B-1----:R-:W1:Y:S05]  /*d520*/  LDC R0, c[0x0][0x2f0] ;  /* 0x0000bc00ff007b82 */ /* 0x002e6a0000000800 */
[----:B------:R-:W-:Y:S02]  /*d530*/  PLOP3.LUT P0, PT, PT, PT, UP0, 0x80, 0x0 ;  /* 0x000000000000781c */ /* 0x000fe40003f0f008 */
[----:B---3--:R-:W-:-:S13]  /*d540*/  R2UR UR42, R2 ;  /* 0x00000000022a72ca */ /* 0x008fda00000e0000 */
[----:B------:R-:W-:Y:S02]  /*d550*/  USHF.R.S32.HI UR41, URZ, 0x1f, UR42 ;  /* 0x0000001f3f297899 */ /* 0x000fe4000801142a */
[----:B------:R-:W-:-:S04]  /*d560*/  @UP0 ULEA UR4, UP1, UR42, UR4, 0x2 ;  /* 0x000000042a040291 */ /* 0x000fc8000f82103f */
[----:B------:R-:W-:Y:S02]  /*d570*/  @UP0 ULEA.HI.X UR5, UR42, UR5, UR41, 0x2, UP1 ;  /* 0x000000052a050291 */ /* 0x000fe400088f1429 */
[----:B------:R-:W-:Y:S01]  /*d580*/  UISETP.NE.U32.AND UP0, UPT, UR8, URZ, UPT ;  /* 0x0000003f0800728c */ /* 0x000fe2000bf05070 */
[----:B------:R-:W-:-:S03]  /*d590*/  IMAD.U32 R2, RZ, RZ, UR4 ;  /* 0x00000004ff027e24 */ /* 0x000fc6000f8e00ff */
[----:B------:R-:W-:Y:S01]  /*d5a0*/  UISETP.NE.AND.EX UP0, UPT, UR9, URZ, UPT, UP0 ;  /* 0x0000003f0900728c */ /* 0x000fe2000bf05300 */
[----:B------:R-:W-:Y:S01]  /*d5b0*/  IMAD.U32 R3, RZ, RZ, UR5 ;  /* 0x00000005ff037e24 */ /* 0x000fe2000f8e00ff */
[----:B------:R-:W-:Y:S02]  /*d5c0*/  USHF.L.U32 UR37, UR42, 0x2, URZ ;  /* 0x000000022a257899 */ /* 0x000fe4000800063f */
[----:B------:R-:W-:Y:S02]  /*d5d0*/  USHF.L.U64.HI UR36, UR42, 0x2, UR41 ;  /* 0x000000022a247899 */ /* 0x000fe40008010229 */
[----:B------:R-:W-:Y:S01]  /*d5e0*/  PLOP3.LUT P1, PT, PT, PT, UP0, 0x80, 0x0 ;  /* 0x000000000000781c */ /* 0x000fe20003f2f008 */
[----:B------:R3:W5:Y:S01]  /*d5f0*/  @P0 LDG.E R36, desc[UR52][R2.64] ;  /* 0x0000003402240981 */ /* 0x000762000c1e1900 */
[----:B------:R-:W-:-:S03]  /*d600*/  UISETP.NE.U32.AND UP2, UPT, UR6, URZ, UPT ;  /* 0x0000003f0600728c */ /* 0x000fc6000bf45070 */
[----:B------:R-:W-:Y:S02]  /*d610*/  @UP0 UIADD3 UR4, UP1, UR37, UR8, URZ ;  /* 0x0000000825040290 */ /* 0x000fe4000ff3e03f */
[----:B------:R-:W-:Y:S02]  /*d620*/  UISETP.NE.AND.EX UP3, UPT, UR7, URZ, UPT, UP2 ;  /* 0x0000003f0700728c */ /* 0x000fe4000bf65320 */
[----:B------:R-:W-:Y:S02]  /*d630*/  @UP0 UIADD3.X UR5, UR36, UR9, URZ, UP1, !UPT ;  /* 0x0000000924050290 */ /* 0x000fe40008ffe43f */
[----:B---3--:R-:W-:Y:S01]  /*d640*/  IMAD.U32 R2, RZ, RZ, UR4 ;  /* 0x00000004ff027e24 */ /* 0x008fe2000f8e00ff */
[----:B------:R-:W-:Y:S01]  /*d650*/  UIADD3 UR6, UP0, UR37, UR6, URZ ;  /* 0x0000000625067290 */ /* 0x000fe2000ff1e03f */
[----:B------:R-:W-:Y:S01]  /*d660*/  PLOP3.LUT P0, PT, PT, PT, UP3, 0x80, 0x0 ;  /* 0x000000000000781c */ /* 0x000fe20003f0f038 */
[----:B------:R-:W-:Y:S01]  /*d670*/  UP2UR UR45, UPR, URZ, 0x8 ;  /* 0x000000083f2d7883 */ /* 0x000fe20008000000 */
[----:B------:R-:W-:Y:S01]  /*d680*/  IMAD.U32 R3, RZ, RZ, UR5 ;  /* 0x00000005ff037e24 */ /* 0x000fe2000f8e00ff */
[----:B------:R-:W-:-:S04]  /*d690*/  UIADD3.X UR7, UR36, UR7, URZ, UP0, !UPT ;  /* 0x0000000724077290 */ /* 0x000fc800087fe43f */
[----:B------:R3:W4:Y:S01]  /*d6a0*/  @P1 LDG.E R7, desc[UR52][R2.64] ;  /* 0x0000003402071981 */ /* 0x000722000c1e1900 */
[----:B------:R-:W-:Y:S01]  /*d6b0*/  PLOP3.LUT P2, PT, PT, PT, UP3, 0x80, 0x0 ;  /* 0x000000000000781c */ /* 0x000fe20003f4f038 */
[----:B---3--:R-:W-:Y:S02]  /*d6c0*/  IMAD.U32 R2, RZ, RZ, UR6 ;  /* 0x00000006ff027e24 */ /* 0x008fe4000f8e00ff */
[----:B------:R-:W-:-:S05]  /*d6d0*/  IMAD.U32 R3, RZ, RZ, UR7 ;  /* 0x00000007ff037e24 */ /* 0x000fca000f8e00ff */
[----:B------:R3:W5:Y:S01]  /*d6e0*/  @P0 LDG.E R6, desc[UR52][R2.64] ;  /* 0x0000003402060981 */ /* 0x000762000c1e1900 */
[----:B0-----:R-:W-:-:S04]  /*d6f0*/  ISETP.NE.U32.AND P0, PT, R4, RZ, PT ;  /* 0x000000ff0400720c */ /* 0x001fc80003f05070 */
[----:B------:R-:W-:Y:S02]  /*d700*/  ISETP.NE.AND.EX P0, PT, R5, RZ, PT, P0 ;  /* 0x000000ff0500720c */ /* 0x000fe40003f05300 */
[----:B----4-:R-:W-:Y:S01]  /*d710*/  @P1 R2UR UR40, R7 ;  /* 0x00000000072812ca */ /* 0x010fe200000e0000 */
[----:B-123--:R-:W-:-:S14]  /*d720*/  @P1 BRA `(.L_x_238) ;  /* 0x0000000000241947 */ /* 0x00efdc0003800000 */
[----:B------:R-:W-:Y:S01]  /*d730*/  UISETP.NE.AND UP0, UPT, UR45, URZ, UPT ;  /* 0x0000003f2d00728c */ /* 0x000fe2000bf05270 */
[----:B------:R-:W-:-:S05]  /*d740*/  ULDC UR40, c[0x0][0x288] ;  /* 0x0000a20000287ab9 */ /* 0x000fca0000000800 */
[----:B------:R-:W-:-:S13]  /*d750*/  PLOP3.LUT P1, PT, PT, PT, UP0, 0x40, 0x0 ;  /* 0x000000000000781c */ /* 0x000fda0003f2e808 */
[----:B------:R-:W-:Y:S05]  /*d760*/  @P1 BRA `(.L_x_238) ;  /* 0x0000000000141947 */ /* 0x000fea0003800000 */
[----:B------:R-:W2:Y:S04]  /*d770*/  LDG.E R5, desc[UR52][R2.64] ;  /* 0x0000003402057981 */ /* 0x000ea8000c1e1900 */
[----:B------:R-:W3:Y:S01]  /*d780*/  LDG.E R4, desc[UR52][R2.64+0x4] ;  /* 0x0000043402047981 */ /* 0x000ee2000c1e1900 */
[----:B--2---:R-:W-:Y:S02]  /*d790*/  R2UR UR4, R5 ;  /* 0x00000000050472ca */ /* 0x004fe400000e0000 */
[----:B---3--:R-:W-:-:S13]  /*d7a0*/  R2UR UR40, R4 ;  /* 0x00000000042872ca */ /* 0x008fda00000e0000 */
[----:B------:R-:W-:-:S12]  /*d7b0*/  UIADD3 UR40, -UR4, UR40, URZ ;  /* 0x0000002804287290 */ /* 0x000fd8000fffe13f */
.L_x_238:
[----:B------:R-:W-:Y:S01]  /*d7c0*/  ULDC.64 UR4, c[0x0][0xa20] ;  /* 0x0002880000047ab9 */ /* 0x000fe20000000a00 */
[----:B------:R-:W-:Y:S01]  /*d7d0*/  SEL R5, R8, 0x1, P0 ;  /* 0x0000000108057807 */ /* 0x000fe20000000000 */
[----:B------:R-:W-:Y:S01]  /*d7e0*/  UMOV UR38, URZ ;  /* 0x0000003f00267c82 */ /* 0x000fe20008000000 */
[----:B------:R-:W-:Y:S01]  /*d7f0*/  ISETP.NE.U32.AND P1, PT, RZ, UR4, PT ;  /* 0x00000004ff007c0c */ /* 0x000fe2000bf25070 */
[----:B------:R-:W-:Y:S01]  /*d800*/  IMAD.U32 R31, RZ, RZ, UR42 ;  /* 0x0000002aff1f7e24 */ /* 0x000fe2000f8e00ff */
[----:B-----5:R-:W-:Y:S01]  /*d810*/  @P2 R2UR UR38, R6 ;  /* 0x00000000062622ca */ /* 0x020fe200000e0000 */
[----:B------:R-:W-:Y:S01]  /*d820*/  IMAD R5, R5, R0, RZ ;  /* 0x0000000005057224 */ /* 0x000fe200078e02ff */
[----:B------:R-:W-:-:S13]  /*d830*/  ISETP.NE.AND.EX P1, PT, RZ, UR5, PT, P1 ;  /* 0x00000005ff007c0c */ /* 0x000fda000bf25310 */
[----:B------:R-:W-:Y:S05]  /*d840*/  @!P1 BRA `(.L_x_239) ;  /* 0x0000000000189947 */ /* 0x000fea0003800000 */
[----:B------:R-:W-:-:S04]  /*d850*/  UIADD3 UR4, UP0, UR37, UR4, URZ ;  /* 0x0000000425047290 */ /* 0x000fc8000ff1e03f */
[----:B------:R-:W-:Y:S02]  /*d860*/  UIADD3.X UR5, UR36, UR5, URZ, UP0, !UPT ;  /* 0x0000000524057290 */ /* 0x000fe400087fe43f */
[----:B------:R-:W-:-:S04]  /*d870*/  IMAD.U32 R2, RZ, RZ, UR4 ;  /* 0x00000004ff027e24 */ /* 0x000fc8000f8e00ff */
[----:B------:R-:W-:-:S05]  /*d880*/  IMAD.U32 R3, RZ, RZ, UR5 ;  /* 0x00000005ff037e24 */ /* 0x000fca000f8e00ff */
[----:B------:R0:W5:Y:S01]  /*d890*/  LDG.E R5, desc[UR52][R2.64] ;  /* 0x0000003402057981 */ /* 0x000162000c1e1900 */
[----:B------:R-:W-:Y:S05]  /*d8a0*/  BRA `(.L_x_240) ;  /* 0x0000000000247947 */ /* 0x000fea0003800000 */
.L_x_239:
[----:B------:R-:W-:Y:S02]  /*d8b0*/  ULDC.64 UR4, c[0x0][0xa08] ;  /* 0x0002820000047ab9 */ /* 0x000fe40000000a00 */
[----:B------:R-:W-:-:S04]  /*d8c0*/  ISETP.NE.U32.AND P0, PT, RZ, UR4, PT ;  /* 0x00000004ff007c0c */ /* 0x000fc8000bf05070 */
[----:B------:R-:W-:-:S13]  /*d8d0*/  ISETP.NE.AND.EX P0, PT, RZ, UR5, PT, P0 ;  /* 0x00000005ff007c0c */ /* 0x000fda000bf05300 */
[----:B------:R-:W-:Y:S05]  /*d8e0*/  @!P0 BRA `(.L_x_240) ;  /* 0x0000000000148947 */ /* 0x000fea0003800000 */
[----:B------:R-:W0:Y:S02]  /*d8f0*/  LDC.64 R2, c[0x0][0xa08] ;  /* 0x00028200ff027b82 */ /* 0x000e240000000a00 */
[----:B0-----:R-:W-:-:S05]  /*d900*/  IMAD.WIDE R2, R31, 0x4, R2 ;  /* 0x000000041f027825 */ /* 0x001fca00078e0202 */
[----:B------:R-:W2:Y:S04]  /*d910*/  LDG.E R5, desc[UR52][R2.64] ;  /* 0x0000003402057981 */ /* 0x000ea8000c1e1900 */
[----:B------:R-:W2:Y:S02]  /*d920*/  LDG.E R0, desc[UR52][R2.64+0x4] ;  /* 0x0000043402007981 */ /* 0x000ea4000c1e1900 */
[----:B--2---:R-:W-:-:S07]  /*d930*/  IMAD.IADD R5, R0, 0x1, -R5 ;  /* 0x0000000100057824 */ /* 0x004fce00078e0a05 */
.L_x_240:
[----:B------:R-:W2:Y:S01]  /*d940*/  LDL R18, [R1+0x8] ;  /* 0x0000080001127983 */ /* 0x000ea20000100800 */
[----:B-----5:R-:W-:-:S04]  /*d950*/  IMAD.IADD R22, R5, 0x1, -R36 ;  /* 0x0000000105167824 */ /* 0x020fc800078e0a24 */
[C---:B0-----:R-:W-:Y:S01]  /*d960*/  VIADD R2, R22.reuse, 0x9f ;  /* 0x0000009f16027836 */ /* 0x041fe20000000000 */
[----:B------:R-:W-:-:S03]  /*d970*/  ISETP.GE.AND P0, PT, R22, 0x1, PT ;  /* 0x000000011600780c */ /* 0x000fc60003f06270 */
[----:B------:R-:W-:Y:S01]  /*d980*/  IMAD.HI R2, R2, 0x66666667, RZ ;  /* 0x6666666702027827 */ /* 0x000fe200078e02ff */
[----:B--2---:R-:W-:-:S04]  /*d990*/  LOP3.LUT R0, R18, 0xff000000, RZ, 0xc0, !PT ;  /* 0xff00000012007812 */ /* 0x004fc800078ec0ff */
[----:B------:R-:W-:Y:S02]  /*d9a0*/  SHF.R.U32.HI R3, RZ, 0x8, R0 ;  /* 0x00000008ff037819 */ /* 0x000fe40000011600 */
[----:B------:R-:W-:-:S04]  /*d9b0*/  LOP3.LUT R0, R18, 0xff0000, RZ, 0xc0, !PT ;  /* 0x00ff000012007812 */ /* 0x000fc800078ec0ff */
[----:B------:R-:W-:Y:S02]  /*d9c0*/  LEA.HI R5, R0, R3, RZ, 0x10 ;  /* 0x0000000300057211 */ /* 0x000fe400078f80ff */
[----:B------:R-:W-:Y:S02]  /*d9d0*/  SHF.R.U32.HI R3, RZ, 0x1f, R2 ;  /* 0x0000001fff037819 */ /* 0x000fe40000011602 */
[----:B------:R-:W-:Y:S02]  /*d9e0*/  LOP3.LUT R4, R5, 0xff, RZ, 0xc0, !PT ;  /* 0x000000ff05047812 */ /* 0x000fe400078ec0ff */
[----:B------:R-:W-:Y:S01]  /*d9f0*/  LEA.HI.SX32 R0, R2, R3, 0x1a ;  /* 0x0000000302007211 */ /* 0x000fe200078fd2ff */
[----:B------:R-:W-:Y:S01]  /*da00*/  IMAD.MOV.U32 R3, RZ, RZ, RZ ;  /* 0x000000ffff037224 */ /* 0x000fe200078e00ff */
[----:B------:R-:W-:Y:S06]  /*da10*/  @!P0 BRA `(.L_x_241) ;  /* 0x0000000000748947 */ /* 0x000fec0003800000 */
[----:B------:R-:W-:-:S04]  /*da20*/  SHF.R.U32.HI R5, RZ, 0x10, R5 ;  /* 0x00000010ff057819 */ /* 0x000fc80000011605 */
[----:B------:R-:W-:-:S13]  /*da30*/  ISETP.NE.AND P0, PT, R5, RZ, PT ;  /* 0x000000ff0500720c */ /* 0x000fda0003f05270 */
[----:B------:R-:W0:Y:S02]  /*da40*/  @!P0 LDC R5, c[0x0][0x9f0] ;  /* 0x00027c00ff058b82 */ /* 0x000e240000000800 */
[-C--:B0-----:R-:W-:Y:S02]  /*da50*/  IABS R6, R5.reuse ;  /* 0x0000000500067213 */ /* 0x081fe40000000000 */
[----:B------:R-:W-:Y:S02]  /*da60*/  IADD3 R8, R5, -0x1, R0 ;  /* 0xffffffff05087810 */ /* 0x000fe40007ffe000 */
[----:B------:R-:W0:Y:S02]  /*da70*/  I2F.RP R7, R6 ;  /* 0x0000000600077306 */ /* 0x000e240000209400 */
[----:B------:R-:W-:-:S04]  /*da80*/  LOP3.LUT R2, R8, R5, RZ, 0x3c, !PT ;  /* 0x0000000508027212 */ /* 0x000fc800078e3cff */
[----:B------:R-:W-:Y:S01]  /*da90*/  ISETP.GE.AND P2, PT, R2, RZ, PT ;  /* 0x000000ff0200720c */ /* 0x000fe20003f46270 */
[----:B------:R-:W-:Y:S01]  /*daa0*/  IMAD.MOV.U32 R2, RZ, RZ, RZ ;  /* 0x000000ffff027224 */ /* 0x000fe200078e00ff */
[----:B0-----:R-:W0:Y:S02]  /*dab0*/  MUFU.RCP R7, R7 ;  /* 0x0000000700077308 */ /* 0x001e240000001000 */
[----:B0-----:R-:W-:Y:S01]  /*dac0*/  VIADD R3, R7, 0xffffffe ;  /* 0x0ffffffe07037836 */ /* 0x001fe20000000000 */
[----:B------:R-:W-:-:S05]  /*dad0*/  IABS R7, R5 ;  /* 0x0000000500077213 */ /* 0x000fca0000000000 */
[----:B------:R-:W0:Y:S01]  /*dae0*/  F2I.FTZ.U32.TRUNC.NTZ R3, R3 ;  /* 0x0000000300037305 */ /* 0x000e22000021f000 */
[----:B------:R-:W-:Y:S02]  /*daf0*/  IMAD.MOV R7, RZ, RZ, -R7 ;  /* 0x000000ffff077224 */ /* 0x000fe400078e0a07 */
[----:B0-----:R-:W-:-:S04]  /*db00*/  IMAD.MOV R9, RZ, RZ, -R3 ;  /* 0x000000ffff097224 */ /* 0x001fc800078e0a03 */
[----:B------:R-:W-:-:S04]  /*db10*/  IMAD R9, R9, R6, RZ ;  /* 0x0000000609097224 */ /* 0x000fc800078e02ff */
[----:B------:R-:W-:Y:S01]  /*db20*/  IMAD.HI.U32 R2, R3, R9, R2 ;  /* 0x0000000903027227 */ /* 0x000fe200078e0002 */
[----:B------:R-:W-:-:S05]  /*db30*/  IABS R3, R8 ;  /* 0x0000000800037213 */ /* 0x000fca0000000000 */
[----:B------:R-:W-:-:S04]  /*db40*/  IMAD.HI.U32 R2, R2, R3, RZ ;  /* 0x0000000302027227 */ /* 0x000fc800078e00ff */
[----:B------:R-:W-:-:S05]  /*db50*/  IMAD R3, R2, R7, R3 ;  /* 0x0000000702037224 */ /* 0x000fca00078e0203 */
[----:B------:R-:W-:-:S13]  /*db60*/  ISETP.GT.U32.AND P1, PT, R6, R3, PT ;  /* 0x000000030600720c */ /* 0x000fda0003f24070 */
[----:B------:R-:W-:Y:S02]  /*db70*/  @!P1 IMAD.IADD R3, R3, 0x1, -R6 ;  /* 0x0000000103039824 */ /* 0x000fe400078e0a06 */
[----:B------:R-:W-:Y:S01]  /*db80*/  @!P1 VIADD R2, R2, 0x1 ;  /* 0x0000000102029836 */ /* 0x000fe20000000000 */
[----:B------:R-:W-:Y:S02]  /*db90*/  ISETP.NE.AND P1, PT, R5, RZ, PT ;  /* 0x000000ff0500720c */ /* 0x000fe40003f25270 */
[----:B------:R-:W-:-:S13]  /*dba0*/  ISETP.GE.U32.AND P0, PT, R3, R6, PT ;  /* 0x000000060300720c */ /* 0x000fda0003f06070 */
[----:B------:R-:W-:-:S04]  /*dbb0*/  @P0 VIADD R2, R2, 0x1 ;  /* 0x0000000102020836 */ /* 0x000fc80000000000 */
[----:B------:R-:W-:Y:S01]  /*dbc0*/  @!P2 IMAD.MOV R2, RZ, RZ, -R2 ;  /* 0x000000ffff02a224 */ /* 0x000fe200078e0a02 */
[----:B------:R-:W-:-:S05]  /*dbd0*/  @!P1 LOP3.LUT R2, RZ, R5, RZ, 0x33, !PT ;  /* 0x00000005ff029212 */ /* 0x000fca00078e33ff */
[----:B------:R-:W-:-:S07]  /*dbe0*/  IMAD.MOV.U32 R3, RZ, RZ, R2 ;  /* 0x000000ffff037224 */ /* 0x000fce00078e0002 */
.L_x_241:
[-C--:B------:R-:W-:Y:S01]  /*dbf0*/  IMAD R2, R4, R3.reuse, RZ ;  /* 0x0000000304027224 */ /* 0x080fe200078e02ff */
[----:B------:R-:W-:Y:S04]  /*dc00*/  BSSY B7, `(.L_x_242) ;  /* 0x0000450000077945 */ /* 0x000fe80003800000 */
[----:B------:R-:W-:Y:S01]  /*dc10*/  VIADDMNMX R0, R2, R3, R0, PT ;  /* 0x0000000302007246 */ /* 0x000fe20003800100 */
[----:B------:R0:W-:Y:S03]  /*dc20*/  STL [R1+0xc], R2 ;  /* 0x00000c0201007387 */ /* 0x0001e60000100800 */
[----:B------:R-:W-:-:S13]  /*dc30*/  R2UR UR48, R0 ;  /* 0x00000000003072ca */ /* 0x000fda00000e0000 */
[----:B------:R-:W-:-:S13]  /*dc40*/  ISETP.LT.AND P0, PT, R2, UR48, PT ;  /* 0x0000003002007c0c */ /* 0x000fda000bf01270 */
[----:B0-----:R-:W-:Y:S05]  /*dc50*/  @P0 BRA `(.L_x_243) ;  /* 0x0000000000480947 */ /* 0x001fea0003800000 */
[----:B------:R-:W0:Y:S02]  /*dc60*/  S2R R2, SR_TID.X ;  /* 0x0000000000027919 */ /* 0x000e240000002100 */
[----:B0-----:R-:W-:-:S04]  /*dc70*/  LOP3.LUT R2, R2, 0x7f, RZ, 0xc0, !PT ;  /* 0x0000007f02027812 */ /* 0x001fc800078ec0ff */
[----:B------:R-:W-:-:S13]  /*dc80*/  ISETP.NE.AND P0, PT, R2, RZ, PT ;  /* 0x000000ff0200720c */ /* 0x000fda0003f05270 */
[----:B------:R-:W-:Y:S05]  /*dc90*/  @P0 BRA `(.L_x_244) ;  /* 0x0000004400180947 */ /* 0x000fea0003800000 */
[----:B------:R-:W0:Y:S01]  /*dca0*/  S2R R5, SR_LANEID ;  /* 0x0000000000057919 */ /* 0x000e220000000000 */
[----:B------:R-:W-:Y:S01]  /*dcb0*/  VOTEU.ANY UR4, UPT, PT ;  /* 0x0000000000047886 */ /* 0x000fe200038e0100 */
[----:B------:R-:W1:Y:S01]  /*dcc0*/  LDC.64 R2, c[0x0][0xc60] ;  /* 0x00031800ff027b82 */ /* 0x000e620000000a00 */
[----:B------:R-:W0:Y:S02]  /*dcd0*/  FLO.U32 R0, UR4 ;  /* 0x0000000400007d00 */ /* 0x000e2400080e0000 */
[----:B0-----:R-:W-:-:S06]  /*dce0*/  ISETP.EQ.U32.AND P0, PT, R0, R5, PT ;  /* 0x000000050000720c */ /* 0x001fcc0003f02070 */
[----:B------:R-:W1:Y:S07]  /*dcf0*/  POPC R5, UR4 ;  /* 0x0000000400057d09 */ /* 0x000e6e0008000000 */
[----:B-1----:R-:W2:Y:S01]  /*dd00*/  @P0 ATOMG.E.ADD.STRONG.GPU PT, R3, desc[UR52][R2.64], R5 ;  /* 0x00000005020309a8 */ /* 0x002ea200081ee1f4 */
[----:B------:R-:W0:Y:S02]  /*dd10*/  S2R R4, SR_LTMASK ;  /* 0x0000000000047919 */ /* 0x000e240000003900 */
[----:B0-----:R-:W-:-:S04]  /*dd20*/  LOP3.LUT R4, R4, UR4, RZ, 0xc0, !PT ;  /* 0x0000000404047c12 */ /* 0x001fc8000f8ec0ff */
[----:B------:R-:W0:Y:S01]  /*dd30*/  POPC R7, R4 ;  /* 0x0000000400077309 */ /* 0x000e220000000000 */
[----:B--2---:R-:W0:Y:S02]  /*dd40*/  SHFL.IDX PT, R0, R3, R0, 0x1f ;  /* 0x00001f0003007589 */ /* 0x004e2400000e0000 */
[----:B0-----:R-:W-:-:S05]  /*dd50*/  IADD3 R0, R0, UR47, R7 ;  /* 0x0000002f00007c10 */ /* 0x001fca000fffe007 */
[----:B------:R0:W-:Y:S01]  /*dd60*/  STL [R1], R0 ;  /* 0x0000000001007387 */ /* 0x0001e20000100800 */
[----:B------:R-:W-:Y:S05]  /*dd70*/  BRA `(.L_x_244) ;  /* 0x0000004000e07947 */ /* 0x000fea0003800000 */
.L_x_243:
[----:B------:R-:W-:Y:S01]  /*dd80*/  VIADD R0, R16, 0x1a400 ;  /* 0x0001a40010007836 */ /* 0x000fe20000000000 */
[----:B------:R-:W-:Y:S04]  /*dd90*/  BSSY B6, `(.L_x_245) ;  /* 0x0000013000067945 */ /* 0x000fe80003800000 */
[----:B------:R-:W-:-:S13]  /*dda0*/  LOP3.LUT P0, RZ, R0, 0x1bf, RZ, 0xc0, !PT ;  /* 0x000001bf00ff7812 */ /* 0x000fda000780c0ff */
[----:B------:R-:W-:Y:S05]  /*ddb0*/  @!P0 BRA `(.L_x_246) ;  /* 0x0000000000408947 */ /* 0x000fea0003800000 */
[----:B------:R-:W-:Y:S01]  /*ddc0*/  MOV R2, 0x0 ;  /* 0x0000000000027802 */ /* 0x000fe20000000f00 */
[----:B------:R-:W-:Y:S01]  /*ddd0*/  ULDC.64 UR6, c[0x4][0xc8] ;  /* 0x0100320000067ab9 */ /* 0x000fe20000000a00 */
[----:B------:R-:W-:Y:S01]  /*dde0*/  ULDC.64 UR8, c[0x4][0xd0] ;  /* 0x0100340000087ab9 */ /* 0x000fe20000000a00 */
[----:B------:R-:W-:Y:S01]  /*ddf0*/  ULDC.64 UR4, c[0x4][0x8] ;  /* 0x0100020000047ab9 */ /* 0x000fe20000000a00 */
[----:B------:R-:W-:Y:S02]  /*de00*/  IMAD.U32 R4, RZ, RZ, UR6 ;  /* 0x00000006ff047e24 */ /* 0x000fe4000f8e00ff */
[----:B------:R-:W0:Y:S01]  /*de10*/  LDC.64 R2, c[0x4][R2] ;  /* 0x0100000002027b82 */ /* 0x000e220000000a00 */
[----:B------:R-:W-:Y:S02]  /*de20*/  IMAD.U32 R5, RZ, RZ, UR7 ;  /* 0x00000007ff057e24 */ /* 0x000fe4000f8e00ff */
        /* <DEDUP_REMOVED lines=8> */
[----:B0-----:R-:W-:Y:S05]  /*deb0*/  CALL.ABS.NOINC R2 ;  /* 0x0000000002007343 */ /* 0x001fea0003c00000 */
.L_x_246:
[----:B------:R-:W-:Y:S05]  /*dec0*/  BSYNC B6 ;  /* 0x0000000000067941 */ /* 0x000fea0003800000 */
.L_x_245:
[----:B------:R-:W-:Y:S01]  /*ded0*/  VIADD R0, R16, 0xa400 ;  /* 0x0000a40010007836 */ /* 0x000fe20000000000 */
[----:B------:R-:W-:Y:S01]  /*dee0*/  LOP3.LUT R17, R17, 0xfffffffe, RZ, 0xc0, !PT ;  /* 0xfffffffe11117812 */ /* 0x000fe200078ec0ff */
[----:B------:R-:W-:Y:S03]  /*def0*/  BSSY B6, `(.L_x_247) ;  /* 0x0000014000067945 */ /* 0x000fe60003800000 */
[----:B------:R-:W-:-:S13]  /*df00*/  LOP3.LUT P0, RZ, R0, 0x3ff, RZ, 0xc0, !PT ;  /* 0x000003ff00ff7812 */ /* 0x000fda000780c0ff */
[----:B------:R-:W-:Y:S01]  /*df10*/  @P0 LOP3.LUT R17, R17, 0x1, RZ, 0xfc, !PT ;  /* 0x0000000111110812 */ /* 0x000fe200078efcff */
[----:B------:R-:W-:Y:S06]  /*df20*/  @!P0 BRA `(.L_x_248) ;  /* 0x0000000000408947 */ /* 0x000fec0003800000 */
        /* <DEDUP_REMOVED lines=16> */
.L_x_248:
[----:B------:R-:W-:Y:S05]  /*e030*/  BSYNC B6 ;  /* 0x0000000000067941 */ /* 0x000fea0003800000 */
.L_x_247:
        /* <DEDUP_REMOVED lines=20> */
.L_x_250:
[----:B------:R-:W-:Y:S05]  /*e180*/  BSYNC B6 ;  /* 0x0000000000067941 */ /* 0x000fea0003800000 */
.L_x_249:
[----:B------:R-:W-:Y:S01]  /*e190*/  LOP3.LUT P6, RZ, R17, 0x1, RZ, 0xc0, !PT ;  /* 0x0000000111ff7812 */ /* 0x000fe200078cc0ff */
[----:B------:R-:W-:-:S12]  /*e1a0*/  BSSY B6, `(.L_x_251) ;  /* 0x0000012000067945 */ /* 0x000fd80003800000 */
        /* <DEDUP_REMOVED lines=17> */
.L_x_252:
[----:B------:R-:W-:Y:S05]  /*e2c0*/  BSYNC B6 ;  /* 0x0000000000067941 */ /* 0x000fea0003800000 */
.L_x_251:
[----:B------:R-:W-:Y:S01]  /*e2d0*/  ULDC.64 UR4, c[0x0][0x9f8] ;  /* 0x00027e0000047ab9 */ /* 0x000fe20000000a00 */
[----:B------:R-:W0:Y:S01]  /*e2e0*/  LDC R20, c[0x0][0x430] ;  /* 0x00010c00ff147b82 */ /* 0x000e220000000800 */
[----:B------:R-:W-:-:S04]  /*e2f0*/  UISETP.NE.U32.AND UP0, UPT, UR4, URZ, UPT ;  /* 0x0000003f0400728c */ /* 0x000fc8000bf05070 */
[----:B------:R-:W-:-:S06]  /*e300*/  UISETP.NE.AND.EX UP0, UPT, UR5, URZ, UPT, UP0 ;  /* 0x0000003f0500728c */ /* 0x000fcc000bf05300 */
[----:B------:R-:W-:-:S05]  /*e310*/  PLOP3.LUT P0, PT, PT, PT, UP0, 0x80, 0x0 ;  /* 0x000000000000781c */ /* 0x000fca0003f0f008 */
[----:B------:R-:W-:-:S04]  /*e320*/  @UP0 UIADD3 UR4, UP1, UR37, UR4, URZ ;  /* 0x0000000425040290 */ /* 0x000fc8000ff3e03f */
[----:B------:R-:W-:Y:S02]  /*e330*/  @UP0 UIADD3.X UR5, UR36, UR5, URZ, UP1, !UPT ;  /* 0x0000000524050290 */ /* 0x000fe40008ffe43f */
[----:B------:R-:W-:Y:S01]  /*e340*/  IMAD.U32 R2, RZ, RZ, UR4 ;  /* 0x00000004ff027e24 */ /* 0x000fe2000f8e00ff */
[----:B------:R-:W-:Y:S01]  /*e350*/  ULDC UR4, c[0x0][0x2f4] ;  /* 0x0000bd0000047ab9 */ /* 0x000fe20000000800 */
[----:B0-----:R-:W-:Y:S02]  /*e360*/  ISETP.NE.AND P2, PT, R20, 0x1, PT ;  /* 0x000000011400780c */ /* 0x001fe40003f45270 */
[----:B------:R-:W-:Y:S01]  /*e370*/  IMAD.U32 R3, RZ, RZ, UR5 ;  /* 0x00000005ff037e24 */ /* 0x000fe2000f8e00ff */
[----:B------:R-:W-:Y:S01]  /*e380*/  LOP3.LUT R17, R17, 0xffffff7f, RZ, 0xc0, !PT ;  /* 0xffffff7f11117812 */ /* 0x000fe200078ec0ff */
[----:B------:R-:W-:-:S03]  /*e390*/  ULDC UR5, c[0x0][0x320] ;  /* 0x0000c80000057ab9 */ /* 0x000fc60000000800 */
[----:B------:R0:W5:Y:S01]  /*e3a0*/  @P0 LDG.E R31, desc[UR52][R2.64] ;  /* 0x00000034021f0981 */ /* 0x000162000c1e1900 */
[C---:B------:R-:W-:Y:S01]  /*e3b0*/  ISETP.GE.AND P0, PT, R35.reuse, UR4, PT ;  /* 0x0000000423007c0c */ /* 0x040fe2000bf06270 */
[----:B------:R-:W-:Y:S01]  /*e3c0*/  UMOV UR6, 0xffffffff ;  /* 0xffffffff00067882 */ /* 0x000fe20000000000 */
[C---:B------:R-:W-:Y:S02]  /*e3d0*/  LOP3.LUT R21, R35.reuse, 0x40, RZ, 0xfc, !PT ;  /* 0x0000004023157812 */ /* 0x040fe400078efcff */
[----:B------:R-:W-:Y:S02]  /*e3e0*/  LOP3.LUT R23, R35, 0x80, RZ, 0xfc, !PT ;  /* 0x0000008023177812 */ /* 0x000fe400078efcff */
[----:B------:R-:W-:Y:S02]  /*e3f0*/  @P2 LOP3.LUT R17, R17, 0x80, RZ, 0xfc, !PT ;  /* 0x0000008011112812 */ /* 0x000fe400078efcff */
[----:B------:R-:W-:Y:S02]  /*e400*/  ISETP.GE.AND P3, PT, R23, UR4, PT ;  /* 0x0000000417007c0c */ /* 0x000fe4000bf66270 */
[----:B------:R-:W-:-:S02]  /*e410*/  LOP3.LUT R17, R17, 0xffffffef, RZ, 0xc0, !PT ;  /* 0xffffffef11117812 */ /* 0x000fc400078ec0ff */
[----:B------:R-:W-:Y:S02]  /*e420*/  ISETP.GE.AND P1, PT, R35, UR5, PT ;  /* 0x0000000523007c0c */ /* 0x000fe4000bf26270 */
[----:B------:R-:W-:Y:S02]  /*e430*/  @P0 LOP3.LUT R17, R17, 0x10, RZ, 0xfc, !PT ;  /* 0x0000001011110812 */ /* 0x000fe400078efcff */
[----:B------:R-:W-:Y:S02]  /*e440*/  ISETP.GE.AND P0, PT, R21, UR4, PT ;  /* 0x0000000415007c0c */ /* 0x000fe4000bf06270 */
[----:B------:R-:W-:-:S11]  /*e450*/  LOP3.LUT R17, R17, 0xfffffff7, RZ, 0xc0, !PT ;  /* 0xfffffff711117812 */ /* 0x000fd600078ec0ff */
        /* <DEDUP_REMOVED lines=9> */
.L_x_333:
[----:B------:R-:W0:Y:S01]  /*e4f0*/  S2R R0, SR_TID.X ;  /* 0x0000000000007919 */ /* 0x000e220000002100 */
[----:B------:R-:W-:Y:S01]  /*e500*/  UMOV UR4, 0xa0 ;  /* 0x000000a000047882 */ /* 0x000fe20000000000 */
[----:B------:R-:W1:Y:S01]  /*e510*/  @P2 LDC R5, c[0x0][0x434] ;  /* 0x00010d00ff052b82 */ /* 0x000e620000000800 */
[----:B------:R-:W-:Y:S01]  /*e520*/  UIMAD UR4, UR48, UR4, -0xa0 ;  /* 0xffffff60300474a4 */ /* 0x000fe2000f8e0204 */
[----:B------:R-:W2:Y:S01]  /*e530*/  S2R R10, SR_TID.X ;  /* 0x00000000000a7919 */ /* 0x000ea20000002100 */
[----:B-----5:R-:W-:-:S05]  /*e540*/  SHF.R.S32.HI R37, RZ, 0x1f, R31 ;  /* 0x0000001fff257819 */ /* 0x020fca000001141f */
[----:B------:R-:W3:Y:S01]  /*e550*/  @P2 LDC R4, c[0x0][0x438] ;  /* 0x00010e00ff042b82 */ /* 0x000ee20000000800 */
[----:B0-----:R-:W-:Y:S01]  /*e560*/  LOP3.LUT R0, R0, 0x7f, RZ, 0xc0, !PT ;  /* 0x0000007f00007812 */ /* 0x001fe200078ec0ff */
[----:B--2---:R-:W-:-:S03]  /*e570*/  IMAD.SHL.U32 R11, R10, 0x20, RZ ;  /* 0x000000200a0b7824 */ /* 0x004fc600078e00ff */
[----:B------:R-:W-:Y:S01]  /*e580*/  SHF.R.U32.HI R12, RZ, 0x2, R0 ;  /* 0x00000002ff0c7819 */ /* 0x000fe20000011600 */
[----:B------:R-:W-:-:S03]  /*e590*/  IMAD.SHL.U32 R10, R10, 0x20, RZ ;  /* 0x000000200a0a7824 */ /* 0x000fc600078e00ff */
[C---:B------:R-:W-:Y:S02]  /*e5a0*/  LOP3.LUT R11, R12.reuse, 0x60, R11, 0xf8, !PT ;  /* 0x000000600c0b7812 */ /* 0x040fe400078ef80b */
[----:B------:R-:W-:Y:S02]  /*e5b0*/  LOP3.LUT R10, R12, 0x60, R10, 0xf8, !PT ;  /* 0x000000600c0a7812 */ /* 0x000fe400078ef80a */
[----:B------:R-:W-:-:S05]  /*e5c0*/  LOP3.LUT R11, R11, 0x80, RZ, 0xfc, !PT ;  /* 0x000000800b0b7812 */ /* 0x000fca00078efcff */
[----:B------:R-:W-:-:S04]  /*e5d0*/  VIADD R3, R11, UR4 ;  /* 0x000000040b037c36 */ /* 0x000fc80008000000 */
[C---:B------:R-:W-:Y:S01]  /*e5e0*/  IMAD.IADD R8, R3.reuse, 0x1, R36 ;  /* 0x0000000103087824 */ /* 0x040fe200078e0224 */
[----:B------:R-:W-:-:S03]  /*e5f0*/  ISETP.GE.AND P0, PT, R3, R22, PT ;  /* 0x000000160300720c */ /* 0x000fc60003f06270 */
[----:B-1----:R-:W-:Y:S01]  /*e600*/  @P2 IMAD.HI.U32 R5, R8, R5, RZ ;  /* 0x0000000508052227 */ /* 0x002fe200078e00ff */
[----:B------:R-:W-:-:S03]  /*e610*/  ISETP.GT.U32.OR P0, PT, R11, 0x9f, P0 ;  /* 0x0000009f0b00780c */ /* 0x000fc60000704470 */
[----:B------:R-:W-:Y:S01]  /*e620*/  IMAD.MOV.U32 R0, RZ, RZ, R8 ;  /* 0x000000ffff007224 */ /* 0x000fe200078e0008 */
[----:B---3--:R-:W-:-:S09]  /*e630*/  @P2 SHF.R.U32.HI R0, RZ, R4, R5 ;  /* 0x00000004ff002219 */ /* 0x008fd20000011605 */
[----:B------:R-:W0:Y:S01]  /*e640*/  @!P0 LDC.64 R2, c[0x0][0x428] ;  /* 0x00010a00ff028b82 */ /* 0x000e220000000a00 */
[--C-:B------:R-:W-:Y:S01]  /*e650*/  @!P0 SHF.R.S32.HI R7, RZ, 0x1f, R0.reuse ;  /* 0x0000001fff078819 */ /* 0x100fe20000011400 */
[----:B------:R-:W-:-:S06]  /*e660*/  @!P0 IMAD.MOV.U32 R6, RZ, RZ, R0 ;  /* 0x000000ffff068224 */ /* 0x000fcc00078e0000 */
[----:B------:R-:W1:Y:S01]  /*e670*/  @!P0 LDC.64 R4, c[0x0][0x418] ;  /* 0x00010600ff048b82 */ /* 0x000e620000000a00 */
[----:B0-----:R-:W-:-:S04]  /*e680*/  @!P0 IMAD R9, R37, R2, RZ ;  /* 0x0000000225098224 */ /* 0x001fc800078e02ff */
[C---:B------:R-:W-:Y:S02]  /*e690*/  @!P0 IMAD R9, R31.reuse, R3, R9 ;  /* 0x000000031f098224 */ /* 0x040fe400078e0209 */
[----:B------:R-:W-:-:S04]  /*e6a0*/  @!P0 IMAD.WIDE.U32 R2, R31, R2, R6 ;  /* 0x000000021f028225 */ /* 0x000fc800078e0006 */
[----:B------:R-:W-:Y:S01]  /*e6b0*/  @!P0 IMAD.IADD R9, R9, 0x1, R3 ;  /* 0x0000000109098824 */ /* 0x000fe200078e0203 */
[----:B-1----:R-:W-:Y:S01]  /*e6c0*/  @!P0 LEA R6, P1, R2, R4, 0x2 ;  /* 0x0000000402068211 */ /* 0x002fe200078210ff */
[----:B------:R-:W-:-:S03]  /*e6d0*/  IMAD.MOV.U32 R4, RZ, RZ, RZ ;  /* 0x000000ffff047224 */ /* 0x000fc600078e00ff */
[----:B------:R-:W-:Y:S01]  /*e6e0*/  @!P0 LEA.HI.X R7, R2, R5, R9, 0x2, P1 ;  /* 0x0000000502078211 */ /* 0x000fe200008f1409 */
[----:B------:R-:W-:Y:S01]  /*e6f0*/  VIADD R9, R10, UR4 ;  /* 0x000000040a097c36 */ /* 0x000fe20008000000 */
[----:B------:R-:W0:Y:S03]  /*e700*/  @P2 LDC R5, c[0x0][0x438] ;  /* 0x00010e00ff052b82 */ /* 0x000e260000000800 */
[----:B------:R1:W5:Y:S01]  /*e710*/  @!P0 LDG.E R4, desc[UR52][R6.64] ;  /* 0x0000003406048981 */ /* 0x000362000c1e1900 */
[C---:B------:R-:W-:Y:S01]  /*e720*/  ISETP.GE.AND P0, PT, R9.reuse, R22, PT ;  /* 0x000000160900720c */ /* 0x040fe20003f06270 */
[----:B------:R-:W-:-:S04]  /*e730*/  IMAD.IADD R9, R9, 0x1, R36 ;  /* 0x0000000109097824 */ /* 0x000fc800078e0224 */
[----:B------:R-:W-:Y:S01]  /*e740*/  IMAD.MOV.U32 R10, RZ, RZ, R9 ;  /* 0x000000ffff0a7224 */ /* 0x000fe200078e0009 */
[----:B-1----:R-:W1:Y:S08]  /*e750*/  @P2 LDC R6, c[0x0][0x434] ;  /* 0x00010d00ff062b82 */ /* 0x002e700000000800 */
[----:B------:R-:W2:Y:S01]  /*e760*/  @!P0 LDC.64 R2, c[0x0][0x428] ;  /* 0x00010a00ff028b82 */ /* 0x000ea20000000a00 */
[----:B-1----:R-:W-:-:S05]  /*e770*/  @P2 IMAD.HI.U32 R6, R9, R6, RZ ;  /* 0x0000000609062227 */ /* 0x002fca00078e00ff */
[----:B0-----:R-:W-:Y:S01]  /*e780*/  @P2 SHF.R.U32.HI R10, RZ, R5, R6 ;  /* 0x00000005ff0a2219 */ /* 0x001fe20000011606 */
[----:B--2---:R-:W-:-:S03]  /*e790*/  @!P0 IMAD R5, R37, R2, RZ ;  /* 0x0000000225058224 */ /* 0x004fc600078e02ff */
[--C-:B------:R-:W-:Y:S01]  /*e7a0*/  @!P0 SHF.R.S32.HI R7, RZ, 0x1f, R10.reuse ;  /* 0x0000001fff078819 */ /* 0x100fe2000001140a */
[----:B------:R-:W-:Y:S02]  /*e7b0*/  @!P0 IMAD.MOV.U32 R6, RZ, RZ, R10 ;  /* 0x000000ffff068224 */ /* 0x000fe400078e000a */
[C---:B------:R-:W-:Y:S02]  /*e7c0*/  @!P0 IMAD R5, R31.reuse, R3, R5 ;  /* 0x000000031f058224 */ /* 0x040fe400078e0205 */
[----:B------:R-:W-:Y:S02]  /*e7d0*/  @!P0 IMAD.WIDE.U32 R6, R31, R2, R6 ;  /* 0x000000021f068225 */ /* 0x000fe400078e0006 */
[----:B------:R-:W0:Y:S02]  /*e7e0*/  @!P0 LDC.64 R2, c[0x0][0x418] ;  /* 0x00010600ff028b82 */ /* 0x000e240000000a00 */
[----:B------:R-:W-:Y:S01]  /*e7f0*/  @!P0 IMAD.IADD R5, R7, 0x1, R5 ;  /* 0x0000000107058824 */ /* 0x000fe200078e0205 */
[----:B0-----:R-:W-:-:S04]  /*e800*/  @!P0 LEA R2, P1, R6, R2, 0x2 ;  /* 0x0000000206028211 */ /* 0x001fc800078210ff */
[----:B------:R-:W-:Y:S01]  /*e810*/  @!P0 LEA.HI.X R3, R6, R3, R5, 0x2, P1 ;  /* 0x0000000306038211 */ /* 0x000fe200008f1405 */
[----:B------:R-:W-:-:S06]  /*e820*/  IMAD.MOV.U32 R6, RZ, RZ, RZ ;  /* 0x000000ffff067224 */ /* 0x000fcc00078e00ff */
[----:B------:R0:W5:Y:S01]  /*e830*/  @!P0 LDG.E R6, desc[UR52][R2.64] ;  /* 0x0000003402068981 */ /* 0x000162000c1e1900 */
[----:B------:R-:W-:Y:S01]  /*e840*/  ISETP.GT.U32.AND P0, PT, R11, 0x9f, PT ;  /* 0x0000009f0b00780c */ /* 0x000fe20003f04070 */
[----:B------:R-:W-:Y:S01]  /*e850*/  IMAD.MOV R5, RZ, RZ, -R0 ;  /* 0x000000ffff057224 */ /* 0x000fe200078e0a00 */
[----:B------:R-:W-:Y:S01]  /*e860*/  LOP3.LUT R17, R17, 0xffffffbf, RZ, 0xc0, !PT ;  /* 0xffffffbf11117812 */ /* 0x000fe200078ec0ff */
[----:B------:R-:W-:Y:S01]  /*e870*/  IMAD.MOV R0, RZ, RZ, -R10 ;  /* 0x000000ffff007224 */ /* 0x000fe200078e0a0a */
[----:B------:R-:W-:Y:S01]  /*e880*/  LOP3.LUT R18, R18, 0xffff, RZ, 0xc0, !PT ;  /* 0x0000ffff12127812 */ /* 0x000fe200078ec0ff */
[----:B------:R-:W-:Y:S02]  /*e890*/  IMAD R5, R20, R5, R8 ;  /* 0x0000000514057224 */ /* 0x000fe400078e0208 */
[----:B------:R-:W-:Y:S02]  /*e8a0*/  IMAD.U32 R8, RZ, RZ, UR48 ;  /* 0x00000030ff087e24 */ /* 0x000fe4000f8e00ff */
[----:B0-----:R-:W-:-:S02]  /*e8b0*/  IMAD.U32 R2, RZ, RZ, UR44 ;  /* 0x0000002cff027e24 */ /* 0x001fc4000f8e00ff */
[----:B------:R-:W-:Y:S02]  /*e8c0*/  IMAD R7, R20, R0, R9 ;  /* 0x0000000014077224 */ /* 0x000fe400078e0209 */
[----:B------:R-:W-:Y:S01]  /*e8d0*/  VIADD R8, R8, 0xffffffff ;  /* 0xffffffff08087836 */ /* 0x000fe20000000000 */
[----:B------:R-:W-:-:S13]  /*e8e0*/  ISETP.NE.AND P2, PT, R2, 0x3, PT ;  /* 0x000000030200780c */ /* 0x000fda0003f45270 */
[----:B------:R-:W-:-:S04]  /*e8f0*/  @P2 LOP3.LUT R17, R17, 0x40, RZ, 0xfc, !PT ;  /* 0x0000004011112812 */ /* 0x000fc800078efcff */
[----:B------:R-:W-:-:S04]  /*e900*/  LOP3.LUT R17, R17, 0xffffffdf, RZ, 0xc0, !PT ;  /* 0xffffffdf11117812 */ /* 0x000fc800078ec0ff */
[----:B------:R-:W-:Y:S01]  /*e910*/  @P0 LOP3.LUT R17, R17, 0x20, RZ, 0xfc, !PT ;  /* 0x0000002011110812 */ /* 0x000fe200078efcff */
[----:B------:R-:W-:Y:S06]  /*e920*/  @!P2 BRA `(.L_x_254) ;  /* 0x000000000004a947 */ /* 0x000fec0003800000 */
[----:B------:R-:W-:Y:S01]  /*e930*/  BPT.TRAP 0x1 ;  /* 0x000000040000795c */ /* 0x000fe20000300000 */
.L_x_254:
[----:B------:R-:W-:Y:S01]  /*e940*/  IMAD R0, R19, 0x8, R16 ;  /* 0x0000000813007824 */ /* 0x000fe200078e0210 */
[----:B------:R-:W-:Y:S01]  /*e950*/  SHF.L.U32 R28, R32, 0x1f, RZ ;  /* 0x0000001f201c7819 */ /* 0x000fe200000006ff */
[----:B------:R-:W-:Y:S01]  /*e960*/  BSSY B0, `(.L_x_255) ;  /* 0x0000004000007945 */ /* 0x000fe20003800000 */
[----:B------:R-:W-:Y:S02]  /*e970*/  SHF.R.S32.HI R24, RZ, 0x1f, R7 ;  /* 0x0000001fff187819 */ /* 0x000fe40000011407 */
[----:B------:R-:W0:Y:S02]  /*e980*/  SYNCS.PHASECHK.TRANS64.TRYWAIT P0, [R0+URZ+0x29880], R28 ;  /* 0x0298801c000075a7 */ /* 0x000e24000800017f */
[----:B0-----:R-:W-:Y:S05]  /*e990*/  @!P0 BRA `(.L_x_256) ;  /* 0x0000004800b08947 */ /* 0x001fea0003800000 */
.L_x_334:
[----:B------:R-:W-:Y:S05]  /*e9a0*/  BSYNC B0 ;  /* 0x0000000000007941 */ /* 0x000fea0003800000 */
.L_x_255:
[----:B------:R-:W-:Y:S01]  /*e9b0*/  ULDC.64 UR4, c[0x0][0x328] ;  /* 0x0000ca0000047ab9 */ /* 0x000fe20000000a00 */
[----:B------:R-:W1:Y:S01]  /*e9c0*/  S2R R13, SR_TID.X ;  /* 0x00000000000d7919 */ /* 0x000e620000002100 */
[----:B------:R-:W-:Y:S01]  /*e9d0*/  IMAD R9, R24, UR4, RZ ;  /* 0x0000000418097c24 */ /* 0x000fe2000f8e02ff */
[----:B-----5:R-:W-:Y:S01]  /*e9e0*/  SHF.R.S32.HI R26, RZ, 0x1f, R6 ;  /* 0x0000001fff1a7819 */ /* 0x020fe20000011406 */
[C---:B------:R-:W-:Y:S01]  /*e9f0*/  IMAD.WIDE.U32 R2, R7.reuse, UR4, RZ ;  /* 0x0000000407027c25 */ /* 0x040fe2000f8e00ff */
[----:B------:R-:W-:Y:S01]  /*ea00*/  ULDC.64 UR6, c[0x0][0x338] ;  /* 0x0000ce0000067ab9 */ /* 0x000fe20000000a00 */
[----:B------:R-:W-:Y:S02]  /*ea10*/  SHF.R.S32.HI R25, RZ, 0x1f, R5 ;  /* 0x0000001fff197819 */ /* 0x000fe40000011405 */
[----:B------:R-:W-:Y:S01]  /*ea20*/  IMAD R9, R7, UR5, R9 ;  /* 0x0000000507097c24 */ /* 0x000fe2000f8e0209 */
[----:B------:R-:W-:Y:S01]  /*ea30*/  SHF.R.S32.HI R27, RZ, 0x1f, R4 ;  /* 0x0000001fff1b7819 */ /* 0x000fe20000011404 */
[----:B------:R-:W-:Y:S01]  /*ea40*/  IMAD R12, R8, -0xa0, R22 ;  /* 0xffffff60080c7824 */ /* 0x000fe200078e0216 */
[----:B------:R-:W-:Y:S01]  /*ea50*/  LOP3.LUT P1, RZ, R17, 0x1, RZ, 0xc0, !PT ;  /* 0x0000000111ff7812 */ /* 0x000fe2000782c0ff */
[----:B------:R-:W-:-:S02]  /*ea60*/  IMAD.IADD R3, R3, 0x1, R9 ;  /* 0x0000000103037824 */ /* 0x000fc400078e0209 */
[----:B------:R-:W-:Y:S02]  /*ea70*/  IMAD R9, R26, UR6, RZ ;  /* 0x000000061a097c24 */ /* 0x000fe4000f8e02ff */
[----:B------:R-:W-:-:S04]  /*ea80*/  IMAD.WIDE.U32 R2, R6, UR6, R2 ;  /* 0x0000000606027c25 */ /* 0x000fc8000f8e0002 */
[----:B------:R-:W-:Y:S02]  /*ea90*/  IMAD R9, R6, UR7, R9 ;  /* 0x0000000706097c24 */ /* 0x000fe4000f8e0209 */
[----:B------:R-:W-:Y:S02]  /*eaa0*/  IMAD R10, R25, UR4, RZ ;  /* 0x00000004190a7c24 */ /* 0x000fe4000f8e02ff */
[----:B------:R-:W-:Y:S02]  /*eab0*/  IMAD.IADD R9, R3, 0x1, R9 ;  /* 0x0000000103097824 */ /* 0x000fe400078e0209 */
[----:B------:R-:W-:Y:S02]  /*eac0*/  IMAD.MOV.U32 R8, RZ, RZ, R2 ;  /* 0x000000ffff087224 */ /* 0x000fe400078e0002 */
[C---:B------:R-:W-:Y:S02]  /*ead0*/  IMAD R10, R5.reuse, UR5, R10 ;  /* 0x00000005050a7c24 */ /* 0x040fe4000f8e020a */
[----:B------:R-:W-:Y:S01]  /*eae0*/  IMAD.WIDE.U32 R2, R5, UR4, RZ ;  /* 0x0000000405027c25 */ /* 0x000fe2000f8e00ff */
[----:B------:R-:W-:Y:S01]  /*eaf0*/  ULDC.64 UR4, c[0x0][0x330] ;  /* 0x0000cc0000047ab9 */ /* 0x000fe20000000a00 */
[----:B-1----:R-:W-:-:S02]  /*eb00*/  LOP3.LUT R13, R13, 0x7f, RZ, 0xc0, !PT ;  /* 0x0000007f0d0d7812 */ /* 0x002fc400078ec0ff */
[----:B------:R-:W-:Y:S02]  /*eb10*/  IMAD.IADD R3, R3, 0x1, R10 ;  /* 0x0000000103037824 */ /* 0x000fe400078e020a */
[----:B------:R-:W-:Y:S01]  /*eb20*/  IMAD R10, R27, UR6, RZ ;  /* 0x000000061b0a7c24 */ /* 0x000fe2000f8e02ff */
[----:B------:R-:W-:Y:S01]  /*eb30*/  SHF.R.U32.HI R14, RZ, 0x2, R13 ;  /* 0x00000002ff0e7819 */ /* 0x000fe2000001160d */
[----:B------:R-:W-:Y:S01]  /*eb40*/  IMAD.WIDE.U32 R2, R4, UR6, R2 ;  /* 0x0000000604027c25 */ /* 0x000fe2000f8e0002 */
[----:B------:R-:W-:-:S03]  /*eb50*/  SHF.R.U32.HI R13, RZ, 0x5, R13 ;  /* 0x00000005ff0d7819 */ /* 0x000fc6000001160d */
[----:B------:R-:W-:Y:S01]  /*eb60*/  IMAD R10, R4, UR7, R10 ;  /* 0x00000007040a7c24 */ /* 0x000fe2000f8e020a */
[----:B------:R-:W-:Y:S01]  /*eb70*/  ULDC.64 UR6, c[0x0][0x318] ;  /* 0x0000c60000067ab9 */ /* 0x000fe20000000a00 */
[C---:B------:R-:W-:Y:S02]  /*eb80*/  IMAD R22, R18.reuse, UR5, RZ ;  /* 0x0000000512167c24 */ /* 0x040fe4000f8e02ff */
[----:B------:R-:W-:Y:S02]  /*eb90*/  IMAD.IADD R3, R3, 0x1, R10 ;  /* 0x0000000103037824 */ /* 0x000fe400078e020a */
[----:B------:R-:W-:-:S04]  /*eba0*/  IMAD.WIDE.U32 R10, R18, UR4, R8 ;  /* 0x00000004120a7c25 */ /* 0x000fc8000f8e0008 */
[----:B------:R-:W-:Y:S01]  /*ebb0*/  IMAD.WIDE.U32 R2, R18, UR4, R2 ;  /* 0x0000000412027c25 */ /* 0x000fe2000f8e0002 */
[----:B------:R-:W-:Y:S01]  /*ebc0*/  IADD3 R9, P0, R10, UR6, RZ ;  /* 0x000000060a097c10 */ /* 0x000fe2000ff1e0ff */
[----:B------:R-:W-:Y:S02]  /*ebd0*/  UMOV UR4, 0xffffffff ;  /* 0xffffffff00047882 */ /* 0x000fe40000000000 */
[----:B------:R-:W-:Y:S01]  /*ebe0*/  IMAD.IADD R10, R12, 0x1, -R14 ;  /* 0x000000010c0a7824 */ /* 0x000fe200078e0a0e */
[----:B------:R-:W-:Y:S01]  /*ebf0*/  IADD3.X R8, R11, UR7, R22, P0, !PT ;  /* 0x000000070b087c10 */ /* 0x000fe200087fe416 */
[----:B------:R-:W-:Y:S01]  /*ec00*/  IMAD.SHL.U32 R13, R13, 0x400, RZ ;  /* 0x000004000d0d7824 */ /* 0x000fe200078e00ff */
[----:B------:R-:W-:Y:S02]  /*ec10*/  IADD3 R23, P0, R2, UR6, RZ ;  /* 0x0000000602177c10 */ /* 0x000fe4000ff1e0ff */
[----:B------:R-:W-:Y:S02]  /*ec20*/  ISETP.GE.AND P5, PT, R10, 0x1, PT ;  /* 0x000000010a00780c */ /* 0x000fe40003fa6270 */
[----:B------:R-:W-:Y:S01]  /*ec30*/  IADD3.X R22, R22, UR7, R3, P0, !PT ;  /* 0x0000000716167c10 */ /* 0x000fe200087fe403 */
[----:B------:R-:W-:Y:S01]  /*ec40*/  IMAD R3, R19, 0x5000, R13 ;  /* 0x0000500013037824 */ /* 0x000fe200078e020d */
[----:B------:R-:W-:Y:S09]  /*ec50*/  BRA.DIV UR4, `(.L_x_257) ;  /* 0x0000004a04147947 */ /* 0x000ff2000b800000 */
[----:B------:R-:W1:Y:S01]  /*ec60*/  SHFL.IDX PT, R12, R9, RZ, 0x1c1f ;  /* 0x001c1fff090c7589 */ /* 0x000e6200000e0000 */
[C---:B------:R-:W-:Y:S02]  /*ec70*/  LOP3.LUT P6, RZ, R17.reuse, 0x2, RZ, 0xc0, !PT ;  /* 0x0000000211ff7812 */ /* 0x040fe400078cc0ff */
[----:B------:R-:W-:Y:S01]  /*ec80*/  LOP3.LUT R17, R17, 0xfffffeff, RZ, 0xc0, !PT ;  /* 0xfffffeff11117812 */ /* 0x000fe200078ec0ff */
[----:B------:R-:W2:Y:S01]  /*ec90*/  SHFL.IDX PT, R2, R8, RZ, 0x1c1f ;  /* 0x001c1fff08027589 */ /* 0x000ea200000e0000 */
[C---:B------:R-:W-:Y:S02]  /*eca0*/  ISETP.GE.AND P4, PT, R10.reuse, 0x21, PT ;  /* 0x000000210a00780c */ /* 0x040fe40003f86270 */
[C---:B------:R-:W-:Y:S01]  /*ecb0*/  ISETP.GE.AND P3, PT, R10.reuse, 0x41, PT ;  /* 0x000000410a00780c */ /* 0x040fe20003f66270 */
[----:B------:R-:W-:Y:S01]  /*ecc0*/  SHFL.IDX PT, R21, R8, 0x1, 0x1c1f ;  /* 0x003c1f0008157f89 */ /* 0x000fe200000e0000 */
[----:B------:R-:W-:-:S03]  /*ecd0*/  ISETP.GE.AND P2, PT, R10, 0x61, PT ;  /* 0x000000610a00780c */ /* 0x000fc60003f46270 */
[----:B------:R-:W-:Y:S01]  /*ece0*/  SHFL.IDX PT, R20, R8, 0x3, 0x1c1f ;  /* 0x007c1f0008147f89 */ /* 0x000fe200000e0000 */
[----:B-1----:R-:W-:-:S05]  /*ecf0*/  IADD3 R12, P0, R35, R12, RZ ;  /* 0x0000000c230c7210 */ /* 0x002fca0007f1e0ff */
[----:B--2---:R-:W-:Y:S01]  /*ed00*/  IMAD.X R13, RZ, RZ, R2, P0 ;  /* 0x000000ffff0d7224 */ /* 0x004fe200000e0602 */
[----:B------:R-:W-:Y:S02]  /*ed10*/  ISETP.LT.OR P0, PT, R10, 0x1, P6 ;  /* 0x000000010a00780c */ /* 0x000fe40003701670 */
[----:B------:R-:W-:-:S05]  /*ed20*/  IADD3 R2, R16, R3, R33 ;  /* 0x0000000310027210 */ /* 0x000fca0007ffe021 */
[----:B------:R-:W-:-:S06]  /*ed30*/  IMAD.IADD R3, R34, 0x1, R2 ;  /* 0x0000000122037824 */ /* 0x000fcc00078e0202 */
[----:B------:R-:W-:Y:S01]  /*ed40*/  LDGSTS.E.BYPASS.LTC128B.128 [R2+0xa400], desc[UR52][R12.64], !P0 ;  /* 0x0a4000000c027fae */ /* 0x000fe2000c101d74 */
[----:B------:R-:W-:-:S13]  /*ed50*/  ISETP.LT.OR P0, PT, R10, 0x1, P1 ;  /* 0x000000010a00780c */ /* 0x000fda0000f01670 */
[----:B------:R1:W-:Y:S04]  /*ed60*/  LDGSTS.E.BYPASS.LTC128B.128 [R3+0xa400], desc[UR52][R12.64+0x40], !P0 ;  /* 0x0a4000400c037fae */ /* 0x0003e8000c101d74 */
[----:B-1----:R-:W1:Y:S02]  /*ed70*/  SHFL.IDX PT, R12, R9, 0x1, 0x1c1f ;  /* 0x003c1f00090c7f89 */ /* 0x002e6400000e0000 */
[----:B-1----:R-:W-:-:S05]  /*ed80*/  IADD3 R12, P0, R35, R12, RZ ;  /* 0x0000000c230c7210 */ /* 0x002fca0007f1e0ff */
[----:B------:R-:W-:Y:S01]  /*ed90*/  IMAD.X R13, RZ, RZ, R21, P0 ;  /* 0x000000ffff0d7224 */ /* 0x000fe200000e0615 */
[----:B------:R-:W-:Y:S01]  /*eda0*/  ISETP.LT.OR P0, PT, R10, 0x21, P6 ;  /* 0x000000210a00780c */ /* 0x000fe20003701670 */
[----:B------:R-:W-:-:S12]  /*edb0*/  SHFL.IDX PT, R21, R8, 0x2, 0x1c1f ;  /* 0x005c1f0008157f89 */ /* 0x000fd800000e0000 */
[----:B------:R-:W-:Y:S01]  /*edc0*/  LDGSTS.E.BYPASS.LTC128B.128 [R2+0xb400], desc[UR52][R12.64], !P0 ;  /* 0x0b4000000c027fae */ /* 0x000fe2000c101d74 */
[----:B------:R-:W-:-:S13]  /*edd0*/  ISETP.LT.OR P0, PT, R10, 0x21, P1 ;  /* 0x000000210a00780c */ /* 0x000fda0000f01670 */
[----:B------:R1:W-:Y:S04]  /*ede0*/  LDGSTS.E.BYPASS.LTC128B.128 [R3+0xb400], desc[UR52][R12.64+0x40], !P0 ;  /* 0x0b4000400c037fae */ /* 0x0003e8000c101d74 */
[----:B-1----:R-:W1:Y:S04]  /*edf0*/  SHFL.IDX PT, R12, R9, 0x2, 0x1c1f ;  /* 0x005c1f00090c7f89 */ /* 0x002e6800000e0000 */
[----:B------:R-:W2:Y:S01]  /*ee00*/  SHFL.IDX PT, R9, R9, 0x3, 0x1c1f ;  /* 0x007c1f0009097f89 */ /* 0x000ea200000e0000 */
[----:B-1----:R-:W-:-:S05]  /*ee10*/  IADD3 R12, P0, R35, R12, RZ ;  /* 0x0000000c230c7210 */ /* 0x002fca0007f1e0ff */
[----:B------:R-:W-:Y:S01]  /*ee20*/  IMAD.X R13, RZ, RZ, R21, P0 ;  /* 0x000000ffff0d7224 */ /* 0x000fe200000e0615 */
[----:B------:R-:W-:-:S13]  /*ee30*/  ISETP.LT.OR P0, PT, R10, 0x41, P6 ;  /* 0x000000410a00780c */ /* 0x000fda0003701670 */
[----:B------:R-:W-:Y:S01]  /*ee40*/  LDGSTS.E.BYPASS.LTC128B.128 [R2+0xc400], desc[UR52][R12.64], !P0 ;  /* 0x0c4000000c027fae */ /* 0x000fe2000c101d74 */
[----:B------:R-:W-:-:S13]  /*ee50*/  ISETP.LT.OR P0, PT, R10, 0x41, P1 ;  /* 0x000000410a00780c */ /* 0x000fda0000f01670 */
[----:B------:R-:W-:Y:S01]  /*ee60*/  LDGSTS.E.BYPASS.LTC128B.128 [R3+0xc400], desc[UR52][R12.64+0x40], !P0 ;  /* 0x0c4000400c037fae */ /* 0x000fe2000c101d74 */
[----:B--2---:R-:W-:-:S05]  /*ee70*/  IADD3 R8, P0, R35, R9, RZ ;  /* 0x0000000923087210 */ /* 0x004fca0007f1e0ff */
[----:B------:R-:W-:Y:S01]  /*ee80*/  IMAD.X R9, RZ, RZ, R20, P0 ;  /* 0x000000ffff097224 */ /* 0x000fe200000e0614 */
[----:B------:R-:W-:-:S13]  /*ee90*/  ISETP.LT.OR P0, PT, R10, 0x61, P6 ;  /* 0x000000610a00780c */ /* 0x000fda0003701670 */
[----:B------:R-:W-:Y:S01]  /*eea0*/  LDGSTS.E.BYPASS.LTC128B.128 [R2+0xd400], desc[UR52][R8.64], !P0 ;  /* 0x0d40000008027fae */ /* 0x000fe2000c101d74 */
[----:B------:R-:W-:-:S13]  /*eeb0*/  ISETP.LT.OR P0, PT, R10, 0x61, P1 ;  /* 0x000000610a00780c */ /* 0x000fda0000f01670 */
[----:B------:R1:W-:Y:S01]  /*eec0*/  LDGSTS.E.BYPASS.LTC128B.128 [R3+0xd400], desc[UR52][R8.64+0x40], !P0 ;  /* 0x0d40004008037fae */ /* 0x0003e2000c101d74 */
[----:B------:R-:W-:-:S03]  /*eed0*/  ISETP.GE.AND P0, PT, R10, 0x81, PT ;  /* 0x000000810a00780c */ /* 0x000fc60003f06270 */
[----:B-1----:R1:W2:Y:S10]  /*eee0*/  SHFL.IDX PT, R9, R22, RZ, 0x1c1f ;  /* 0x001c1fff16097589 */ /* 0x0022b400000e0000 */
[----:B------:R-:W-:Y:S01]  /*eef0*/  @P0 LOP3.LUT R17, R17, 0x100, RZ, 0xfc, !PT ;  /* 0x0000010011110812 */ /* 0x000fe200078efcff */
[----:B------:R1:W3:Y:S06]  /*ef00*/  SHFL.IDX PT, R8, R23, RZ, 0x1c1f ;  /* 0x001c1fff17087589 */ /* 0x0002ec00000e0000 */
.L_x_346:
[----:B---3--:R-:W-:Y:S02]  /*ef10*/  IADD3 R8, P0, R35, R8, RZ ;  /* 0x0000000823087210 */ /* 0x008fe40007f1e0ff */
[----:B------:R-:W-:-:S03]  /*ef20*/  LOP3.LUT P6, RZ, R17, 0x2, RZ, 0xc0, !PT ;  /* 0x0000000211ff7812 */ /* 0x000fc600078cc0ff */
[----:B--2---:R-:W-:Y:S01]  /*ef30*/  IMAD.X R9, RZ, RZ, R9, P0 ;  /* 0x000000ffff097224 */ /* 0x004fe200000e0609 */
[----:B------:R-:W-:-:S13]  /*ef40*/  ISETP.LT.OR P0, PT, R10, 0x81, P6 ;  /* 0x000000810a00780c */ /* 0x000fda0003701670 */
[----:B------:R-:W-:Y:S01]  /*ef50*/  @!PT LDS RZ, [RZ] ;  /* 0x00000000fffff984 */ /* 0x000fe20000000800 */
[----:B------:R-:W-:Y:S01]  /*ef60*/  @!PT LDS RZ, [RZ] ;  /* 0x00000000fffff984 */ /* 0x000fe20000000800 */
[----:B------:R-:W-:Y:S01]  /*ef70*/  @!PT LDS RZ, [RZ] ;  /* 0x00000000fffff984 */ /* 0x000fe20000000800 */
[----:B------:R2:W-:Y:S01]  /*ef80*/  LDGSTS.E.BYPASS.LTC128B.128 [R2+0xe400], desc[UR52][R8.64], !P0 ;  /* 0x0e40000008027fae */ /* 0x0005e2000c101d74 */
[----:B------:R-:W-:-:S13]  /*ef90*/  ISETP.LT.OR P0, PT, R10, 0x81, P1 ;  /* 0x000000810a00780c */ /* 0x000fda0000f01670 */
[----:B------:R2:W-:Y:S01]  /*efa0*/  LDGSTS.E.BYPASS.LTC128B.128 [R3+0xe400], desc[UR52][R8.64+0x40], !P0 ;  /* 0x0e40004008037fae */ /* 0x0005e2000c101d74 */
[----:B------:R-:W-:Y:S01]  /*efb0*/  PLOP3.LUT P0, PT, PT, PT, PT, 0x80, 0x0 ;  /* 0x000000000000781c */ /* 0x000fe20003f0f070 */
[----:B------:R-:W-:-:S12]  /*efc0*/  NOP ;  /* 0x0000000000007918 */ /* 0x000fd80000000000 */
.L_x_258:
[----:B------:R-:W-:Y:S02]  /*efd0*/  PLOP3.LUT P1, PT, P1, P0, PT, 0xa2, 0x0 ;  /* 0x000000000000781c */ /* 0x000fe40000f21472 */
[----:B------:R-:W-:-:S08]  /*efe0*/  @P0 R2UR P1, UR4, R0 ;  /* 0x00000000000402ca */ /* 0x000fd00000020000 */
[----:B------:R-:W-:-:S05]  /*eff0*/  @P0 PLOP3.LUT P0, PT, P1, PT, PT, 0x80, 0x0 ;  /* 0x000000000000081c */ /* 0x000fca0000f0f070 */
[----:B------:R-:W-:Y:S01]  /*f000*/  @!P1 SYNCS.ARRIVE.TRANS64.RED.A0T1 RZ, [UR4+0x29870], RZ ;  /* 0x029870ffffff99a7 */ /* 0x000fe20008200404 */
[----:B------:R-:W-:Y:S07]  /*f010*/  @!P1 ARRIVES.LDGSTSBAR.64.TRANSCNT [UR4+0x29870] ;  /* 0x02987000ff0099b0 */ /* 0x000fee0008000a84 */
[----:B------:R-:W-:Y:S05]  /*f020*/  @P0 BRA.U.ANY `(.L_x_258) ;  /* 0xfffffffd00e80947 */ /* 0x000fea000393ffff */
[----:B------:R-:W-:Y:S01]  /*f030*/  NOP ;  /* 0x0000000000007918 */ /* 0x000fe20000000000 */
[----:B--2---:R-:W-:-:S05]  /*f040*/  IMAD.U32 R2, RZ, RZ, UR44 ;  /* 0x0000002cff027e24 */ /* 0x004fca000f8e00ff */
[----:B------:R-:W-:-:S13]  /*f050*/  ISETP.NE.AND P6, PT, R2, 0x3, PT ;  /* 0x000000030200780c */ /* 0x000fda0003fc5270 */
[----:B------:R-:W-:Y:S05]  /*f060*/  @!P6 BRA `(.L_x_259) ;  /* 0x000000000004e947 */ /* 0x000fea0003800000 */
[----:B------:R-:W-:Y:S01]  /*f070*/  BPT.TRAP 0x1 ;  /* 0x000000040000795c */ /* 0x000fe20000300000 */
.L_x_259:
[----:B------:R2:W-:Y:S01]  /*f080*/  SYNCS.ARRIVE.TRANS64.A1T0 RZ, [R0+URZ+0x29870], RZ ;  /* 0x029870ff00ff79a7 */ /* 0x0005e2000810003f */
[----:B------:R-:W-:Y:S05]  /*f090*/  @!P6 BRA `(.L_x_260) ;  /* 0x000000000004e947 */ /* 0x000fea0003800000 */
[----:B------:R-:W-:Y:S01]  /*f0a0*/  BPT.TRAP 0x1 ;  /* 0x000000040000795c */ /* 0x000fe20000300000 */
.L_x_260:
[----:B------:R-:W3:Y:S01]  /*f0b0*/  SYNCS.PHASECHK.TRANS64.TRYWAIT P0, [R0+URZ+0x29840], R28 ;  /* 0x0298401c000075a7 */ /* 0x000ee2000800017f */
[----:B------:R-:W-:Y:S04]  /*f0c0*/  BSSY B0, `(.L_x_261) ;  /* 0x0000002000007945 */ /* 0x000fe80003800000 */
[----:B---3--:R-:W-:Y:S05]  /*f0d0*/  @!P0 BRA `(.L_x_262) ;  /* 0x0000004800a48947 */ /* 0x008fea0003800000 */
.L_x_347:
[----:B------:R-:W-:Y:S05]  /*f0e0*/  BSYNC B0 ;  /* 0x0000000000007941 */ /* 0x000fea0003800000 */
.L_x_261:
[----:B------:R-:W4:Y:S01]  /*f0f0*/  LDL R9, [R1+0x14] ;  /* 0x0000140001097983 */ /* 0x000f220000100800 */
[----:B------:R-:W-:Y:S01]  /*f100*/  ULDC.64 UR4, c[0x0][0x300] ;  /* 0x0000c00000047ab9 */ /* 0x000fe20000000a00 */
[----:B------:R-:W-:Y:S01]  /*f110*/  ULDC.64 UR6, c[0x0][0x310] ;  /* 0x0000c40000067ab9 */ /* 0x000fe20000000a00 */
[----:B------:R-:W-:Y:S02]  /*f120*/  IMAD R8, R24, UR4, RZ ;  /* 0x0000000418087c24 */ /* 0x000fe4000f8e02ff */
[----:B------:R-:W-:-:S04]  /*f130*/  IMAD.WIDE.U32 R2, R7, UR4, RZ ;  /* 0x0000000407027c25 */ /* 0x000fc8000f8e00ff */
[----:B------:R-:W-:Y:S02]  /*f140*/  IMAD R8, R7, UR5, R8 ;  /* 0x0000000507087c24 */ /* 0x000fe4000f8e0208 */
[----:B------:R-:W-:Y:S02]  /*f150*/  IMAD R26, R26, UR6, RZ ;  /* 0x000000061a1a7c24 */ /* 0x000fe4000f8e02ff */
[----:B------:R-:W-:Y:S02]  /*f160*/  IMAD.IADD R3, R3, 0x1, R8 ;  /* 0x0000000103037824 */ /* 0x000fe400078e0208 */
[----:B------:R-:W-:Y:S02]  /*f170*/  IMAD R8, R25, UR4, RZ ;  /* 0x0000000419087c24 */ /* 0x000fe4000f8e02ff */
[----:B------:R-:W-:-:S04]  /*f180*/  IMAD.WIDE.U32 R2, R6, UR6, R2 ;  /* 0x0000000606027c25 */ /* 0x000fc8000f8e0002 */
[----:B------:R-:W-:Y:S02]  /*f190*/  IMAD R6, R6, UR7, R26 ;  /* 0x0000000706067c24 */ /* 0x000fe4000f8e021a */
[----:B------:R-:W-:Y:S02]  /*f1a0*/  IMAD R8, R5, UR5, R8 ;  /* 0x0000000505087c24 */ /* 0x000fe4000f8e0208 */
[----:B------:R-:W-:Y:S02]  /*f1b0*/  IMAD.IADD R7, R3, 0x1, R6 ;  /* 0x0000000103077824 */ /* 0x000fe400078e0206 */
[----:B------:R-:W-:Y:S02]  /*f1c0*/  IMAD.MOV.U32 R6, RZ, RZ, R2 ;  /* 0x000000ffff067224 */ /* 0x000fe400078e0002 */
[----:B------:R-:W-:Y:S01]  /*f1d0*/  IMAD.WIDE.U32 R2, R5, UR4, RZ ;  /* 0x0000000405027c25 */ /* 0x000fe2000f8e00ff */
[----:B------:R-:W-:-:S03]  /*f1e0*/  ULDC.64 UR4, c[0x0][0x308] ;  /* 0x0000c20000047ab9 */ /* 0x000fc60000000a00 */
[----:B------:R-:W-:Y:S02]  /*f1f0*/  IMAD.IADD R3, R3, 0x1, R8 ;  /* 0x0000000103037824 */ /* 0x000fe400078e0208 */
[----:B------:R-:W-:Y:S02]  /*f200*/  IMAD R8, R27, UR6, RZ ;  /* 0x000000061b087c24 */ /* 0x000fe4000f8e02ff */
[----:B------:R-:W-:-:S04]  /*f210*/  IMAD.WIDE.U32 R2, R4, UR6, R2 ;  /* 0x0000000604027c25 */ /* 0x000fc8000f8e0002 */
[----:B------:R-:W-:Y:S01]  /*f220*/  IMAD R8, R4, UR7, R8 ;  /* 0x0000000704087c24 */ /* 0x000fe2000f8e0208 */
[----:B------:R-:W-:Y:S01]  /*f230*/  ULDC.64 UR6, c[0x0][0x2e8] ;  /* 0x0000ba0000067ab9 */ /* 0x000fe20000000a00 */
[----:B------:R-:W-:-:S04]  /*f240*/  IMAD.WIDE.U32 R6, R18, UR4, R6 ;  /* 0x0000000412067c25 */ /* 0x000fc8000f8e0006 */
[----:B------:R-:W-:Y:S01]  /*f250*/  IMAD.IADD R3, R3, 0x1, R8 ;  /* 0x0000000103037824 */ /* 0x000fe200078e0208 */
[----:B------:R-:W-:Y:S01]  /*f260*/  IADD3 R5, P0, R6, UR6, RZ ;  /* 0x0000000606057c10 */ /* 0x000fe2000ff1e0ff */
[C---:B------:R-:W-:Y:S02]  /*f270*/  IMAD R4, R18.reuse, UR5, RZ ;  /* 0x0000000512047c24 */ /* 0x040fe4000f8e02ff */
[----:B------:R-:W-:Y:S01]  /*f280*/  IMAD.WIDE.U32 R2, R18, UR4, R2 ;  /* 0x0000000412027c25 */ /* 0x000fe2000f8e0002 */
[----:B------:R-:W-:Y:S02]  /*f290*/  UMOV UR4, 0xffffffff ;  /* 0xffffffff00047882 */ /* 0x000fe40000000000 */
[----:B------:R-:W-:Y:S02]  /*f2a0*/  IADD3.X R6, R7, UR7, R4, P0, !PT ;  /* 0x0000000707067c10 */ /* 0x000fe400087fe404 */
[----:B------:R-:W-:-:S04]  /*f2b0*/  IADD3 R8, P0, R2, UR6, RZ ;  /* 0x0000000602087c10 */ /* 0x000fc8000ff1e0ff */
[----:B------:R-:W-:Y:S01]  /*f2c0*/  IADD3.X R7, R4, UR7, R3, P0, !PT ;  /* 0x0000000704077c10 */ /* 0x000fe200087fe403 */
[----:B----4-:R-:W-:Y:S01]  /*f2d0*/  IMAD R4, R19, 0x7800, R9 ;  /* 0x0000780013047824 */ /* 0x010fe200078e0209 */
[----:B------:R-:W-:Y:S07]  /*f2e0*/  BRA.DIV UR4, `(.L_x_263) ;  /* 0x0000004a04347947 */ /* 0x000fee000b800000 */
[----:B------:R-:W4:Y:S01]  /*f2f0*/  SHFL.IDX PT, R3, R5, RZ, 0x1c1f ;  /* 0x001c1fff05037589 */ /* 0x000f2200000e0000 */
[C---:B------:R-:W-:Y:S01]  /*f300*/  LOP3.LUT P6, RZ, R17.reuse, 0x8, RZ, 0xc0, !PT ;  /* 0x0000000811ff7812 */ /* 0x040fe200078cc0ff */
[C-C-:B------:R-:W-:Y:S01]  /*f310*/  @P5 IMAD.IADD R9, R16.reuse, 0x1, R4.reuse ;  /* 0x0000000110095824 */ /* 0x140fe200078e0204 */
[----:B------:R-:W-:Y:S01]  /*f320*/  LOP3.LUT P1, RZ, R17, 0x4, RZ, 0xc0, !PT ;  /* 0x0000000411ff7812 */ /* 0x000fe2000782c0ff */
[----:B------:R-:W5:Y:S01]  /*f330*/  SHFL.IDX PT, R2, R6, RZ, 0x1c1f ;  /* 0x001c1fff06027589 */ /* 0x000f6200000e0000 */
[----:B------:R-:W-:-:S03]  /*f340*/  @P4 IMAD.IADD R21, R16, 0x1, R4 ;  /* 0x0000000110154824 */ /* 0x000fc600078e0204 */
[----:B------:R-:W-:Y:S04]  /*f350*/  SHFL.IDX PT, R7, R7, RZ, 0x1c1f ;  /* 0x001c1fff07077589 */ /* 0x000fe800000e0000 */
[----:B------:R-:W-:Y:S01]  /*f360*/  SHFL.IDX PT, R14, R8, RZ, 0x1c1f ;  /* 0x001c1fff080e7589 */ /* 0x000fe200000e0000 */
[----:B----4-:R-:W-:-:S05]  /*f370*/  @P5 IADD3 R3, P0, R35, R3, RZ ;  /* 0x0000000323035210 */ /* 0x010fca0007f1e0ff */
[----:B-----5:R-:W-:Y:S01]  /*f380*/  @P5 IMAD.X R2, RZ, RZ, R2, P0 ;  /* 0x000000ffff025224 */ /* 0x020fe200000e0602 */
[----:B------:R-:W-:-:S04]  /*f390*/  LOP3.LUT P0, RZ, R17, 0x10, RZ, 0xc0, !PT ;  /* 0x0000001011ff7812 */ /* 0x000fc8000780c0ff */
[----:B------:R-:W-:-:S04]  /*f3a0*/  @P5 LOP3.LUT R3, R3, R2, RZ, 0x3c, !PT ;  /* 0x0000000203035212 */ /* 0x000fc800078e3cff */
[----:B------:R-:W-:-:S04]  /*f3b0*/  @P5 LOP3.LUT R2, R3, R2, RZ, 0x3c, !PT ;  /* 0x0000000203025212 */ /* 0x000fc800078e3cff */
[----:B------:R-:W-:-:S05]  /*f3c0*/  @P5 LOP3.LUT R3, R3, R2, RZ, 0x3c, !PT ;  /* 0x0000000203035212 */ /* 0x000fca00078e3cff */
[----:B------:R-:W-:Y:S04]  /*f3d0*/  @P5 LDGSTS.E.BYPASS.LTC128B.128 [R9+0x1a400], desc[UR52][R2.64], !P0 ;  /* 0x1a40000002095fae */ /* 0x000fe8000c101d74 */
[----:B------:R-:W-:Y:S04]  /*f3e0*/  @P5 LDGSTS.E.BYPASS.LTC128B.128 [R9+0x1cc00], desc[UR52][R2.64+0x40], !P6 ;  /* 0x1cc0004002095fae */ /* 0x000fe8000f101d74 */
[----:B------:R4:W-:Y:S01]  /*f3f0*/  @P5 LDGSTS.E.BYPASS.LTC128B.128 [R9+0x1f400], desc[UR52][R2.64+0x80], !P1 ;  /* 0x1f40008002095fae */ /* 0x0009e2000c901d74 */
[----:B------:R-:W-:-:S03]  /*f400*/  LOP3.LUT P5, RZ, R17, 0x10, RZ, 0xc0, !PT ;  /* 0x0000001011ff7812 */ /* 0x000fc600078ac0ff */
[----:B----4-:R-:W4:Y:S01]  /*f410*/  SHFL.IDX PT, R3, R5, 0x1, 0x1c1f ;  /* 0x003c1f0005037f89 */ /* 0x010f2200000e0000 */
[----:B------:R-:W-:-:S03]  /*f420*/  @P3 IMAD.IADD R9, R16, 0x1, R4 ;  /* 0x0000000110093824 */ /* 0x000fc600078e0204 */
[----:B------:R-:W5:Y:S01]  /*f430*/  SHFL.IDX PT, R2, R6, 0x1, 0x1c1f ;  /* 0x003c1f0006027f89 */ /* 0x000f6200000e0000 */
[----:B----4-:R-:W-:-:S05]  /*f440*/  @P4 IADD3 R3, P0, R35, R3, RZ ;  /* 0x0000000323034210 */ /* 0x010fca0007f1e0ff */
[----:B-----5:R-:W-:-:S05]  /*f450*/  @P4 IMAD.X R2, RZ, RZ, R2, P0 ;  /* 0x000000ffff024224 */ /* 0x020fca00000e0602 */
[----:B------:R-:W-:-:S04]  /*f460*/  @P4 LOP3.LUT R3, R3, R2, RZ, 0x3c, !PT ;  /* 0x0000000203034212 */ /* 0x000fc800078e3cff */
[----:B------:R-:W-:-:S04]  /*f470*/  @P4 LOP3.LUT R2, R3, R2, RZ, 0x3c, !PT ;  /* 0x0000000203024212 */ /* 0x000fc800078e3cff */
[----:B------:R-:W-:-:S05]  /*f480*/  @P4 LOP3.LUT R3, R3, R2, RZ, 0x3c, !PT ;  /* 0x0000000203034212 */ /* 0x000fca00078e3cff */
[----:B------:R-:W-:Y:S04]  /*f490*/  @P4 LDGSTS.E.BYPASS.LTC128B.128 [R21+0x1ac00], desc[UR52][R2.64], !P5 ;  /* 0x1ac0000002154fae */ /* 0x000fe8000e901d74 */
[----:B------:R-:W-:Y:S04]  /*f4a0*/  @P4 LDGSTS.E.BYPASS.LTC128B.128 [R21+0x1d400], desc[UR52][R2.64+0x40], !P6 ;  /* 0x1d40004002154fae */ /* 0x000fe8000f101d74 */
[----:B------:R4:W-:Y:S04]  /*f4b0*/  @P4 LDGSTS.E.BYPASS.LTC128B.128 [R21+0x1fc00], desc[UR52][R2.64+0x80], !P1 ;  /* 0x1fc0008002154fae */ /* 0x0009e8000c901d74 */
[----:B----4-:R-:W4:Y:S01]  /*f4c0*/  SHFL.IDX PT, R3, R5, 0x2, 0x1c1f ;  /* 0x005c1f0005037f89 */ /* 0x010f2200000e0000 */
[----:B------:R-:W-:-:S03]  /*f4d0*/  @P2 IMAD.IADD R21, R16, 0x1, R4 ;  /* 0x0000000110152824 */ /* 0x000fc600078e0204 */
[----:B------:R-:W5:Y:S04]  /*f4e0*/  SHFL.IDX PT, R2, R6, 0x2, 0x1c1f ;  /* 0x005c1f0006027f89 */ /* 0x000f6800000e0000 */
[----:B------:R-:W-:Y:S01]  /*f4f0*/  SHFL.IDX PT, R6, R6, 0x3, 0x1c1f ;  /* 0x007c1f0006067f89 */ /* 0x000fe200000e0000 */
        /* <DEDUP_REMOVED lines=8> */
[----:B----4-:R-:W4:Y:S02]  /*f580*/  SHFL.IDX PT, R2, R5, 0x3, 0x1c1f ;  /* 0x007c1f0005027f89 */ /* 0x010f2400000e0000 */
[----:B----4-:R-:W-:-:S05]  /*f590*/  @P2 IADD3 R2, P0, R35, R2, RZ ;  /* 0x0000000223022210 */ /* 0x010fca0007f1e0ff */
[----:B------:R-:W-:-:S05]  /*f5a0*/  @P2 IMAD.X R3, RZ, RZ, R6, P0 ;  /* 0x000000ffff032224 */ /* 0x000fca00000e0606 */
[----:B------:R4:W-:Y:S04]  /*f5b0*/  @P2 LDGSTS.E.BYPASS.LTC128B.128 [R21+0x1bc00], desc[UR52][R2.64], !P5 ;  /* 0x1bc0000002152fae */ /* 0x0009e8000e901d74 */
[----:B------:R4:W-:Y:S04]  /*f5c0*/  @P2 LDGSTS.E.BYPASS.LTC128B.128 [R21+0x1e400], desc[UR52][R2.64+0x40], !P6 ;  /* 0x1e40004002152fae */ /* 0x0009e8000f101d74 */
[----:B------:R4:W-:Y:S02]  /*f5d0*/  @P2 LDGSTS.E.BYPASS.LTC128B.128 [R21+0x20c00], desc[UR52][R2.64+0x80], !P1 ;  /* 0x20c0008002152fae */ /* 0x0009e4000c901d74 */
.L_x_359:
[----:B------:R-:W-:Y:S01]  /*f5e0*/  LOP3.LUT P0, RZ, R17, 0x100, RZ, 0xc0, !PT ;  /* 0x0000010011ff7812 */ /* 0x000fe2000780c0ff */
[----:B------:R-:W-:-:S12]  /*f5f0*/  BSSY B0, `(.L_x_264) ;  /* 0x000000e000007945 */ /* 0x000fd80003800000 */
[----:B------:R-:W-:Y:S05]  /*f600*/  @!P0 BRA `(.L_x_265) ;  /* 0x0000000000308947 */ /* 0x000fea0003800000 */
[C---:B------:R-:W-:Y:S01]  /*f610*/  LOP3.LUT P3, RZ, R17.reuse, 0x10, RZ, 0xc0, !PT ;  /* 0x0000001011ff7812 */ /* 0x040fe2000786c0ff */
[----:B------:R-:W-:Y:S01]  /*f620*/  IMAD.IADD R5, R16, 0x1, R4 ;  /* 0x0000000110057824 */ /* 0x000fe200078e0204 */
[C---:B------:R-:W-:Y:S02]  /*f630*/  LOP3.LUT P2, RZ, R17.reuse, 0x8, RZ, 0xc0, !PT ;  /* 0x0000000811ff7812 */ /* 0x040fe4000784c0ff */
[----:B------:R-:W-:Y:S02]  /*f640*/  LOP3.LUT P1, RZ, R17, 0x4, RZ, 0xc0, !PT ;  /* 0x0000000411ff7812 */ /* 0x000fe4000782c0ff */
[----:B----4-:R-:W-:-:S05]  /*f650*/  IADD3 R2, P0, R35, R14, RZ ;  /* 0x0000000e23027210 */ /* 0x010fca0007f1e0ff */
[----:B------:R-:W-:-:S05]  /*f660*/  IMAD.X R3, RZ, RZ, R7, P0 ;  /* 0x000000ffff037224 */ /* 0x000fca00000e0607 */
[----:B------:R-:W-:Y:S01]  /*f670*/  @!PT LDS RZ, [RZ] ;  /* 0x00000000fffff984 */ /* 0x000fe20000000800 */
[----:B------:R-:W-:Y:S01]  /*f680*/  @!PT LDS RZ, [RZ] ;  /* 0x00000000fffff984 */ /* 0x000fe20000000800 */
[----:B------:R-:W-:Y:S01]  /*f690*/  @!PT LDS RZ, [RZ] ;  /* 0x00000000fffff984 */ /* 0x000fe20000000800 */
[----:B------:R4:W-:Y:S04]  /*f6a0*/  LDGSTS.E.BYPASS.LTC128B.128 [R5+0x1c400], desc[UR52][R2.64], !P3 ;  /* 0x1c40000002057fae */ /* 0x0009e8000d901d74 */
[----:B------:R4:W-:Y:S04]  /*f6b0*/  LDGSTS.E.BYPASS.LTC128B.128 [R5+0x1ec00], desc[UR52][R2.64+0x40], !P2 ;  /* 0x1ec0004002057fae */ /* 0x0009e8000d101d74 */
[----:B------:R4:W-:Y:S02]  /*f6c0*/  LDGSTS.E.BYPASS.LTC128B.128 [R5+0x21400], desc[UR52][R2.64+0x80], !P1 ;  /* 0x2140008002057fae */ /* 0x0009e4000c901d74 */
.L_x_265:
[----:B------:R-:W-:Y:S05]  /*f6d0*/  BSYNC B0 ;  /* 0x0000000000007941 */ /* 0x000fea0003800000 */
.L_x_264:
[----:B------:R-:W-:Y:S01]  /*f6e0*/  NOP ;  /* 0x0000000000007918 */ /* 0x000fe20000000000 */
[----:B------:R-:W-:-:S13]  /*f6f0*/  PLOP3.LUT P0, PT, PT, PT, PT, 0x80, 0x0 ;  /* 0x000000000000781c */ /* 0x000fda0003f0f070 */
.L_x_266:
[----:B------:R-:W-:Y:S02]  /*f700*/  PLOP3.LUT P1, PT, P1, P0, PT, 0xa2, 0x0 ;  /* 0x000000000000781c */ /* 0x000fe40000f21472 */
[----:B------:R-:W-:-:S08]  /*f710*/  @P0 R2UR P1, UR4, R0 ;  /* 0x00000000000402ca */ /* 0x000fd00000020000 */
[----:B------:R-:W-:-:S05]  /*f720*/  @P0 PLOP3.LUT P0, PT, P1, PT, PT, 0x80, 0x0 ;  /* 0x000000000000081c */ /* 0x000fca0000f0f070 */
[----:B------:R-:W-:Y:S01]  /*f730*/  @!P1 SYNCS.ARRIVE.TRANS64.RED.A0T1 RZ, [UR4+0x29830], RZ ;  /* 0x029830ffffff99a7 */ /* 0x000fe20008200404 */
[----:B------:R-:W-:Y:S07]  /*f740*/  @!P1 ARRIVES.LDGSTSBAR.64.TRANSCNT [UR4+0x29830] ;  /* 0x02983000ff0099b0 */ /* 0x000fee0008000a84 */
[----:B------:R-:W-:Y:S05]  /*f750*/  @P0 BRA.U.ANY `(.L_x_266) ;  /* 0xfffffffd00e80947 */ /* 0x000fea000393ffff */
[----:B------:R-:W-:Y:S01]  /*f760*/  NOP ;  /* 0x0000000000007918 */ /* 0x000fe20000000000 */
[----:B----4-:R-:W-:-:S05]  /*f770*/  IMAD.U32 R2, RZ, RZ, UR44 ;  /* 0x0000002cff027e24 */ /* 0x010fca000f8e00ff */
[----:B------:R-:W-:-:S13]  /*f780*/  ISETP.NE.AND P2, PT, R2, 0x3, PT ;  /* 0x000000030200780c */ /* 0x000fda0003f45270 */
[----:B------:R-:W-:Y:S05]  /*f790*/  @!P2 BRA `(.L_x_267) ;  /* 0x000000000004a947 */ /* 0x000fea0003800000 */
[----:B------:R-:W-:Y:S01]  /*f7a0*/  BPT.TRAP 0x1 ;  /* 0x000000040000795c */ /* 0x000fe20000300000 */
.L_x_267:
[----:B------:R4:W-:Y:S02]  /*f7b0*/  SYNCS.ARRIVE.TRANS64.A1T0 RZ, [R0+URZ+0x29830], RZ ;  /* 0x029830ff00ff79a7 */ /* 0x0009e4000810003f */
[----:B------:R-:W-:Y:S05]  /*f7c0*/  WARPSYNC.ALL ;  /* 0x0000000000007948 */ /* 0x000fea0003800000 */
[----:B0-234-:R-:W-:Y:S01]  /*f7d0*/  VIADD R0, R16, 0x14400 ;  /* 0x0001440010007836 */ /* 0x01dfe20000000000 */
[----:B------:R-:W-:Y:S01]  /*f7e0*/  USHF.R.S32.HI UR4, URZ, 0x1f, UR38 ;  /* 0x0000001f3f047899 */ /* 0x000fe20008011426 */
[----:B------:R-:W-:Y:S01]  /*f7f0*/  BAR.SYNC.DEFER_BLOCKING 0x8, 0x180 ;  /* 0x0206000000007b1d */ /* 0x000fe20000010000 */
[----:B------:R-:W-:Y:S02]  /*f800*/  UISETP.NE.AND UP0, UPT, UR45, URZ, UPT ;  /* 0x0000003f2d00728c */ /* 0x000fe4000bf05270 */
[----:B------:R-:W-:-:S02]  /*f810*/  LOP3.LUT P0, RZ, R0, 0x1bf, RZ, 0xc0, !PT ;  /* 0x000001bf00ff7812 */ /* 0x000fc4000780c0ff */
[----:B------:R-:W-:Y:S01]  /*f820*/  USEL UR42, UR42, URZ, !UP0 ;  /* 0x0000003f2a2a7287 */ /* 0x000fe2000c000000 */
[----:B------:R-:W-:Y:S01]  /*f830*/  BSSY B6, `(.L_x_268) ;  /* 0x0000018000067945 */ /* 0x000fe20003800000 */
[----:B------:R-:W-:Y:S01]  /*f840*/  ULDC.64 UR6, c[0x0][0x298] ;  /* 0x0000a60000067ab9 */ /* 0x000fe20000000a00 */
[----:B------:R-:W-:Y:S02]  /*f850*/  USEL UR41, UR41, URZ, !UP0 ;  /* 0x0000003f29297287 */ /* 0x000fe4000c000000 */
[----:B------:R-:W-:Y:S02]  /*f860*/  UIMAD UR4, UR4, UR6, URZ ;  /* 0x00000006040472a4 */ /* 0x000fe4000f8e023f */
[----:B------:R-:W-:Y:S02]  /*f870*/  UIMAD.WIDE.U32 UR36, UR38, UR6, URZ ;  /* 0x00000006262472a5 */ /* 0x000fe4000f8e003f */
[----:B------:R-:W-:-:S04]  /*f880*/  UIMAD UR4, UR38, UR7, UR4 ;  /* 0x00000007260472a4 */ /* 0x000fc8000f8e0204 */
[----:B------:R-:W-:Y:S01]  /*f890*/  UIADD3 UR45, UR37, UR4, URZ ;  /* 0x00000004252d7290 */ /* 0x000fe2000fffe03f */
[----:B------:R-:W-:Y:S11]  /*f8a0*/  @!P0 BRA `(.L_x_269) ;  /* 0x0000000000408947 */ /* 0x000ff60003800000 */
        /* <DEDUP_REMOVED lines=15> */
[----:B01----:R-:W-:Y:S05]  /*f9a0*/  CALL.ABS.NOINC R2 ;  /* 0x0000000002007343 */ /* 0x003fea0003c00000 */
.L_x_269:
[----:B------:R-:W-:Y:S05]  /*f9b0*/  BSYNC B6 ;  /* 0x0000000000067941 */ /* 0x000fea0003800000 */
.L_x_268:
[----:B------:R-:W2:Y:S01]  /*f9c0*/  LDL.LU R20, [R1+0x4] ;  /* 0x0000040001147983 */ /* 0x000ea20000300800 */
[----:B------:R-:W0:Y:S01]  /*f9d0*/  LDC R5, c[0x0][0x448] ;  /* 0x00011200ff057b82 */ /* 0x000e220000000800 */
[----:B------:R-:W3:Y:S01]  /*f9e0*/  S2R R2, SR_TID.X ;  /* 0x0000000000027919 */ /* 0x000ee20000002100 */
[C---:B------:R-:W-:Y:S01]  /*f9f0*/  R2UR UR8, R18.reuse ;  /* 0x00000000120872ca */ /* 0x040fe200000e0000 */
[----:B------:R-:W-:Y:S01]  /*fa00*/  ULDC.64 UR6, c[0x0][0x2d8] ;  /* 0x0000b60000067ab9 */ /* 0x000fe20000000a00 */
[----:B------:R4:W5:Y:S01]  /*fa10*/  LDL R9, [R1+0x24] ;  /* 0x0000240001097983 */ /* 0x0009620000100800 */
[----:B0-----:R-:W-:Y:S02]  /*fa20*/  ISETP.NE.AND P0, PT, R5, 0x1, PT ;  /* 0x000000010500780c */ /* 0x001fe40003f05270 */
[----:B------:R-:W-:Y:S02]  /*fa30*/  R2UR UR10, R18 ;  /* 0x00000000120a72ca */ /* 0x000fe400000e0000 */
[----:B---3--:R-:W-:-:S09]  /*fa40*/  LOP3.LUT R21, R2, 0x7f, RZ, 0xc0, !PT ;  /* 0x0000007f02157812 */ /* 0x008fd200078ec0ff */
[----:B------:R-:W0:Y:S01]  /*fa50*/  @P0 LDC R3, c[0x0][0x44c] ;  /* 0x00011300ff030b82 */ /* 0x000e220000000800 */
[----:B------:R-:W-:Y:S01]  /*fa60*/  IMAD.SHL.U32 R2, R2, 0x20, RZ ;  /* 0x0000002002027824 */ /* 0x000fe200078e00ff */
[----:B------:R-:W-:-:S06]  /*fa70*/  SHF.R.U32.HI R21, RZ, 0x2, R21 ;  /* 0x00000002ff157819 */ /* 0x000fcc0000011615 */
[----:B------:R-:W3:Y:S01]  /*fa80*/  @P0 LDC R0, c[0x0][0x450] ;  /* 0x00011400ff000b82 */ /* 0x000ee20000000800 */
[----:B------:R-:W-:Y:S01]  /*fa90*/  LOP3.LUT R2, R21, 0x60, R2, 0xf8, !PT ;  /* 0x0000006015027812 */ /* 0x000fe200078ef802 */
[----:B------:R-:W-:Y:S01]  /*faa0*/  UMOV UR4, UR36 ;  /* 0x0000002400047c82 */ /* 0x000fe20008000000 */
[----:B------:R-:W-:Y:S02]  /*fab0*/  UMOV UR5, UR45 ;  /* 0x0000002d00057c82 */ /* 0x000fe40008000000 */
[----:B------:R-:W-:-:S03]  /*fac0*/  UIMAD.WIDE.U32 UR4, UR8, UR6, UR4 ;  /* 0x00000006080472a5 */ /* 0x000fc6000f8e0004 */
[----:B------:R-:W-:Y:S01]  /*fad0*/  ULDC.64 UR8, c[0x0][0x2e0] ;  /* 0x0000b80000087ab9 */ /* 0x000fe20000000a00 */
[----:B------:R-:W-:Y:S02]  /*fae0*/  UIMAD UR5, UR10, UR7, UR5 ;  /* 0x000000070a0572a4 */ /* 0x000fe4000f8e0205 */
[----:B------:R-:W-:Y:S02]  /*faf0*/  UIMAD UR6, UR41, UR8, URZ ;  /* 0x00000008290672a4 */ /* 0x000fe4000f8e023f */
[----:B------:R-:W-:Y:S02]  /*fb00*/  UIMAD.WIDE.U32 UR4, UR42, UR8, UR4 ;  /* 0x000000082a0472a5 */ /* 0x000fe4000f8e0004 */
[----:B------:R-:W-:-:S03]  /*fb10*/  UIMAD UR6, UR42, UR9, UR6 ;  /* 0x000000092a0672a4 */ /* 0x000fc6000f8e0206 */
[----:B------:R-:W-:Y:S01]  /*fb20*/  ULDC.64 UR8, c[0x0][0x2d0] ;  /* 0x0000b40000087ab9 */ /* 0x000fe20000000a00 */
[----:B------:R-:W-:Y:S01]  /*fb30*/  UIADD3 UR5, UR5, UR6, URZ ;  /* 0x0000000605057290 */ /* 0x000fe2000fffe03f */
[C---:B------:R-:W-:Y:S02]  /*fb40*/  LOP3.LUT R10, R35.reuse, 0x40, RZ, 0xfc, !PT ;  /* 0x00000040230a7812 */ /* 0x040fe400078efcff */
[----:B------:R-:W-:Y:S01]  /*fb50*/  LOP3.LUT R8, R35, 0x80, RZ, 0xfc, !PT ;  /* 0x0000008023087812 */ /* 0x000fe200078efcff */
[----:B--2---:R-:W-:-:S05]  /*fb60*/  IMAD.SHL.U32 R6, R20, 0x80, RZ ;  /* 0x0000008014067824 */ /* 0x004fca00078e00ff */
[----:B------:R-:W-:-:S05]  /*fb70*/  LOP3.LUT R4, R2, R6, RZ, 0xfc, !PT ;  /* 0x0000000602047212 */ /* 0x000fca00078efcff */
[----:B0-----:R-:W-:Y:S01]  /*fb80*/  @P0 IMAD.HI.U32 R3, R4, R3, RZ ;  /* 0x0000000304030227 */ /* 0x001fe200078e00ff */
[----:B------:R-:W0:Y:S03]  /*fb90*/  S2R R20, SR_TID.X ;  /* 0x0000000000147919 */ /* 0x000e260000002100 */
[----:B------:R-:W-:Y:S01]  /*fba0*/  IMAD.MOV.U32 R2, RZ, RZ, R4 ;  /* 0x000000ffff027224 */ /* 0x000fe200078e0004 */
[----:B---3--:R-:W-:-:S04]  /*fbb0*/  @P0 SHF.R.U32.HI R2, RZ, R0, R3 ;  /* 0x00000000ff020219 */ /* 0x008fc80000011603 */
[--C-:B------:R-:W-:Y:S01]  /*fbc0*/  SHF.R.S32.HI R3, RZ, 0x1f, R2.reuse ;  /* 0x0000001fff037819 */ /* 0x100fe20000011402 */
[----:B------:R-:W-:-:S04]  /*fbd0*/  IMAD.MOV R0, RZ, RZ, -R2 ;  /* 0x000000ffff007224 */ /* 0x000fc800078e0a02 */
[----:B------:R-:W-:Y:S02]  /*fbe0*/  IMAD R7, R3, UR8, RZ ;  /* 0x0000000803077c24 */ /* 0x000fe4000f8e02ff */
[----:B------:R-:W-:Y:S02]  /*fbf0*/  IMAD R0, R5, R0, R4 ;  /* 0x0000000005007224 */ /* 0x000fe400078e0204 */
[----:B------:R-:W-:Y:S02]  /*fc00*/  IMAD.U32 R3, RZ, RZ, UR8 ;  /* 0x00000008ff037e24 */ /* 0x000fe4000f8e00ff */
[C---:B------:R-:W-:Y:S01]  /*fc10*/  IMAD R7, R2.reuse, UR9, R7 ;  /* 0x0000000902077c24 */ /* 0x040fe2000f8e0207 */
[----:B------:R-:W-:Y:S01]  /*fc20*/  SHF.R.S32.HI R4, RZ, 0x1f, R0 ;  /* 0x0000001fff047819 */ /* 0x000fe20000011400 */
[----:B------:R-:W-:Y:S01]  /*fc30*/  IMAD.WIDE.U32 R2, R2, R3, UR4 ;  /* 0x0000000402027e25 */ /* 0x000fe2000f8e0003 */
[----:B------:R-:W-:-:S03]  /*fc40*/  ULDC.64 UR4, c[0x0][0x2c8] ;  /* 0x0000b20000047ab9 */ /* 0x000fc60000000a00 */
[----:B------:R-:W-:Y:S02]  /*fc50*/  IMAD.IADD R3, R3, 0x1, R7 ;  /* 0x0000000103037824 */ /* 0x000fe400078e0207 */
[----:B------:R-:W-:Y:S02]  /*fc60*/  IMAD R4, R4, UR4, RZ ;  /* 0x0000000404047c24 */ /* 0x000fe4000f8e02ff */
[----:B------:R-:W-:-:S04]  /*fc70*/  IMAD.WIDE.U32 R2, R0, UR4, R2 ;  /* 0x0000000400027c25 */ /* 0x000fc8000f8e0002 */
[----:B------:R-:W-:Y:S01]  /*fc80*/  IMAD R7, R0, UR5, R4 ;  /* 0x0000000500077c24 */ /* 0x000fe2000f8e0204 */
[----:B------:R-:W-:Y:S02]  /*fc90*/  ULDC.64 UR4, c[0x0][0x280] ;  /* 0x0000a00000047ab9 */ /* 0x000fe40000000a00 */
[----:B------:R-:W-:Y:S01]  /*fca0*/  IADD3 R0, P0, R2, UR4, RZ ;  /* 0x0000000402007c10 */ /* 0x000fe2000ff1e0ff */
[----:B------:R-:W-:Y:S01]  /*fcb0*/  ULDC UR4, c[0x0][0x2b8] ;  /* 0x0000ae0000047ab9 */ /* 0x000fe20000000800 */
[----:B0-----:R-:W-:Y:S02]  /*fcc0*/  LOP3.LUT R20, R20, 0x7f, RZ, 0xc0, !PT ;  /* 0x0000007f14147812 */ /* 0x001fe400078ec0ff */
[----:B------:R-:W-:Y:S01]  /*fcd0*/  IADD3.X R4, R3, UR5, R7, P0, !PT ;  /* 0x0000000503047c10 */ /* 0x000fe200087fe407 */
[----:B------:R-:W-:Y:S01]  /*fce0*/  UMOV UR5, 0xffffffff ;  /* 0xffffffff00057882 */ /* 0x000fe20000000000 */
[----:B------:R-:W-:Y:S02]  /*fcf0*/  ISETP.GE.AND P3, PT, R35, UR4, PT ;  /* 0x0000000423007c0c */ /* 0x000fe4000bf66270 */
[----:B------:R-:W-:-:S02]  /*fd00*/  ISETP.GE.AND P2, PT, R10, UR4, PT ;  /* 0x000000040a007c0c */ /* 0x000fc4000bf46270 */
[----:B------:R-:W-:Y:S02]  /*fd10*/  ISETP.GE.AND P1, PT, R8, UR4, PT ;  /* 0x0000000408007c0c */ /* 0x000fe4000bf26270 */
[----:B------:R-:W-:Y:S01]  /*fd20*/  SHF.R.U32.HI R10, RZ, 0x2, R20 ;  /* 0x00000002ff0a7819 */ /* 0x000fe20000011614 */
[----:B----4-:R-:W-:Y:S10]  /*fd30*/  BRA.DIV UR5, `(.L_x_270) ;  /* 0x00000046057c7947 */ /* 0x010ff4000b800000 */
[----:B------:R-:W0:Y:S01]  /*fd40*/  SHFL.IDX PT, R3, R0, RZ, 0x1c1f ;  /* 0x001c1fff00037589 */ /* 0x000e2200000e0000 */
[----:B------:R-:W-:Y:S02]  /*fd50*/  IMAD R5, R5, UR40, RZ ;  /* 0x0000002805057c24 */ /* 0x000fe4000f8e02ff */
[----:B------:R-:W-:Y:S01]  /*fd60*/  IMAD.IADD R6, R10, 0x1, R6 ;  /* 0x000000010a067824 */ /* 0x000fe200078e0206 */
[----:B------:R-:W2:Y:S03]  /*fd70*/  SHFL.IDX PT, R2, R4, RZ, 0x1c1f ;  /* 0x001c1fff04027589 */ /* 0x000ea600000e0000 */
[C---:B------:R-:W-:Y:S01]  /*fd80*/  VIADD R8, R6.reuse, 0x20 ;  /* 0x0000002006087836 */ /* 0x040fe20000000000 */
[----:B------:R-:W-:Y:S01]  /*fd90*/  ISETP.GE.AND P0, PT, R6, R5, PT ;  /* 0x000000050600720c */ /* 0x000fe20003f06270 */
[----:B------:R-:W3:-:S12]  /*fda0*/  SHFL.IDX PT, R14, R0, 0x1, 0x1c1f ;  /* 0x003c1f00000e7f89 */ /* 0x000ed800000e0000 */
[----:B0-----:R-:W-:-:S05]  /*fdb0*/  @!P0 IADD3 R7, P4, R35, R3, RZ ;  /* 0x0000000323078210 */ /* 0x001fca0007f9e0ff */
[----:B--2---:R-:W-:Y:S02]  /*fdc0*/  @!P0 IMAD.X R3, RZ, RZ, R2, P4 ;  /* 0x000000ffff038224 */ /* 0x004fe400020e0602 */
[----:B------:R-:W-:-:S05]  /*fdd0*/  @!P0 IMAD.MOV.U32 R2, RZ, RZ, R7 ;  /* 0x000000ffff028224 */ /* 0x000fca00078e0007 */
[----:B-----5:R-:W-:Y:S04]  /*fde0*/  @!P0 LDGSTS.E.BYPASS.LTC128B.128 [R9+0x14400], desc[UR52][R2.64], !P3 ;  /* 0x1440000002098fae */ /* 0x020fe8000d901d74 */
[----:B------:R-:W-:Y:S04]  /*fdf0*/  @!P0 LDGSTS.E.BYPASS.LTC128B.128 [R9+0x16400], desc[UR52][R2.64+0x40], !P2 ;  /* 0x1640004002098fae */ /* 0x000fe8000d101d74 */
[----:B------:R0:W-:Y:S01]  /*fe00*/  @!P0 LDGSTS.E.BYPASS.LTC128B.128 [R9+0x18400], desc[UR52][R2.64+0x80], !P1 ;  /* 0x1840008002098fae */ /* 0x0001e2000c901d74 */
[----:B------:R-:W-:-:S03]  /*fe10*/  ISETP.GE.AND P0, PT, R8, R5, PT ;  /* 0x000000050800720c */ /* 0x000fc60003f06270 */
[----:B0-----:R-:W0:Y:S10]  /*fe20*/  SHFL.IDX PT, R2, R4, 0x1, 0x1c1f ;  /* 0x003c1f0004027f89 */ /* 0x001e3400000e0000 */
[----:B---3--:R-:W-:-:S02]  /*fe30*/  @!P0 IADD3 R7, P4, R35, R14, RZ ;  /* 0x0000000e23078210 */ /* 0x008fc40007f9e0ff */
[----:B------:R-:W2:Y:S03]  /*fe40*/  SHFL.IDX PT, R14, R0, 0x2, 0x1c1f ;  /* 0x005c1f00000e7f89 */ /* 0x000ea600000e0000 */
[----:B0-----:R-:W-:Y:S02]  /*fe50*/  @!P0 IMAD.X R8, RZ, RZ, R2, P4 ;  /* 0x000000ffff088224 */ /* 0x001fe400020e0602 */
[----:B------:R-:W-:Y:S02]  /*fe60*/  @!P0 IMAD.MOV.U32 R2, RZ, RZ, R7 ;  /* 0x000000ffff028224 */ /* 0x000fe400078e0007 */
[----:B------:R-:W-:Y:S02]  /*fe70*/  @!P0 IMAD.MOV.U32 R3, RZ, RZ, R8 ;  /* 0x000000ffff038224 */ /* 0x000fe400078e0008 */
[----:B------:R-:W-:-:S03]  /*fe80*/  VIADD R8, R6, 0x40 ;  /* 0x0000004006087836 */ /* 0x000fc60000000000 */
[----:B------:R-:W-:Y:S04]  /*fe90*/  @!P0 LDGSTS.E.BYPASS.LTC128B.128 [R9+0x14c00], desc[UR52][R2.64], !P3 ;  /* 0x14c0000002098fae */ /* 0x000fe8000d901d74 */
[----:B------:R-:W-:Y:S04]  /*fea0*/  @!P0 LDGSTS.E.BYPASS.LTC128B.128 [R9+0x16c00], desc[UR52][R2.64+0x40], !P2 ;  /* 0x16c0004002098fae */ /* 0x000fe8000d101d74 */
[----:B------:R0:W-:Y:S01]  /*feb0*/  @!P0 LDGSTS.E.BYPASS.LTC128B.128 [R9+0x18c00], desc[UR52][R2.64+0x80], !P1 ;  /* 0x18c0008002098fae */ /* 0x0001e2000c901d74 */
[----:B------:R-:W-:-:S03]  /*fec0*/  ISETP.GE.AND P0, PT, R8, R5, PT ;  /* 0x000000050800720c */ /* 0x000fc60003f06270 */
[----:B0-----:R-:W0:Y:S10]  /*fed0*/  SHFL.IDX PT, R2, R4, 0x2, 0x1c1f ;  /* 0x005c1f0004027f89 */ /* 0x001e3400000e0000 */
[----:B--2---:R-:W-:-:S02]  /*fee0*/  @!P0 IADD3 R7, P4, R35, R14, RZ ;  /* 0x0000000e23078210 */ /* 0x004fc40007f9e0ff */
[----:B------:R2:W3:Y:S04]  /*fef0*/  SHFL.IDX PT, R14, R0, 0x3, 0x1c1f ;  /* 0x007c1f00000e7f89 */ /* 0x0004e800000e0000 */
[----:B------:R-:W4:Y:S01]  /*ff00*/  SHFL.IDX PT, R4, R4, 0x3, 0x1c1f ;  /* 0x007c1f0004047f89 */ /* 0x000f2200000e0000 */
[----:B0-----:R-:W-:Y:S02]  /*ff10*/  @!P0 IMAD.X R8, RZ, RZ, R2, P4 ;  /* 0x000000ffff088224 */ /* 0x001fe400020e0602 */
[----:B------:R-:W-:Y:S02]  /*ff20*/  @!P0 IMAD.MOV.U32 R2, RZ, RZ, R7 ;  /* 0x000000ffff028224 */ /* 0x000fe400078e0007 */
[----:B------:R-:W-:-:S05]  /*ff30*/  @!P0 IMAD.MOV.U32 R3, RZ, RZ, R8 ;  /* 0x000000ffff038224 */ /* 0x000fca00078e0008 */
[----:B------:R2:W-:Y:S04]  /*ff40*/  @!P0 LDGSTS.E.BYPASS.LTC128B.128 [R9+0x15400], desc[UR52][R2.64], !P3 ;  /* 0x1540000002098fae */ /* 0x0005e8000d901d74 */
[----:B------:R2:W-:Y:S04]  /*ff50*/  @!P0 LDGSTS.E.BYPASS.LTC128B.128 [R9+0x17400], desc[UR52][R2.64+0x40], !P2 ;  /* 0x1740004002098fae */ /* 0x0005e8000d101d74 */
[----:B---34-:R2:W-:Y:S02]  /*ff60*/  @!P0 LDGSTS.E.BYPASS.LTC128B.128 [R9+0x19400], desc[UR52][R2.64+0x80], !P1 ;  /* 0x1940008002098fae */ /* 0x0185e4000c901d74 */
.L_x_368:
[----:B------:R-:W-:Y:S01]  /*ff70*/  VIADD R6, R6, 0x60 ;  /* 0x0000006006067836 */ /* 0x000fe20000000000 */
[----:B------:R-:W-:Y:S04]  /*ff80*/  BSSY B0, `(.L_x_271) ;  /* 0x000000b000007945 */ /* 0x000fe80003800000 */
[----:B------:R-:W-:-:S13]  /*ff90*/  ISETP.GE.AND P0, PT, R6, R5, PT ;  /* 0x000000050600720c */ /* 0x000fda0003f06270 */
[----:B------:R-:W-:Y:S05]  /*ffa0*/  @P0 BRA `(.L_x_272) ;  /* 0x0000000000200947 */ /* 0x000fea0003800000 */
[----:B--2---:R-:W-:-:S05]  /*ffb0*/  IADD3 R2, P0, R35, R14, RZ ;  /* 0x0000000e23027210 */ /* 0x004fca0007f1e0ff */
[----:B------:R-:W-:-:S05]  /*ffc0*/  IMAD.X R3, RZ, RZ, R4, P0 ;  /* 0x000000ffff037224 */ /* 0x000fca00000e0604 */
[----:B------:R-:W-:Y:S01]  /*ffd0*/  @!PT LDS RZ, [RZ] ;  /* 0x00000000fffff984 */ /* 0x000fe20000000800 */
[----:B------:R-:W-:Y:S01]  /*ffe0*/  @!PT LDS RZ, [RZ] ;  /* 0x00000000fffff984 */ /* 0x000fe20000000800 */
[----:B------:R-:W-:Y:S01]  /*fff0*/  @!PT LDS RZ, [RZ] ;  /* 0x00000000fffff984 */ /* 0x000fe20000000800 */
[----:B------:R0:W-:Y:S04]  /*10000*/  LDGSTS.E.BYPASS.LTC128B.128 [R9+0x15c00], desc[UR52][R2.64], !P3 ;  /* 0x15c0000002097fae */ /* 0x0001e8000d901d74 */
[----:B------:R0:W-:Y:S04]  /*10010*/  LDGSTS.E.BYPASS.LTC128B.128 [R9+0x17c00], desc[UR52][R2.64+0x40], !P2 ;  /* 0x17c0004002097fae */ /* 0x0001e8000d101d74 */
[----:B------:R0:W-:Y:S02]  /*10020*/  LDGSTS.E.BYPASS.LTC128B.128 [R9+0x19c00], desc[UR52][R2.64+0x80], !P1 ;  /* 0x19c0008002097fae */ /* 0x0001e4000c901d74 */
.L_x_272:
[----:B------:R-:W-:Y:S05]  /*10030*/  BSYNC B0 ;  /* 0x0000000000007941 */ /* 0x000fea0003800000 */
.L_x_271:
[----:B------:R-:W-:Y:S01]  /*10040*/  NOP ;  /* 0x0000000000007918 */ /* 0x000fe20000000000 */
[----:B------:R-:W-:-:S13]  /*10050*/  PLOP3.LUT P0, PT, PT, PT, PT, 0x80, 0x0 ;  /* 0x000000000000781c */ /* 0x000fda0003f0f070 */
.L_x_273:
[----:B------:R-:W-:Y:S02]  /*10060*/  PLOP3.LUT P1, PT, P1, P0, PT, 0xa2, 0x0 ;  /* 0x000000000000781c */ /* 0x000fe40000f21472 */
[----:B------:R-:W-:-:S08]  /*10070*/  @P0 R2UR P1, UR4, R16 ;  /* 0x00000000100402ca */ /* 0x000fd00000020000 */
[----:B------:R-:W-:-:S05]  /*10080*/  @P0 PLOP3.LUT P0, PT, P1, PT, PT, 0x80, 0x0 ;  /* 0x000000000000081c */ /* 0x000fca0000f0f070 */
[----:B------:R-:W-:Y:S01]  /*10090*/  @!P1 SYNCS.ARRIVE.TRANS64.RED.A0T1 RZ, [UR4+0x29800], RZ ;  /* 0x029800ffffff99a7 */ /* 0x000fe20008200404 */
[----:B------:R-:W-:Y:S07]  /*100a0*/  @!P1 ARRIVES.LDGSTSBAR.64.TRANSCNT [UR4+0x29800] ;  /* 0x02980000ff0099b0 */ /* 0x000fee0008000a84 */
[----:B------:R-:W-:Y:S05]  /*100b0*/  @P0 BRA.U.ANY `(.L_x_273) ;  /* 0xfffffffd00e80947 */ /* 0x000fea000393ffff */
[----:B0-2---:R-:W2:Y:S02]  /*100c0*/  LDL.LU R2, [R1+0x28] ;  /* 0x0000280001027983 */ /* 0x005ea40000300800 */
[----:B--2---:R-:W-:-:S05]  /*100d0*/  VIADD R2, R2, 0x1 ;  /* 0x0000000102027836 */ /* 0x004fca0000000000 */
[----:B------:R0:W-:Y:S01]  /*100e0*/  STL [R1+0x28], R2 ;  /* 0x0000280201007387 */ /* 0x0001e20000100800 */
[----:B------:R-:W-:-:S04]  /*100f0*/  LEA.HI R0, R2, R2, RZ, 0x1 ;  /* 0x0000000202007211 */ /* 0x000fc800078f08ff */
[----:B------:R-:W-:-:S05]  /*10100*/  LOP3.LUT R0, R0, 0xfffffffe, RZ, 0xc0, !PT ;  /* 0xfffffffe00007812 */ /* 0x000fca00078ec0ff */
[----:B------:R-:W-:-:S05]  /*10110*/  IMAD.IADD R0, R2, 0x1, -R0 ;  /* 0x0000000102007824 */ /* 0x000fca00078e0a00 */
[----:B------:R-:W-:Y:S01]  /*10120*/  SHF.L.U32 R3, R0, 0x1f, RZ ;  /* 0x0000001f00037819 */ /* 0x000fe200000006ff */
[----:B------:R-:W-:Y:S01]  /*10130*/  NOP ;  /* 0x0000000000007918 */ /* 0x000fe20000000000 */
[----:B------:R0:W-:Y:S01]  /*10140*/  SYNCS.ARRIVE.TRANS64.A1T0 RZ, [R16+URZ+0x29800], RZ ;  /* 0x029800ff10ff79a7 */ /* 0x0001e2000810003f */
[----:B------:R-:W-:Y:S01]  /*10150*/  BSSY B0, `(.L_x_274) ;  /* 0x0000003000007945 */ /* 0x000fe20003800000 */
[----:B------:R-:W2:Y:S03]  /*10160*/  SYNCS.PHASECHK.TRANS64.TRYWAIT P0, [R16+URZ+0x29820], R3 ;  /* 0x02982003100075a7 */ /* 0x000ea6000800017f */
[----:B0-2---:R-:W-:Y:S05]  /*10170*/  @!P0 BRA `(.L_x_275) ;  /* 0x0000004400ac8947 */ /* 0x005fea0003800000 */
.L_x_369:
[----:B------:R-:W-:Y:S05]  /*10180*/  BSYNC B0 ;  /* 0x0000000000007941 */ /* 0x000fea0003800000 */
.L_x_274:
[----:B------:R-:W2:Y:S01]  /*10190*/  LDL R0, [R1+0xc] ;  /* 0x00000c0001007983 */ /* 0x000ea20000100800 */
[----:B------:R-:W-:-:S06]  /*101a0*/  UIADD3 UR4, UR48, -0x2, URZ ;  /* 0xfffffffe30047890 */ /* 0x000fcc000fffe03f */
[----:B--2---:R-:W-:-:S13]  /*101b0*/  ISETP.LE.AND P0, PT, R0, UR4, PT ;  /* 0x0000000400007c0c */ /* 0x004fda000bf03270 */
[----:B------:R-:W-:Y:S05]  /*101c0*/  @!P0 BRA `(.L_x_276) ;  /* 0x0000001400c48947 */ /* 0x000fea0003800000 */
[----:B------:R-:W-:Y:S02]  /*101d0*/  IMAD.MOV.U32 R20, RZ, RZ, R32 ;  /* 0x000000ffff147224 */ /* 0x000fe400078e0020 */
[----:B------:R-:W-:Y:S02]  /*101e0*/  IMAD.MOV.U32 R10, RZ, RZ, R19 ;  /* 0x000000ffff0a7224 */ /* 0x000fe400078e0013 */
[----:B------:R-:W-:-:S07]  /*101f0*/  IMAD.U32 R30, RZ, RZ, UR4 ;  /* 0x00000004ff1e7e24 */ /* 0x000fce000f8e00ff */
.L_x_296:
[----:B--2---:R-:W2:Y:S01]  /*10200*/  LDC R2, c[0x0][0x430] ;  /* 0x00010c00ff027b82 */ /* 0x004ea20000000800 */
[----:B------:R-:W3:Y:S01]  /*10210*/  S2R R0, SR_TID.X ;  /* 0x0000000000007919 */ /* 0x000ee20000002100 */
[----:B------:R-:W-:Y:S01]  /*10220*/  IMAD R5, R30, 0xa0, R36 ;  /* 0x000000a01e057824 */ /* 0x000fe200078e0224 */
[----:B------:R-:W4:Y:S01]  /*10230*/  S2R R7, SR_TID.X ;  /* 0x0000000000077919 */ /* 0x000f220000002100 */
[----:B------:R-:W0:Y:S01]  /*10240*/  S2R R8, SR_TID.X ;  /* 0x0000000000087919 */ /* 0x000e220000002100 */
[----:B------:R-:W4:Y:S01]  /*10250*/  LDL R12, [R1+0xc] ;  /* 0x00000c00010c7983 */ /* 0x000f220000100800 */
[----:B--2---:R-:W-:Y:S02]  /*10260*/  ISETP.NE.AND P0, PT, R2, 0x1, PT ;  /* 0x000000010200780c */ /* 0x004fe40003f05270 */
[----:B---3--:R-:W-:-:S11]  /*10270*/  LOP3.LUT R2, R0, 0x7f, RZ, 0xc0, !PT ;  /* 0x0000007f00027812 */ /* 0x008fd600078ec0ff */
[----:B------:R-:W2:Y:S01]  /*10280*/  @P0 LDC R6, c[0x0][0x434] ;  /* 0x00010d00ff060b82 */ /* 0x000ea20000000800 */
[----:B------:R-:W-:Y:S01]  /*10290*/  SHF.R.U32.HI R2, RZ, 0x2, R2 ;  /* 0x00000002ff027819 */ /* 0x000fe20000011602 */
[C---:B----4-:R-:W-:Y:S01]  /*102a0*/  IMAD.SHL.U32 R4, R7.reuse, 0x20, RZ ;  /* 0x0000002007047824 */ /* 0x050fe200078e00ff */
[----:B------:R-:W-:Y:S01]  /*102b0*/  LOP3.LUT R7, R7, 0x7f, RZ, 0xc0, !PT ;  /* 0x0000007f07077812 */ /* 0x000fe200078ec0ff */
[----:B0-----:R-:W-:-:S03]  /*102c0*/  IMAD.SHL.U32 R9, R8, 0x20, RZ ;  /* 0x0000002008097824 */ /* 0x001fc600078e00ff */
[----:B------:R-:W-:Y:S01]  /*102d0*/  LOP3.LUT R4, R2, 0x60, R4, 0xf8, !PT ;  /* 0x0000006002047812 */ /* 0x000fe200078ef804 */
[----:B------:R-:W0:Y:S01]  /*102e0*/  @P0 LDC R0, c[0x0][0x438] ;  /* 0x00010e00ff000b82 */ /* 0x000e220000000800 */
[----:B------:R-:W-:-:S03]  /*102f0*/  SHF.R.U32.HI R7, RZ, 0x2, R7 ;  /* 0x00000002ff077819 */ /* 0x000fc60000011607 */
[----:B------:R-:W-:-:S04]  /*10300*/  IMAD.IADD R4, R4, 0x1, R5 ;  /* 0x0000000104047824 */ /* 0x000fc800078e0205 */
[----:B------:R-:W3:Y:S01]  /*10310*/  @P0 LDC R3, c[0x0][0x434] ;  /* 0x00010d00ff030b82 */ /* 0x000ee20000000800 */
[----:B------:R-:W-:-:S07]  /*10320*/  LOP3.LUT R9, R7, 0x60, R9, 0xf8, !PT ;  /* 0x0000006007097812 */ /* 0x000fce00078ef809 */
[----:B------:R-:W4:Y:S01]  /*10330*/  @P0 LDC R2, c[0x0][0x438] ;  /* 0x00010e00ff020b82 */ /* 0x000f220000000800 */
[----:B--2---:R-:W-:Y:S01]  /*10340*/  @P0 IMAD.HI.U32 R6, R4, R6, RZ ;  /* 0x0000000604060227 */ /* 0x004fe200078e00ff */
[----:B------:R-:W-:-:S03]  /*10350*/  LOP3.LUT R9, R9, 0x80, RZ, 0xfc, !PT ;  /* 0x0000008009097812 */ /* 0x000fc600078efcff */
[----:B------:R-:W-:Y:S01]  /*10360*/  IMAD.MOV.U32 R8, RZ, RZ, R4 ;  /* 0x000000ffff087224 */ /* 0x000fe200078e0004 */
[----:B0-----:R-:W-:Y:S01]  /*10370*/  @P0 SHF.R.U32.HI R8, RZ, R0, R6 ;  /* 0x00000000ff080219 */ /* 0x001fe20000011606 */
[C---:B------:R-:W-:Y:S01]  /*10380*/  IMAD.IADD R0, R9.reuse, 0x1, R5 ;  /* 0x0000000109007824 */ /* 0x040fe200078e0205 */
[----:B------:R-:W-:Y:S05]  /*10390*/  YIELD ;  /* 0x0000000000007946 */ /* 0x000fea0003800000 */
[----:B------:R-:W-:Y:S01]  /*103a0*/  IMAD.MOV.U32 R11, RZ, RZ, R0 ;  /* 0x000000ffff0b7224 */ /* 0x000fe200078e0000 */
[----:B------:R-:W-:Y:S01]  /*103b0*/  ULDC.64 UR6, c[0x0][0x428] ;  /* 0x00010a0000067ab9 */ /* 0x000fe20000000a00 */
[----:B---3--:R-:W-:Y:S01]  /*103c0*/  @P0 IMAD.HI.U32 R3, R0, R3, RZ ;  /* 0x0000000300030227 */ /* 0x008fe200078e00ff */
[----:B------:R-:W-:Y:S01]  /*103d0*/  ISETP.GT.U32.AND P1, PT, R9, 0x9f, PT ;  /* 0x0000009f0900780c */ /* 0x000fe20003f24070 */
[----:B------:R-:W-:Y:S01]  /*103e0*/  ULDC.64 UR8, c[0x0][0x418] ;  /* 0x0001060000087ab9 */ /* 0x000fe20000000a00 */
[----:B------:R-:W-:Y:S01]  /*103f0*/  ULDC UR4, c[0x0][0x430] ;  /* 0x00010c0000047ab9 */ /* 0x000fe20000000800 */
[----:B------:R-:W-:Y:S01]  /*10400*/  IMAD R5, R37, UR6, RZ ;  /* 0x0000000625057c24 */ /* 0x000fe2000f8e02ff */
[----:B----4-:R-:W-:Y:S01]  /*10410*/  @P0 SHF.R.U32.HI R11, RZ, R2, R3 ;  /* 0x00000002ff0b0219 */ /* 0x010fe20000011603 */
[--C-:B------:R-:W-:Y:S01]  /*10420*/  IMAD.MOV.U32 R2, RZ, RZ, R8.reuse ;  /* 0x000000ffff027224 */ /* 0x100fe200078e0008 */
[----:B------:R-:W-:Y:S01]  /*10430*/  SHF.R.S32.HI R3, RZ, 0x1f, R8 ;  /* 0x0000001fff037819 */ /* 0x000fe20000011408 */
[----:B------:R-:W-:-:S02]  /*10440*/  IMAD R5, R31, UR7, R5 ;  /* 0x000000071f057c24 */ /* 0x000fc4000f8e0205 */
[----:B------:R-:W-:-:S04]  /*10450*/  IMAD.WIDE.U32 R2, R31, UR6, R2 ;  /* 0x000000061f027c25 */ /* 0x000fc8000f8e0002 */
[----:B------:R-:W-:Y:S01]  /*10460*/  IMAD.IADD R3, R5, 0x1, R3 ;  /* 0x0000000105037824 */ /* 0x000fe200078e0203 */
[----:B------:R-:W-:-:S04]  /*10470*/  LEA R6, P0, R2, UR8, 0x2 ;  /* 0x0000000802067c11 */ /* 0x000fc8000f8010ff */
[----:B------:R-:W-:Y:S01]  /*10480*/  LEA.HI.X R7, R2, UR9, R3, 0x2, P0 ;  /* 0x0000000902077c11 */ /* 0x000fe200080f1403 */
[----:B------:R-:W-:Y:S01]  /*10490*/  IMAD.MOV R2, RZ, RZ, -R8 ;  /* 0x000000ffff027224 */ /* 0x000fe200078e0a08 */
[----:B------:R-:W-:-:S03]  /*104a0*/  @!P1 SHF.R.S32.HI R3, RZ, 0x1f, R11 ;  /* 0x0000001fff039819 */ /* 0x000fc6000001140b */
[----:B------:R-:W-:Y:S02]  /*104b0*/  IMAD R4, R2, UR4, R4 ;  /* 0x0000000402047c24 */ /* 0x000fe4000f8e0204 */
[----:B------:R-:W-:-:S04]  /*104c0*/  @!P1 IMAD.MOV.U32 R2, RZ, RZ, R11 ;  /* 0x000000ffff029224 */ /* 0x000fc800078e000b */
[----:B------:R-:W-:-:S04]  /*104d0*/  @!P1 IMAD.WIDE.U32 R2, R31, UR6, R2 ;  /* 0x000000061f029c25 */ /* 0x000fc8000f8e0002 */
[----:B------:R-:W-:Y:S01]  /*104e0*/  @!P1 IMAD.IADD R5, R5, 0x1, R3 ;  /* 0x0000000105059824 */ /* 0x000fe200078e0203 */
[----:B------:R-:W-:-:S04]  /*104f0*/  @!P1 LEA R8, P0, R2, UR8, 0x2 ;  /* 0x0000000802089c11 */ /* 0x000fc8000f8010ff */
[----:B------:R-:W-:Y:S02]  /*10500*/  @!P1 LEA.HI.X R9, R2, UR9, R5, 0x2, P0 ;  /* 0x0000000902099c11 */ /* 0x000fe400080f1405 */
[----:B------:R0:W2:Y:S01]  /*10510*/  LDG.E R5, desc[UR52][R6.64] ;  /* 0x0000003406057981 */ /* 0x0000a2000c1e1900 */
[----:B------:R-:W-:Y:S02]  /*10520*/  IMAD.U32 R13, RZ, RZ, UR44 ;  /* 0x0000002cff0d7e24 */ /* 0x000fe4000f8e00ff */
[----:B0-----:R-:W-:Y:S02]  /*10530*/  IMAD.MOV.U32 R6, RZ, RZ, RZ ;  /* 0x000000ffff067224 */ /* 0x001fe400078e00ff */
[----:B------:R-:W-:-:S04]  /*10540*/  VIADD R19, R10, 0x1 ;  /* 0x000000010a137836 */ /* 0x000fc80000000000 */
[----:B------:R0:W5:Y:S01]  /*10550*/  @!P1 LDG.E R6, desc[UR52][R8.64] ;  /* 0x0000003408069981 */ /* 0x000162000c1e1900 */
[----:B------:R-:W-:Y:S01]  /*10560*/  ISETP.NE.AND P1, PT, R13, 0x3, PT ;  /* 0x000000030d00780c */ /* 0x000fe20003f25270 */
[----:B------:R-:W-:Y:S01]  /*10570*/  IMAD.MOV R7, RZ, RZ, -R11 ;  /* 0x000000ffff077224 */ /* 0x000fe200078e0a0b */
[----:B------:R-:W-:-:S03]  /*10580*/  ISETP.NE.AND P0, PT, R19, 0x2, PT ;  /* 0x000000021300780c */ /* 0x000fc60003f05270 */
[----:B------:R-:W-:Y:S01]  /*10590*/  IMAD R7, R7, UR4, R0 ;  /* 0x0000000407077c24 */ /* 0x000fe2000f8e0200 */
[----:B------:R-:W-:Y:S01]  /*105a0*/  SEL R32, RZ, 0x1, P0 ;  /* 0x00000001ff207807 */ /* 0x000fe20000000000 */
[----:B------:R-:W-:Y:S01]  /*105b0*/  IMAD.MOV.U32 R0, RZ, RZ, R30 ;  /* 0x000000ffff007224 */ /* 0x000fe200078e001e */
[----:B------:R-:W-:Y:S01]  /*105c0*/  SEL R19, R19, RZ, P0 ;  /* 0x000000ff13137207 */ /* 0x000fe20000000000 */
[----:B------:R-:W-:Y:S01]  /*105d0*/  VIADD R30, R30, 0xffffffff ;  /* 0xffffffff1e1e7836 */ /* 0x000fe20000000000 */
[----:B------:R-:W-:Y:S02]  /*105e0*/  LOP3.LUT R32, R20, R32, RZ, 0x3c, !PT ;  /* 0x0000002014207212 */ /* 0x000fe400078e3cff */
[----:B------:R-:W-:Y:S02]  /*105f0*/  ISETP.GT.AND P2, PT, R0, R12, PT ;  /* 0x0000000c0000720c */ /* 0x000fe40003f44270 */
[----:B--2---:R-:W-:Y:S01]  /*10600*/  SHF.R.S32.HI R28, RZ, 0x1f, R5 ;  /* 0x0000001fff1c7819 */ /* 0x004fe20000011405 */
[----:B0-----:R-:W-:Y:S10]  /*10610*/  @!P1 BRA `(.L_x_277) ;  /* 0x0000000000049947 */ /* 0x001ff40003800000 */
[----:B------:R-:W-:Y:S01]  /*10620*/  BPT.TRAP 0x1 ;  /* 0x000000040000795c */ /* 0x000fe20000300000 */
.L_x_277:
[----:B------:R-:W-:Y:S01]  /*10630*/  IMAD R0, R19, 0x8, R16 ;  /* 0x0000000813007824 */ /* 0x000fe200078e0210 */
[----:B------:R-:W-:Y:S01]  /*10640*/  SHF.L.U32 R29, R32, 0x1f, RZ ;  /* 0x0000001f201d7819 */ /* 0x000fe200000006ff */
[----:B------:R-:W-:Y:S01]  /*10650*/  BSSY B0, `(.L_x_278) ;  /* 0x0000004000007945 */ /* 0x000fe20003800000 */
[----:B------:R-:W-:Y:S02]  /*10660*/  SHF.R.S32.HI R25, RZ, 0x1f, R4 ;  /* 0x0000001fff197819 */ /* 0x000fe40000011404 */
[----:B------:R-:W0:Y:S02]  /*10670*/  SYNCS.PHASECHK.TRANS64.TRYWAIT P0, [R0+URZ+0x29880], R29 ;  /* 0x0298801d000075a7 */ /* 0x000e24000800017f */
[----:B0-----:R-:W-:Y:S05]  /*10680*/  @!P0 BRA `(.L_x_279) ;  /* 0x00000040007c8947 */ /* 0x001fea0003800000 */
.L_x_370:
[----:B------:R-:W-:Y:S05]  /*10690*/  BSYNC B0 ;  /* 0x0000000000007941 */ /* 0x000fea0003800000 */
.L_x_278:
[----:B------:R-:W-:Y:S01]  /*106a0*/  ULDC.64 UR4, c[0x0][0x328] ;  /* 0x0000ca0000047ab9 */ /* 0x000fe20000000a00 */
[----:B------:R-:W2:Y:S01]  /*106b0*/  S2R R12, SR_TID.X ;  /* 0x00000000000c7919 */ /* 0x000ea20000002100 */
[----:B------:R-:W-:Y:S01]  /*106c0*/  IMAD R8, R25, UR4, RZ ;  /* 0x0000000419087c24 */ /* 0x000fe2000f8e02ff */
[----:B------:R-:W-:Y:S01]  /*106d0*/  ULDC.64 UR6, c[0x0][0x338] ;  /* 0x0000ce0000067ab9 */ /* 0x000fe20000000a00 */
[C---:B------:R-:W-:Y:S01]  /*106e0*/  IMAD.WIDE.U32 R2, R4.reuse, UR4, RZ ;  /* 0x0000000404027c25 */ /* 0x040fe2000f8e00ff */
[----:B------:R-:W-:Y:S02]  /*106f0*/  SHF.R.S32.HI R26, RZ, 0x1f, R7 ;  /* 0x0000001fff1a7819 */ /* 0x000fe40000011407 */
[----:B-----5:R-:W-:Y:S01]  /*10700*/  SHF.R.S32.HI R27, RZ, 0x1f, R6 ;  /* 0x0000001fff1b7819 */ /* 0x020fe20000011406 */
[----:B------:R-:W-:Y:S01]  /*10710*/  IMAD R8, R4, UR5, R8 ;  /* 0x0000000504087c24 */ /* 0x000fe2000f8e0208 */
[C---:B------:R-:W-:Y:S01]  /*10720*/  LOP3.LUT P3, RZ, R17.reuse, 0x2, RZ, 0xc0, !PT ;  /* 0x0000000211ff7812 */ /* 0x040fe2000786c0ff */
[----:B------:R-:W-:Y:S01]  /*10730*/  IMAD R11, R26, UR4, RZ ;  /* 0x000000041a0b7c24 */ /* 0x000fe2000f8e02ff */
[----:B------:R-:W-:Y:S01]  /*10740*/  LOP3.LUT P1, RZ, R17, 0x1, RZ, 0xc0, !PT ;  /* 0x0000000111ff7812 */ /* 0x000fe2000782c0ff */
[----:B------:R-:W-:-:S02]  /*10750*/  IMAD.IADD R3, R3, 0x1, R8 ;  /* 0x0000000103037824 */ /* 0x000fc400078e0208 */
        /* <DEDUP_REMOVED lines=8> */
[----:B------:R-:W-:Y:S01]  /*107e0*/  IMAD.IADD R3, R3, 0x1, R11 ;  /* 0x0000000103037824 */ /* 0x000fe200078e020b */
[----:B--2---:R-:W-:Y:S01]  /*107f0*/  LOP3.LUT R12, R12, 0x7f, RZ, 0xc0, !PT ;  /* 0x0000007f0c0c7812 */ /* 0x004fe200078ec0ff */
[----:B------:R-:W-:Y:S02]  /*10800*/  IMAD R11, R27, UR6, RZ ;  /* 0x000000061b0b7c24 */ /* 0x000fe4000f8e02ff */
[----:B------:R-:W-:Y:S01]  /*10810*/  IMAD.WIDE.U32 R2, R6, UR6, R2 ;  /* 0x0000000606027c25 */ /* 0x000fe2000f8e0002 */
[----:B------:R-:W-:-:S03]  /*10820*/  SHF.R.U32.HI R12, RZ, 0x5, R12 ;  /* 0x00000005ff0c7819 */ /* 0x000fc6000001160c */
[----:B------:R-:W-:Y:S01]  /*10830*/  IMAD R11, R6, UR7, R11 ;  /* 0x00000007060b7c24 */ /* 0x000fe2000f8e020b */
[----:B------:R-:W-:Y:S01]  /*10840*/  ULDC.64 UR6, c[0x0][0x318] ;  /* 0x0000c60000067ab9 */ /* 0x000fe20000000a00 */
[----:B------:R-:W-:-:S04]  /*10850*/  IMAD.WIDE.U32 R8, R18, UR4, R8 ;  /* 0x0000000412087c25 */ /* 0x000fc8000f8e0008 */
[----:B------:R-:W-:Y:S01]  /*10860*/  IMAD.IADD R3, R3, 0x1, R11 ;  /* 0x0000000103037824 */ /* 0x000fe200078e020b */
[----:B------:R-:W-:Y:S01]  /*10870*/  IADD3 R8, P0, R8, UR6, RZ ;  /* 0x0000000608087c10 */ /* 0x000fe2000ff1e0ff */
[C---:B-1----:R-:W-:Y:S02]  /*10880*/  IMAD R23, R18.reuse, UR5, RZ ;  /* 0x0000000512177c24 */ /* 0x042fe4000f8e02ff */
[----:B------:R-:W-:Y:S01]  /*10890*/  IMAD.WIDE.U32 R2, R18, UR4, R2 ;  /* 0x0000000412027c25 */ /* 0x000fe2000f8e0002 */
[----:B------:R-:W-:Y:S02]  /*108a0*/  UMOV UR4, 0xffffffff ;  /* 0xffffffff00047882 */ /* 0x000fe40000000000 */
[----:B------:R-:W-:Y:S01]  /*108b0*/  IADD3.X R22, R23, UR7, R9, P0, !PT ;  /* 0x0000000717167c10 */ /* 0x000fe200087fe409 */
[----:B------:R-:W-:Y:S01]  /*108c0*/  IMAD.SHL.U32 R12, R12, 0x400, RZ ;  /* 0x000004000c0c7824 */ /* 0x000fe200078e00ff */
[----:B------:R-:W-:-:S03]  /*108d0*/  IADD3 R24, P0, R2, UR6, RZ ;  /* 0x0000000602187c10 */ /* 0x000fc6000ff1e0ff */
[----:B------:R-:W-:Y:S01]  /*108e0*/  IMAD R9, R19, 0x5000, R12 ;  /* 0x0000500013097824 */ /* 0x000fe200078e020c */
[----:B------:R-:W-:Y:S01]  /*108f0*/  IADD3.X R23, R23, UR7, R3, P0, !PT ;  /* 0x0000000717177c10 */ /* 0x000fe200087fe403 */
[----:B------:R-:W-:Y:S08]  /*10900*/  BRA.DIV UR4, `(.L_x_280) ;  /* 0x0000003e04f07947 */ /* 0x000ff0000b800000 */
[----:B------:R-:W1:Y:S01]  /*10910*/  SHFL.IDX PT, R2, R8, RZ, 0x1c1f ;  /* 0x001c1fff08027589 */ /* 0x000e6200000e0000 */
[----:B------:R-:W-:-:S03]  /*10920*/  IADD3 R9, R16, R9, R33 ;  /* 0x0000000910097210 */ /* 0x000fc60007ffe021 */
[----:B------:R-:W2:Y:S02]  /*10930*/  SHFL.IDX PT, R3, R22, RZ, 0x1c1f ;  /* 0x001c1fff16037589 */ /* 0x000ea400000e0000 */
[----:B------:R-:W-:Y:S02]  /*10940*/  IMAD.IADD R21, R34, 0x1, R9 ;  /* 0x0000000122157824 */ /* 0x000fe400078e0209 */
[----:B------:R-:W-:Y:S01]  /*10950*/  SHFL.IDX PT, R23, R23, RZ, 0x1c1f ;  /* 0x001c1fff17177589 */ /* 0x000fe200000e0000 */
[----:B-1----:R-:W-:-:S05]  /*10960*/  IADD3 R2, P0, R35, R2, RZ ;  /* 0x0000000223027210 */ /* 0x002fca0007f1e0ff */
[----:B--2---:R-:W-:-:S05]  /*10970*/  IMAD.X R3, RZ, RZ, R3, P0 ;  /* 0x000000ffff037224 */ /* 0x004fca00000e0603 */
[----:B------:R-:W-:Y:S04]  /*10980*/  LDGSTS.E.BYPASS.LTC128B.128 [R9+0xa400], desc[UR52][R2.64], !P3 ;  /* 0x0a40000002097fae */ /* 0x000fe8000d901d74 */
[----:B------:R1:W-:Y:S04]  /*10990*/  LDGSTS.E.BYPASS.LTC128B.128 [R21+0xa400], desc[UR52][R2.64+0x40], !P1 ;  /* 0x0a40004002157fae */ /* 0x0003e8000c901d74 */
        /* <DEDUP_REMOVED lines=16> */
[----:B------:R-:W-:Y:S04]  /*10aa0*/  LDGSTS.E.BYPASS.LTC128B.128 [R9+0xd400], desc[UR52][R2.64], !P3 ;  /* 0x0d40000002097fae */ /* 0x000fe8000d901d74 */
[----:B------:R1:W-:Y:S04]  /*10ab0*/  LDGSTS.E.BYPASS.LTC128B.128 [R21+0xd400], desc[UR52][R2.64+0x40], !P1 ;  /* 0x0d40004002157fae */ /* 0x0003e8000c901d74 */
[----:B-1----:R1:W2:Y:S02]  /*10ac0*/  SHFL.IDX PT, R2, R24, RZ, 0x1c1f ;  /* 0x001c1fff18027589 */ /* 0x0022a400000e0000 */
.L_x_382:
[----:B--2---:R-:W-:-:S05]  /*10ad0*/  IADD3 R2, P0, R35, R2, RZ ;  /* 0x0000000223027210 */ /* 0x004fca0007f1e0ff */
[----:B------:R-:W-:Y:S01]  /*10ae0*/  IMAD.X R3, RZ, RZ, R23, P0 ;  /* 0x000000ffff037224 */ /* 0x000fe200000e0617 */
[----:B------:R-:W-:-:S04]  /*10af0*/  PLOP3.LUT P0, PT, PT, PT, PT, 0x80, 0x0 ;  /* 0x000000000000781c */ /* 0x000fc80003f0f070 */
[----:B------:R-:W-:Y:S01]  /*10b00*/  @!PT LDS RZ, [RZ] ;  /* 0x00000000fffff984 */ /* 0x000fe20000000800 */
[----:B------:R-:W-:Y:S01]  /*10b10*/  @!PT LDS RZ, [RZ] ;  /* 0x00000000fffff984 */ /* 0x000fe20000000800 */
[----:B------:R-:W-:Y:S01]  /*10b20*/  @!PT LDS RZ, [RZ] ;  /* 0x00000000fffff984 */ /* 0x000fe20000000800 */
[----:B------:R2:W-:Y:S04]  /*10b30*/  LDGSTS.E.BYPASS.LTC128B.128 [R9+0xe400], desc[UR52][R2.64], !P3 ;  /* 0x0e40000002097fae */ /* 0x0005e8000d901d74 */
[----:B------:R2:W-:Y:S01]  /*10b40*/  LDGSTS.E.BYPASS.LTC128B.128 [R21+0xe400], desc[UR52][R2.64+0x40], !P1 ;  /* 0x0e40004002157fae */ /* 0x0005e2000c901d74 */
[----:B------:R-:W-:-:S04]  /*10b50*/  NOP ;  /* 0x0000000000007918 */ /* 0x000fc80000000000 */
.L_x_281:
        /* <DEDUP_REMOVED lines=11> */
.L_x_282:
[----:B------:R2:W-:Y:S01]  /*10c10*/  SYNCS.ARRIVE.TRANS64.A1T0 RZ, [R0+URZ+0x29870], RZ ;  /* 0x029870ff00ff79a7 */ /* 0x0005e2000810003f */
[----:B------:R-:W-:Y:S05]  /*10c20*/  @!P3 BRA `(.L_x_283) ;  /* 0x000000000004b947 */ /* 0x000fea0003800000 */
[----:B------:R-:W-:Y:S01]  /*10c30*/  BPT.TRAP 0x1 ;  /* 0x000000040000795c */ /* 0x000fe20000300000 */
.L_x_283:
[----:B------:R-:W3:Y:S01]  /*10c40*/  SYNCS.PHASECHK.TRANS64.TRYWAIT P0, [R0+URZ+0x29840], R29 ;  /* 0x0298401d000075a7 */ /* 0x000ee2000800017f */
[----:B------:R-:W-:Y:S04]  /*10c50*/  BSSY B0, `(.L_x_284) ;  /* 0x0000002000007945 */ /* 0x000fe80003800000 */
[----:B---3--:R-:W-:Y:S05]  /*10c60*/  @!P0 BRA `(.L_x_285) ;  /* 0x00000040008c8947 */ /* 0x008fea0003800000 */
.L_x_383:
[----:B------:R-:W-:Y:S05]  /*10c70*/  BSYNC B0 ;  /* 0x0000000000007941 */ /* 0x000fea0003800000 */
.L_x_284:
[----:B------:R-:W4:Y:S01]  /*10c80*/  LDL R11, [R1+0x14] ;  /* 0x00001400010b7983 */ /* 0x000f220000100800 */
[----:B------:R-:W-:Y:S01]  /*10c90*/  ULDC.64 UR4, c[0x0][0x300] ;  /* 0x0000c00000047ab9 */ /* 0x000fe20000000a00 */
[----:B------:R-:W-:Y:S01]  /*10ca0*/  ULDC.64 UR6, c[0x0][0x310] ;  /* 0x0000c40000067ab9 */ /* 0x000fe20000000a00 */
[----:B------:R-:W-:Y:S01]  /*10cb0*/  IMAD R8, R25, UR4, RZ ;  /* 0x0000000419087c24 */ /* 0x000fe2000f8e02ff */
[C---:B------:R-:W-:Y:S01]  /*10cc0*/  LOP3.LUT P4, RZ, R17.reuse, 0x10, RZ, 0xc0, !PT ;  /* 0x0000001011ff7812 */ /* 0x040fe2000788c0ff */
[C---:B------:R-:W-:Y:S01]  /*10cd0*/  IMAD.WIDE.U32 R2, R4.reuse, UR4, RZ ;  /* 0x0000000404027c25 */ /* 0x040fe2000f8e00ff */
[C---:B------:R-:W-:Y:S02]  /*10ce0*/  LOP3.LUT P3, RZ, R17.reuse, 0x8, RZ, 0xc0, !PT ;  /* 0x0000000811ff7812 */ /* 0x040fe4000786c0ff */
[----:B------:R-:W-:Y:S01]  /*10cf0*/  LOP3.LUT P1, RZ, R17, 0x4, RZ, 0xc0, !PT ;  /* 0x0000000411ff7812 */ /* 0x000fe2000782c0ff */
[----:B------:R-:W-:Y:S02]  /*10d00*/  IMAD R8, R4, UR5, R8 ;  /* 0x0000000504087c24 */ /* 0x000fe4000f8e0208 */
[----:B------:R-:W-:-:S02]  /*10d10*/  IMAD R28, R28, UR6, RZ ;  /* 0x000000061c1c7c24 */ /* 0x000fc4000f8e02ff */
[----:B------:R-:W-:Y:S02]  /*10d20*/  IMAD.IADD R3, R3, 0x1, R8 ;  /* 0x0000000103037824 */ /* 0x000fe400078e0208 */
[----:B------:R-:W-:Y:S02]  /*10d30*/  IMAD R8, R26, UR4, RZ ;  /* 0x000000041a087c24 */ /* 0x000fe4000f8e02ff */
[----:B------:R-:W-:-:S04]  /*10d40*/  IMAD.WIDE.U32 R2, R5, UR6, R2 ;  /* 0x0000000605027c25 */ /* 0x000fc8000f8e0002 */
[----:B------:R-:W-:Y:S02]  /*10d50*/  IMAD R5, R5, UR7, R28 ;  /* 0x0000000705057c24 */ /* 0x000fe4000f8e021c */
[----:B------:R-:W-:Y:S02]  /*10d60*/  IMAD.MOV.U32 R4, RZ, RZ, R2 ;  /* 0x000000ffff047224 */ /* 0x000fe400078e0002 */
[----:B------:R-:W-:Y:S02]  /*10d70*/  IMAD.IADD R5, R3, 0x1, R5 ;  /* 0x0000000103057824 */ /* 0x000fe400078e0205 */
[C---:B------:R-:W-:Y:S02]  /*10d80*/  IMAD R8, R7.reuse, UR5, R8 ;  /* 0x0000000507087c24 */ /* 0x040fe4000f8e0208 */
[----:B------:R-:W-:Y:S01]  /*10d90*/  IMAD.WIDE.U32 R2, R7, UR4, RZ ;  /* 0x0000000407027c25 */ /* 0x000fe2000f8e00ff */
[----:B------:R-:W-:-:S03]  /*10da0*/  ULDC.64 UR4, c[0x0][0x308] ;  /* 0x0000c20000047ab9 */ /* 0x000fc60000000a00 */
[----:B------:R-:W-:Y:S02]  /*10db0*/  IMAD.IADD R3, R3, 0x1, R8 ;  /* 0x0000000103037824 */ /* 0x000fe400078e0208 */
[----:B------:R-:W-:Y:S02]  /*10dc0*/  IMAD R8, R27, UR6, RZ ;  /* 0x000000061b087c24 */ /* 0x000fe4000f8e02ff */
[----:B------:R-:W-:Y:S02]  /*10dd0*/  IMAD R9, R18, UR5, RZ ;  /* 0x0000000512097c24 */ /* 0x000fe4000f8e02ff */
[C---:B------:R-:W-:Y:S02]  /*10de0*/  IMAD R8, R6.reuse, UR7, R8 ;  /* 0x0000000706087c24 */ /* 0x040fe4000f8e0208 */
[----:B------:R-:W-:Y:S01]  /*10df0*/  IMAD.WIDE.U32 R6, R6, UR6, R2 ;  /* 0x0000000606067c25 */ /* 0x000fe2000f8e0002 */
[----:B------:R-:W-:-:S03]  /*10e00*/  ULDC.64 UR6, c[0x0][0x2e8] ;  /* 0x0000ba0000067ab9 */ /* 0x000fc60000000a00 */
[----:B------:R-:W-:-:S03]  /*10e10*/  IMAD.WIDE.U32 R2, R18, UR4, R4 ;  /* 0x0000000412027c25 */ /* 0x000fc6000f8e0004 */
[----:B------:R-:W-:Y:S01]  /*10e20*/  IADD3 R4, P0, R2, UR6, RZ ;  /* 0x0000000602047c10 */ /* 0x000fe2000ff1e0ff */
[----:B------:R-:W-:-:S03]  /*10e30*/  IMAD.MOV.U32 R2, RZ, RZ, R6 ;  /* 0x000000ffff027224 */ /* 0x000fc600078e0006 */
[----:B------:R-:W-:Y:S01]  /*10e40*/  IADD3.X R5, R9, UR7, R3, P0, !PT ;  /* 0x0000000709057c10 */ /* 0x000fe200087fe403 */
[----:B------:R-:W-:Y:S02]  /*10e50*/  IMAD.IADD R3, R7, 0x1, R8 ;  /* 0x0000000107037824 */ /* 0x000fe400078e0208 */
[----:B------:R-:W-:Y:S01]  /*10e60*/  IMAD.WIDE.U32 R2, R18, UR4, R2 ;  /* 0x0000000412027c25 */ /* 0x000fe2000f8e0002 */
[----:B------:R-:W-:Y:S02]  /*10e70*/  UMOV UR4, 0xffffffff ;  /* 0xffffffff00047882 */ /* 0x000fe40000000000 */
[----:B------:R-:W-:-:S04]  /*10e80*/  IADD3 R6, P0, R2, UR6, RZ ;  /* 0x0000000602067c10 */ /* 0x000fc8000ff1e0ff */
[----:B------:R-:W-:Y:S01]  /*10e90*/  IADD3.X R8, R9, UR7, R3, P0, !PT ;  /* 0x0000000709087c10 */ /* 0x000fe200087fe403 */
[----:B----4-:R-:W-:Y:S01]  /*10ea0*/  IMAD R7, R19, 0x7800, R11 ;  /* 0x0000780013077824 */ /* 0x010fe200078e020b */
[----:B------:R-:W-:Y:S07]  /*10eb0*/  BRA.DIV UR4, `(.L_x_286) ;  /* 0x00000042040c7947 */ /* 0x000fee000b800000 */
[----:B------:R-:W4:Y:S01]  /*10ec0*/  SHFL.IDX PT, R2, R4, RZ, 0x1c1f ;  /* 0x001c1fff04027589 */ /* 0x000f2200000e0000 */
[----:B------:R-:W-:-:S03]  /*10ed0*/  IMAD.IADD R7, R16, 0x1, R7 ;  /* 0x0000000110077824 */ /* 0x000fc600078e0207 */
[----:B------:R-:W5:Y:S04]  /*10ee0*/  SHFL.IDX PT, R3, R5, RZ, 0x1c1f ;  /* 0x001c1fff05037589 */ /* 0x000f6800000e0000 */
[----:B------:R-:W-:Y:S04]  /*10ef0*/  SHFL.IDX PT, R9, R5, 0x2, 0x1c1f ;  /* 0x005c1f0005097f89 */ /* 0x000fe800000e0000 */
[----:B------:R-:W-:Y:S01]  /*10f00*/  SHFL.IDX PT, R8, R8, RZ, 0x1c1f ;  /* 0x001c1fff08087589 */ /* 0x000fe200000e0000 */
[----:B----4-:R-:W-:-:S05]  /*10f10*/  IADD3 R2, P0, R35, R2, RZ ;  /* 0x0000000223027210 */ /* 0x010fca0007f1e0ff */
[----:B-----5:R-:W-:-:S05]  /*10f20*/  IMAD.X R3, RZ, RZ, R3, P0 ;  /* 0x000000ffff037224 */ /* 0x020fca00000e0603 */
[----:B------:R-:W-:Y:S04]  /*10f30*/  LDGSTS.E.BYPASS.LTC128B.128 [R7+0x1a400], desc[UR52][R2.64], !P4 ;  /* 0x1a40000002077fae */ /* 0x000fe8000e101d74 */
[----:B------:R-:W-:Y:S04]  /*10f40*/  LDGSTS.E.BYPASS.LTC128B.128 [R7+0x1cc00], desc[UR52][R2.64+0x40], !P3 ;  /* 0x1cc0004002077fae */ /* 0x000fe8000d901d74 */
[----:B------:R4:W-:Y:S04]  /*10f50*/  LDGSTS.E.BYPASS.LTC128B.128 [R7+0x1f400], desc[UR52][R2.64+0x80], !P1 ;  /* 0x1f40008002077fae */ /* 0x0009e8000c901d74 */
[----:B----4-:R-:W4:Y:S04]  /*10f60*/  SHFL.IDX PT, R2, R4, 0x1, 0x1c1f ;  /* 0x003c1f0004027f89 */ /* 0x010f2800000e0000 */
[----:B------:R-:W5:Y:S01]  /*10f70*/  SHFL.IDX PT, R3, R5, 0x1, 0x1c1f ;  /* 0x003c1f0005037f89 */ /* 0x000f6200000e0000 */
[----:B----4-:R-:W-:-:S05]  /*10f80*/  IADD3 R2, P0, R35, R2, RZ ;  /* 0x0000000223027210 */ /* 0x010fca0007f1e0ff */
[----:B-----5:R-:W-:-:S05]  /*10f90*/  IMAD.X R3, RZ, RZ, R3, P0 ;  /* 0x000000ffff037224 */ /* 0x020fca00000e0603 */
[----:B------:R-:W-:Y:S04]  /*10fa0*/  LDGSTS.E.BYPASS.LTC128B.128 [R7+0x1ac00], desc[UR52][R2.64], !P4 ;  /* 0x1ac0000002077fae */ /* 0x000fe8000e101d74 */
[----:B------:R-:W-:Y:S04]  /*10fb0*/  LDGSTS.E.BYPASS.LTC128B.128 [R7+0x1d400], desc[UR52][R2.64+0x40], !P3 ;  /* 0x1d40004002077fae */ /* 0x000fe8000d901d74 */
[----:B------:R4:W-:Y:S04]  /*10fc0*/  LDGSTS.E.BYPASS.LTC128B.128 [R7+0x1fc00], desc[UR52][R2.64+0x80], !P1 ;  /* 0x1fc0008002077fae */ /* 0x0009e8000c901d74 */
[----:B----4-:R-:W4:Y:S02]  /*10fd0*/  SHFL.IDX PT, R2, R4, 0x2, 0x1c1f ;  /* 0x005c1f0004027f89 */ /* 0x010f2400000e0000 */
[----:B----4-:R-:W-:-:S05]  /*10fe0*/  IADD3 R2, P0, R35, R2, RZ ;  /* 0x0000000223027210 */ /* 0x010fca0007f1e0ff */
[----:B------:R-:W-:Y:S02]  /*10ff0*/  IMAD.X R3, RZ, RZ, R9, P0 ;  /* 0x000000ffff037224 */ /* 0x000fe400000e0609 */
[----:B------:R-:W-:Y:S04]  /*11000*/  SHFL.IDX PT, R9, R5, 0x3, 0x1c1f ;  /* 0x007c1f0005097f89 */ /* 0x000fe800000e0000 */
[----:B------:R-:W-:Y:S04]  /*11010*/  LDGSTS.E.BYPASS.LTC128B.128 [R7+0x1b400], desc[UR52][R2.64], !P4 ;  /* 0x1b40000002077fae */ /* 0x000fe8000e101d74 */
[----:B------:R-:W-:Y:S04]  /*11020*/  LDGSTS.E.BYPASS.LTC128B.128 [R7+0x1dc00], desc[UR52][R2.64+0x40], !P3 ;  /* 0x1dc0004002077fae */ /* 0x000fe8000d901d74 */
[----:B------:R4:W-:Y:S04]  /*11030*/  LDGSTS.E.BYPASS.LTC128B.128 [R7+0x20400], desc[UR52][R2.64+0x80], !P1 ;  /* 0x2040008002077fae */ /* 0x0009e8000c901d74 */
[----:B----4-:R-:W4:Y:S02]  /*11040*/  SHFL.IDX PT, R2, R4, 0x3, 0x1c1f ;  /* 0x007c1f0004027f89 */ /* 0x010f2400000e0000 */
[----:B----4-:R-:W-:-:S05]  /*11050*/  IADD3 R2, P0, R35, R2, RZ ;  /* 0x0000000223027210 */ /* 0x010fca0007f1e0ff */
[----:B------:R-:W-:-:S05]  /*11060*/  IMAD.X R3, RZ, RZ, R9, P0 ;  /* 0x000000ffff037224 */ /* 0x000fca00000e0609 */
[----:B------:R-:W-:Y:S04]  /*11070*/  LDGSTS.E.BYPASS.LTC128B.128 [R7+0x1bc00], desc[UR52][R2.64], !P4 ;  /* 0x1bc0000002077fae */ /* 0x000fe8000e101d74 */
[----:B------:R-:W-:Y:S04]  /*11080*/  LDGSTS.E.BYPASS.LTC128B.128 [R7+0x1e400], desc[UR52][R2.64+0x40], !P3 ;  /* 0x1e40004002077fae */ /* 0x000fe8000d901d74 */
[----:B------:R4:W-:Y:S04]  /*11090*/  LDGSTS.E.BYPASS.LTC128B.128 [R7+0x20c00], desc[UR52][R2.64+0x80], !P1 ;  /* 0x20c0008002077fae */ /* 0x0009e8000c901d74 */
[----:B----4-:R4:W0:Y:S02]  /*110a0*/  SHFL.IDX PT, R2, R6, RZ, 0x1c1f ;  /* 0x001c1fff06027589 */ /* 0x01082400000e0000 */
.L_x_395:
[----:B0-----:R-:W-:-:S05]  /*110b0*/  IADD3 R2, P0, R35, R2, RZ ;  /* 0x0000000223027210 */ /* 0x001fca0007f1e0ff */
[----:B------:R-:W-:Y:S01]  /*110c0*/  IMAD.X R3, RZ, RZ, R8, P0 ;  /* 0x000000ffff037224 */ /* 0x000fe200000e0608 */
[----:B------:R-:W-:-:S04]  /*110d0*/  PLOP3.LUT P0, PT, PT, PT, PT, 0x80, 0x0 ;  /* 0x000000000000781c */ /* 0x000fc80003f0f070 */
[----:B------:R-:W-:Y:S01]  /*110e0*/  @!PT LDS RZ, [RZ] ;  /* 0x00000000fffff984 */ /* 0x000fe20000000800 */
[----:B------:R-:W-:Y:S01]  /*110f0*/  @!PT LDS RZ, [RZ] ;  /* 0x00000000fffff984 */ /* 0x000fe20000000800 */
[----:B------:R-:W-:Y:S01]  /*11100*/  @!PT LDS RZ, [RZ] ;  /* 0x00000000fffff984 */ /* 0x000fe20000000800 */
[----:B------:R0:W-:Y:S04]  /*11110*/  LDGSTS.E.BYPASS.LTC128B.128 [R7+0x1c400], desc[UR52][R2.64], !P4 ;  /* 0x1c40000002077fae */ /* 0x0001e8000e101d74 */
[----:B------:R0:W-:Y:S04]  /*11120*/  LDGSTS.E.BYPASS.LTC128B.128 [R7+0x1ec00], desc[UR52][R2.64+0x40], !P3 ;  /* 0x1ec0004002077fae */ /* 0x0001e8000d901d74 */
[----:B------:R0:W-:Y:S01]  /*11130*/  LDGSTS.E.BYPASS.LTC128B.128 [R7+0x21400], desc[UR52][R2.64+0x80], !P1 ;  /* 0x2140008002077fae */ /* 0x0001e2000c901d74 */
[----:B------:R-:W-:Y:S01]  /*11140*/  NOP ;  /* 0x0000000000007918 */ /* 0x000fe20000000000 */
.L_x_287:
[----:B------:R-:W-:Y:S02]  /*11150*/  PLOP3.LUT P1, PT, P1, P0, PT, 0xa2, 0x0 ;  /* 0x000000000000781c */ /* 0x000fe40000f21472 */
[----:B------:R-:W-:-:S08]  /*11160*/  @P0 R2UR P1, UR4, R0 ;  /* 0x00000000000402ca */ /* 0x000fd00000020000 */
[----:B------:R-:W-:-:S05]  /*11170*/  @P0 PLOP3.LUT P0, PT, P1, PT, PT, 0x80, 0x0 ;  /* 0x000000000000081c */ /* 0x000fca0000f0f070 */
[----:B------:R-:W-:Y:S01]  /*11180*/  @!P1 SYNCS.ARRIVE.TRANS64.RED.A0T1 RZ, [UR4+0x29830], RZ ;  /* 0x029830ffffff99a7 */ /* 0x000fe20008200404 */
[----:B------:R-:W-:Y:S07]  /*11190*/  @!P1 ARRIVES.LDGSTSBAR.64.TRANSCNT [UR4+0x29830] ;  /* 0x02983000ff0099b0 */ /* 0x000fee0008000a84 */
[----:B------:R-:W-:Y:S05]  /*111a0*/  @P0 BRA.U.ANY `(.L_x_287) ;  /* 0xfffffffd00e80947 */ /* 0x000fea000393ffff */
[----:B------:R-:W-:Y:S01]  /*111b0*/  NOP ;  /* 0x0000000000007918 */ /* 0x000fe20000000000 */
[----:B0-----:R-:W-:-:S05]  /*111c0*/  IMAD.U32 R2, RZ, RZ, UR44 ;  /* 0x0000002cff027e24 */ /* 0x001fca000f8e00ff */
[----:B------:R-:W-:-:S13]  /*111d0*/  ISETP.NE.AND P3, PT, R2, 0x3, PT ;  /* 0x000000030200780c */ /* 0x000fda0003f65270 */
[----:B------:R-:W-:Y:S05]  /*111e0*/  @!P3 BRA `(.L_x_288) ;  /* 0x000000000004b947 */ /* 0x000fea0003800000 */
[----:B------:R-:W-:Y:S01]  /*111f0*/  BPT.TRAP 0x1 ;  /* 0x000000040000795c */ /* 0x000fe20000300000 */
.L_x_288:
[----:B------:R2:W-:Y:S02]  /*11200*/  SYNCS.ARRIVE.TRANS64.A1T0 RZ, [R0+URZ+0x29830], RZ ;  /* 0x029830ff00ff79a7 */ /* 0x0005e4000810003f */
[----:B--23--:R-:W-:-:S05]  /*11210*/  IMAD.U32 R0, RZ, RZ, UR46 ;  /* 0x0000002eff007e24 */ /* 0x00cfca000f8e00ff */
[----:B------:R-:W-:-:S13]  /*11220*/  ISETP.NE.AND P0, PT, R0, 0x3, PT ;  /* 0x000000030000780c */ /* 0x000fda0003f05270 */
[----:B------:R-:W-:Y:S05]  /*11230*/  @!P0 BRA `(.L_x_289) ;  /* 0x0000000000048947 */ /* 0x000fea0003800000 */
[----:B------:R-:W-:Y:S01]  /*11240*/  BPT.TRAP 0x1 ;  /* 0x000000040000795c */ /* 0x000fe20000300000 */
.L_x_289:
[----:B------:R-:W-:Y:S01]  /*11250*/  LOP3.LUT R3, R20, 0x1, RZ, 0x3c, !PT ;  /* 0x0000000114037812 */ /* 0x000fe200078e3cff */
[----:B------:R-:W-:Y:S01]  /*11260*/  IMAD R0, R10, 0x8, R16 ;  /* 0x000000080a007824 */ /* 0x000fe200078e0210 */
[----:B------:R-:W-:Y:S02]  /*11270*/  BSSY B0, `(.L_x_290) ;  /* 0x0000004000007945 */ /* 0x000fe40003800000 */
[----:B------:R-:W-:-:S04]  /*11280*/  SHF.L.U32 R3, R3, 0x1f, RZ ;  /* 0x0000001f03037819 */ /* 0x000fc800000006ff */
[----:B------:R-:W0:Y:S02]  /*11290*/  SYNCS.PHASECHK.TRANS64.TRYWAIT P1, [R0+URZ+0x29870], R3 ;  /* 0x02987003000075a7 */ /* 0x000e24000802017f */
[----:B0-----:R-:W-:Y:S05]  /*112a0*/  @!P1 BRA `(.L_x_291) ;  /* 0x0000004000909947 */ /* 0x001fea0003800000 */
.L_x_396:
[----:B------:R-:W-:Y:S05]  /*112b0*/  BSYNC B0 ;  /* 0x0000000000007941 */ /* 0x000fea0003800000 */
.L_x_290:
[----:B------:R-:W-:-:S05]  /*112c0*/  IMAD.U32 R2, RZ, RZ, UR44 ;  /* 0x0000002cff027e24 */ /* 0x000fca000f8e00ff */
[----:B------:R-:W-:-:S13]  /*112d0*/  ISETP.NE.AND P1, PT, R2, 0x3, PT ;  /* 0x000000030200780c */ /* 0x000fda0003f25270 */
[----:B------:R-:W-:Y:S05]  /*112e0*/  @!P1 BRA `(.L_x_292) ;  /* 0x0000000000049947 */ /* 0x000fea0003800000 */
[----:B------:R-:W-:Y:S01]  /*112f0*/  BPT.TRAP 0x1 ;  /* 0x000000040000795c */ /* 0x000fe20000300000 */
.L_x_292:
[----:B0-----:R-:W-:Y:S01]  /*11300*/  SHF.L.U32 R3, R20, 0x1f, RZ ;  /* 0x0000001f14037819 */ /* 0x001fe200000006ff */
[----:B------:R-:W-:-:S03]  /*11310*/  IMAD R12, R10, 0x5000, RZ ;  /* 0x000050000a0c7824 */ /* 0x000fc600078e02ff */
[----:B------:R-:W0:Y:S02]  /*11320*/  SYNCS.PHASECHK.TRANS64.TRYWAIT P1, [R0+URZ+0x29860], R3 ;  /* 0x02986003000075a7 */ /* 0x000e24000802017f */
[----:B0-----:R-:W-:Y:S05]  /*11330*/  @!P1 BRA `(.L_x_293) ;  /* 0x0000004000809947 */ /* 0x001fea0003800000 */
.L_x_397:
[----:B------:R-:W0:Y:S04]  /*11340*/  LDL R4, [R1+0x1c] ;  /* 0x00001c0001047983 */ /* 0x000e280000100800 */
[----:B------:R-:W2:Y:S04]  /*11350*/  LDL R2, [R1+0x20] ;  /* 0x0000200001027983 */ /* 0x000ea80000100800 */
[----:B------:R-:W1:Y:S01]  /*11360*/  LDL R13, [R1+0x18] ;  /* 0x00001800010d7983 */ /* 0x000e620000100800 */
[----:B------:R-:W-:Y:S05]  /*11370*/  WARPSYNC.ALL ;  /* 0x0000000000007948 */ /* 0x000fea0003800000 */
[----:B------:R-:W-:-:S05]  /*11380*/  IMAD.U32 R25, RZ, RZ, UR44 ;  /* 0x0000002cff197e24 */ /* 0x000fca000f8e00ff */
[----:B------:R-:W-:Y:S02]  /*11390*/  ISETP.NE.AND P1, PT, R25, 0x3, PT ;  /* 0x000000031900780c */ /* 0x000fe40003f25270 */
[----:B0-----:R-:W-:-:S05]  /*113a0*/  LOP3.LUT R3, R12, R4, RZ, 0xfc, !PT ;  /* 0x000000040c037212 */ /* 0x001fca00078efcff */
[----:B------:R-:W-:Y:S01]  /*113b0*/  IMAD.IADD R3, R16, 0x1, R3 ;  /* 0x0000000110037824 */ /* 0x000fe200078e0203 */
[----:B-1----:R-:W-:-:S03]  /*113c0*/  LOP3.LUT R24, R12, R13, RZ, 0xfc, !PT ;  /* 0x0000000d0c187212 */ /* 0x002fc600078efcff */
[----:B--2---:R-:W-:Y:S01]  /*113d0*/  IMAD.IADD R2, R2, 0x1, R3 ;  /* 0x0000000102027824 */ /* 0x004fe200078e0203 */
[----:B----4-:R-:W0:Y:S01]  /*113e0*/  LDSM.16.MT88.4 R4, [R3+0xa400] ;  /* 0x00a400000304783b */ /* 0x010e220000004200 */
[----:B------:R-:W-:Y:S01]  /*113f0*/  IMAD.IADD R24, R16, 0x1, R24 ;  /* 0x0000000110187824 */ /* 0x000fe200078e0218 */
[C-C-:B0-----:R-:W-:Y:S02]  /*11400*/  PRMT R8, R4.reuse, 0x6420, R5.reuse ;  /* 0x0000642004087816 */ /* 0x141fe40000000005 */
[----:B------:R-:W-:Y:S02]  /*11410*/  PRMT R9, R4, 0x7531, R5 ;  /* 0x0000753104097816 */ /* 0x000fe40000000005 */
[C-C-:B------:R-:W-:Y:S02]  /*11420*/  PRMT R10, R6.reuse, 0x6420, R7.reuse ;  /* 0x00006420060a7816 */ /* 0x140fe40000000007 */
[----:B------:R-:W-:Y:S02]  /*11430*/  PRMT R11, R6, 0x7531, R7 ;  /* 0x00007531060b7816 */ /* 0x000fe40000000007 */
[----:B------:R-:W0:Y:S04]  /*11440*/  LDSM.16.MT88.4 R4, [R2+0xa400] ;  /* 0x00a400000204783b */ /* 0x000e280000004200 */
[----:B------:R-:W-:Y:S01]  /*11450*/  STSM.16.M88.4 [R24+0x400], R8 ;  /* 0x0004000818007844 */ /* 0x000fe20000000200 */
[----:B0-----:R-:W-:-:S02]  /*11460*/  PRMT R12, R4, 0x6420, R5 ;  /* 0x00006420040c7816 */ /* 0x001fc40000000005 */
[----:B------:R-:W-:Y:S02]  /*11470*/  PRMT R13, R4, 0x7531, R5 ;  /* 0x00007531040d7816 */ /* 0x000fe40000000005 */
[C-C-:B------:R-:W-:Y:S02]  /*11480*/  PRMT R14, R6.reuse, 0x6420, R7.reuse ;  /* 0x00006420060e7816 */ /* 0x140fe40000000007 */
[----:B------:R-:W-:-:S05]  /*11490*/  PRMT R15, R6, 0x7531, R7 ;  /* 0x00007531060f7816 */ /* 0x000fca0000000007 */
[----:B------:R-:W-:Y:S04]  /*114a0*/  STSM.16.M88.4 [R24+0xc00], R12 ;  /* 0x000c000c18007844 */ /* 0x000fe80000000200 */
[----:B------:R-:W0:Y:S02]  /*114b0*/  LDSM.16.MT88.4 R8, [R3+0xb400] ;  /* 0x00b400000308783b */ /* 0x000e240000004200 */
[C-C-:B0-----:R-:W-:Y:S02]  /*114c0*/  PRMT R4, R8.reuse, 0x6420, R9.reuse ;  /* 0x0000642008047816 */ /* 0x141fe40000000009 */
[----:B------:R-:W-:Y:S02]  /*114d0*/  PRMT R5, R8, 0x7531, R9 ;  /* 0x0000753108057816 */ /* 0x000fe40000000009 */
[----:B------:R-:W-:-:S02]  /*114e0*/  PRMT R6, R10, 0x6420, R11 ;  /* 0x000064200a067816 */ /* 0x000fc4000000000b */
[----:B------:R-:W-:Y:S02]  /*114f0*/  PRMT R7, R10, 0x7531, R11 ;  /* 0x000075310a077816 */ /* 0x000fe4000000000b */
[----:B------:R-:W0:Y:S04]  /*11500*/  LDSM.16.MT88.4 R8, [R2+0xb400] ;  /* 0x00b400000208783b */ /* 0x000e280000004200 */
[----:B------:R-:W-:Y:S01]  /*11510*/  STSM.16.M88.4 [R24+0x1400], R4 ;  /* 0x0014000418007844 */ /* 0x000fe20000000200 */
[C-C-:B0-----:R-:W-:Y:S02]  /*11520*/  PRMT R20, R8.reuse, 0x6420, R9.reuse ;  /* 0x0000642008147816 */ /* 0x141fe40000000009 */
[----:B------:R-:W-:Y:S02]  /*11530*/  PRMT R21, R8, 0x7531, R9 ;  /* 0x0000753108157816 */ /* 0x000fe40000000009 */
[----:B------:R-:W-:-:S02]  /*11540*/  PRMT R22, R10, 0x6420, R11 ;  /* 0x000064200a167816 */ /* 0x000fc4000000000b */
        /* <DEDUP_REMOVED lines=20> */
[----:B------:R0:W-:Y:S02]  /*11690*/  STSM.16.M88.4 [R24+0x3400], R4 ;  /* 0x0034000418007844 */ /* 0x0001e40000000200 */
[C-C-:B0-----:R-:W-:Y:S02]  /*116a0*/  PRMT R4, R8.reuse, 0x6420, R9.reuse ;  /* 0x0000642008047816 */ /* 0x141fe40000000009 */
[----:B------:R-:W-:-:S02]  /*116b0*/  PRMT R5, R8, 0x7531, R9 ;  /* 0x0000753108057816 */ /* 0x000fc40000000009 */
[C-C-:B------:R-:W-:Y:S02]  /*116c0*/  PRMT R6, R10.reuse, 0x6420, R11.reuse ;  /* 0x000064200a067816 */ /* 0x140fe4000000000b */
[----:B------:R-:W-:-:S05]  /*116d0*/  PRMT R7, R10, 0x7531, R11 ;  /* 0x000075310a077816 */ /* 0x000fca000000000b */
[----:B------:R-:W-:Y:S04]  /*116e0*/  STSM.16.M88.4 [R24+0x3c00], R4 ;  /* 0x003c000418007844 */ /* 0x000fe80000000200 */
[----:B------:R-:W0:Y:S04]  /*116f0*/  LDSM.16.MT88.4 R8, [R3+0xe400] ;  /* 0x00e400000308783b */ /* 0x000e280000004200 */
        /* <DEDUP_REMOVED lines=19> */
.L_x_294:
[----:B-1----:R1:W-:Y:S01]  /*11830*/  SYNCS.ARRIVE.TRANS64.A1T0 RZ, [R0+URZ+0x29850], RZ ;  /* 0x029850ff00ff79a7 */ /* 0x0023e2000810003f */
[----:B------:R-:W-:Y:S06]  /*11840*/  BAR.SYNC.DEFER_BLOCKING 0x2, 0x80 ;  /* 0x0082000000007b1d */ /* 0x000fec0000010000 */
[----:B------:R-:W-:Y:S05]  /*11850*/  @!P0 BRA `(.L_x_295) ;  /* 0x0000000000048947 */ /* 0x000fea0003800000 */
[----:B------:R-:W-:Y:S01]  /*11860*/  BPT.TRAP 0x1 ;  /* 0x000000040000795c */ /* 0x000fe20000300000 */
.L_x_295:
[----:B------:R-:W2:Y:S01]  /*11870*/  LDL R2, [R1+0x10] ;  /* 0x0000100001027983 */ /* 0x000ea20000100800 */
[----:B-1----:R-:W-:Y:S02]  /*11880*/  VIADD R0, R0, 0x29880 ;  /* 0x0002988000007836 */ /* 0x002fe40000000000 */
[----:B------:R-:W-:Y:S02]  /*11890*/  IMAD.MOV.U32 R20, RZ, RZ, R32 ;  /* 0x000000ffff147224 */ /* 0x000fe400078e0020 */
[----:B0-----:R-:W-:Y:S01]  /*118a0*/  IMAD.MOV.U32 R10, RZ, RZ, R19 ;  /* 0x000000ffff0a7224 */ /* 0x001fe200078e0013 */
[----:B--2---:R-:W-:-:S04]  /*118b0*/  PRMT R0, R2, 0x654, R0 ;  /* 0x0000065402007816 */ /* 0x004fc80000000000 */
[----:B------:R2:W-:Y:S01]  /*118c0*/  SYNCS.ARRIVE.TRANS64.RED.A1T0 RZ, [R0+URZ], RZ ;  /* 0x000000ff00ff79a7 */ /* 0x0005e2000810043f */
[----:B------:R-:W-:Y:S05]  /*118d0*/  @P2 BRA `(.L_x_296) ;  /* 0xffffffe800482947 */ /* 0x000fea000383ffff */
.L_x_276:
[----:B--2---:R-:W2:Y:S01]  /*118e0*/  S2R R0, SR_TID.X ;  /* 0x0000000000007919 */ /* 0x004ea20000002100 */
[----:B------:R-:W-:Y:S01]  /*118f0*/  BSSY B0, `(.L_x_297) ;  /* 0x0000013000007945 */ /* 0x000fe20003800000 */
[----:B--2---:R-:W-:Y:S01]  /*11900*/  LOP3.LUT R2, R0, 0x7f, RZ, 0xc0, !PT ;  /* 0x0000007f00027812 */ /* 0x004fe200078ec0ff */
[----:B------:R-:W-:-:S03]  /*11910*/  IMAD.U32 R0, RZ, RZ, UR46 ;  /* 0x0000002eff007e24 */ /* 0x000fc6000f8e00ff */
[----:B------:R-:W-:Y:S02]  /*11920*/  ISETP.NE.AND P1, PT, R2, RZ, PT ;  /* 0x000000ff0200720c */ /* 0x000fe40003f25270 */
[----:B------:R-:W-:-:S11]  /*11930*/  ISETP.NE.AND P0, PT, R0, 0x3, PT ;  /* 0x000000030000780c */ /* 0x000fd60003f05270 */
[----:B------:R-:W-:Y:S05]  /*11940*/  @P1 BRA `(.L_x_298) ;  /* 0x0000000000341947 */ /* 0x000fea0003800000 */
[----:B------:R-:W2:Y:S01]  /*11950*/  S2R R5, SR_LANEID ;  /* 0x0000000000057919 */ /* 0x000ea20000000000 */
[----:B------:R-:W-:Y:S01]  /*11960*/  VOTEU.ANY UR4, UPT, PT ;  /* 0x0000000000047886 */ /* 0x000fe200038e0100 */
[----:B0-----:R-:W0:Y:S01]  /*11970*/  LDC.64 R2, c[0x0][0xc60] ;  /* 0x00031800ff027b82 */ /* 0x001e220000000a00 */
[----:B------:R-:W2:Y:S02]  /*11980*/  FLO.U32 R0, UR4 ;  /* 0x0000000400007d00 */ /* 0x000ea400080e0000 */
[----:B--2---:R-:W-:-:S06]  /*11990*/  ISETP.EQ.U32.AND P1, PT, R0, R5, PT ;  /* 0x000000050000720c */ /* 0x004fcc0003f22070 */
[----:B------:R-:W0:Y:S07]  /*119a0*/  POPC R5, UR4 ;  /* 0x0000000400057d09 */ /* 0x000e2e0008000000 */
[----:B0-----:R-:W2:Y:S01]  /*119b0*/  @P1 ATOMG.E.ADD.STRONG.GPU PT, R3, desc[UR52][R2.64], R5 ;  /* 0x00000005020319a8 */ /* 0x001ea200081ee1f4 */
[----:B------:R-:W0:Y:S02]  /*119c0*/  S2R R4, SR_LTMASK ;  /* 0x0000000000047919 */ /* 0x000e240000003900 */
[----:B0-----:R-:W-:-:S04]  /*119d0*/  LOP3.LUT R4, R4, UR4, RZ, 0xc0, !PT ;  /* 0x0000000404047c12 */ /* 0x001fc8000f8ec0ff */
[----:B------:R-:W0:Y:S01]  /*119e0*/  POPC R7, R4 ;  /* 0x0000000400077309 */ /* 0x000e220000000000 */
[----:B--2---:R-:W0:Y:S02]  /*119f0*/  SHFL.IDX PT, R0, R3, R0, 0x1f ;  /* 0x00001f0003007589 */ /* 0x004e2400000e0000 */
[----:B0-----:R-:W-:-:S05]  /*11a00*/  IADD3 R0, R0, UR47, R7 ;  /* 0x0000002f00007c10 */ /* 0x001fca000fffe007 */
[----:B------:R2:W-:Y:S02]  /*11a10*/  STL [R1], R0 ;  /* 0x0000000001007387 */ /* 0x0005e40000100800 */
.L_x_298:
[----:B------:R-:W-:Y:S05]  /*11a20*/  BSYNC B0 ;  /* 0x0000000000007941 */ /* 0x000fea0003800000 */
.L_x_297:
[----:B------:R-:W-:Y:S05]  /*11a30*/  @!P0 BRA `(.L_x_299) ;  /* 0x0000000000048947 */ /* 0x000fea0003800000 */
[----:B------:R-:W-:Y:S01]  /*11a40*/  BPT.TRAP 0x1 ;  /* 0x000000040000795c */ /* 0x000fe20000300000 */
.L_x_299:
[----:B0-----:R-:W-:Y:S01]  /*11a50*/  LOP3.LUT R3, R32, 0x1, RZ, 0x3c, !PT ;  /* 0x0000000120037812 */ /* 0x001fe200078e3cff */
[----:B------:R-:W-:Y:S01]  /*11a60*/  IMAD R18, R19, 0x8, R16 ;  /* 0x0000000813127824 */ /* 0x000fe200078e0210 */
[----:B------:R-:W-:Y:S02]  /*11a70*/  BSSY B0, `(.L_x_300) ;  /* 0x0000004000007945 */ /* 0x000fe40003800000 */
[----:B------:R-:W-:-:S04]  /*11a80*/  SHF.L.U32 R3, R3, 0x1f, RZ ;  /* 0x0000001f03037819 */ /* 0x000fc800000006ff */
[----:B------:R-:W0:Y:S02]  /*11a90*/  SYNCS.PHASECHK.TRANS64.TRYWAIT P1, [R18+URZ+0x29870], R3 ;  /* 0x02987003120075a7 */ /* 0x000e24000802017f */
[----:B0-----:R-:W-:Y:S05]  /*11aa0*/  @!P1 BRA `(.L_x_301) ;  /* 0x0000003800b89947 */ /* 0x001fea0003800000 */
.L_x_398:
[----:B------:R-:W-:Y:S05]  /*11ab0*/  BSYNC B0 ;  /* 0x0000000000007941 */ /* 0x000fea0003800000 */
.L_x_300:
[----:B--2---:R-:W-:-:S05]  /*11ac0*/  IMAD.U32 R0, RZ, RZ, UR44 ;  /* 0x0000002cff007e24 */ /* 0x004fca000f8e00ff */
[----:B------:R-:W-:-:S13]  /*11ad0*/  ISETP.NE.AND P1, PT, R0, 0x3, PT ;  /* 0x000000030000780c */ /* 0x000fda0003f25270 */
[----:B------:R-:W-:Y:S05]  /*11ae0*/  @!P1 BRA `(.L_x_302) ;  /* 0x0000000000049947 */ /* 0x000fea0003800000 */
[----:B------:R-:W-:Y:S01]  /*11af0*/  BPT.TRAP 0x1 ;  /* 0x000000040000795c */ /* 0x000fe20000300000 */
.L_x_302:
[----:B0-----:R-:W-:-:S04]  /*11b00*/  SHF.L.U32 R3, R32, 0x1f, RZ ;  /* 0x0000001f20037819 */ /* 0x001fc800000006ff */
[----:B------:R-:W0:Y:S02]  /*11b10*/  SYNCS.PHASECHK.TRANS64.TRYWAIT P1, [R18+URZ+0x29860], R3 ;  /* 0x02986003120075a7 */ /* 0x000e24000802017f */
[----:B0-----:R-:W-:Y:S05]  /*11b20*/  @!P1 BRA `(.L_x_303) ;  /* 0x0000003800ac9947 */ /* 0x001fea0003800000 */
.L_x_399:
[----:B------:R-:W0:Y:S04]  /*11b30*/  LDL R2, [R1+0x1c] ;  /* 0x00001c0001027983 */ /* 0x000e280000100800 */
[----:B------:R-:W2:Y:S04]  /*11b40*/  LDL R13, [R1+0x20] ;  /* 0x00002000010d7983 */ /* 0x000ea80000100800 */
[----:B------:R-:W3:Y:S01]  /*11b50*/  LDL R12, [R1+0x18] ;  /* 0x00001800010c7983 */ /* 0x000ee20000100800 */
[----:B------:R-:W-:Y:S01]  /*11b60*/  IMAD R0, R19, 0x5000, RZ ;  /* 0x0000500013007824 */ /* 0x000fe200078e02ff */
[----:B------:R-:W-:Y:S05]  /*11b70*/  WARPSYNC.ALL ;  /* 0x0000000000007948 */ /* 0x000fea0003800000 */
[----:B------:R-:W-:-:S05]  /*11b80*/  IMAD.U32 R24, RZ, RZ, UR44 ;  /* 0x0000002cff187e24 */ /* 0x000fca000f8e00ff */
[----:B------:R-:W-:Y:S02]  /*11b90*/  ISETP.NE.AND P1, PT, R24, 0x3, PT ;  /* 0x000000031800780c */ /* 0x000fe40003f25270 */
[----:B0-----:R-:W-:-:S05]  /*11ba0*/  LOP3.LUT R3, R0, R2, RZ, 0xfc, !PT ;  /* 0x0000000200037212 */ /* 0x001fca00078efcff */
[----:B------:R-:W-:-:S04]  /*11bb0*/  IMAD.IADD R2, R16, 0x1, R3 ;  /* 0x0000000110027824 */ /* 0x000fc800078e0203 */
[----:B--2---:R-:W-:Y:S01]  /*11bc0*/  IMAD.IADD R3, R13, 0x1, R2 ;  /* 0x000000010d037824 */ /* 0x004fe200078e0202 */
[----:B------:R-:W0:Y:S01]  /*11bd0*/  LDSM.16.MT88.4 R8, [R2+0xa400] ;  /* 0x00a400000208783b */ /* 0x000e220000004200 */
[----:B---3--:R-:W-:-:S05]  /*11be0*/  LOP3.LUT R13, R0, R12, RZ, 0xfc, !PT ;  /* 0x0000000c000d7212 */ /* 0x008fca00078efcff */
        /* <DEDUP_REMOVED lines=21> */
[----:B-1----:R-:W-:-:S02]  /*11d40*/  PRMT R22, R10, 0x6420, R11 ;  /* 0x000064200a167816 */ /* 0x002fc4000000000b */
        /* <DEDUP_REMOVED lines=46> */
.L_x_304:
[----:B-1----:R1:W-:Y:S01]  /*12030*/  SYNCS.ARRIVE.TRANS64.A1T0 RZ, [R18+URZ+0x29850], RZ ;  /* 0x029850ff12ff79a7 */ /* 0x0023e2000810003f */
[----:B------:R-:W-:Y:S06]  /*12040*/  BAR.SYNC.DEFER_BLOCKING 0x2, 0x80 ;  /* 0x0082000000007b1d */ /* 0x000fec0000010000 */
[----:B------:R-:W-:Y:S05]  /*12050*/  @!P0 BRA `(.L_x_305) ;  /* 0x0000000000048947 */ /* 0x000fea0003800000 */
[----:B------:R-:W-:Y:S01]  /*12060*/  BPT.TRAP 0x1 ;  /* 0x000000040000795c */ /* 0x000fe20000300000 */
.L_x_305:
[----:B0-----:R-:W2:Y:S01]  /*12070*/  LDL R0, [R1+0x10] ;  /* 0x0000100001007983 */ /* 0x001ea20000100800 */
[----:B-1----:R-:W-:Y:S02]  /*12080*/  VIADD R18, R18, 0x29880 ;  /* 0x0002988012127836 */ /* 0x002fe40000000000 */
[----:B------:R-:W-:-:S05]  /*12090*/  VIADD R19, R19, 0x1 ;  /* 0x0000000113137836 */ /* 0x000fca0000000000 */
[----:B------:R-:W-:-:S04]  /*120a0*/  ISETP.NE.AND P0, PT, R19, 0x2, PT ;  /* 0x000000021300780c */ /* 0x000fc80003f05270 */
[----:B------:R-:W-:Y:S02]  /*120b0*/  SEL R3, RZ, 0x1, P0 ;  /* 0x00000001ff037807 */ /* 0x000fe40000000000 */
[----:B------:R-:W-:Y:S02]  /*120c0*/  SEL R19, R19, RZ, P0 ;  /* 0x000000ff13137207 */ /* 0x000fe40000000000 */
[----:B------:R-:W-:Y:S02]  /*120d0*/  LOP3.LUT R32, R32, R3, RZ, 0x3c, !PT ;  /* 0x0000000320207212 */ /* 0x000fe400078e3cff */
[----:B--2---:R-:W-:-:S04]  /*120e0*/  PRMT R18, R0, 0x654, R18 ;  /* 0x0000065400127816 */ /* 0x004fc80000000012 */
[----:B------:R1:W-:Y:S03]  /*120f0*/  SYNCS.ARRIVE.TRANS64.RED.A1T0 RZ, [R18+URZ], RZ ;  /* 0x000000ff12ff79a7 */ /* 0x0003e6000810043f */
.L_x_244:
[----:B------:R-:W-:Y:S05]  /*12100*/  BSYNC B7 ;  /* 0x0000000000077941 */ /* 0x000fea0003800000 */
.L_x_242:
[----:B------:R-:W-:-:S13]  /*12110*/  LOP3.LUT P0, RZ, R17, 0x200, RZ, 0xc0, !PT ;  /* 0x0000020011ff7812 */ /* 0x000fda000780c0ff */
[----:B------:R-:W-:Y:S05]  /*12120*/  @!P0 BRA `(.L_x_306) ;  /* 0x0000000000348947 */ /* 0x000fea0003800000 */
[----:B------:R-:W0:Y:S08]  /*12130*/  S2UR UR4, SR_CgaCtaId ;  /* 0x00000000000479c3 */ /* 0x000e300000008800 */
[----:B------:R-:W-:Y:S01]  /*12140*/  BAR.SYNC.DEFER_BLOCKING 0x5, 0x180 ;  /* 0x0146000000007b1d */ /* 0x000fe20000010000 */
[----:B------:R-:W-:Y:S01]  /*12150*/  MOV R16, 0x400 ;  /* 0x0000040000107802 */ /* 0x000fe20000000f00 */
[----:B0-----:R-:W-:-:S05]  /*12160*/  IMAD.U32 R0, RZ, RZ, UR4 ;  /* 0x00000004ff007e24 */ /* 0x001fca000f8e00ff */
[----:B------:R-:W-:Y:S01]  /*12170*/  LEA R16, R0, R16, 0x18 ;  /* 0x0000001000107211 */ /* 0x000fe200078ec0ff */
[----:B------:R-:W-:Y:S04]  /*12180*/  STL [R1+0x10], R0 ;  /* 0x0000100001007387 */ /* 0x000fe80000100800 */
[----:B------:R-:W0:Y:S04]  /*12190*/  LDS.128 R4, [R16+0x298d0] ;  /* 0x0298d00010047984 */ /* 0x000e280000000c00 */
[----:B0-----:R0:W-:Y:S01]  /*121a0*/  STL.64 [R1], R4 ;  /* 0x0000000401007387 */ /* 0x0011e20000100a00 */
[----:B------:R-:W-:-:S03]  /*121b0*/  IMAD.MOV.U32 R0, RZ, RZ, R7 ;  /* 0x000000ffff007224 */ /* 0x000fc600078e0007 */
[----:B------:R0:W-:Y:S02]  /*121c0*/  STL [R1+0x8], R6 ;  /* 0x0000080601007387 */ /* 0x0001e40000100800 */
[----:B------:R-:W-:Y:S01]  /*121d0*/  R2UR UR39, R0 ;  /* 0x00000000002772ca */ /* 0x000fe200000e0000 */
[----:B------:R-:W-:Y:S06]  /*121e0*/  BAR.ARV 0x4, 0x180 ;  /* 0x0106000000007b1d */ /* 0x000fec0000002000 */
[----:B------:R-:W-:Y:S08]  /*121f0*/  BRA `(.L_x_307) ;  /* 0x0000000800e07947 */ /* 0x000ff00003800000 */
.L_x_306:
[----:B0-----:R-:W2:Y:S01]  /*12200*/  LDL.LU R0, [R1] ;  /* 0x0000000001007983 */ /* 0x001ea20000300800 */
[----:B------:R-:W-:Y:S01]  /*12210*/  ULDC UR4, c[0x0][0xc3c] ;  /* 0x00030f0000047ab9 */ /* 0x000fe20000000800 */
[----:B------:R-:W0:Y:S02]  /*12220*/  S2R R2, SR_TID.X ;  /* 0x0000000000027919 */ /* 0x000e240000002100 */
[----:B0-----:R-:W-:-:S04]  /*12230*/  LOP3.LUT R9, R2, 0x1f, RZ, 0xc0, !PT ;  /* 0x0000001f02097812 */ /* 0x001fc800078ec0ff */
[C---:B------:R-:W-:Y:S01]  /*12240*/  ISETP.NE.AND P0, PT, R9.reuse, 0x1f, PT ;  /* 0x0000001f0900780c */ /* 0x040fe20003f05270 */
[----:B------:R-:W-:-:S05]  /*12250*/  VIADD R7, R9, UR39 ;  /* 0x0000002709077c36 */ /* 0x000fca0008000000 */
[----:B------:R-:W-:Y:S01]  /*12260*/  ISETP.GE.OR P1, PT, R7, UR4, !P0 ;  /* 0x0000000407007c0c */ /* 0x000fe2000c726670 */
[----:B------:R-:W-:-:S12]  /*12270*/  ULDC UR4, c[0x0][0xc3c] ;  /* 0x00030f0000047ab9 */ /* 0x000fd80000000800 */
[----:B------:R-:W0:Y:S08]  /*12280*/  @!P1 LDC.64 R2, c[0x0][0xc80] ;  /* 0x00032000ff029b82 */ /* 0x000e300000000a00 */
[----:B------:R-:W3:Y:S01]  /*12290*/  @!P1 LDC.64 R4, c[0x0][0xc78] ;  /* 0x00031e00ff049b82 */ /* 0x000ee20000000a00 */
[----:B0-----:R-:W-:-:S04]  /*122a0*/  @!P1 IMAD.WIDE R2, R7, 0x4, R2 ;  /* 0x0000000407029825 */ /* 0x001fc800078e0202 */
[----:B--2---:R-:W-:Y:S02]  /*122b0*/  IMAD.MOV.U32 R10, RZ, RZ, R0 ;  /* 0x000000ffff0a7224 */ /* 0x004fe400078e0000 */
[----:B------:R-:W-:-:S06]  /*122c0*/  IMAD.MOV.U32 R0, RZ, RZ, RZ ;  /* 0x000000ffff007224 */ /* 0x000fcc00078e00ff */
[----:B------:R3:W2:Y:S02]  /*122d0*/  @!P1 LDG.E R0, desc[UR52][R2.64] ;  /* 0x0000003402009981 */ /* 0x0006a4000c1e1900 */
[----:B---3--:R-:W-:-:S04]  /*122e0*/  @!P1 IMAD.WIDE R2, R7, 0x4, R4 ;  /* 0x0000000407029825 */ /* 0x008fc800078e0204 */
[----:B------:R-:W-:-:S06]  /*122f0*/  IMAD.MOV.U32 R5, RZ, RZ, RZ ;  /* 0x000000ffff057224 */ /* 0x000fcc00078e00ff */
[----:B------:R-:W2:Y:S01]  /*12300*/  @!P1 LDG.E R5, desc[UR52][R2.64] ;  /* 0x0000003402059981 */ /* 0x000ea2000c1e1900 */
[C---:B------:R-:W-:Y:S02]  /*12310*/  ISETP.NE.AND P1, PT, R9.reuse, RZ, PT ;  /* 0x000000ff0900720c */ /* 0x040fe40003f25270 */
[C---:B------:R-:W-:Y:S01]  /*12320*/  ISETP.GE.U32.AND P2, PT, R9.reuse, 0x2, PT ;  /* 0x000000020900780c */ /* 0x040fe20003f46070 */
[----:B------:R-:W-:Y:S01]  /*12330*/  SHFL.IDX PT, R11, R10, 0x1, 0x1f ;  /* 0x00201f000a0b7f89 */ /* 0x000fe200000e0000 */
[C---:B------:R-:W-:Y:S02]  /*12340*/  ISETP.GE.U32.AND P3, PT, R9.reuse, 0x4, PT ;  /* 0x000000040900780c */ /* 0x040fe40003f66070 */
[C---:B------:R-:W-:Y:S02]  /*12350*/  ISETP.GE.U32.AND P4, PT, R9.reuse, 0x8, PT ;  /* 0x000000080900780c */ /* 0x040fe40003f86070 */
[----:B------:R-:W-:Y:S01]  /*12360*/  ISETP.GE.U32.AND P5, PT, R9, 0x10, PT ;  /* 0x000000100900780c */ /* 0x000fe20003fa6070 */
[----:B--2---:R-:W-:-:S05]  /*12370*/  IMAD R4, R5, R0, RZ ;  /* 0x0000000005047224 */ /* 0x004fca00078e02ff */
        /* <DEDUP_REMOVED lines=8> */
[----:B------:R-:W-:Y:S02]  /*12400*/  IMAD.IADD R4, R6, 0x1, R3 ;  /* 0x0000000106047824 */ /* 0x000fe400078e0203 */
[----:B------:R-:W-:Y:S04]  /*12410*/  SHFL.IDX PT, R6, R10, RZ, 0x1f ;  /* 0x00001fff0a067589 */ /* 0x000fe800000e0000 */
[----:B------:R-:W0:Y:S02]  /*12420*/  SHFL.UP PT, R2, R4, 0x8, RZ ;  /* 0x0500000004027989 */ /* 0x000e2400000e00ff */
[----:B0-----:R-:W-:-:S05]  /*12430*/  SEL R3, R2, RZ, P4 ;  /* 0x000000ff02037207 */ /* 0x001fca0002000000 */
[----:B------:R-:W-:-:S05]  /*12440*/  IMAD.IADD R7, R4, 0x1, R3 ;  /* 0x0000000104077824 */ /* 0x000fca00078e0203 */
[----:B------:R-:W0:Y:S02]  /*12450*/  SHFL.UP PT, R2, R7, 0x10, RZ ;  /* 0x0600000007027989 */ /* 0x000e2400000e00ff */
[----:B0-----:R-:W-:-:S05]  /*12460*/  SEL R2, R2, RZ, P5 ;  /* 0x000000ff02027207 */ /* 0x001fca0002800000 */
[----:B------:R-:W-:Y:S02]  /*12470*/  IMAD.IADD R3, R7, 0x1, R2 ;  /* 0x0000000107037824 */ /* 0x000fe400078e0202 */
[----:B------:R-:W0:Y:S01]  /*12480*/  LDC R2, c[0x0][0xc38] ;  /* 0x00030e00ff027b82 */ /* 0x000e220000000800 */
[----:B------:R-:W-:Y:S02]  /*12490*/  IMAD.MOV.U32 R7, RZ, RZ, RZ ;  /* 0x000000ffff077224 */ /* 0x000fe400078e00ff */
[----:B------:R-:W0:Y:S02]  /*124a0*/  SHFL.IDX PT, R9, R3, 0x1f, 0x1f ;  /* 0x03e01f0003097f89 */ /* 0x000e2400000e0000 */
[----:B0-----:R-:W-:-:S04]  /*124b0*/  IMAD R4, R9, R2, RZ ;  /* 0x0000000209047224 */ /* 0x001fc800078e02ff */
[----:B------:R-:W-:-:S05]  /*124c0*/  IMAD.IADD R9, R11, 0x1, R4 ;  /* 0x000000010b097824 */ /* 0x000fca00078e0204 */
[----:B------:R-:W-:-:S13]  /*124d0*/  ISETP.GT.AND P6, PT, R9, R6, PT ;  /* 0x000000060900720c */ /* 0x000fda0003fc4270 */
[----:B------:R-:W-:Y:S05]  /*124e0*/  @P6 BRA `(.L_x_308) ;  /* 0x0000000000986947 */ /* 0x000fea0003800000 */
.L_x_310:
[----:B------:R-:W-:-:S04]  /*124f0*/  UIADD3 UR39, UR39, 0x1f, URZ ;  /* 0x0000001f27277890 */ /* 0x000fc8000fffe03f */
[----:B------:R-:W-:-:S06]  /*12500*/  UISETP.GE.AND UP0, UPT, UR39, UR4, UPT ;  /* 0x000000042700728c */ /* 0x000fcc000bf06270 */
[----:B------:R-:W-:-:S13]  /*12510*/  PLOP3.LUT P6, PT, PT, PT, UP0, 0x40, 0x0 ;  /* 0x000000000000781c */ /* 0x000fda0003fce808 */
[----:B------:R-:W-:Y:S05]  /*12520*/  @!P6 BRA `(.L_x_309) ;  /* 0x0000000400b8e947 */ /* 0x000fea0003800000 */
[----:B------:R-:W0:Y:S02]  /*12530*/  S2R R0, SR_TID.X ;  /* 0x0000000000007919 */ /* 0x000e240000002100 */
[----:B0-----:R-:W-:-:S05]  /*12540*/  LOP3.LUT R0, R0, 0x1f, RZ, 0xc0, !PT ;  /* 0x0000001f00007812 */ /* 0x001fca00078ec0ff */
[----:B------:R-:W-:Y:S02]  /*12550*/  VIADD R11, R0, UR39 ;  /* 0x00000027000b7c36 */ /* 0x000fe40008000000 */
[----:B------:R-:W-:-:S03]  /*12560*/  IMAD.MOV.U32 R0, RZ, RZ, RZ ;  /* 0x000000ffff007224 */ /* 0x000fc600078e00ff */
[----:B------:R-:W-:-:S13]  /*12570*/  ISETP.GE.OR P6, PT, R11, UR4, !P0 ;  /* 0x000000040b007c0c */ /* 0x000fda000c7c6670 */
[----:B------:R-:W0:Y:S08]  /*12580*/  @!P6 LDC.64 R2, c[0x0][0xc80] ;  /* 0x00032000ff02eb82 */ /* 0x000e300000000a00 */
[----:B------:R-:W2:Y:S01]  /*12590*/  @!P6 LDC.64 R4, c[0x0][0xc78] ;  /* 0x00031e00ff04eb82 */ /* 0x000ea20000000a00 */
[----:B0-----:R-:W-:-:S05]  /*125a0*/  @!P6 IMAD.WIDE R2, R11, 0x4, R2 ;  /* 0x000000040b02e825 */ /* 0x001fca00078e0202 */
[----:B------:R2:W3:Y:S02]  /*125b0*/  @!P6 LDG.E R0, desc[UR52][R2.64] ;  /* 0x000000340200e981 */ /* 0x0004e4000c1e1900 */
[----:B--2---:R-:W-:-:S04]  /*125c0*/  @!P6 IMAD.WIDE R2, R11, 0x4, R4 ;  /* 0x000000040b02e825 */ /* 0x004fc800078e0204 */
[----:B------:R-:W-:-:S06]  /*125d0*/  IMAD.MOV.U32 R5, RZ, RZ, RZ ;  /* 0x000000ffff057224 */ /* 0x000fcc00078e00ff */
[----:B------:R-:W3:Y:S02]  /*125e0*/  @!P6 LDG.E R5, desc[UR52][R2.64] ;  /* 0x000000340205e981 */ /* 0x000ee4000c1e1900 */
        /* <DEDUP_REMOVED lines=16> */
[----:B------:R-:W0:Y:S03]  /*126f0*/  LDC R2, c[0x0][0xc38] ;  /* 0x00030e00ff027b82 */ /* 0x000e260000000800 */
[----:B------:R-:W0:Y:S02]  /*12700*/  SHFL.IDX PT, R13, R3, 0x1f, 0x1f ;  /* 0x03e01f00030d7f89 */ /* 0x000e2400000e0000 */
[----:B0-----:R-:W-:-:S04]  /*12710*/  IMAD R4, R13, R2, RZ ;  /* 0x000000020d047224 */ /* 0x001fc800078e02ff */
[----:B------:R-:W-:-:S05]  /*12720*/  IMAD.IADD R9, R4, 0x1, R9 ;  /* 0x0000000104097824 */ /* 0x000fca00078e0209 */
[----:B------:R-:W-:-:S13]  /*12730*/  ISETP.GT.AND P6, PT, R9, R6, PT ;  /* 0x000000060900720c */ /* 0x000fda0003fc4270 */
[----:B------:R-:W-:Y:S05]  /*12740*/  @!P6 BRA `(.L_x_310) ;  /* 0xfffffffc0068e947 */ /* 0x000fea000383ffff */
.L_x_308:
[----:B------:R-:W-:-:S04]  /*12750*/  IMAD.IADD R9, R9, 0x1, -R4 ;  /* 0x0000000109097824 */ /* 0x000fc800078e0a04 */
        /* <DEDUP_REMOVED lines=8> */
[----:B------:R2:W3:Y:S01]  /*127e0*/  SHFL.IDX PT, R5, R5, R10, 0x1f ;  /* 0x00001f0a05057589 */ /* 0x0004e200000e0000 */
[----:B0-----:R-:W-:-:S04]  /*127f0*/  IABS R4, R0 ;  /* 0x0000000000047213 */ /* 0x001fc80000000000 */
[----:B------:R-:W0:Y:S08]  /*12800*/  I2F.RP R8, R4 ;  /* 0x0000000400087306 */ /* 0x000e300000209400 */
[----:B0-----:R-:W0:Y:S02]  /*12810*/  MUFU.RCP R8, R8 ;  /* 0x0000000800087308 */ /* 0x001e240000001000 */
[----:B0-----:R-:W-:-:S06]  /*12820*/  VIADD R11, R8, 0xffffffe ;  /* 0x0ffffffe080b7836 */ /* 0x001fcc0000000000 */
[----:B------:R-:W0:Y:S01]  /*12830*/  F2I.FTZ.U32.TRUNC.NTZ R11, R11 ;  /* 0x0000000b000b7305 */ /* 0x000e22000021f000 */
[----:B--23--:R-:W-:Y:S05]  /*12840*/  @!P0 BRA `(.L_x_311) ;  /* 0x00000000000c8947 */ /* 0x00cfea0003800000 */
[----:B------:R-:W-:-:S06]  /*12850*/  UIADD3 UR5, UR4, -0x1, URZ ;  /* 0xffffffff04057890 */ /* 0x000fcc000fffe03f */
[----:B------:R-:W-:-:S05]  /*12860*/  IMAD.U32 R8, RZ, RZ, UR5 ;  /* 0x00000005ff087e24 */ /* 0x000fca000f8e00ff */
[----:B------:R2:W3:Y:S02]  /*12870*/  SHFL.IDX PT, R7, R3, R8, 0x1f ;  /* 0x00001f0803077589 */ /* 0x0004e400000e0000 */
.L_x_311:
[----:B---3--:R-:W-:Y:S01]  /*12880*/  IMAD R10, R7, R2, R9 ;  /* 0x00000002070a7224 */ /* 0x008fe200078e0209 */
[----:B------:R-:W-:Y:S01]  /*12890*/  IABS R7, R5 ;  /* 0x0000000500077213 */ /* 0x000fe20000000000 */
[--C-:B0-----:R-:W-:Y:S01]  /*128a0*/  IMAD.MOV R9, RZ, RZ, -R11.reuse ;  /* 0x000000ffff097224 */ /* 0x101fe200078e0a0b */
[----:B------:R-:W-:Y:S01]  /*128b0*/  UIADD3 UR39, UR4, UR39, URZ ;  /* 0x0000002704277290 */ /* 0x000fe2000fffe03f */
[----:B------:R-:W-:Y:S01]  /*128c0*/  IMAD.MOV.U32 R2, RZ, RZ, RZ ;  /* 0x000000ffff027224 */ /* 0x000fe200078e00ff */
[----:B--2---:R-:W0:Y:S01]  /*128d0*/  I2F.RP R8, R7 ;  /* 0x0000000700087306 */ /* 0x004e220000209400 */
[----:B------:R-:W-:Y:S01]  /*128e0*/  IMAD R9, R9, R4, RZ ;  /* 0x0000000409097224 */ /* 0x000fe200078e02ff */
[----:B------:R2:W-:Y:S01]  /*128f0*/  STL [R1], R10 ;  /* 0x0000000a01007387 */ /* 0x0005e20000100800 */
[----:B------:R-:W-:Y:S02]  /*12900*/  IMAD.MOV.U32 R3, RZ, RZ, R11 ;  /* 0x000000ffff037224 */ /* 0x000fe400078e000b */
[----:B------:R-:W-:Y:S01]  /*12910*/  IMAD.HI.U32 R11, R11, R9, R2 ;  /* 0x000000090b0b7227 */ /* 0x000fe200078e0002 */
[----:B------:R-:W-:-:S03]  /*12920*/  IABS R3, R0 ;  /* 0x0000000000037213 */ /* 0x000fc60000000000 */
[----:B------:R-:W-:Y:S02]  /*12930*/  IMAD.IADD R9, R6, 0x1, -R10 ;  /* 0x0000000106097824 */ /* 0x000fe400078e0a0a */
[----:B------:R-:W-:Y:S01]  /*12940*/  IMAD.MOV R3, RZ, RZ, -R3 ;  /* 0x000000ffff037224 */ /* 0x000fe200078e0a03 */
[----:B0-----:R-:W0:Y:S02]  /*12950*/  MUFU.RCP R8, R8 ;  /* 0x0000000800087308 */ /* 0x001e240000001000 */
[----:B------:R-:W-:-:S05]  /*12960*/  IABS R2, R9 ;  /* 0x0000000900027213 */ /* 0x000fca0000000000 */
[----:B------:R-:W-:-:S04]  /*12970*/  IMAD.HI.U32 R6, R11, R2, RZ ;  /* 0x000000020b067227 */ /* 0x000fc800078e00ff */
[----:B------:R-:W-:-:S05]  /*12980*/  IMAD R11, R6, R3, R2 ;  /* 0x00000003060b7224 */ /* 0x000fca00078e0202 */
[----:B------:R-:W-:Y:S01]  /*12990*/  ISETP.GT.U32.AND P1, PT, R4, R11, PT ;  /* 0x0000000b0400720c */ /* 0x000fe20003f24070 */
[----:B0-----:R-:W-:-:S06]  /*129a0*/  VIADD R3, R8, 0xffffffe ;  /* 0x0ffffffe08037836 */ /* 0x001fcc0000000000 */
[----:B------:R-:W0:Y:S06]  /*129b0*/  F2I.FTZ.U32.TRUNC.NTZ R3, R3 ;  /* 0x0000000300037305 */ /* 0x000e2c000021f000 */
[----:B------:R-:W-:Y:S02]  /*129c0*/  @!P1 IMAD.IADD R11, R11, 0x1, -R4 ;  /* 0x000000010b0b9824 */ /* 0x000fe400078e0a04 */
[----:B------:R-:W-:Y:S01]  /*129d0*/  @!P1 VIADD R6, R6, 0x1 ;  /* 0x0000000106069836 */ /* 0x000fe20000000000 */
[----:B------:R-:W-:Y:S02]  /*129e0*/  ISETP.NE.AND P1, PT, R0, RZ, PT ;  /* 0x000000ff0000720c */ /* 0x000fe40003f25270 */
[----:B------:R-:W-:Y:S01]  /*129f0*/  ISETP.GE.U32.AND P0, PT, R11, R4, PT ;  /* 0x000000040b00720c */ /* 0x000fe20003f06070 */
[----:B0-----:R-:W-:-:S04]  /*12a00*/  IMAD.MOV R2, RZ, RZ, -R3 ;  /* 0x000000ffff027224 */ /* 0x001fc800078e0a03 */
[----:B------:R-:W-:Y:S02]  /*12a10*/  IMAD R11, R2, R7, RZ ;  /* 0x00000007020b7224 */ /* 0x000fe400078e02ff */
[----:B------:R-:W-:-:S06]  /*12a20*/  IMAD.MOV.U32 R2, RZ, RZ, RZ ;  /* 0x000000ffff027224 */ /* 0x000fcc00078e00ff */
[----:B------:R-:W-:Y:S02]  /*12a30*/  @P0 VIADD R6, R6, 0x1 ;  /* 0x0000000106060836 */ /* 0x000fe40000000000 */
[----:B------:R-:W-:Y:S01]  /*12a40*/  IMAD.HI.U32 R4, R3, R11, R2 ;  /* 0x0000000b03047227 */ /* 0x000fe200078e0002 */
[----:B------:R-:W-:-:S04]  /*12a50*/  LOP3.LUT R2, R9, R0, RZ, 0x3c, !PT ;  /* 0x0000000009027212 */ /* 0x000fc800078e3cff */
[----:B------:R-:W-:Y:S02]  /*12a60*/  ISETP.GE.AND P2, PT, R2, RZ, PT ;  /* 0x000000ff0200720c */ /* 0x000fe40003f46270 */
[----:B------:R-:W-:-:S05]  /*12a70*/  IABS R2, R5 ;  /* 0x0000000500027213 */ /* 0x000fca0000000000 */
[----:B------:R-:W-:-:S06]  /*12a80*/  IMAD.MOV R2, RZ, RZ, -R2 ;  /* 0x000000ffff027224 */ /* 0x000fcc00078e0a02 */
[----:B------:R-:W-:Y:S01]  /*12a90*/  @!P2 IMAD.MOV R6, RZ, RZ, -R6 ;  /* 0x000000ffff06a224 */ /* 0x000fe200078e0a06 */
[----:B------:R-:W-:-:S04]  /*12aa0*/  @!P1 LOP3.LUT R6, RZ, R0, RZ, 0x33, !PT ;  /* 0x00000000ff069212 */ /* 0x000fc800078e33ff */
[-C--:B------:R-:W-:Y:S01]  /*12ab0*/  IABS R3, R6.reuse ;  /* 0x0000000600037213 */ /* 0x080fe20000000000 */
[----:B------:R-:W-:-:S04]  /*12ac0*/  IMAD R0, R0, R6, RZ ;  /* 0x0000000600007224 */ /* 0x000fc800078e02ff */
[----:B------:R-:W-:-:S04]  /*12ad0*/  IMAD.HI.U32 R4, R4, R3, RZ ;  /* 0x0000000304047227 */ /* 0x000fc800078e00ff */
[----:B------:R-:W-:-:S05]  /*12ae0*/  IMAD R2, R4, R2, R3 ;  /* 0x0000000204027224 */ /* 0x000fca00078e0203 */
[----:B------:R-:W-:-:S13]  /*12af0*/  ISETP.GT.U32.AND P1, PT, R7, R2, PT ;  /* 0x000000020700720c */ /* 0x000fda0003f24070 */
[----:B------:R-:W-:Y:S02]  /*12b00*/  @!P1 IMAD.IADD R2, R2, 0x1, -R7 ;  /* 0x0000000102029824 */ /* 0x000fe400078e0a07 */
[----:B------:R-:W-:Y:S01]  /*12b10*/  @!P1 VIADD R4, R4, 0x1 ;  /* 0x0000000104049836 */ /* 0x000fe20000000000 */
[----:B------:R-:W-:Y:S02]  /*12b20*/  ISETP.NE.AND P1, PT, R5, RZ, PT ;  /* 0x000000ff0500720c */ /* 0x000fe40003f25270 */
[----:B------:R-:W-:Y:S02]  /*12b30*/  ISETP.GE.U32.AND P0, PT, R2, R7, PT ;  /* 0x000000070200720c */ /* 0x000fe40003f06070 */
        /* <DEDUP_REMOVED lines=13> */
.L_x_309:
[----:B------:R0:W-:Y:S01]  /*12c10*/  STL [R1], R6 ;  /* 0x0000000601007387 */ /* 0x0001e20000100800 */
[----:B------:R-:W-:-:S03]  /*12c20*/  ULDC UR39, c[0x0][0xc3c] ;  /* 0x00030f0000277ab9 */ /* 0x000fc60000000800 */
[----:B------:R0:W-:Y:S04]  /*12c30*/  STL [R1+0x4], RZ ;  /* 0x000004ff01007387 */ /* 0x0001e80000100800 */
[----:B------:R0:W-:Y:S02]  /*12c40*/  STL [R1+0x8], RZ ;  /* 0x000008ff01007387 */ /* 0x0001e40000100800 */
.L_x_312:
[----:B------:R-:W3:Y:S04]  /*12c50*/  LDL R3, [R1+0x4] ;  /* 0x0000040001037983 */ /* 0x000ee80000100800 */
[----:B--2---:R-:W2:Y:S04]  /*12c60*/  LDL R2, [R1+0x8] ;  /* 0x0000080001027983 */ /* 0x004ea80000100800 */
[----:B------:R-:W4:Y:S01]  /*12c70*/  LDL R4, [R1] ;  /* 0x0000000001047983 */ /* 0x000f220000100800 */
[----:B------:R-:W5:Y:S01]  /*12c80*/  S2R R0, SR_TID.X ;  /* 0x0000000000007919 */ /* 0x000f620000002100 */
[----:B------:R-:W-:Y:S01]  /*12c90*/  BAR.SYNC.DEFER_BLOCKING 0x4, 0x180 ;  /* 0x0106000000007b1d */ /* 0x000fe20000010000 */
[----:B---3--:R-:W-:-:S02]  /*12ca0*/  IMAD.MOV.U32 R5, RZ, RZ, R3 ;  /* 0x000000ffff057224 */ /* 0x008fc400078e0003 */
[----:B--2---:R-:W-:-:S03]  /*12cb0*/  IMAD.MOV.U32 R3, RZ, RZ, R2 ;  /* 0x000000ffff037224 */ /* 0x004fc600078e0002 */
[----:B------:R2:W3:Y:S01]  /*12cc0*/  LDL R2, [R1+0x10] ;  /* 0x0000100001027983 */ /* 0x0004e20000100800 */
[----:B-----5:R-:W-:Y:S01]  /*12cd0*/  LOP3.LUT R0, R0, 0x1f, RZ, 0xc0, !PT ;  /* 0x0000001f00007812 */ /* 0x020fe200078ec0ff */
[----:B0-----:R-:W-:-:S03]  /*12ce0*/  IMAD.MOV.U32 R6, RZ, RZ, R3 ;  /* 0x000000ffff067224 */ /* 0x001fc600078e0003 */
[----:B------:R-:W-:-:S13]  /*12cf0*/  ISETP.NE.AND P0, PT, R0, RZ, PT ;  /* 0x000000ff0000720c */ /* 0x000fda0003f05270 */
[----:B------:R-:W-:Y:S01]  /*12d00*/  @!P0 MOV R0, 0x400 ;  /* 0x0000040000008802 */ /* 0x000fe20000000f00 */
[----:B---3--:R-:W0:Y:S03]  /*12d10*/  @!P0 S2R R2, SR_CgaCtaId ;  /* 0x0000000000028919 */ /* 0x008e260000008800 */
[----:B0-----:R-:W-:Y:S01]  /*12d20*/  @!P0 LEA R16, R2, R0, 0x18 ;  /* 0x0000000002108211 */ /* 0x001fe200078ec0ff */
[----:B------:R-:W-:Y:S01]  /*12d30*/  IMAD.U32 R0, RZ, RZ, UR39 ;  /* 0x00000027ff007e24 */ /* 0x000fe2000f8e00ff */
[----:B------:R2:W-:Y:S03]  /*12d40*/  @!P0 STL [R1+0x10], R2 ;  /* 0x0000100201008387 */ /* 0x0005e60000100800 */
[----:B------:R-:W-:-:S05]  /*12d50*/  @!P0 IMAD.MOV.U32 R7, RZ, RZ, R0 ;  /* 0x000000ffff078224 */ /* 0x000fca00078e0000 */
[----:B----4-:R2:W-:Y:S01]  /*12d60*/  @!P0 STS.128 [R16+0x298d0], R4 ;  /* 0x0298d00410008388 */ /* 0x0105e20000000c00 */
[----:B------:R-:W-:Y:S06]  /*12d70*/  BAR.ARV 0x5, 0x180 ;  /* 0x0146000000007b1d */ /* 0x000fec0000002000 */
.L_x_307:
[----:B------:R-:W-:Y:S02]  /*12d80*/  ULDC UR4, c[0x0][0xc3c] ;  /* 0x00030f0000047ab9 */ /* 0x000fe40000000800 */
[----:B------:R-:W-:-:S06]  /*12d90*/  UISETP.GE.AND UP0, UPT, UR39, UR4, UPT ;  /* 0x000000042700728c */ /* 0x000fcc000bf06270 */
[----:B------:R-:W-:-:S13]  /*12da0*/  PLOP3.LUT P0, PT, PT, PT, UP0, 0x80, 0x0 ;  /* 0x000000000000781c */ /* 0x000fda0003f0f008 */
[----:B------:R-:W-:Y:S05]  /*12db0*/  @!P0 BRA `(.L_x_313) ;  /* 0xffffffa400a48947 */ /* 0x000fea000383ffff */
.L_x_237:
[----:B--2---:R-:W2:Y:S01]  /*12dc0*/  LDL.LU R0, [R1+0x28] ;  /* 0x0000280001007983 */ /* 0x004ea20000300800 */
[----:B------:R-:W-:Y:S01]  /*12dd0*/  BSSY B0, `(.L_x_314) ;  /* 0x000000b000007945 */ /* 0x000fe20003800000 */
[----:B0-----:R-:W0:Y:S01]  /*12de0*/  S2R R5, SR_CgaCtaId ;  /* 0x0000000000057919 */ /* 0x001e220000008800 */
[----:B--2---:R-:W-:-:S05]  /*12df0*/  VIADD R0, R0, 0x1 ;  /* 0x0000000100007836 */ /* 0x004fca0000000000 */
[----:B------:R-:W-:-:S04]  /*12e00*/  LEA.HI R2, R0, R0, RZ, 0x1 ;  /* 0x0000000000027211 */ /* 0x000fc800078f08ff */
[----:B------:R-:W-:Y:S02]  /*12e10*/  LOP3.LUT R3, R2, 0xfffffffe, RZ, 0xc0, !PT ;  /* 0xfffffffe02037812 */ /* 0x000fe400078ec0ff */
[----:B------:R-:W-:-:S03]  /*12e20*/  MOV R2, 0x400 ;  /* 0x0000040000027802 */ /* 0x000fc60000000f00 */
[----:B------:R-:W-:Y:S01]  /*12e30*/  IMAD.IADD R0, R0, 0x1, -R3 ;  /* 0x0000000100007824 */ /* 0x000fe200078e0a03 */
[----:B0-----:R-:W-:-:S04]  /*12e40*/  LEA R4, R5, R2, 0x18 ;  /* 0x0000000205047211 */ /* 0x001fc800078ec0ff */
[----:B------:R-:W-:-:S04]  /*12e50*/  SHF.L.U32 R0, R0, 0x1f, RZ ;  /* 0x0000001f00007819 */ /* 0x000fc800000006ff */
[----:B------:R-:W0:Y:S02]  /*12e60*/  SYNCS.PHASECHK.TRANS64.TRYWAIT P0, [R4+URZ+0x29820], R0 ;  /* 0x02982000040075a7 */ /* 0x000e24000800017f */
[----:B0-----:R-:W-:Y:S05]  /*12e70*/  @!P0 BRA `(.L_x_315) ;  /* 0x0000002400ec8947 */ /* 0x001fea0003800000 */
.L_x_400:
[----:B------:R-:W-:Y:S05]  /*12e80*/  BSYNC B0 ;  /* 0x0000000000007941 */ /* 0x000fea0003800000 */
.L_x_314:
[----:B------:R-:W-:-:S03]  /*12e90*/  UMOV UR4, 0xffffffff ;  /* 0xffffffff00047882 */ /* 0x000fc60000000000 */
[----:B------:R-:W-:Y:S05]  /*12ea0*/  BRA.DIV UR4, `(.L_x_316) ;  /* 0x0000002604f47947 */ /* 0x000fea000b800000 */
[----:B0-----:R-:W0:Y:S02]  /*12eb0*/  S2R R0, SR_TID.X ;  /* 0x0000000000007919 */ /* 0x001e240000002100 */
[----:B0-----:R-:W-:-:S04]  /*12ec0*/  SHF.R.U32.HI R0, RZ, 0x5, R0 ;  /* 0x00000005ff007819 */ /* 0x001fc80000011600 */
[----:B------:R-:W-:-:S05]  /*12ed0*/  LOP3.LUT R0, R0, 0x3, RZ, 0xc0, !PT ;  /* 0x0000000300007812 */ /* 0x000fca00078ec0ff */
[----:B------:R0:W2:Y:S02]  /*12ee0*/  SHFL.IDX PT, R14, R0, RZ, 0x1f ;  /* 0x00001fff000e7589 */ /* 0x0000a400000e0000 */
.L_x_403:
[----:B--2---:R-:W-:Y:S01]  /*12ef0*/  ISETP.NE.AND P0, PT, R14, RZ, PT ;  /* 0x000000ff0e00720c */ /* 0x004fe20003f05270 */
[----:B------:R-:W-:-:S12]  /*12f00*/  BSSY B0, `(.L_x_317) ;  /* 0x000002c000007945 */ /* 0x000fd80003800000 */
[----:B------:R-:W-:Y:S05]  /*12f10*/  @P0 BRA `(.L_x_318) ;  /* 0x0000000000a80947 */ /* 0x000fea0003800000 */
[----:B------:R-:W-:-:S03]  /*12f20*/  UMOV UR4, 0xffffffff ;  /* 0xffffffff00047882 */ /* 0x000fc60000000000 */
[----:B------:R-:W-:Y:S05]  /*12f30*/  BRA.DIV UR4, `(.L_x_319) ;  /* 0x0000002a04047947 */ /* 0x000fea000b800000 */
[----:B------:R-:W-:-:S13]  /*12f40*/  ELECT P6, URZ, PT ;  /* 0x00000000003f782f */ /* 0x000fda00038c0000 */
.L_x_406:
[----:B------:R-:W-:Y:S05]  /*12f50*/  @!P6 BRA `(.L_x_318) ;  /* 0x000000000098e947 */ /* 0x000fea0003800000 */
[----:B------:R-:W-:-:S06]  /*12f60*/  ULOP3.LUT UR4, UR43, 0x2, URZ, 0xfc, !UPT ;  /* 0x000000022b047892 */ /* 0x000fcc000f8efc3f */
[----:B0-----:R-:W-:-:S05]  /*12f70*/  IMAD.U32 R0, RZ, RZ, UR4 ;  /* 0x00000004ff007e24 */ /* 0x001fca000f8e00ff */
[----:B------:R-:W-:-:S13]  /*12f80*/  ISETP.NE.AND P0, PT, R0, 0x3, PT ;  /* 0x000000030000780c */ /* 0x000fda0003f05270 */
[----:B------:R-:W-:Y:S05]  /*12f90*/  @!P0 BRA `(.L_x_320) ;  /* 0x0000000000048947 */ /* 0x000fea0003800000 */
[----:B------:R-:W-:Y:S01]  /*12fa0*/  BPT.TRAP 0x1 ;  /* 0x000000040000795c */ /* 0x000fe20000300000 */
.L_x_320:
[C---:B------:R-:W-:Y:S01]  /*12fb0*/  IMAD R5, R19.reuse, 0x8, R4 ;  /* 0x0000000813057824 */ /* 0x040fe200078e0204 */
[----:B------:R-:W-:Y:S01]  /*12fc0*/  SHF.L.U32 R0, R32, 0x1f, RZ ;  /* 0x0000001f20007819 */ /* 0x000fe200000006ff */
[----:B------:R-:W-:-:S03]  /*12fd0*/  VIADD R19, R19, 0x1 ;  /* 0x0000000113137836 */ /* 0x000fc60000000000 */
[----:B------:R-:W0:Y:S02]  /*12fe0*/  SYNCS.PHASECHK.TRANS64.TRYWAIT P1, [R5+URZ+0x29840], R0 ;  /* 0x02984000050075a7 */ /* 0x000e24000802017f */
[----:B------:R-:W-:-:S04]  /*12ff0*/  ISETP.NE.AND P2, PT, R19, 0x2, PT ;  /* 0x000000021300780c */ /* 0x000fc80003f45270 */
[----:B------:R-:W-:Y:S01]  /*13000*/  SEL R3, RZ, 0x1, P2 ;  /* 0x00000001ff037807 */ /* 0x000fe20001000000 */
[----:B0-----:R-:W-:Y:S08]  /*13010*/  @!P1 BRA `(.L_x_321) ;  /* 0x0000002400ec9947 */ /* 0x001ff00003800000 */
.L_x_407:
[----:B------:R-:W-:Y:S02]  /*13020*/  SEL R19, R19, RZ, P2 ;  /* 0x000000ff13137207 */ /* 0x000fe40001000000 */
[----:B------:R-:W-:Y:S01]  /*13030*/  LOP3.LUT R2, R32, R3, RZ, 0x3c, !PT ;  /* 0x0000000320027212 */ /* 0x000fe200078e3cff */
[----:B------:R-:W-:Y:S06]  /*13040*/  @!P0 BRA `(.L_x_322) ;  /* 0x0000000000048947 */ /* 0x000fec0003800000 */
[----:B------:R-:W-:Y:S01]  /*13050*/  BPT.TRAP 0x1 ;  /* 0x000000040000795c */ /* 0x000fe20000300000 */
.L_x_322:
[----:B------:R-:W-:Y:S01]  /*13060*/  IMAD R19, R19, 0x8, R4 ;  /* 0x0000000813137824 */ /* 0x000fe200078e0204 */
[----:B------:R-:W-:-:S04]  /*13070*/  SHF.L.U32 R2, R2, 0x1f, RZ ;  /* 0x0000001f02027819 */ /* 0x000fc800000006ff */
[----:B------:R-:W2:Y:S02]  /*13080*/  SYNCS.PHASECHK.TRANS64.TRYWAIT P1, [R19+URZ+0x29840], R2 ;  /* 0x02984002130075a7 */ /* 0x000ea4000802017f */
[----:B--2---:R-:W-:Y:S05]  /*13090*/  @!P1 BRA `(.L_x_323) ;  /* 0x0000002400e09947 */ /* 0x004fea0003800000 */
.L_x_408:
[----:B------:R-:W-:Y:S05]  /*130a0*/  @!P0 BRA `(.L_x_324) ;  /* 0x0000000000048947 */ /* 0x000fea0003800000 */
[----:B------:R-:W-:Y:S01]  /*130b0*/  BPT.TRAP 0x1 ;  /* 0x000000040000795c */ /* 0x000fe20000300000 */
.L_x_324:
[----:B------:R-:W3:Y:S02]  /*130c0*/  SYNCS.PHASECHK.TRANS64.TRYWAIT P1, [R5+URZ+0x29860], R0 ;  /* 0x02986000050075a7 */ /* 0x000ee4000802017f */
[----:B---3--:R-:W-:Y:S05]  /*130d0*/  @!P1 BRA `(.L_x_325) ;  /* 0x0000002400e49947 */ /* 0x008fea0003800000 */
.L_x_409:
[----:B------:R-:W-:Y:S05]  /*130e0*/  @!P0 BRA `(.L_x_326) ;  /* 0x0000000000048947 */ /* 0x000fea0003800000 */
[----:B------:R-:W-:Y:S01]  /*130f0*/  BPT.TRAP 0x1 ;  /* 0x000000040000795c */ /* 0x000fe20000300000 */
.L_x_326:
[----:B------:R-:W4:Y:S02]  /*13100*/  SYNCS.PHASECHK.TRANS64.TRYWAIT P1, [R19+URZ+0x29860], R2 ;  /* 0x02986002130075a7 */ /* 0x000f24000802017f */
[----:B----4-:R-:W-:Y:S05]  /*13110*/  @!P1 BRA `(.L_x_327) ;  /* 0x0000002400e89947 */ /* 0x010fea0003800000 */
.L_x_410:
[----:B------:R-:W-:Y:S05]  /*13120*/  @!P0 BRA `(.L_x_328) ;  /* 0x0000000000048947 */ /* 0x000fea0003800000 */
[----:B------:R-:W-:Y:S01]  /*13130*/  BPT.TRAP 0x1 ;  /* 0x000000040000795c */ /* 0x000fe20000300000 */
.L_x_328:
[----:B------:R-:W5:Y:S02]  /*13140*/  SYNCS.PHASECHK.TRANS64.TRYWAIT P1, [R5+URZ+0x29880], R0 ;  /* 0x02988000050075a7 */ /* 0x000f64000802017f */
[----:B-----5:R-:W-:Y:S05]  /*13150*/  @!P1 BRA `(.L_x_329) ;  /* 0x0000002400ec9947 */ /* 0x020fea0003800000 */
.L_x_411:
[----:B------:R-:W-:Y:S05]  /*13160*/  @!P0 BRA `(.L_x_330) ;  /* 0x0000000000048947 */ /* 0x000fea0003800000 */
[----:B------:R-:W-:Y:S01]  /*13170*/  BPT.TRAP 0x1 ;  /* 0x000000040000795c */ /* 0x000fe20000300000 */
.L_x_330:
[----:B------:R0:W0:Y:S02]  /*13180*/  SYNCS.PHASECHK.TRANS64.TRYWAIT P0, [R19+URZ+0x29880], R2 ;  /* 0x02988002130075a7 */ /* 0x000024000800017f */
[----:B0-----:R-:W-:Y:S05]  /*13190*/  @!P0 NANOSLEEP.SYNCS 0x989680 ;  /* 0x009896800000895d */ /* 0x001fea0003900000 */
[----:B------:R-:W0:Y:S02]  /*131a0*/  @!P0 SYNCS.PHASECHK.TRANS64 P0, [R19+URZ+0x29880], R2 ;  /* 0x02988002130085a7 */ /* 0x000e24000800007f */
[----:B0-----:R-:W-:Y:S05]  /*131b0*/  @!P0 BRA `(.L_x_330) ;  /* 0xfffffffc00f08947 */ /* 0x001fea000383ffff */
.L_x_318:
[----:B------:R-:W-:Y:S05]  /*131c0*/  BSYNC B0 ;  /* 0x0000000000007941 */ /* 0x000fea0003800000 */
.L_x_317:
[----:B------:R-:W-:Y:S05]  /*131d0*/  EXIT ;  /* 0x000000000000794d */ /* 0x000fea0003800000 */
.L_x_185:
[----:B0-----:R-:W-:-:S04]  /*131e0*/  IMAD.U32 R3, RZ, RZ, UR50 ;  /* 0x00000032ff037e24 */ /* 0x001fc8000f8e00ff */
[----:B------:R0:W1:Y:S03]  /*131f0*/  SYNCS.PHASECHK.TRANS64.TRYWAIT P1, [R3+URZ+0x29800], R0 ;  /* 0x02980000030075a7 */ /* 0x000066000802017f */
[----:B-1----:R-:W-:Y:S05]  /*13200*/  @!P1 NANOSLEEP.SYNCS 0x989680 ;  /* 0x009896800000995d */ /* 0x002fea0003900000 */
[----:B------:R-:W1:Y:S02]  /*13210*/  @!P1 SYNCS.PHASECHK.TRANS64 P1, [R3+URZ+0x29800], R0 ;  /* 0x02980000030095a7 */ /* 0x000e64000802007f */
[----:B-1----:R-:W-:Y:S05]  /*13220*/  @!P1 BRA `(.L_x_185) ;  /* 0xfffffffc00ec9947 */ /* 0x002fea000383ffff */
[----:B------:R-:W-:Y:S05]  /*13230*/  BRA `(.L_x_331) ;  /* 0xfffffee800a07947 */ /* 0x000fea000383ffff */
.L_x_189:
[----:B-1----:R1:W2:Y:S02]  /*13240*/  SYNCS.PHASECHK.TRANS64.TRYWAIT P1, [R4+URZ+0x29830], R3 ;  /* 0x02983003040075a7 */ /* 0x0022a4000802017f */
[----:B--2---:R-:W-:Y:S05]  /*13250*/  @!P1 NANOSLEEP.SYNCS 0x989680 ;  /* 0x009896800000995d */ /* 0x004fea0003900000 */
[----:B------:R-:W2:Y:S02]  /*13260*/  @!P1 SYNCS.PHASECHK.TRANS64 P1, [R4+URZ+0x29830], R3 ;  /* 0x02983003040095a7 */ /* 0x000ea4000802007f */
[----:B--2---:R-:W-:Y:S05]  /*13270*/  @!P1 BRA `(.L_x_189) ;  /* 0xfffffffc00f09947 */ /* 0x004fea000383ffff */
[----:B------:R-:W-:Y:S05]  /*13280*/  BRA `(.L_x_188) ;  /* 0xfffffee800c07947 */ /* 0x000fea000383ffff */
.L_x_195:
[----:B-1----:R-:W-:-:S04]  /*13290*/  IMAD.U32 R3, RZ, RZ, UR6 ;  /* 0x00000006ff037e24 */ /* 0x002fc8000f8e00ff */
[----:B------:R1:W2:Y:S03]  /*132a0*/  SYNCS.PHASECHK.TRANS64.TRYWAIT P1, [R3+URZ+0x29830], R0 ;  /* 0x02983000030075a7 */ /* 0x0002a6000802017f */
[----:B--2---:R-:W-:Y:S05]  /*132b0*/  @!P1 NANOSLEEP.SYNCS 0x989680 ;  /* 0x009896800000995d */ /* 0x004fea0003900000 */
[----:B------:R-:W2:Y:S02]  /*132c0*/  @!P1 SYNCS.PHASECHK.TRANS64 P1, [R3+URZ+0x29830], R0 ;  /* 0x02983000030095a7 */ /* 0x000ea4000802007f */
[----:B--2---:R-:W-:Y:S05]  /*132d0*/  @!P1 BRA `(.L_x_195) ;  /* 0xfffffffc00ec9947 */ /* 0x004fea000383ffff */
[----:B------:R-:W-:Y:S05]  /*132e0*/  BRA `(.L_x_192) ;  /* 0xffffff1c00d07947 */ /* 0x000fea000383ffff */
.L_x_199:
[----:B-1----:R-:W-:-:S04]  /*132f0*/  IMAD.U32 R3, RZ, RZ, UR6 ;  /* 0x00000006ff037e24 */ /* 0x002fc8000f8e00ff */
[----:B------:R1:W2:Y:S03]  /*13300*/  SYNCS.PHASECHK.TRANS64.TRYWAIT P1, [R3+URZ+0x29850], R0 ;  /* 0x02985000030075a7 */ /* 0x0002a6000802017f */
[----:B--2---:R-:W-:Y:S05]  /*13310*/  @!P1 NANOSLEEP.SYNCS 0x989680 ;  /* 0x009896800000995d */ /* 0x004fea0003900000 */
[----:B------:R-:W2:Y:S02]  /*13320*/  @!P1 SYNCS.PHASECHK.TRANS64 P1, [R3+URZ+0x29850], R0 ;  /* 0x02985000030095a7 */ /* 0x000ea4000802007f */
[----:B--2---:R-:W-:Y:S05]  /*13330*/  @!P1 BRA `(.L_x_199) ;  /* 0xfffffffc00ec9947 */ /* 0x004fea000383ffff */
[----:B------:R-:W-:Y:S05]  /*13340*/  BRA `(.L_x_196) ;  /* 0xffffff2800e47947 */ /* 0x000fea000383ffff */
.L_x_206:
[----:B-1----:R-:W-:-:S04]  /*13350*/  IMAD.U32 R7, RZ, RZ, UR5 ;  /* 0x00000005ff077e24 */ /* 0x002fc8000f8e00ff */
[----:B------:R1:W2:Y:S03]  /*13360*/  SYNCS.PHASECHK.TRANS64.TRYWAIT P1, [R7+URZ+0x29850], R6 ;  /* 0x02985006070075a7 */ /* 0x0002a6000802017f */
[----:B--2---:R-:W-:Y:S05]  /*13370*/  @!P1 NANOSLEEP.SYNCS 0x989680 ;  /* 0x009896800000995d */ /* 0x004fea0003900000 */
[----:B------:R-:W2:Y:S02]  /*13380*/  @!P1 SYNCS.PHASECHK.TRANS64 P1, [R7+URZ+0x29850], R6 ;  /* 0x02985006070095a7 */ /* 0x000ea4000802007f */
[----:B--2---:R-:W-:Y:S05]  /*13390*/  @!P1 BRA `(.L_x_206) ;  /* 0xfffffffc00ec9947 */ /* 0x004fea000383ffff */
[----:B------:R-:W-:Y:S05]  /*133a0*/  BRA `(.L_x_205) ;  /* 0xffffff4800d47947 */ /* 0x000fea000383ffff */
.L_x_253:
[----:B------:R-:W0:Y:S01]  /*133b0*/  S2R R21, SR_TID.X ;  /* 0x0000000000157919 */ /* 0x000e220000002100 */
[----:B------:R-:W-:Y:S02]  /*133c0*/  IMAD.MOV.U32 R12, RZ, RZ, RZ ;  /* 0x000000ffff0c7224 */ /* 0x000fe400078e00ff */
[----:B------:R-:W-:Y:S02]  /*133d0*/  IMAD.MOV.U32 R11, RZ, RZ, 0x1f ;  /* 0x0000001fff0b7424 */ /* 0x000fe400078e00ff */
[----:B------:R-:W-:Y:S01]  /*133e0*/  IMAD.MOV.U32 R15, RZ, RZ, -0x1 ;  /* 0xffffffffff0f7424 */ /* 0x000fe200078e00ff */
[----:B0-----:R-:W-:-:S04]  /*133f0*/  SHF.R.U32.HI R21, RZ, 0x5, R21 ;  /* 0x00000005ff157819 */ /* 0x001fc80000011615 */
[----:B------:R-:W-:-:S05]  /*13400*/  LOP3.LUT R21, R21, 0x3, RZ, 0xc0, !PT ;  /* 0x0000000315157812 */ /* 0x000fca00078ec0ff */
[----:B------:R-:W-:-:S07]  /*13410*/  IMAD.MOV.U32 R13, RZ, RZ, R21 ;  /* 0x000000ffff0d7224 */ /* 0x000fce00078e0015 */
[----:B-----5:R-:W-:Y:S05]  /*13420*/  WARPSYNC.COLLECTIVE R15, `(.L_x_332) ;  /* 0x000000000f087348 */ /* 0x020fea0003c00000 */
[----:B------:R0:W1:Y:S02]  /*13430*/  SHFL.IDX P6, R14, R13, R12, R11 ;  /* 0x0000000c0d0e7389 */ /* 0x00006400000c000b */
[----:B01---5:R-:W-:Y:S01]  /*13440*/  ENDCOLLECTIVE ;  /* 0x000000000000791b */ /* 0x023fe20003800000 */
.L_x_332:
[----:B------:R-:W-:Y:S05]  /*13450*/  BRA `(.L_x_333) ;  /* 0xffffffb000247947 */ /* 0x000fea000383ffff */
.L_x_256:
[----:B0-----:R0:W1:Y:S02]  /*13460*/  SYNCS.PHASECHK.TRANS64.TRYWAIT P0, [R0+URZ+0x29880], R28 ;  /* 0x0298801c000075a7 */ /* 0x001064000800017f */
[----:B-1----:R-:W-:Y:S05]  /*13470*/  @!P0 NANOSLEEP.SYNCS 0x989680 ;  /* 0x009896800000895d */ /* 0x002fea0003900000 */
[----:B------:R-:W1:Y:S02]  /*13480*/  @!P0 SYNCS.PHASECHK.TRANS64 P0, [R0+URZ+0x29880], R28 ;  /* 0x0298801c000085a7 */ /* 0x000e64000800007f */
[----:B-1----:R-:W-:Y:S05]  /*13490*/  @!P0 BRA `(.L_x_256) ;  /* 0xfffffffc00f08947 */ /* 0x002fea000383ffff */
[----:B------:R-:W-:Y:S05]  /*134a0*/  BRA `(.L_x_334) ;  /* 0xffffffb4003c7947 */ /* 0x000fea000383ffff */
.L_x_257:
        /* <DEDUP_REMOVED lines=8> */
.L_x_336:
[----:B------:R-:W-:Y:S05]  /*13530*/  BSYNC B0 ;  /* 0x0000000000007941 */ /* 0x000fea0003800000 */
.L_x_335:
[----:B------:R-:W-:Y:S01]  /*13540*/  IMAD.MOV.U32 R13, RZ, RZ, R9 ;  /* 0x000000ffff0d7224 */ /* 0x000fe200078e0009 */
[C---:B------:R-:W-:Y:S01]  /*13550*/  LOP3.LUT P2, RZ, R17.reuse, 0x2, RZ, 0xc0, !PT ;  /* 0x0000000211ff7812 */ /* 0x040fe2000784c0ff */
[----:B------:R-:W-:Y:S01]  /*13560*/  IMAD.MOV.U32 R12, RZ, RZ, RZ ;  /* 0x000000ffff0c7224 */ /* 0x000fe200078e00ff */
[----:B------:R-:W-:Y:S01]  /*13570*/  LOP3.LUT R17, R17, 0xfffffeff, RZ, 0xc0, !PT ;  /* 0xfffffeff11117812 */ /* 0x000fe200078ec0ff */
[----:B------:R-:W-:Y:S01]  /*13580*/  IMAD.MOV.U32 R11, RZ, RZ, 0x1c1f ;  /* 0x00001c1fff0b7424 */ /* 0x000fe200078e00ff */
[C---:B------:R-:W-:Y:S01]  /*13590*/  ISETP.GE.AND P4, PT, R10.reuse, 0x21, PT ;  /* 0x000000210a00780c */ /* 0x040fe20003f86270 */
[----:B------:R-:W-:Y:S01]  /*135a0*/  IMAD.MOV.U32 R15, RZ, RZ, -0x1 ;  /* 0xffffffffff0f7424 */ /* 0x000fe200078e00ff */
[----:B------:R-:W-:Y:S01]  /*135b0*/  ISETP.GE.AND P3, PT, R10, 0x41, PT ;  /* 0x000000410a00780c */ /* 0x000fe20003f66270 */
[----:B------:R-:W-:-:S12]  /*135c0*/  IMAD.MOV.U32 R2, RZ, RZ, R14 ;  /* 0x000000ffff027224 */ /* 0x000fd800078e000e */
[----:B------:R-:W-:Y:S05]  /*135d0*/  WARPSYNC.COLLECTIVE R15, `(.L_x_337) ;  /* 0x000000000f087348 */ /* 0x000fea0003c00000 */
[----:B------:R0:W1:Y:S02]  /*135e0*/  SHFL.IDX P6, R14, R13, R12, R11 ;  /* 0x0000000c0d0e7389 */ /* 0x00006400000c000b */
[----:B01----:R-:W-:Y:S01]  /*135f0*/  ENDCOLLECTIVE ;  /* 0x000000000000791b */ /* 0x003fe20003800000 */
.L_x_337:
[----:B------:R-:W-:Y:S02]  /*13600*/  IMAD.MOV.U32 R13, RZ, RZ, R8 ;  /* 0x000000ffff0d7224 */ /* 0x000fe400078e0008 */
[----:B------:R-:W-:-:S05]  /*13610*/  IMAD.MOV.U32 R12, RZ, RZ, R14 ;  /* 0x000000ffff0c7224 */ /* 0x000fca00078e000e */
[----:B------:R-:W-:Y:S01]  /*13620*/  IADD3 R20, P0, R35, R12, RZ ;  /* 0x0000000c23147210 */ /* 0x000fe20007f1e0ff */
[----:B------:R-:W-:-:S04]  /*13630*/  IMAD.MOV.U32 R12, RZ, RZ, 0x1 ;  /* 0x00000001ff0c7424 */ /* 0x000fc800078e00ff */
[----:B------:R-:W-:Y:S01]  /*13640*/  IMAD.X R21, RZ, RZ, R2, P0 ;  /* 0x000000ffff157224 */ /* 0x000fe200000e0602 */
[----:B------:R-:W-:-:S13]  /*13650*/  ISETP.LT.OR P0, PT, R10, 0x1, P2 ;  /* 0x000000010a00780c */ /* 0x000fda0001701670 */
[----:B------:R-:W-:Y:S05]  /*13660*/  WARPSYNC.COLLECTIVE R15, `(.L_x_338) ;  /* 0x000000000f087348 */ /* 0x000fea0003c00000 */
[----:B------:R0:W1:Y:S02]  /*13670*/  SHFL.IDX P6, R14, R13, R12, R11 ;  /* 0x0000000c0d0e7389 */ /* 0x00006400000c000b */
[----:B01----:R-:W-:Y:S01]  /*13680*/  ENDCOLLECTIVE ;  /* 0x000000000000791b */ /* 0x003fe20003800000 */
.L_x_338:
[----:B------:R-:W-:-:S05]  /*13690*/  IADD3 R2, R16, R3, R33 ;  /* 0x0000000310027210 */ /* 0x000fca0007ffe021 */
[----:B------:R-:W-:Y:S01]  /*136a0*/  IMAD.IADD R3, R34, 0x1, R2 ;  /* 0x0000000122037824 */ /* 0x000fe200078e0202 */
[----:B------:R-:W-:Y:S01]  /*136b0*/  @!PT LDS RZ, [RZ] ;  /* 0x00000000fffff984 */ /* 0x000fe20000000800 */
[----:B------:R-:W-:Y:S01]  /*136c0*/  @!PT LDS RZ, [RZ] ;  /* 0x00000000fffff984 */ /* 0x000fe20000000800 */
[----:B------:R-:W-:Y:S01]  /*136d0*/  @!PT LDS RZ, [RZ] ;  /* 0x00000000fffff984 */ /* 0x000fe20000000800 */
[----:B------:R-:W-:Y:S01]  /*136e0*/  LDGSTS.E.BYPASS.LTC128B.128 [R2+0xa400], desc[UR52][R20.64], !P0 ;  /* 0x0a40000014027fae */ /* 0x000fe2000c101d74 */
[----:B------:R-:W-:Y:S01]  /*136f0*/  ISETP.LT.OR P0, PT, R10, 0x1, P1 ;  /* 0x000000010a00780c */ /* 0x000fe20000f01670 */
[----:B------:R-:W-:-:S12]  /*13700*/  IMAD.MOV.U32 R13, RZ, RZ, R9 ;  /* 0x000000ffff0d7224 */ /* 0x000fd800078e0009 */
[----:B------:R0:W-:Y:S02]  /*13710*/  LDGSTS.E.BYPASS.LTC128B.128 [R3+0xa400], desc[UR52][R20.64+0x40], !P0 ;  /* 0x0a40004014037fae */ /* 0x0001e4000c101d74 */
[----:B0-----:R-:W-:-:S07]  /*13720*/  IMAD.MOV.U32 R21, RZ, RZ, R14 ;  /* 0x000000ffff157224 */ /* 0x001fce00078e000e */
[----:B------:R-:W-:Y:S05]  /*13730*/  WARPSYNC.COLLECTIVE R15, `(.L_x_339) ;  /* 0x000000000f087348 */ /* 0x000fea0003c00000 */
[----:B------:R0:W1:Y:S02]  /*13740*/  SHFL.IDX P6, R14, R13, R12, R11 ;  /* 0x0000000c0d0e7389 */ /* 0x00006400000c000b */
[----:B01----:R-:W-:Y:S01]  /*13750*/  ENDCOLLECTIVE ;  /* 0x000000000000791b */ /* 0x003fe20003800000 */
.L_x_339:
        /* <DEDUP_REMOVED lines=9> */
.L_x_340:
        /* <DEDUP_REMOVED lines=11> */
.L_x_341:
        /* <DEDUP_REMOVED lines=9> */
.L_x_342:
        /* <DEDUP_REMOVED lines=11> */
.L_x_343:
[----:B------:R-:W-:Y:S02]  /*139e0*/  IMAD.MOV.U32 R13, RZ, RZ, R22 ;  /* 0x000000ffff0d7224 */ /* 0x000fe400078e0016 */
[----:B------:R-:W-:Y:S02]  /*139f0*/  IMAD.MOV.U32 R12, RZ, RZ, RZ ;  /* 0x000000ffff0c7224 */ /* 0x000fe400078e00ff */
[----:B------:R-:W-:-:S07]  /*13a00*/  IMAD.MOV.U32 R9, RZ, RZ, R14 ;  /* 0x000000ffff097224 */ /* 0x000fce00078e000e */
[----:B------:R-:W-:Y:S05]  /*13a10*/  WARPSYNC.COLLECTIVE R15, `(.L_x_344) ;  /* 0x000000000f087348 */ /* 0x000fea0003c00000 */
[----:B------:R0:W1:Y:S02]  /*13a20*/  SHFL.IDX P6, R14, R13, R12, R11 ;  /* 0x0000000c0d0e7389 */ /* 0x00006400000c000b */
[----:B01----:R-:W-:Y:S01]  /*13a30*/  ENDCOLLECTIVE ;  /* 0x000000000000791b */ /* 0x003fe20003800000 */
.L_x_344:
        /* <DEDUP_REMOVED lines=8> */
[----:B------:R-:W-:Y:S01]  /*13ac0*/  LDGSTS.E.BYPASS.LTC128B.128 [R2+0xd400], desc[UR52][R8.64], !P0 ;  /* 0x0d40000008027fae */ /* 0x000fe2000c101d74 */
[----:B------:R-:W-:-:S13]  /*13ad0*/  ISETP.LT.OR P0, PT, R10, 0x61, P1 ;  /* 0x000000610a00780c */ /* 0x000fda0000f01670 */
[----:B------:R0:W-:Y:S01]  /*13ae0*/  LDGSTS.E.BYPASS.LTC128B.128 [R3+0xd400], desc[UR52][R8.64+0x40], !P0 ;  /* 0x0d40004008037fae */ /* 0x0001e2000c101d74 */
[----:B------:R-:W-:Y:S01]  /*13af0*/  ISETP.GE.AND P0, PT, R10, 0x81, PT ;  /* 0x000000810a00780c */ /* 0x000fe20003f06270 */
[----:B0-----:R-:W-:-:S12]  /*13b00*/  IMAD.MOV.U32 R9, RZ, RZ, R14 ;  /* 0x000000ffff097224 */ /* 0x001fd800078e000e */
[----:B------:R-:W-:Y:S05]  /*13b10*/  WARPSYNC.COLLECTIVE R15, `(.L_x_345) ;  /* 0x000000000f087348 */ /* 0x000fea0003c00000 */
[----:B------:R0:W1:Y:S02]  /*13b20*/  SHFL.IDX P6, R14, R13, R12, R11 ;  /* 0x0000000c0d0e7389 */ /* 0x00006400000c000b */
[----:B01----:R-:W-:Y:S01]  /*13b30*/  ENDCOLLECTIVE ;  /* 0x000000000000791b */ /* 0x003fe20003800000 */
.L_x_345:
[----:B------:R-:W-:Y:S01]  /*13b40*/  @P0 LOP3.LUT R17, R17, 0x100, RZ, 0xfc, !PT ;  /* 0x0000010011110812 */ /* 0x000fe200078efcff */
[----:B------:R-:W-:Y:S01]  /*13b50*/  IMAD.MOV.U32 R8, RZ, RZ, R14 ;  /* 0x000000ffff087224 */ /* 0x000fe200078e000e */
[----:B------:R-:W-:Y:S06]  /*13b60*/  BRA `(.L_x_346) ;  /* 0xffffffb000e87947 */ /* 0x000fec000383ffff */
.L_x_262:
[----:B---3--:R3:W4:Y:S02]  /*13b70*/  SYNCS.PHASECHK.TRANS64.TRYWAIT P0, [R0+URZ+0x29840], R28 ;  /* 0x0298401c000075a7 */ /* 0x008724000800017f */
[----:B----4-:R-:W-:Y:S05]  /*13b80*/  @!P0 NANOSLEEP.SYNCS 0x989680 ;  /* 0x009896800000895d */ /* 0x010fea0003900000 */
[----:B------:R-:W4:Y:S02]  /*13b90*/  @!P0 SYNCS.PHASECHK.TRANS64 P0, [R0+URZ+0x29840], R28 ;  /* 0x0298401c000085a7 */ /* 0x000f24000800007f */
[----:B----4-:R-:W-:Y:S05]  /*13ba0*/  @!P0 BRA `(.L_x_262) ;  /* 0xfffffffc00f08947 */ /* 0x010fea000383ffff */
[----:B------:R-:W-:Y:S05]  /*13bb0*/  BRA `(.L_x_347) ;  /* 0xffffffb400487947 */ /* 0x000fea000383ffff */
.L_x_263:
[----:B------:R-:W-:Y:S01]  /*13bc0*/  BSSY B0, `(.L_x_348) ;  /* 0x0000008000007945 */ /* 0x000fe20003800000 */
[----:B------:R-:W-:Y:S02]  /*13bd0*/  IMAD.MOV.U32 R13, RZ, RZ, R6 ;  /* 0x000000ffff0d7224 */ /* 0x000fe400078e0006 */
[----:B------:R-:W-:Y:S02]  /*13be0*/  IMAD.MOV.U32 R12, RZ, RZ, RZ ;  /* 0x000000ffff0c7224 */ /* 0x000fe400078e00ff */
[----:B------:R-:W-:Y:S02]  /*13bf0*/  IMAD.MOV.U32 R11, RZ, RZ, 0x1c1f ;  /* 0x00001c1fff0b7424 */ /* 0x000fe400078e00ff */
[----:B------:R-:W-:-:S07]  /*13c00*/  IMAD.MOV.U32 R15, RZ, RZ, -0x1 ;  /* 0xffffffffff0f7424 */ /* 0x000fce00078e00ff */
[----:B0123--:R-:W-:Y:S05]  /*13c10*/  WARPSYNC.COLLECTIVE R15, `(.L_x_349) ;  /* 0x000000000f087348 */ /* 0x00ffea0003c00000 */
[----:B------:R4:W0:Y:S02]  /*13c20*/  SHFL.IDX P6, R14, R13, R12, R11 ;  /* 0x0000000c0d0e7389 */ /* 0x00082400000c000b */
[----:B01234-:R-:W-:Y:S01]  /*13c30*/  ENDCOLLECTIVE ;  /* 0x000000000000791b */ /* 0x01ffe20003800000 */
.L_x_349:
[----:B------:R-:W-:Y:S05]  /*13c40*/  BSYNC B0 ;  /* 0x0000000000007941 */ /* 0x000fea0003800000 */
.L_x_348:
[----:B------:R-:W-:Y:S01]  /*13c50*/  IMAD.MOV.U32 R13, RZ, RZ, R5 ;  /* 0x000000ffff0d7224 */ /* 0x000fe200078e0005 */
[----:B------:R-:W-:Y:S01]  /*13c60*/  LOP3.LUT P1, RZ, R17, 0x4, RZ, 0xc0, !PT ;  /* 0x0000000411ff7812 */ /* 0x000fe2000782c0ff */
[----:B------:R-:W-:Y:S02]  /*13c70*/  IMAD.MOV.U32 R12, RZ, RZ, RZ ;  /* 0x000000ffff0c7224 */ /* 0x000fe400078e00ff */
[----:B------:R-:W-:Y:S02]  /*13c80*/  IMAD.MOV.U32 R11, RZ, RZ, 0x1c1f ;  /* 0x00001c1fff0b7424 */ /* 0x000fe400078e00ff */
[----:B------:R-:W-:Y:S02]  /*13c90*/  IMAD.MOV.U32 R15, RZ, RZ, -0x1 ;  /* 0xffffffffff0f7424 */ /* 0x000fe400078e00ff */
[----:B------:R-:W-:Y:S02]  /*13ca0*/  IMAD.MOV.U32 R2, RZ, RZ, R14 ;  /* 0x000000ffff027224 */ /* 0x000fe400078e000e */
[----:B------:R-:W-:-:S07]  /*13cb0*/  @P5 IMAD.IADD R9, R16, 0x1, R4 ;  /* 0x0000000110095824 */ /* 0x000fce00078e0204 */
[----:B------:R-:W-:Y:S05]  /*13cc0*/  WARPSYNC.COLLECTIVE R15, `(.L_x_350) ;  /* 0x000000000f087348 */ /* 0x000fea0003c00000 */
[----:B------:R0:W1:Y:S02]  /*13cd0*/  SHFL.IDX P6, R14, R13, R12, R11 ;  /* 0x0000000c0d0e7389 */ /* 0x00006400000c000b */
[----:B01----:R-:W-:Y:S01]  /*13ce0*/  ENDCOLLECTIVE ;  /* 0x000000000000791b */ /* 0x003fe20003800000 */
.L_x_350:
[----:B------:R-:W-:Y:S02]  /*13cf0*/  @P4 IMAD.IADD R21, R16, 0x1, R4 ;  /* 0x0000000110154824 */ /* 0x000fe400078e0204 */
[----:B------:R-:W-:Y:S02]  /*13d00*/  IMAD.MOV.U32 R13, RZ, RZ, R6 ;  /* 0x000000ffff0d7224 */ /* 0x000fe400078e0006 */
[----:B------:R-:W-:Y:S02]  /*13d10*/  IMAD.MOV.U32 R12, RZ, RZ, 0x1 ;  /* 0x00000001ff0c7424 */ /* 0x000fe400078e00ff */
[----:B------:R-:W-:Y:S01]  /*13d20*/  IMAD.MOV.U32 R3, RZ, RZ, R14 ;  /* 0x000000ffff037224 */ /* 0x000fe200078e000e */
[----:B------:R-:W-:-:S04]  /*13d30*/  LOP3.LUT P6, RZ, R17, 0x8, RZ, 0xc0, !PT ;  /* 0x0000000811ff7812 */ /* 0x000fc800078cc0ff */
[----:B------:R-:W-:-:S05]  /*13d40*/  @P5 IADD3 R3, P0, R35, R3, RZ ;  /* 0x0000000323035210 */ /* 0x000fca0007f1e0ff */
[----:B------:R-:W-:Y:S01]  /*13d50*/  @P5 IMAD.X R2, RZ, RZ, R2, P0 ;  /* 0x000000ffff025224 */ /* 0x000fe200000e0602 */
[----:B------:R-:W-:-:S04]  /*13d60*/  LOP3.LUT P0, RZ, R17, 0x10, RZ, 0xc0, !PT ;  /* 0x0000001011ff7812 */ /* 0x000fc8000780c0ff */
[----:B------:R-:W-:-:S04]  /*13d70*/  @P5 LOP3.LUT R3, R3, R2, RZ, 0x3c, !PT ;  /* 0x0000000203035212 */ /* 0x000fc800078e3cff */
[----:B------:R-:W-:-:S04]  /*13d80*/  @P5 LOP3.LUT R2, R3, R2, RZ, 0x3c, !PT ;  /* 0x0000000203025212 */ /* 0x000fc800078e3cff */
[----:B------:R-:W-:-:S05]  /*13d90*/  @P5 LOP3.LUT R3, R3, R2, RZ, 0x3c, !PT ;  /* 0x0000000203035212 */ /* 0x000fca00078e3cff */
        /* <DEDUP_REMOVED lines=8> */
.L_x_351:
[----:B------:R-:W-:Y:S01]  /*13e20*/  @!PT LDS RZ, [RZ] ;  /* 0x00000000fffff984 */ /* 0x000fe20000000800 */
[----:B------:R-:W-:Y:S01]  /*13e30*/  @!PT LDS RZ, [RZ] ;  /* 0x00000000fffff984 */ /* 0x000fe20000000800 */
[----:B------:R-:W-:Y:S01]  /*13e40*/  @!PT LDS RZ, [RZ] ;  /* 0x00000000fffff984 */ /* 0x000fe20000000800 */
[----:B------:R0:W-:Y:S01]  /*13e50*/  @P5 LDGSTS.E.BYPASS.LTC128B.128 [R9+0x1f400], desc[UR52][R2.64+0x80], !P1 ;  /* 0x1f40008002095fae */ /* 0x0001e2000c901d74 */
[----:B------:R-:W-:Y:S01]  /*13e60*/  LOP3.LUT P5, RZ, R17, 0x8, RZ, 0xc0, !PT ;  /* 0x0000000811ff7812 */ /* 0x000fe200078ac0ff */
[----:B------:R-:W-:Y:S02]  /*13e70*/  IMAD.MOV.U32 R13, RZ, RZ, R5 ;  /* 0x000000ffff0d7224 */ /* 0x000fe400078e0005 */
[----:B0-----:R-:W-:Y:S02]  /*13e80*/  @P3 IMAD.IADD R9, R16, 0x1, R4 ;  /* 0x0000000110093824 */ /* 0x001fe400078e0204 */
[----:B------:R-:W-:-:S08]  /*13e90*/  IMAD.MOV.U32 R2, RZ, RZ, R14 ;  /* 0x000000ffff027224 */ /* 0x000fd000078e000e */
[----:B------:R-:W-:Y:S05]  /*13ea0*/  WARPSYNC.COLLECTIVE R15, `(.L_x_352) ;  /* 0x000000000f087348 */ /* 0x000fea0003c00000 */
[----:B------:R0:W1:Y:S02]  /*13eb0*/  SHFL.IDX P6, R14, R13, R12, R11 ;  /* 0x0000000c0d0e7389 */ /* 0x00006400000c000b */
[----:B01----:R-:W-:Y:S01]  /*13ec0*/  ENDCOLLECTIVE ;  /* 0x000000000000791b */ /* 0x003fe20003800000 */
.L_x_352:
[----:B------:R-:W-:Y:S02]  /*13ed0*/  IMAD.MOV.U32 R13, RZ, RZ, R6 ;  /* 0x000000ffff0d7224 */ /* 0x000fe400078e0006 */
[----:B------:R-:W-:Y:S02]  /*13ee0*/  IMAD.MOV.U32 R12, RZ, RZ, 0x2 ;  /* 0x00000002ff0c7424 */ /* 0x000fe400078e00ff */
[----:B------:R-:W-:Y:S01]  /*13ef0*/  IMAD.MOV.U32 R3, RZ, RZ, R14 ;  /* 0x000000ffff037224 */ /* 0x000fe200078e000e */
[----:B------:R-:W-:-:S04]  /*13f00*/  LOP3.LUT P6, RZ, R17, 0x10, RZ, 0xc0, !PT ;  /* 0x0000001011ff7812 */ /* 0x000fc800078cc0ff */
[----:B------:R-:W-:-:S05]  /*13f10*/  @P4 IADD3 R3, P0, R35, R3, RZ ;  /* 0x0000000323034210 */ /* 0x000fca0007f1e0ff */
[----:B------:R-:W-:-:S05]  /*13f20*/  @P4 IMAD.X R2, RZ, RZ, R2, P0 ;  /* 0x000000ffff024224 */ /* 0x000fca00000e0602 */
[----:B------:R-:W-:-:S04]  /*13f30*/  @P4 LOP3.LUT R3, R3, R2, RZ, 0x3c, !PT ;  /* 0x0000000203034212 */ /* 0x000fc800078e3cff */
[----:B------:R-:W-:-:S04]  /*13f40*/  @P4 LOP3.LUT R2, R3, R2, RZ, 0x3c, !PT ;  /* 0x0000000203024212 */ /* 0x000fc800078e3cff */
[----:B------:R-:W-:-:S05]  /*13f50*/  @P4 LOP3.LUT R3, R3, R2, RZ, 0x3c, !PT ;  /* 0x0000000203034212 */ /* 0x000fca00078e3cff */
[----:B------:R-:W-:Y:S01]  /*13f60*/  @!PT LDS RZ, [RZ] ;  /* 0x00000000fffff984 */ /* 0x000fe20000000800 */
[----:B------:R-:W-:Y:S01]  /*13f70*/  @!PT LDS RZ, [RZ] ;  /* 0x00000000fffff984 */ /* 0x000fe20000000800 */
[----:B------:R-:W-:Y:S01]  /*13f80*/  @!PT LDS RZ, [RZ] ;  /* 0x00000000fffff984 */ /* 0x000fe20000000800 */
[----:B------:R0:W-:Y:S02]  /*13f90*/  @P4 LDGSTS.E.BYPASS.LTC128B.128 [R21+0x1ac00], desc[UR52][R2.64], !P6 ;  /* 0x1ac0000002154fae */ /* 0x0001e4000f101d74 */
[----:B0-----:R-:W-:Y:S05]  /*13fa0*/  WARPSYNC.COLLECTIVE R15, `(.L_x_353) ;  /* 0x000000000f087348 */ /* 0x001fea0003c00000 */
[----:B------:R1:W2:Y:S02]  /*13fb0*/  SHFL.IDX P6, R14, R13, R12, R11 ;  /* 0x0000000c0d0e7389 */ /* 0x0002a400000c000b */
[----:B012---:R-:W-:Y:S01]  /*13fc0*/  ENDCOLLECTIVE ;  /* 0x000000000000791b */ /* 0x007fe20003800000 */
.L_x_353:
[----:B------:R-:W-:Y:S01]  /*13fd0*/  @!PT LDS RZ, [RZ] ;  /* 0x00000000fffff984 */ /* 0x000fe20000000800 */
[----:B------:R-:W-:Y:S01]  /*13fe0*/  @!PT LDS RZ, [RZ] ;  /* 0x00000000fffff984 */ /* 0x000fe20000000800 */
[----:B------:R-:W-:Y:S01]  /*13ff0*/  @!PT LDS RZ, [RZ] ;  /* 0x00000000fffff984 */ /* 0x000fe20000000800 */
[----:B------:R-:W-:Y:S04]  /*14000*/  @P4 LDGSTS.E.BYPASS.LTC128B.128 [R21+0x1d400], desc[UR52][R2.64+0x40], !P5 ;  /* 0x1d40004002154fae */ /* 0x000fe8000e901d74 */
        /* <DEDUP_REMOVED lines=8> */
.L_x_354:
[----:B------:R-:W-:Y:S02]  /*14090*/  IMAD.MOV.U32 R13, RZ, RZ, R6 ;  /* 0x000000ffff0d7224 */ /* 0x000fe400078e0006 */
[----:B------:R-:W-:Y:S02]  /*140a0*/  IMAD.MOV.U32 R12, RZ, RZ, 0x3 ;  /* 0x00000003ff0c7424 */ /* 0x000fe400078e00ff */
[----:B------:R-:W-:-:S07]  /*140b0*/  IMAD.MOV.U32 R3, RZ, RZ, R14 ;  /* 0x000000ffff037224 */ /* 0x000fce00078e000e */
[----:B------:R-:W-:Y:S05]  /*140c0*/  WARPSYNC.COLLECTIVE R15, `(.L_x_355) ;  /* 0x000000000f087348 */ /* 0x000fea0003c00000 */
[----:B------:R0:W1:Y:S02]  /*140d0*/  SHFL.IDX P6, R14, R13, R12, R11 ;  /* 0x0000000c0d0e7389 */ /* 0x00006400000c000b */
[----:B01----:R-:W-:Y:S01]  /*140e0*/  ENDCOLLECTIVE ;  /* 0x000000000000791b */ /* 0x003fe20003800000 */
.L_x_355:
[----:B------:R-:W-:-:S05]  /*140f0*/  @P3 IADD3 R3, P0, R35, R3, RZ ;  /* 0x0000000323033210 */ /* 0x000fca0007f1e0ff */
[----:B------:R-:W-:-:S05]  /*14100*/  @P3 IMAD.X R2, RZ, RZ, R2, P0 ;  /* 0x000000ffff023224 */ /* 0x000fca00000e0602 */
[----:B------:R-:W-:Y:S01]  /*14110*/  @P3 LOP3.LUT R3, R3, R2, RZ, 0x3c, !PT ;  /* 0x0000000203033212 */ /* 0x000fe200078e3cff */
[----:B------:R-:W-:-:S03]  /*14120*/  IMAD.MOV.U32 R13, RZ, RZ, R5 ;  /* 0x000000ffff0d7224 */ /* 0x000fc600078e0005 */
[----:B------:R-:W-:-:S04]  /*14130*/  @P3 LOP3.LUT R2, R3, R2, RZ, 0x3c, !PT ;  /* 0x0000000203023212 */ /* 0x000fc800078e3cff */
[----:B------:R-:W-:Y:S01]  /*14140*/  @P3 LOP3.LUT R3, R3, R2, RZ, 0x3c, !PT ;  /* 0x0000000203033212 */ /* 0x000fe200078e3cff */
[----:B------:R-:W-:-:S07]  /*14150*/  IMAD.MOV.U32 R6, RZ, RZ, R14 ;  /* 0x000000ffff067224 */ /* 0x000fce00078e000e */
[----:B------:R-:W-:Y:S05]  /*14160*/  WARPSYNC.COLLECTIVE R15, `(.L_x_356) ;  /* 0x000000000f087348 */ /* 0x000fea0003c00000 */
[----:B------:R0:W1:Y:S02]  /*14170*/  SHFL.IDX P6, R14, R13, R12, R11 ;  /* 0x0000000c0d0e7389 */ /* 0x00006400000c000b */
[----:B01----:R-:W-:Y:S01]  /*14180*/  ENDCOLLECTIVE ;  /* 0x000000000000791b */ /* 0x003fe20003800000 */
.L_x_356:
[----:B------:R-:W-:Y:S01]  /*14190*/  @!PT LDS RZ, [RZ] ;  /* 0x00000000fffff984 */ /* 0x000fe20000000800 */
[----:B------:R-:W-:Y:S01]  /*141a0*/  @!PT LDS RZ, [RZ] ;  /* 0x00000000fffff984 */ /* 0x000fe20000000800 */
[----:B------:R-:W-:Y:S01]  /*141b0*/  @!PT LDS RZ, [RZ] ;  /* 0x00000000fffff984 */ /* 0x000fe20000000800 */
[----:B------:R-:W-:Y:S04]  /*141c0*/  @P3 LDGSTS.E.BYPASS.LTC128B.128 [R9+0x1b400], desc[UR52][R2.64], !P4 ;  /* 0x1b40000002093fae */ /* 0x000fe8000e101d74 */
[----:B------:R-:W-:Y:S04]  /*141d0*/  @P3 LDGSTS.E.BYPASS.LTC128B.128 [R9+0x1dc00], desc[UR52][R2.64+0x40], !P5 ;  /* 0x1dc0004002093fae */ /* 0x000fe8000e901d74 */
[----:B------:R0:W-:Y:S01]  /*141e0*/  @P3 LDGSTS.E.BYPASS.LTC128B.128 [R9+0x20400], desc[UR52][R2.64+0x80], !P1 ;  /* 0x2040008002093fae */ /* 0x0001e2000c901d74 */
[----:B------:R-:W-:Y:S02]  /*141f0*/  IMAD.MOV.U32 R13, RZ, RZ, R7 ;  /* 0x000000ffff0d7224 */ /* 0x000fe400078e0007 */
[----:B------:R-:W-:-:S02]  /*14200*/  IMAD.MOV.U32 R12, RZ, RZ, RZ ;  /* 0x000000ffff0c7224 */ /* 0x000fc400078e00ff */
[----:B0-----:R-:W-:-:S07]  /*14210*/  IMAD.MOV.U32 R2, RZ, RZ, R14 ;  /* 0x000000ffff027224 */ /* 0x001fce00078e000e */
[----:B------:R-:W-:Y:S05]  /*14220*/  WARPSYNC.COLLECTIVE R15, `(.L_x_357) ;  /* 0x000000000f087348 */ /* 0x000fea0003c00000 */
[----:B------:R0:W1:Y:S02]  /*14230*/  SHFL.IDX P6, R14, R13, R12, R11 ;  /* 0x0000000c0d0e7389 */ /* 0x00006400000c000b */
[----:B01----:R-:W-:Y:S01]  /*14240*/  ENDCOLLECTIVE ;  /* 0x000000000000791b */ /* 0x003fe20003800000 */
.L_x_357:
[----:B------:R-:W-:-:S05]  /*14250*/  @P2 IADD3 R2, P0, R35, R2, RZ ;  /* 0x0000000223022210 */ /* 0x000fca0007f1e0ff */
[----:B------:R-:W-:-:S05]  /*14260*/  @P2 IMAD.X R3, RZ, RZ, R6, P0 ;  /* 0x000000ffff032224 */ /* 0x000fca00000e0606 */
        /* <DEDUP_REMOVED lines=11> */
.L_x_358:
[----:B------:R-:W-:Y:S05]  /*14320*/  BRA `(.L_x_359) ;  /* 0xffffffb000ac7947 */ /* 0x000fea000383ffff */
.L_x_270:
[----:B------:R-:W-:Y:S02]  /*14330*/  IMAD.MOV.U32 R13, RZ, RZ, R4 ;  /* 0x000000ffff0d7224 */ /* 0x000fe400078e0004 */
[----:B------:R-:W-:Y:S02]  /*14340*/  IMAD.MOV.U32 R12, RZ, RZ, RZ ;  /* 0x000000ffff0c7224 */ /* 0x000fe400078e00ff */
[----:B------:R-:W-:Y:S02]  /*14350*/  IMAD.MOV.U32 R11, RZ, RZ, 0x1c1f ;  /* 0x00001c1fff0b7424 */ /* 0x000fe400078e00ff */
[----:B------:R-:W-:Y:S02]  /*14360*/  IMAD.MOV.U32 R15, RZ, RZ, -0x1 ;  /* 0xffffffffff0f7424 */ /* 0x000fe400078e00ff */
[----:B------:R-:W-:Y:S02]  /*14370*/  IMAD R5, R5, UR40, RZ ;  /* 0x0000002805057c24 */ /* 0x000fe4000f8e02ff */
[----:B------:R-:W-:-:S07]  /*14380*/  IMAD.IADD R6, R10, 0x1, R6 ;  /* 0x000000010a067824 */ /* 0x000fce00078e0206 */
[----:B-1---5:R-:W-:Y:S05]  /*14390*/  WARPSYNC.COLLECTIVE R15, `(.L_x_360) ;  /* 0x000000000f087348 */ /* 0x022fea0003c00000 */
[----:B------:R0:W2:Y:S02]  /*143a0*/  SHFL.IDX P6, R14, R13, R12, R11 ;  /* 0x0000000c0d0e7389 */ /* 0x0000a400000c000b */
[----:B012--5:R-:W-:Y:S01]  /*143b0*/  ENDCOLLECTIVE ;  /* 0x000000000000791b */ /* 0x027fe20003800000 */
.L_x_360:
[C---:B------:R-:W-:Y:S01]  /*143c0*/  VIADD R8, R6.reuse, 0x20 ;  /* 0x0000002006087836 */ /* 0x040fe20000000000 */
[----:B------:R-:W-:Y:S01]  /*143d0*/  ISETP.GE.AND P0, PT, R6, R5, PT ;  /* 0x000000050600720c */ /* 0x000fe20003f06270 */
[----:B------:R-:W-:Y:S02]  /*143e0*/  IMAD.MOV.U32 R13, RZ, RZ, R0 ;  /* 0x000000ffff0d7224 */ /* 0x000fe400078e0000 */
[----:B------:R-:W-:-:S10]  /*143f0*/  IMAD.MOV.U32 R2, RZ, RZ, R14 ;  /* 0x000000ffff027224 */ /* 0x000fd400078e000e */
[----:B------:R-:W-:Y:S05]  /*14400*/  WARPSYNC.COLLECTIVE R15, `(.L_x_361) ;  /* 0x000000000f087348 */ /* 0x000fea0003c00000 */
[----:B------:R0:W1:Y:S02]  /*14410*/  SHFL.IDX P6, R14, R13, R12, R11 ;  /* 0x0000000c0d0e7389 */ /* 0x00006400000c000b */
[----:B01----:R-:W-:Y:S01]  /*14420*/  ENDCOLLECTIVE ;  /* 0x000000000000791b */ /* 0x003fe20003800000 */
.L_x_361:
[----:B------:R-:W-:Y:S02]  /*14430*/  IMAD.MOV.U32 R13, RZ, RZ, R4 ;  /* 0x000000ffff0d7224 */ /* 0x000fe400078e0004 */
[----:B------:R-:W-:Y:S02]  /*14440*/  IMAD.MOV.U32 R12, RZ, RZ, 0x1 ;  /* 0x00000001ff0c7424 */ /* 0x000fe400078e00ff */
[----:B------:R-:W-:-:S07]  /*14450*/  IMAD.MOV.U32 R3, RZ, RZ, R14 ;  /* 0x000000ffff037224 */ /* 0x000fce00078e000e */
[----:B------:R-:W-:Y:S05]  /*14460*/  WARPSYNC.COLLECTIVE R15, `(.L_x_362) ;  /* 0x000000000f087348 */ /* 0x000fea0003c00000 */
[----:B------:R0:W1:Y:S02]  /*14470*/  SHFL.IDX P6, R14, R13, R12, R11 ;  /* 0x0000000c0d0e7389 */ /* 0x00006400000c000b */
[----:B01----:R-:W-:Y:S01]  /*14480*/  ENDCOLLECTIVE ;  /* 0x000000000000791b */ /* 0x003fe20003800000 */
.L_x_362:
[----:B------:R-:W-:-:S05]  /*14490*/  @!P0 IADD3 R7, P4, R35, R3, RZ ;  /* 0x0000000323078210 */ /* 0x000fca0007f9e0ff */
[----:B------:R-:W-:Y:S02]  /*144a0*/  @!P0 IMAD.X R3, RZ, RZ, R2, P4 ;  /* 0x000000ffff038224 */ /* 0x000fe400020e0602 */
[----:B------:R-:W-:Y:S02]  /*144b0*/  @!P0 IMAD.MOV.U32 R2, RZ, RZ, R7 ;  /* 0x000000ffff028224 */ /* 0x000fe400078e0007 */
[----:B------:R-:W-:-:S03]  /*144c0*/  IMAD.MOV.U32 R13, RZ, RZ, R0 ;  /* 0x000000ffff0d7224 */ /* 0x000fc600078e0000 */
[----:B------:R-:W-:Y:S01]  /*144d0*/  @!PT LDS RZ, [RZ] ;  /* 0x00000000fffff984 */ /* 0x000fe20000000800 */
[----:B------:R-:W-:Y:S01]  /*144e0*/  @!PT LDS RZ, [RZ] ;  /* 0x00000000fffff984 */ /* 0x000fe20000000800 */
[----:B------:R-:W-:Y:S01]  /*144f0*/  @!PT LDS RZ, [RZ] ;  /* 0x00000000fffff984 */ /* 0x000fe20000000800 */
[----:B------:R-:W-:Y:S04]  /*14500*/  @!P0 LDGSTS.E.BYPASS.LTC128B.128 [R9+0x14400], desc[UR52][R2.64], !P3 ;  /* 0x1440000002098fae */ /* 0x000fe8000d901d74 */
[----:B------:R-:W-:Y:S04]  /*14510*/  @!P0 LDGSTS.E.BYPASS.LTC128B.128 [R9+0x16400], desc[UR52][R2.64+0x40], !P2 ;  /* 0x1640004002098fae */ /* 0x000fe8000d101d74 */
[----:B------:R0:W-:Y:S01]  /*14520*/  @!P0 LDGSTS.E.BYPASS.LTC128B.128 [R9+0x18400], desc[UR52][R2.64+0x80], !P1 ;  /* 0x1840008002098fae */ /* 0x0001e2000c901d74 */
[----:B------:R-:W-:Y:S01]  /*14530*/  ISETP.GE.AND P0, PT, R8, R5, PT ;  /* 0x000000050800720c */ /* 0x000fe20003f06270 */
[----:B0-----:R-:W-:-:S12]  /*14540*/  IMAD.MOV.U32 R2, RZ, RZ, R14 ;  /* 0x000000ffff027224 */ /* 0x001fd800078e000e */
[----:B------:R-:W-:Y:S05]  /*14550*/  WARPSYNC.COLLECTIVE R15, `(.L_x_363) ;  /* 0x000000000f087348 */ /* 0x000fea0003c00000 */
[----:B------:R0:W1:Y:S02]  /*14560*/  SHFL.IDX P6, R14, R13, R12, R11 ;  /* 0x0000000c0d0e7389 */ /* 0x00006400000c000b */
[----:B01----:R-:W-:Y:S01]  /*14570*/  ENDCOLLECTIVE ;  /* 0x000000000000791b */ /* 0x003fe20003800000 */
.L_x_363:
[----:B------:R-:W-:Y:S02]  /*14580*/  IMAD.MOV.U32 R13, RZ, RZ, R4 ;  /* 0x000000ffff0d7224 */ /* 0x000fe400078e0004 */
[----:B------:R-:W-:Y:S01]  /*14590*/  IMAD.MOV.U32 R12, RZ, RZ, 0x2 ;  /* 0x00000002ff0c7424 */ /* 0x000fe200078e00ff */
[----:B------:R-:W-:-:S13]  /*145a0*/  @!P0 IADD3 R7, P4, R35, R14, RZ ;  /* 0x0000000e23078210 */ /* 0x000fda0007f9e0ff */
[----:B------:R-:W-:Y:S05]  /*145b0*/  WARPSYNC.COLLECTIVE R15, `(.L_x_364) ;  /* 0x000000000f087348 */ /* 0x000fea0003c00000 */
[----:B------:R0:W1:Y:S02]  /*145c0*/  SHFL.IDX P6, R14, R13, R12, R11 ;  /* 0x0000000c0d0e7389 */ /* 0x00006400000c000b */
[----:B01----:R-:W-:Y:S01]  /*145d0*/  ENDCOLLECTIVE ;  /* 0x000000000000791b */ /* 0x003fe20003800000 */
.L_x_364:
[----:B------:R-:W-:Y:S02]  /*145e0*/  @!P0 IMAD.X R8, RZ, RZ, R2, P4 ;  /* 0x000000ffff088224 */ /* 0x000fe400020e0602 */
[----:B------:R-:W-:Y:S02]  /*145f0*/  @!P0 IMAD.MOV.U32 R2, RZ, RZ, R7 ;  /* 0x000000ffff028224 */ /* 0x000fe400078e0007 */
[----:B------:R-:W-:Y:S02]  /*14600*/  @!P0 IMAD.MOV.U32 R3, RZ, RZ, R8 ;  /* 0x000000ffff038224 */ /* 0x000fe400078e0008 */
[----:B------:R-:W-:-:S03]  /*14610*/  VIADD R8, R6, 0x40 ;  /* 0x0000004006087836 */ /* 0x000fc60000000000 */
[----:B------:R-:W-:Y:S01]  /*14620*/  @!PT LDS RZ, [RZ] ;  /* 0x00000000fffff984 */ /* 0x000fe20000000800 */
[----:B------:R-:W-:Y:S01]  /*14630*/  @!PT LDS RZ, [RZ] ;  /* 0x00000000fffff984 */ /* 0x000fe20000000800 */
[----:B------:R-:W-:Y:S01]  /*14640*/  @!PT LDS RZ, [RZ] ;  /* 0x00000000fffff984 */ /* 0x000fe20000000800 */
[----:B------:R-:W-:Y:S01]  /*14650*/  @!P0 LDGSTS.E.BYPASS.LTC128B.128 [R9+0x14c00], desc[UR52][R2.64], !P3 ;  /* 0x14c0000002098fae */ /* 0x000fe2000d901d74 */
[----:B------:R-:W-:-:S03]  /*14660*/  IMAD.MOV.U32 R13, RZ, RZ, R0 ;  /* 0x000000ffff0d7224 */ /* 0x000fc600078e0000 */
[----:B------:R-:W-:Y:S04]  /*14670*/  @!P0 LDGSTS.E.BYPASS.LTC128B.128 [R9+0x16c00], desc[UR52][R2.64+0x40], !P2 ;  /* 0x16c0004002098fae */ /* 0x000fe8000d101d74 */
[----:B------:R0:W-:Y:S01]  /*14680*/  @!P0 LDGSTS.E.BYPASS.LTC128B.128 [R9+0x18c00], desc[UR52][R2.64+0x80], !P1 ;  /* 0x18c0008002098fae */ /* 0x0001e2000c901d74 */
[----:B------:R-:W-:Y:S01]  /*14690*/  ISETP.GE.AND P0, PT, R8, R5, PT ;  /* 0x000000050800720c */ /* 0x000fe20003f06270 */
[----:B0-----:R-:W-:-:S12]  /*146a0*/  IMAD.MOV.U32 R2, RZ, RZ, R14 ;  /* 0x000000ffff027224 */ /* 0x001fd800078e000e */
[----:B------:R-:W-:Y:S05]  /*146b0*/  WARPSYNC.COLLECTIVE R15, `(.L_x_365) ;  /* 0x000000000f087348 */ /* 0x000fea0003c00000 */
[----:B------:R0:W1:Y:S02]  /*146c0*/  SHFL.IDX P6, R14, R13, R12, R11 ;  /* 0x0000000c0d0e7389 */ /* 0x00006400000c000b */
[----:B01----:R-:W-:Y:S01]  /*146d0*/  ENDCOLLECTIVE ;  /* 0x000000000000791b */ /* 0x003fe20003800000 */
.L_x_365:
[----:B------:R-:W-:Y:S02]  /*146e0*/  IMAD.MOV.U32 R13, RZ, RZ, R4 ;  /* 0x000000ffff0d7224 */ /* 0x000fe400078e0004 */
[----:B------:R-:W-:Y:S01]  /*146f0*/  IMAD.MOV.U32 R12, RZ, RZ, 0x3 ;  /* 0x00000003ff0c7424 */ /* 0x000fe200078e00ff */
[----:B------:R-:W-:-:S13]  /*14700*/  @!P0 IADD3 R7, P4, R35, R14, RZ ;  /* 0x0000000e23078210 */ /* 0x000fda0007f9e0ff */
[----:B------:R-:W-:Y:S05]  /*14710*/  WARPSYNC.COLLECTIVE R15, `(.L_x_366) ;  /* 0x000000000f087348 */ /* 0x000fea0003c00000 */
[----:B------:R0:W1:Y:S02]  /*14720*/  SHFL.IDX P6, R14, R13, R12, R11 ;  /* 0x0000000c0d0e7389 */ /* 0x00006400000c000b */
[----:B01----:R-:W-:Y:S01]  /*14730*/  ENDCOLLECTIVE ;  /* 0x000000000000791b */ /* 0x003fe20003800000 */
.L_x_366:
[----:B------:R-:W-:Y:S02]  /*14740*/  @!P0 IMAD.X R8, RZ, RZ, R2, P4 ;  /* 0x000000ffff088224 */ /* 0x000fe400020e0602 */
[----:B------:R-:W-:Y:S02]  /*14750*/  @!P0 IMAD.MOV.U32 R2, RZ, RZ, R7 ;  /* 0x000000ffff028224 */ /* 0x000fe400078e0007 */
        /* <DEDUP_REMOVED lines=12> */
.L_x_367:
[----:B------:R-:W-:Y:S05]  /*14820*/  BRA `(.L_x_368) ;  /* 0xffffffb400d07947 */ /* 0x000fea000383ffff */
.L_x_275:
[----:B0-----:R0:W2:Y:S02]  /*14830*/  SYNCS.PHASECHK.TRANS64.TRYWAIT P0, [R16+URZ+0x29820], R3 ;  /* 0x02982003100075a7 */ /* 0x0010a4000800017f */
[----:B--2---:R-:W-:Y:S05]  /*14840*/  @!P0 NANOSLEEP.SYNCS 0x989680 ;  /* 0x009896800000895d */ /* 0x004fea0003900000 */
[----:B------:R-:W2:Y:S02]  /*14850*/  @!P0 SYNCS.PHASECHK.TRANS64 P0, [R16+URZ+0x29820], R3 ;  /* 0x02982003100085a7 */ /* 0x000ea4000800007f */
[----:B--2---:R-:W-:Y:S05]  /*14860*/  @!P0 BRA `(.L_x_275) ;  /* 0xfffffffc00f08947 */ /* 0x004fea000383ffff */
[----:B------:R-:W-:Y:S05]  /*14870*/  BRA `(.L_x_369) ;  /* 0xffffffb800407947 */ /* 0x000fea000383ffff */
.L_x_279:
[----:B0-----:R0:W2:Y:S02]  /*14880*/  SYNCS.PHASECHK.TRANS64.TRYWAIT P0, [R0+URZ+0x29880], R29 ;  /* 0x0298801d000075a7 */ /* 0x0010a4000800017f */
[----:B--2---:R-:W-:Y:S05]  /*14890*/  @!P0 NANOSLEEP.SYNCS 0x989680 ;  /* 0x009896800000895d */ /* 0x004fea0003900000 */
[----:B------:R-:W2:Y:S02]  /*148a0*/  @!P0 SYNCS.PHASECHK.TRANS64 P0, [R0+URZ+0x29880], R29 ;  /* 0x0298801d000085a7 */ /* 0x000ea4000800007f */
[----:B--2---:R-:W-:Y:S05]  /*148b0*/  @!P0 BRA `(.L_x_279) ;  /* 0xfffffffc00f08947 */ /* 0x004fea000383ffff */
[----:B------:R-:W-:Y:S05]  /*148c0*/  BRA `(.L_x_370) ;  /* 0xffffffbc00707947 */ /* 0x000fea000383ffff */
.L_x_280:
        /* <DEDUP_REMOVED lines=8> */
.L_x_372:
[----:B------:R-:W-:Y:S05]  /*14950*/  BSYNC B0 ;  /* 0x0000000000007941 */ /* 0x000fea0003800000 */
.L_x_371:
[----:B------:R-:W-:Y:S01]  /*14960*/  IMAD.MOV.U32 R13, RZ, RZ, R8 ;  /* 0x000000ffff0d7224 */ /* 0x000fe200078e0008 */
[----:B------:R-:W-:Y:S01]  /*14970*/  IADD3 R9, R16, R9, R33 ;  /* 0x0000000910097210 */ /* 0x000fe20007ffe021 */
[----:B------:R-:W-:Y:S02]  /*14980*/  IMAD.MOV.U32 R12, RZ, RZ, RZ ;  /* 0x000000ffff0c7224 */ /* 0x000fe400078e00ff */
[----:B------:R-:W-:Y:S02]  /*14990*/  IMAD.MOV.U32 R11, RZ, RZ, 0x1c1f ;  /* 0x00001c1fff0b7424 */ /* 0x000fe400078e00ff */
[----:B------:R-:W-:Y:S02]  /*149a0*/  IMAD.MOV.U32 R15, RZ, RZ, -0x1 ;  /* 0xffffffffff0f7424 */ /* 0x000fe400078e00ff */
[----:B------:R-:W-:Y:S02]  /*149b0*/  IMAD.MOV.U32 R3, RZ, RZ, R14 ;  /* 0x000000ffff037224 */ /* 0x000fe400078e000e */
[----:B------:R-:W-:-:S07]  /*149c0*/  IMAD.IADD R21, R34, 0x1, R9 ;  /* 0x0000000122157824 */ /* 0x000fce00078e0209 */
[----:B------:R-:W-:Y:S05]  /*149d0*/  WARPSYNC.COLLECTIVE R15, `(.L_x_373) ;  /* 0x000000000f087348 */ /* 0x000fea0003c00000 */
[----:B------:R0:W1:Y:S02]  /*149e0*/  SHFL.IDX P6, R14, R13, R12, R11 ;  /* 0x0000000c0d0e7389 */ /* 0x00006400000c000b */
[----:B01----:R-:W-:Y:S01]  /*149f0*/  ENDCOLLECTIVE ;  /* 0x000000000000791b */ /* 0x003fe20003800000 */
.L_x_373:
[----:B------:R-:W-:Y:S02]  /*14a00*/  IMAD.MOV.U32 R13, RZ, RZ, R22 ;  /* 0x000000ffff0d7224 */ /* 0x000fe400078e0016 */
[----:B------:R-:W-:Y:S02]  /*14a10*/  IMAD.MOV.U32 R12, RZ, RZ, 0x1 ;  /* 0x00000001ff0c7424 */ /* 0x000fe400078e00ff */
[----:B------:R-:W-:-:S07]  /*14a20*/  IMAD.MOV.U32 R2, RZ, RZ, R14 ;  /* 0x000000ffff027224 */ /* 0x000fce00078e000e */
[----:B------:R-:W-:Y:S05]  /*14a30*/  WARPSYNC.COLLECTIVE R15, `(.L_x_374) ;  /* 0x000000000f087348 */ /* 0x000fea0003c00000 */
[----:B------:R0:W1:Y:S02]  /*14a40*/  SHFL.IDX P6, R14, R13, R12, R11 ;  /* 0x0000000c0d0e7389 */ /* 0x00006400000c000b */
[----:B01----:R-:W-:Y:S01]  /*14a50*/  ENDCOLLECTIVE ;  /* 0x000000000000791b */ /* 0x003fe20003800000 */
.L_x_374:
        /* <DEDUP_REMOVED lines=12> */
.L_x_375:
[----:B------:R-:W-:Y:S02]  /*14b20*/  IMAD.MOV.U32 R13, RZ, RZ, R22 ;  /* 0x000000ffff0d7224 */ /* 0x000fe400078e0016 */
[----:B------:R-:W-:Y:S02]  /*14b30*/  IMAD.MOV.U32 R12, RZ, RZ, 0x2 ;  /* 0x00000002ff0c7424 */ /* 0x000fe400078e00ff */
[----:B------:R-:W-:-:S07]  /*14b40*/  IMAD.MOV.U32 R2, RZ, RZ, R14 ;  /* 0x000000ffff027224 */ /* 0x000fce00078e000e */
[----:B------:R-:W-:Y:S05]  /*14b50*/  WARPSYNC.COLLECTIVE R15, `(.L_x_376) ;  /* 0x000000000f087348 */ /* 0x000fea0003c00000 */
[----:B------:R0:W1:Y:S02]  /*14b60*/  SHFL.IDX P6, R14, R13, R12, R11 ;  /* 0x0000000c0d0e7389 */ /* 0x00006400000c000b */
[----:B01----:R-:W-:Y:S01]  /*14b70*/  ENDCOLLECTIVE ;  /* 0x000000000000791b */ /* 0x003fe20003800000 */
.L_x_376:
        /* <DEDUP_REMOVED lines=12> */
.L_x_377:
[----:B------:R-:W-:Y:S02]  /*14c40*/  IMAD.MOV.U32 R13, RZ, RZ, R22 ;  /* 0x000000ffff0d7224 */ /* 0x000fe400078e0016 */
[----:B------:R-:W-:Y:S02]  /*14c50*/  IMAD.MOV.U32 R12, RZ, RZ, 0x3 ;  /* 0x00000003ff0c7424 */ /* 0x000fe400078e00ff */
[----:B------:R-:W-:-:S07]  /*14c60*/  IMAD.MOV.U32 R2, RZ, RZ, R14 ;  /* 0x000000ffff027224 */ /* 0x000fce00078e000e */
[----:B------:R-:W-:Y:S05]  /*14c70*/  WARPSYNC.COLLECTIVE R15, `(.L_x_378) ;  /* 0x000000000f087348 */ /* 0x000fea0003c00000 */
[----:B------:R0:W1:Y:S02]  /*14c80*/  SHFL.IDX P6, R14, R13, R12, R11 ;  /* 0x0000000c0d0e7389 */ /* 0x00006400000c000b */
[----:B01----:R-:W-:Y:S01]  /*14c90*/  ENDCOLLECTIVE ;  /* 0x000000000000791b */ /* 0x003fe20003800000 */
.L_x_378:
        /* <DEDUP_REMOVED lines=12> */
.L_x_379:
[----:B------:R-:W-:Y:S02]  /*14d60*/  IMAD.MOV.U32 R13, RZ, RZ, R23 ;  /* 0x000000ffff0d7224 */ /* 0x000fe400078e0017 */
[----:B------:R-:W-:Y:S02]  /*14d70*/  IMAD.MOV.U32 R12, RZ, RZ, RZ ;  /* 0x000000ffff0c7224 */ /* 0x000fe400078e00ff */
[----:B------:R-:W-:-:S07]  /*14d80*/  IMAD.MOV.U32 R2, RZ, RZ, R14 ;  /* 0x000000ffff027224 */ /* 0x000fce00078e000e */
[----:B------:R-:W-:Y:S05]  /*14d90*/  WARPSYNC.COLLECTIVE R15, `(.L_x_380) ;  /* 0x000000000f087348 */ /* 0x000fea0003c00000 */
[----:B------:R0:W1:Y:S02]  /*14da0*/  SHFL.IDX P6, R14, R13, R12, R11 ;  /* 0x0000000c0d0e7389 */ /* 0x00006400000c000b */
[----:B01----:R-:W-:Y:S01]  /*14db0*/  ENDCOLLECTIVE ;  /* 0x000000000000791b */ /* 0x003fe20003800000 */
.L_x_380:
        /* <DEDUP_REMOVED lines=12> */
.L_x_381:
[----:B------:R-:W-:Y:S01]  /*14e80*/  IMAD.MOV.U32 R2, RZ, RZ, R14 ;  /* 0x000000ffff027224 */ /* 0x000fe200078e000e */
[----:B------:R-:W-:Y:S06]  /*14e90*/  BRA `(.L_x_382) ;  /* 0xffffffbc000c7947 */ /* 0x000fec000383ffff */
.L_x_285:
[----:B---3--:R3:W4:Y:S02]  /*14ea0*/  SYNCS.PHASECHK.TRANS64.TRYWAIT P0, [R0+URZ+0x29840], R29 ;  /* 0x0298401d000075a7 */ /* 0x008724000800017f */
[----:B----4-:R-:W-:Y:S05]  /*14eb0*/  @!P0 NANOSLEEP.SYNCS 0x989680 ;  /* 0x009896800000895d */ /* 0x010fea0003900000 */
[----:B------:R-:W4:Y:S02]  /*14ec0*/  @!P0 SYNCS.PHASECHK.TRANS64 P0, [R0+URZ+0x29840], R29 ;  /* 0x0298401d000085a7 */ /* 0x000f24000800007f */
[----:B----4-:R-:W-:Y:S05]  /*14ed0*/  @!P0 BRA `(.L_x_285) ;  /* 0xfffffffc00f08947 */ /* 0x010fea000383ffff */
[----:B------:R-:W-:Y:S05]  /*14ee0*/  BRA `(.L_x_383) ;  /* 0xffffffbc00607947 */ /* 0x000fea000383ffff */
.L_x_286:
        /* <DEDUP_REMOVED lines=8> */
.L_x_385:
[----:B------:R-:W-:Y:S05]  /*14f70*/  BSYNC B0 ;  /* 0x0000000000007941 */ /* 0x000fea0003800000 */
.L_x_384:
[----:B------:R-:W-:Y:S02]  /*14f80*/  IMAD.MOV.U32 R13, RZ, RZ, R4 ;  /* 0x000000ffff0d7224 */ /* 0x000fe400078e0004 */
        /* <DEDUP_REMOVED lines=8> */
.L_x_386:
[----:B------:R-:W-:Y:S02]  /*15010*/  IMAD.MOV.U32 R13, RZ, RZ, R5 ;  /* 0x000000ffff0d7224 */ /* 0x000fe400078e0005 */
[----:B------:R-:W-:Y:S02]  /*15020*/  IMAD.MOV.U32 R12, RZ, RZ, 0x1 ;  /* 0x00000001ff0c7424 */ /* 0x000fe400078e00ff */
[----:B------:R-:W-:-:S07]  /*15030*/  IMAD.MOV.U32 R2, RZ, RZ, R14 ;  /* 0x000000ffff027224 */ /* 0x000fce00078e000e */
[----:B------:R-:W-:Y:S05]  /*15040*/  WARPSYNC.COLLECTIVE R15, `(.L_x_387) ;  /* 0x000000000f087348 */ /* 0x000fea0003c00000 */
[----:B------:R0:W1:Y:S02]  /*15050*/  SHFL.IDX P6, R14, R13, R12, R11 ;  /* 0x0000000c0d0e7389 */ /* 0x00006400000c000b */
[----:B01----:R-:W-:Y:S01]  /*15060*/  ENDCOLLECTIVE ;  /* 0x000000000000791b */ /* 0x003fe20003800000 */
.L_x_387:
[----:B------:R-:W-:-:S05]  /*15070*/  IADD3 R2, P0, R35, R2, RZ ;  /* 0x0000000223027210 */ /* 0x000fca0007f1e0ff */
[----:B------:R-:W-:-:S05]  /*15080*/  IMAD.X R3, RZ, RZ, R3, P0 ;  /* 0x000000ffff037224 */ /* 0x000fca00000e0603 */
[----:B------:R-:W-:Y:S01]  /*15090*/  @!PT LDS RZ, [RZ] ;  /* 0x00000000fffff984 */ /* 0x000fe20000000800 */
[----:B------:R-:W-:Y:S01]  /*150a0*/  @!PT LDS RZ, [RZ] ;  /* 0x00000000fffff984 */ /* 0x000fe20000000800 */
[----:B------:R-:W-:Y:S01]  /*150b0*/  @!PT LDS RZ, [RZ] ;  /* 0x00000000fffff984 */ /* 0x000fe20000000800 */
[----:B------:R-:W-:Y:S01]  /*150c0*/  LDGSTS.E.BYPASS.LTC128B.128 [R7+0x1a400], desc[UR52][R2.64], !P4 ;  /* 0x1a40000002077fae */ /* 0x000fe2000e101d74 */
[----:B------:R-:W-:-:S03]  /*150d0*/  IMAD.MOV.U32 R13, RZ, RZ, R4 ;  /* 0x000000ffff0d7224 */ /* 0x000fc600078e0004 */
[----:B------:R-:W-:Y:S04]  /*150e0*/  LDGSTS.E.BYPASS.LTC128B.128 [R7+0x1cc00], desc[UR52][R2.64+0x40], !P3 ;  /* 0x1cc0004002077fae */ /* 0x000fe8000d901d74 */
[----:B------:R0:W-:Y:S02]  /*150f0*/  LDGSTS.E.BYPASS.LTC128B.128 [R7+0x1f400], desc[UR52][R2.64+0x80], !P1 ;  /* 0x1f40008002077fae */ /* 0x0001e4000c901d74 */
[----:B0-----:R-:W-:-:S07]  /*15100*/  IMAD.MOV.U32 R3, RZ, RZ, R14 ;  /* 0x000000ffff037224 */ /* 0x001fce00078e000e */
[----:B------:R-:W-:Y:S05]  /*15110*/  WARPSYNC.COLLECTIVE R15, `(.L_x_388) ;  /* 0x000000000f087348 */ /* 0x000fea0003c00000 */
[----:B------:R0:W1:Y:S02]  /*15120*/  SHFL.IDX P6, R14, R13, R12, R11 ;  /* 0x0000000c0d0e7389 */ /* 0x00006400000c000b */
[----:B01----:R-:W-:Y:S01]  /*15130*/  ENDCOLLECTIVE ;  /* 0x000000000000791b */ /* 0x003fe20003800000 */
.L_x_388:
[----:B------:R-:W-:Y:S02]  /*15140*/  IMAD.MOV.U32 R13, RZ, RZ, R5 ;  /* 0x000000ffff0d7224 */ /* 0x000fe400078e0005 */
[----:B------:R-:W-:Y:S02]  /*15150*/  IMAD.MOV.U32 R12, RZ, RZ, 0x2 ;  /* 0x00000002ff0c7424 */ /* 0x000fe400078e00ff */
[----:B------:R-:W-:-:S07]  /*15160*/  IMAD.MOV.U32 R2, RZ, RZ, R14 ;  /* 0x000000ffff027224 */ /* 0x000fce00078e000e */
[----:B------:R-:W-:Y:S05]  /*15170*/  WARPSYNC.COLLECTIVE R15, `(.L_x_389) ;  /* 0x000000000f087348 */ /* 0x000fea0003c00000 */
[----:B------:R0:W1:Y:S02]  /*15180*/  SHFL.IDX P6, R14, R13, R12, R11 ;  /* 0x0000000c0d0e7389 */ /* 0x00006400000c000b */
[----:B01----:R-:W-:Y:S01]  /*15190*/  ENDCOLLECTIVE ;  /* 0x000000000000791b */ /* 0x003fe20003800000 */
.L_x_389:
[----:B------:R-:W-:-:S05]  /*151a0*/  IADD3 R2, P0, R35, R2, RZ ;  /* 0x0000000223027210 */ /* 0x000fca0007f1e0ff */
[----:B------:R-:W-:-:S05]  /*151b0*/  IMAD.X R3, RZ, RZ, R3, P0 ;  /* 0x000000ffff037224 */ /* 0x000fca00000e0603 */
[----:B------:R-:W-:Y:S01]  /*151c0*/  @!PT LDS RZ, [RZ] ;  /* 0x00000000fffff984 */ /* 0x000fe20000000800 */
[----:B------:R-:W-:Y:S01]  /*151d0*/  @!PT LDS RZ, [RZ] ;  /* 0x00000000fffff984 */ /* 0x000fe20000000800 */
[----:B------:R-:W-:Y:S01]  /*151e0*/  @!PT LDS RZ, [RZ] ;  /* 0x00000000fffff984 */ /* 0x000fe20000000800 */
[----:B------:R0:W-:Y:S01]  /*151f0*/  LDGSTS.E.BYPASS.LTC128B.128 [R7+0x1ac00], desc[UR52][R2.64], !P4 ;  /* 0x1ac0000002077fae */ /* 0x0001e2000e101d74 */
[----:B------:R-:W-:-:S03]  /*15200*/  IMAD.MOV.U32 R13, RZ, RZ, R4 ;  /* 0x000000ffff0d7224 */ /* 0x000fc600078e0004 */
[----:B------:R0:W-:Y:S04]  /*15210*/  LDGSTS.E.BYPASS.LTC128B.128 [R7+0x1d400], desc[UR52][R2.64+0x40], !P3 ;  /* 0x1d40004002077fae */ /* 0x0001e8000d901d74 */
[----:B------:R0:W-:Y:S01]  /*15220*/  LDGSTS.E.BYPASS.LTC128B.128 [R7+0x1fc00], desc[UR52][R2.64+0x80], !P1 ;  /* 0x1fc0008002077fae */ /* 0x0001e2000c901d74 */
[----:B------:R-:W-:-:S07]  /*15230*/  IMAD.MOV.U32 R9, RZ, RZ, R14 ;  /* 0x000000ffff097224 */ /* 0x000fce00078e000e */
[----:B0-----:R-:W-:Y:S05]  /*15240*/  WARPSYNC.COLLECTIVE R15, `(.L_x_390) ;  /* 0x000000000f087348 */ /* 0x001fea0003c00000 */
[----:B------:R1:W2:Y:S02]  /*15250*/  SHFL.IDX P6, R14, R13, R12, R11 ;  /* 0x0000000c0d0e7389 */ /* 0x0002a400000c000b */
[----:B012---:R-:W-:Y:S01]  /*15260*/  ENDCOLLECTIVE ;  /* 0x000000000000791b */ /* 0x007fe20003800000 */
.L_x_390:
[----:B------:R-:W-:Y:S02]  /*15270*/  IMAD.MOV.U32 R13, RZ, RZ, R5 ;  /* 0x000000ffff0d7224 */ /* 0x000fe400078e0005 */
[----:B------:R-:W-:Y:S02]  /*15280*/  IMAD.MOV.U32 R12, RZ, RZ, 0x3 ;  /* 0x00000003ff0c7424 */ /* 0x000fe400078e00ff */
[----:B------:R-:W-:-:S07]  /*15290*/  IMAD.MOV.U32 R2, RZ, RZ, R14 ;  /* 0x000000ffff027224 */ /* 0x000fce00078e000e */
[----:B------:R-:W-:Y:S05]  /*152a0*/  WARPSYNC.COLLECTIVE R15, `(.L_x_391) ;  /* 0x000000000f087348 */ /* 0x000fea0003c00000 */
[----:B------:R0:W1:Y:S02]  /*152b0*/  SHFL.IDX P6, R14, R13, R12, R11 ;  /* 0x0000000c0d0e7389 */ /* 0x00006400000c000b */
[----:B01----:R-:W-:Y:S01]  /*152c0*/  ENDCOLLECTIVE ;  /* 0x000000000000791b */ /* 0x003fe20003800000 */
.L_x_391:
        /* <DEDUP_REMOVED lines=13> */
.L_x_392:
[----:B------:R-:W-:Y:S02]  /*153a0*/  IMAD.MOV.U32 R13, RZ, RZ, R8 ;  /* 0x000000ffff0d7224 */ /* 0x000fe400078e0008 */
[----:B------:R-:W-:Y:S02]  /*153b0*/  IMAD.MOV.U32 R12, RZ, RZ, RZ ;  /* 0x000000ffff0c7224 */ /* 0x000fe400078e00ff */
[----:B------:R-:W-:-:S07]  /*153c0*/  IMAD.MOV.U32 R2, RZ, RZ, R14 ;  /* 0x000000ffff027224 */ /* 0x000fce00078e000e */
[----:B------:R-:W-:Y:S05]  /*153d0*/  WARPSYNC.COLLECTIVE R15, `(.L_x_393) ;  /* 0x000000000f087348 */ /* 0x000fea0003c00000 */
[----:B------:R0:W1:Y:S02]  /*153e0*/  SHFL.IDX P6, R14, R13, R12, R11 ;  /* 0x0000000c0d0e7389 */ /* 0x00006400000c000b */
[----:B01----:R-:W-:Y:S01]  /*153f0*/  ENDCOLLECTIVE ;  /* 0x000000000000791b */ /* 0x003fe20003800000 */
.L_x_393:
        /* <DEDUP_REMOVED lines=13> */
.L_x_394:
[----:B------:R-:W-:Y:S01]  /*154d0*/  IMAD.MOV.U32 R2, RZ, RZ, R14 ;  /* 0x000000ffff027224 */ /* 0x000fe200078e000e */
[----:B------:R-:W-:Y:S06]  /*154e0*/  BRA `(.L_x_395) ;  /* 0xffffffb800f07947 */ /* 0x000fec000383ffff */
.L_x_291:
[----:B0-----:R0:W2:Y:S02]  /*154f0*/  SYNCS.PHASECHK.TRANS64.TRYWAIT P1, [R0+URZ+0x29870], R3 ;  /* 0x02987003000075a7 */ /* 0x0010a4000802017f */
[----:B--2---:R-:W-:Y:S05]  /*15500*/  @!P1 NANOSLEEP.SYNCS 0x989680 ;  /* 0x009896800000995d */ /* 0x004fea0003900000 */
[----:B------:R-:W2:Y:S02]  /*15510*/  @!P1 SYNCS.PHASECHK.TRANS64 P1, [R0+URZ+0x29870], R3 ;  /* 0x02987003000095a7 */ /* 0x000ea4000802007f */
[----:B--2---:R-:W-:Y:S05]  /*15520*/  @!P1 BRA `(.L_x_291) ;  /* 0xfffffffc00f09947 */ /* 0x004fea000383ffff */
[----:B------:R-:W-:Y:S05]  /*15530*/  BRA `(.L_x_396) ;  /* 0xffffffbc005c7947 */ /* 0x000fea000383ffff */
.L_x_293:
[----:B0-----:R0:W2:Y:S02]  /*15540*/  SYNCS.PHASECHK.TRANS64.TRYWAIT P1, [R0+URZ+0x29860], R3 ;  /* 0x02986003000075a7 */ /* 0x0010a4000802017f */
[----:B--2---:R-:W-:Y:S05]  /*15550*/  @!P1 NANOSLEEP.SYNCS 0x989680 ;  /* 0x009896800000995d */ /* 0x004fea0003900000 */
[----:B------:R-:W2:Y:S02]  /*15560*/  @!P1 SYNCS.PHASECHK.TRANS64 P1, [R0+URZ+0x29860], R3 ;  /* 0x02986003000095a7 */ /* 0x000ea4000802007f */
[----:B--2---:R-:W-:Y:S05]  /*15570*/  @!P1 BRA `(.L_x_293) ;  /* 0xfffffffc00f09947 */ /* 0x004fea000383ffff */
[----:B------:R-:W-:Y:S05]  /*15580*/  BRA `(.L_x_397) ;  /* 0xffffffbc006c7947 */ /* 0x000fea000383ffff */
.L_x_301:
[----:B0-----:R0:W3:Y:S02]  /*15590*/  SYNCS.PHASECHK.TRANS64.TRYWAIT P1, [R18+URZ+0x29870], R3 ;  /* 0x02987003120075a7 */ /* 0x0010e4000802017f */
[----:B---3--:R-:W-:Y:S05]  /*155a0*/  @!P1 NANOSLEEP.SYNCS 0x989680 ;  /* 0x009896800000995d */ /* 0x008fea0003900000 */
[----:B------:R-:W3:Y:S02]  /*155b0*/  @!P1 SYNCS.PHASECHK.TRANS64 P1, [R18+URZ+0x29870], R3 ;  /* 0x02987003120095a7 */ /* 0x000ee4000802007f */
[----:B---3--:R-:W-:Y:S05]  /*155c0*/  @!P1 BRA `(.L_x_301) ;  /* 0xfffffffc00f09947 */ /* 0x008fea000383ffff */
[----:B------:R-:W-:Y:S05]  /*155d0*/  BRA `(.L_x_398) ;  /* 0xffffffc400347947 */ /* 0x000fea000383ffff */
.L_x_303:
[----:B0-----:R0:W2:Y:S02]  /*155e0*/  SYNCS.PHASECHK.TRANS64.TRYWAIT P1, [R18+URZ+0x29860], R3 ;  /* 0x02986003120075a7 */ /* 0x0010a4000802017f */
[----:B--2---:R-:W-:Y:S05]  /*155f0*/  @!P1 NANOSLEEP.SYNCS 0x989680 ;  /* 0x009896800000995d */ /* 0x004fea0003900000 */
[----:B------:R-:W2:Y:S02]  /*15600*/  @!P1 SYNCS.PHASECHK.TRANS64 P1, [R18+URZ+0x29860], R3 ;  /* 0x02986003120095a7 */ /* 0x000ea4000802007f */
[----:B--2---:R-:W-:Y:S05]  /*15610*/  @!P1 BRA `(.L_x_303) ;  /* 0xfffffffc00f09947 */ /* 0x004fea000383ffff */
[----:B------:R-:W-:Y:S05]  /*15620*/  BRA `(.L_x_399) ;  /* 0xffffffc400407947 */ /* 0x000fea000383ffff */
.L_x_315:
[----:B0-----:R0:W2:Y:S02]  /*15630*/  SYNCS.PHASECHK.TRANS64.TRYWAIT P0, [R4+URZ+0x29820], R0 ;  /* 0x02982000040075a7 */ /* 0x0010a4000800017f */
[----:B--2---:R-:W-:Y:S05]  /*15640*/  @!P0 NANOSLEEP.SYNCS 0x989680 ;  /* 0x009896800000895d */ /* 0x004fea0003900000 */
[----:B------:R-:W2:Y:S02]  /*15650*/  @!P0 SYNCS.PHASECHK.TRANS64 P0, [R4+URZ+0x29820], R0 ;  /* 0x02982000040085a7 */ /* 0x000ea4000800007f */
[----:B--2---:R-:W-:Y:S05]  /*15660*/  @!P0 BRA `(.L_x_315) ;  /* 0xfffffffc00f08947 */ /* 0x004fea000383ffff */
[----:B------:R-:W-:Y:S05]  /*15670*/  BRA `(.L_x_400) ;  /* 0xffffffd800007947 */ /* 0x000fea000383ffff */
.L_x_316:
[----:B------:R-:W2:Y:S01]  /*15680*/  S2R R2, SR_TID.X ;  /* 0x0000000000027919 */ /* 0x000ea20000002100 */
[----:B------:R-:W-:Y:S01]  /*15690*/  BSSY B0, `(.L_x_401) ;  /* 0x000000a000007945 */ /* 0x000fe20003800000 */
[----:B------:R-:W-:Y:S02]  /*156a0*/  IMAD.MOV.U32 R12, RZ, RZ, RZ ;  /* 0x000000ffff0c7224 */ /* 0x000fe400078e00ff */
[----:B------:R-:W-:Y:S02]  /*156b0*/  IMAD.MOV.U32 R11, RZ, RZ, 0x1f ;  /* 0x0000001fff0b7424 */ /* 0x000fe400078e00ff */
[----:B------:R-:W-:Y:S01]  /*156c0*/  IMAD.MOV.U32 R15, RZ, RZ, -0x1 ;  /* 0xffffffffff0f7424 */ /* 0x000fe200078e00ff */
[----:B--2---:R-:W-:-:S04]  /*156d0*/  SHF.R.U32.HI R2, RZ, 0x5, R2 ;  /* 0x00000005ff027819 */ /* 0x004fc80000011602 */
[----:B------:R-:W-:-:S05]  /*156e0*/  LOP3.LUT R2, R2, 0x3, RZ, 0xc0, !PT ;  /* 0x0000000302027812 */ /* 0x000fca00078ec0ff */
[----:B------:R-:W-:-:S07]  /*156f0*/  IMAD.MOV.U32 R13, RZ, RZ, R2 ;  /* 0x000000ffff0d7224 */ /* 0x000fce00078e0002 */
[----:B01----:R-:W-:Y:S05]  /*15700*/  WARPSYNC.COLLECTIVE R15, `(.L_x_402) ;  /* 0x000000000f087348 */ /* 0x003fea0003c00000 */
[----:B------:R2:W3:Y:S02]  /*15710*/  SHFL.IDX P6, R14, R13, R12, R11 ;  /* 0x0000000c0d0e7389 */ /* 0x0004e400000c000b */
[----:B0123--:R-:W-:Y:S01]  /*15720*/  ENDCOLLECTIVE ;  /* 0x000000000000791b */ /* 0x00ffe20003800000 */
.L_x_402:
[----:B------:R-:W-:Y:S05]  /*15730*/  BSYNC B0 ;  /* 0x0000000000007941 */ /* 0x000fea0003800000 */
.L_x_401:
[----:B------:R-:W-:Y:S05]  /*15740*/  BRA `(.L_x_403) ;  /* 0xffffffd400e87947 */ /* 0x000fea000383ffff */
.L_x_319:
[----:B------:R-:W-:Y:S01]  /*15750*/  BSSY B1, `(.L_x_404) ;  /* 0x0000006000017945 */ /* 0x000fe20003800000 */
[----:B------:R-:W-:-:S07]  /*15760*/  IMAD.MOV.U32 R15, RZ, RZ, -0x1 ;  /* 0xffffffffff0f7424 */ /* 0x000fce00078e00ff */
[----:B01----:R-:W-:Y:S05]  /*15770*/  WARPSYNC.COLLECTIVE R15, `(.L_x_405) ;  /* 0x000000000f0c7348 */ /* 0x003fea0003c00000 */
[----:B------:R-:W-:Y:S02]  /*15780*/  ELECT P6, UR62, PT ;  /* 0x00000000003e782f */ /* 0x000fe400038c0000 */
[----:B------:R-:W-:Y:S01]  /*15790*/  MOV R14, UR62 ;  /* 0x0000003e000e7c02 */ /* 0x000fe20008000f00 */
[----:B01----:R-:W-:Y:S10]  /*157a0*/  ENDCOLLECTIVE ;  /* 0x000000000000791b */ /* 0x003ff40003800000 */
.L_x_405:
[----:B------:R-:W-:Y:S05]  /*157b0*/  BSYNC B1 ;  /* 0x0000000000017941 */ /* 0x000fea0003800000 */
.L_x_404:
[----:B------:R-:W-:Y:S05]  /*157c0*/  BRA `(.L_x_406) ;  /* 0xffffffd400e07947 */ /* 0x000fea000383ffff */
.L_x_321:
[----:B0-----:R0:W2:Y:S02]  /*157d0*/  SYNCS.PHASECHK.TRANS64.TRYWAIT P1, [R5+URZ+0x29840], R0 ;  /* 0x02984000050075a7 */ /* 0x0010a4000802017f */
[----:B--2---:R-:W-:Y:S05]  /*157e0*/  @!P1 NANOSLEEP.SYNCS 0x989680 ;  /* 0x009896800000995d */ /* 0x004fea0003900000 */
[----:B------:R-:W2:Y:S02]  /*157f0*/  @!P1 SYNCS.PHASECHK.TRANS64 P1, [R5+URZ+0x29840], R0 ;  /* 0x02984000050095a7 */ /* 0x000ea4000802007f */
[----:B--2---:R-:W-:Y:S05]  /*15800*/  @!P1 BRA `(.L_x_321) ;  /* 0xfffffffc00f09947 */ /* 0x004fea000383ffff */
[----:B------:R-:W-:Y:S05]  /*15810*/  BRA `(.L_x_407) ;  /* 0xffffffd800007947 */ /* 0x000fea000383ffff */
.L_x_323:
[----:B--2---:R2:W3:Y:S02]  /*15820*/  SYNCS.PHASECHK.TRANS64.TRYWAIT P1, [R19+URZ+0x29840], R2 ;  /* 0x02984002130075a7 */ /* 0x0044e4000802017f */
[----:B---3--:R-:W-:Y:S05]  /*15830*/  @!P1 NANOSLEEP.SYNCS 0x989680 ;  /* 0x009896800000995d */ /* 0x008fea0003900000 */
[----:B------:R-:W3:Y:S02]  /*15840*/  @!P1 SYNCS.PHASECHK.TRANS64 P1, [R19+URZ+0x29840], R2 ;  /* 0x02984002130095a7 */ /* 0x000ee4000802007f */
[----:B---3--:R-:W-:Y:S05]  /*15850*/  @!P1 BRA `(.L_x_323) ;  /* 0xfffffffc00f09947 */ /* 0x008fea000383ffff */
[----:B------:R-:W-:Y:S05]  /*15860*/  BRA `(.L_x_408) ;  /* 0xffffffd8000c7947 */ /* 0x000fea000383ffff */
.L_x_325:
[----:B---3--:R3:W4:Y:S02]  /*15870*/  SYNCS.PHASECHK.TRANS64.TRYWAIT P1, [R5+URZ+0x29860], R0 ;  /* 0x02986000050075a7 */ /* 0x008724000802017f */
[----:B----4-:R-:W-:Y:S05]  /*15880*/  @!P1 NANOSLEEP.SYNCS 0x989680 ;  /* 0x009896800000995d */ /* 0x010fea0003900000 */
[----:B------:R-:W4:Y:S02]  /*15890*/  @!P1 SYNCS.PHASECHK.TRANS64 P1, [R5+URZ+0x29860], R0 ;  /* 0x02986000050095a7 */ /* 0x000f24000802007f */
[----:B----4-:R-:W-:Y:S05]  /*158a0*/  @!P1 BRA `(.L_x_325) ;  /* 0xfffffffc00f09947 */ /* 0x010fea000383ffff */
[----:B------:R-:W-:Y:S05]  /*158b0*/  BRA `(.L_x_409) ;  /* 0xffffffd800087947 */ /* 0x000fea000383ffff */
.L_x_327:
[----:B----4-:R4:W0:Y:S02]  /*158c0*/  SYNCS.PHASECHK.TRANS64.TRYWAIT P1, [R19+URZ+0x29860], R2 ;  /* 0x02986002130075a7 */ /* 0x010824000802017f */
[----:B0-----:R-:W-:Y:S05]  /*158d0*/  @!P1 NANOSLEEP.SYNCS 0x989680 ;  /* 0x009896800000995d */ /* 0x001fea0003900000 */
[----:B------:R-:W0:Y:S02]  /*158e0*/  @!P1 SYNCS.PHASECHK.TRANS64 P1, [R19+URZ+0x29860], R2 ;  /* 0x02986002130095a7 */ /* 0x000e24000802007f */
[----:B0-----:R-:W-:Y:S05]  /*158f0*/  @!P1 BRA `(.L_x_327) ;  /* 0xfffffffc00f09947 */ /* 0x001fea000383ffff */
[----:B------:R-:W-:Y:S05]  /*15900*/  BRA `(.L_x_410) ;  /* 0xffffffd800047947 */ /* 0x000fea000383ffff */
.L_x_329:
[----:B------:R0:W0:Y:S02]  /*15910*/  SYNCS.PHASECHK.TRANS64.TRYWAIT P1, [R5+URZ+0x29880], R0 ;  /* 0x02988000050075a7 */ /* 0x000024000802017f */
[----:B0-----:R-:W-:Y:S05]  /*15920*/  @!P1 NANOSLEEP.SYNCS 0x989680 ;  /* 0x009896800000995d */ /* 0x001fea0003900000 */
[----:B------:R-:W0:Y:S02]  /*15930*/  @!P1 SYNCS.PHASECHK.TRANS64 P1, [R5+URZ+0x29880], R0 ;  /* 0x02988000050095a7 */ /* 0x000e24000802007f */
[----:B0-----:R-:W-:Y:S05]  /*15940*/  @!P1 BRA `(.L_x_329) ;  /* 0xfffffffc00f09947 */ /* 0x001fea000383ffff */
[----:B------:R-:W-:Y:S05]  /*15950*/  BRA `(.L_x_411) ;  /* 0xffffffd800007947 */ /* 0x000fea000383ffff */
.L_x_412:
        /* <DEDUP_REMOVED lines=10> */
.L_x_3315:


//--------------------- .text._ZN7cutlass13device_kernelIN5flash11enable_sm90INS1_16FlashAttnFwdSm90INS1_25CollectiveMainloopFwdSm90ILi2EN4cute5tupleIJNS5_1CILi1EEES8_S8_EEENS6_IJNS7_ILi128EEENS7_ILi160EEENS7_ILi192EEEEEELi128ENS_12float_e4m3_tEfNS_4arch4Sm90ELb0ELb0ELb0ELb1ELb1ELb1ELb0ELb1ELb1ELb1ELb1ELb0EEENS1_21CollectiveEpilogueFwdINS6_IJSA_SA_SB_EEES9_NS_10bfloat16_tESG_Li256ELb1ELb1ELb1ELb1EEENS1_36VarlenDynamicPersistentTileSchedulerILi128ELi160ELi256ELi128ELb1ELb1ELb1ELb0ELb1ELb1EEEEEEEEEvNT_6ParamsE --------------------------
	.section	.text._ZN7cutlass13device_kernelIN5flash11enable_sm90INS1_16FlashAttnFwdSm90INS1_25CollectiveMainloopFwdSm90ILi2EN4cute5tupleIJNS5_1CILi1EEES8_S8_EEENS6_IJNS7_ILi128EEENS7_ILi160EEENS7_ILi192EEEEEELi128ENS_12float_e4m3_tEfNS_4arch4Sm90ELb0ELb0ELb0ELb1ELb1ELb1ELb0ELb1ELb1ELb1ELb1ELb0EEENS1_21CollectiveEpilogueFwdINS6_IJSA_SA_SB_EEES9_NS_10bfloat16_tESG_Li256ELb1ELb1ELb1ELb1EEENS1_36VarlenDynamicPersistentTileSchedulerILi128ELi160ELi256ELi128ELb1ELb1ELb1ELb0ELb1ELb1EEEEEEEEEvNT_6ParamsE,"ax",@progbits
	.align	128
.text._ZN7cutlass13device_kernelIN5flash11enable_sm90INS1_16FlashAttnFwdSm90INS1_25CollectiveMainloopFwdSm90ILi2EN4cute5tupleIJNS5_1CILi1EEES8_S8_EEENS6_IJNS7_ILi128EEENS7_ILi160EEENS7_ILi192EEEEEELi128ENS_12float_e4m3_tEfNS_4arch4Sm90ELb0ELb0ELb0ELb1ELb1ELb1ELb0ELb1ELb1ELb1ELb1ELb0EEENS1_21CollectiveEpilogueFwdINS6_IJSA_SA_SB_EEES9_NS_10bfloat16_tESG_Li256ELb1ELb1ELb1ELb1EEENS1_36VarlenDynamicPersistentTileSchedulerILi128ELi160ELi256ELi128ELb1ELb1ELb1ELb0ELb1ELb1EEEEEEEEEvNT_6ParamsE:
        .type           _ZN7cutlass13device_kernelIN5flash11enable_sm90INS1_16FlashAttnFwdSm90INS1_25CollectiveMainloopFwdSm90ILi2EN4cute5tupleIJNS5_1CILi1EEES8_S8_EEENS6_IJNS7_ILi128EEENS7_ILi160EEENS7_ILi192EEEEEELi128ENS_12float_e4m3_tEfNS_4arch4Sm90ELb0ELb0ELb0ELb1ELb1ELb1ELb0ELb1ELb1ELb1ELb1ELb0EEENS1_21CollectiveEpilogueFwdINS6_IJSA_SA_SB_EEES9_NS_10bfloat16_tESG_Li256ELb1ELb1ELb1ELb1EEENS1_36VarlenDynamicPersistentTileSchedulerILi128ELi160ELi256ELi128ELb1ELb1ELb1ELb0ELb1ELb1EEEEEEEEEvNT_6ParamsE,@function
        .size           _ZN7cutlass13device_kernelIN5flash11enable_sm90INS1_16FlashAttnFwdSm90INS1_25CollectiveMainloopFwdSm90ILi2EN4cute5tupleIJNS5_1CILi1EEES8_S8_EEENS6_IJNS7_ILi128EEENS7_ILi160EEENS7_ILi192EEEEEELi128ENS_12float_e4m3_tEfNS_4arch4Sm90ELb0ELb0ELb0ELb1ELb1ELb1ELb0ELb1ELb1ELb1ELb1ELb0EEENS1_21CollectiveEpilogueFwdINS6_IJSA_SA_SB_EEES9_NS_10bfloat16_tESG_Li256ELb1ELb1ELb1ELb1EEENS1_36VarlenDynamicPersistentTileSchedulerILi128ELi160ELi256ELi128ELb1ELb1ELb1ELb0ELb1ELb1EEEEEEEEEvNT_6ParamsE,(.L_x_3316 - _ZN7cutlass13device_kernelIN5flash11enable_sm90INS1_16FlashAttnFwdSm90INS1_25CollectiveMainloopFwdSm90ILi2EN4cute5tupleIJNS5_1CILi1EEES8_S8_EEENS6_IJNS7_ILi128EEENS7_ILi160EEENS7_ILi192EEEEEELi128ENS_12float_e4m3_tEfNS_4arch4Sm90ELb0ELb0ELb0ELb1ELb1ELb1ELb0ELb1ELb1ELb1ELb1ELb0EEENS1_21CollectiveEpilogueFwdINS6_IJSA_SA_SB_EEES9_NS_10bfloat16_tESG_Li256ELb1ELb1ELb1ELb1EEENS1_36VarlenDynamicPersistentTileSchedulerILi128ELi160ELi256ELi128ELb1ELb1ELb1ELb0ELb1ELb1EEEEEEEEEvNT_6ParamsE)
        .other          _ZN7cutlass13device_kernelIN5flash11enable_sm90INS1_16FlashAttnFwdSm90INS1_25CollectiveMainloopFwdSm90ILi2EN4cute5tupleIJNS5_1CILi1EEES8_S8_EEENS6_IJNS7_ILi128EEENS7_ILi160EEENS7_ILi192EEEEEELi128ENS_12float_e4m3_tEfNS_4arch4Sm90ELb0ELb0ELb0ELb1ELb1ELb1ELb0ELb1ELb1ELb1ELb1ELb0EEENS1_21CollectiveEpilogueFwdINS6_IJSA_SA_SB_EEES9_NS_10bfloat16_tESG_Li256ELb1ELb1ELb1ELb1EEENS1_36VarlenDynamicPersistentTileSchedulerILi128ELi160ELi256ELi128ELb1ELb1ELb1ELb0ELb1ELb1EEEEEEEEEvNT_6ParamsE,@"STO_CUDA_ENTRY STV_DEFAULT"
_ZN7cutlass13device_kernelIN5flash11enable_sm90INS1_16FlashAttnFwdSm90INS1_25CollectiveMainloopFwdSm90ILi2EN4cute5tupleIJNS5_1CILi1EEES8_S8_EEENS6_IJNS7_ILi128EEENS7_ILi160EEENS7_ILi192EEEEEELi128ENS_12float_e4m3_tEfNS_4arch4Sm90ELb0ELb0ELb0ELb1ELb1ELb1ELb0ELb1ELb1ELb1ELb1ELb0EEENS1_21CollectiveEpilogueFwdINS6_IJSA_SA_SB_EEES9_NS_10bfloat16_tESG_Li256ELb1ELb1ELb1ELb1EEENS1_36VarlenDynamicPersistentTileSchedulerILi128ELi160ELi256ELi128ELb1ELb1ELb1ELb0ELb1ELb1EEEEEEEEEvNT_6ParamsE:
[----:B------:R-:W0:Y:S02]  /*0000*/  LDC R1, c[0x0][0x28] ;  /* 0x00000a00ff017b82 */ /* 0x000e240000000800 */
[----:B0-----:R-:W-:Y:S01]  /*0010*/  VIADD R1, R1, 0xffffffa8 ;  /* 0xffffffa801017836 */ /* 0x001fe20000000000 */
[----:B------:R-:W0:Y:S01]  /*0020*/  S2R R3, SR_TID.X ;  /* 0x0000000000037919 */ /* 0x000e220000002100 */
[----:B------:R-:W-:Y:S01]  /*0030*/  ELECT P0, URZ, PT ;  /* 0x00000000003f782f */ /* 0x000fe20003800000 */
[----:B------:R-:W-:Y:S01]  /*0040*/  BSSY B0, `(.L_x_413) ;  /* 0x000000e000007945 */ /* 0x000fe20003800000 */
[--C-:B0-----:R-:W-:Y:S02]  /*0050*/  SHF.R.U32.HI R0, RZ, 0x5, R3.reuse ;  /* 0x00000005ff007819 */ /* 0x101fe40000011603 */
[----:B------:R-:W-:-:S03]  /*0060*/  SHF.R.U32.HI R3, RZ, 0x7, R3 ;  /* 0x00000007ff037819 */ /* 0x000fc60000011603 */
[----:B------:R-:W0:Y:S02]  /*0070*/  SHFL.IDX PT, R2, R0, RZ, 0x1f ;  /* 0x00001fff00027589 */ /* 0x000e2400000e0000 */
[----:B0-----:R-:W-:-:S13]  /*0080*/  ISETP.EQ.AND P0, PT, R2, RZ, P0 ;  /* 0x000000ff0200720c */ /* 0x001fda0000702270 */
[----:B------:R-:W-:Y:S05]  /*0090*/  @!P0 BRA `(.L_x_414) ;  /* 0x0000000000208947 */ /* 0x000fea0003800000 */
[----:B------:R-:W-:Y:S02]  /*00a0*/  ULDC.64 UR4, c[0x0][0x198] ;  /* 0x0000660000047ab9 */ /* 0x000fe40000000a00 */
[----:B------:R-:W-:Y:S02]  /*00b0*/  UIADD3 UR6, UP0, UR4, 0x570, URZ ;  /* 0x0000057004067890 */ /* 0x000fe4000ff1e03f */
[----:B------:R-:W-:Y:S02]  /*00c0*/  UIADD3 UR4, UP1, UR4, 0x670, URZ ;  /* 0x0000067004047890 */ /* 0x000fe4000ff3e03f */
[----:B------:R-:W-:Y:S02]  /*00d0*/  UIADD3.X UR7, URZ, UR5, URZ, UP0, !UPT ;  /* 0x000000053f077290 */ /* 0x000fe400087fe43f */
[----:B------:R-:W-:-:S07]  /*00e0*/  UIADD3.X UR5, URZ, UR5, URZ, UP1, !UPT ;  /* 0x000000053f057290 */ /* 0x000fce0008ffe43f */
[----:B------:R0:W-:Y:S02]  /*00f0*/  UTMACCTL.PF [UR6] ;  /* 0x00000000060079b9 */ /* 0x0001e40008040000 */
[----:B------:R0:W-:Y:S02]  /*0100*/  UTMACCTL.PF [UR4] ;  /* 0x00000000040079b9 */ /* 0x0001e40008040000 */
[----:B0-----:R-:W-:Y:S01]  /*0110*/  NOP ;  /* 0x0000000000007918 */ /* 0x001fe20000000000 */
.L_x_414:
[----:B------:R-:W-:Y:S05]  /*0120*/  BSYNC B0 ;  /* 0x0000000000007941 */ /* 0x000fea0003800000 */
.L_x_413:
[----:B------:R-:W-:Y:S01]  /*0130*/  VOTEU.ANY UP0, P0 ;  /* 0x00000000003f7886 */ /* 0x000fe20000000100 */
[----:B------:R-:W0:Y:S01]  /*0140*/  SHFL.IDX PT, R3, R3, RZ, 0x1f ;  /* 0x00001fff03037589 */ /* 0x000e2200000e0000 */
[----:B------:R-:W-:Y:S01]  /*0150*/  UMOV UR4, 0x80 ;  /* 0x0000008000047882 */ /* 0x000fe20000000000 */
[----:B------:R-:W-:Y:S01]  /*0160*/  UMOV UR7, 0x100 ;  /* 0x0000010000077882 */ /* 0x000fe20000000000 */
[----:B------:R-:W-:Y:S01]  /*0170*/  VOTEU.ANY UP1, P0 ;  /* 0x00000000003f7886 */ /* 0x000fe20000020100 */
[----:B------:R-:W1:Y:S01]  /*0180*/  @UP0 S2UR UR8, SR_CgaCtaId ;  /* 0x00000000000809c3 */ /* 0x000e620000008800 */
[----:B------:R-:W2:Y:S01]  /*0190*/  SHFL.IDX PT, R2, R0, RZ, 0x1f ;  /* 0x00001fff00027589 */ /* 0x000ea200000e0000 */
[----:B------:R-:W-:Y:S01]  /*01a0*/  @UP0 UMOV UR6, 0x400 ;  /* 0x0000040000060882 */ /* 0x000fe20000000000 */
[----:B------:R-:W-:-:S04]  /*01b0*/  @UP0 UIADD3 UR4, -UR4, 0x100000, URZ ;  /* 0x0010000004040890 */ /* 0x000fc8000fffe13f */
[----:B------:R-:W-:Y:S02]  /*01c0*/  @UP0 USHF.L.U32 UR5, UR4, 0xb, URZ ;  /* 0x0000000b04050899 */ /* 0x000fe4000800063f */
[----:B------:R-:W-:Y:S01]  /*01d0*/  @UP0 USHF.L.U32 UR4, UR4, 0x1, URZ ;  /* 0x0000000104040899 */ /* 0x000fe2000800063f */
[----:B------:R-:W-:Y:S01]  /*01e0*/  VOTEU.ANY UP2, P0 ;  /* 0x00000000003f7886 */ /* 0x000fe20000040100 */
[----:B0-----:R-:W-:Y:S01]  /*01f0*/  R2UR UR9, R3 ;  /* 0x00000000030972ca */ /* 0x001fe200000e0000 */
[----:B-1----:R-:W-:Y:S01]  /*0200*/  @UP0 ULEA UR8, UR8, UR6, 0x18 ;  /* 0x0000000608080291 */ /* 0x002fe2000f8ec03f */
[----:B--2---:R-:W-:Y:S01]  /*0210*/  ISETP.NE.AND P1, PT, R2, RZ, PT ;  /* 0x000000ff0200720c */ /* 0x004fe20003f25270 */
[----:B------:R-:W-:-:S04]  /*0220*/  @UP0 UIADD3 UR6, -UR7, 0x100000, URZ ;  /* 0x0010000007060890 */ /* 0x000fc8000fffe13f */
[----:B------:R-:W-:Y:S02]  /*0230*/  @UP0 USHF.L.U32 UR7, UR6, 0xb, URZ ;  /* 0x0000000b06070899 */ /* 0x000fe4000800063f */
[----:B------:R-:W-:-:S04]  /*0240*/  @UP0 USHF.L.U32 UR6, UR6, 0x1, URZ ;  /* 0x0000000106060899 */ /* 0x000fc8000800063f */
[----:B------:R-:W-:Y:S01]  /*0250*/  UISETP.NE.AND UP0, UPT, UR9, URZ, UPT ;  /* 0x0000003f0900728c */ /* 0x000fe2000bf05270 */
[----:B------:R-:W0:Y:S02]  /*0260*/  FENCE.VIEW.ASYNC.S ;  /* 0x00000000000073c6 */ /* 0x000e240000000000 */
[----:B0-----:R0:W1:Y:S05]  /*0270*/  @UP1 SYNCS.EXCH.64 URZ, [UR8+0x29800], UR4 ;  /* 0x02980004083f15b2 */ /* 0x00106a0008000100 */
[----:B------:R0:W2:Y:S01]  /*0280*/  @UP2 SYNCS.EXCH.64 URZ, [UR8+0x29820], UR6 ;  /* 0x02982006083f25b2 */ /* 0x0000a20008000100 */
        /* <DEDUP_REMOVED lines=14> */
[----:B0-----:R3:W4:Y:S08]  /*0370*/  SYNCS.EXCH.64 URZ, [UR8+0x29830], UR4 ;  /* 0x02983004083f75b2 */ /* 0x0017300008000100 */
[----:B------:R3:W0:Y:S01]  /*0380*/  SYNCS.EXCH.64 URZ, [UR8+0x29840], UR6 ;  /* 0x02984006083f75b2 */ /* 0x0006220008000100 */
[----:B------:R3:W0:Y:S01]  /*0390*/  SYNCS.EXCH.64 URZ, [UR8+0x29838], UR4 ;  /* 0x02983804083f75b2 */ /* 0x0006220008000100 */
[----:B------:R3:W0:Y:S02]  /*03a0*/  SYNCS.EXCH.64 URZ, [UR8+0x29848], UR6 ;  /* 0x02984806083f75b2 */ /* 0x0006240008000100 */
[----:B---3--:R-:W-:Y:S01]  /*03b0*/  NOP ;  /* 0x0000000000007918 */ /* 0x008fe20000000000 */
.L_x_415:
[----:B------:R-:W3:Y:S01]  /*03c0*/  SHFL.IDX PT, R2, R0, RZ, 0x1f ;  /* 0x00001fff00027589 */ /* 0x000ee200000e0000 */
[----:B------:R-:W-:Y:S01]  /*03d0*/  NOP ;  /* 0x0000000000007918 */ /* 0x000fe20000000000 */
[----:B---3--:R-:W-:-:S13]  /*03e0*/  ISETP.NE.AND P0, PT, R2, RZ, PT ;  /* 0x000000ff0200720c */ /* 0x008fda0003f05270 */
        /* <DEDUP_REMOVED lines=17> */
[----:B------:R3:W0:Y:S02]  /*0500*/  SYNCS.EXCH.64 URZ, [UR8+0x29868], UR6 ;  /* 0x02986806083f75b2 */ /* 0x0006240008000100 */
[----:B---3--:R-:W-:Y:S01]  /*0510*/  NOP ;  /* 0x0000000000007918 */ /* 0x008fe20000000000 */
.L_x_416:
[----:B------:R-:W3:Y:S01]  /*0520*/  SHFL.IDX PT, R2, R0, RZ, 0x1f ;  /* 0x00001fff00027589 */ /* 0x000ee200000e0000 */
[----:B------:R-:W-:Y:S01]  /*0530*/  NOP ;  /* 0x0000000000007918 */ /* 0x000fe20000000000 */
[----:B---3--:R-:W-:-:S13]  /*0540*/  ISETP.NE.AND P0, PT, R2, RZ, PT ;  /* 0x000000ff0200720c */ /* 0x008fda0003f05270 */
        /* <DEDUP_REMOVED lines=13> */
[----:B------:R3:W0:Y:S02]  /*0620*/  SYNCS.EXCH.64 URZ, [UR6+0x29888], UR4 ;  /* 0x02988804063f75b2 */ /* 0x0006240008000100 */
[----:B---3--:R-:W-:Y:S01]  /*0630*/  NOP ;  /* 0x0000000000007918 */ /* 0x008fe20000000000 */
.L_x_417:
        /* <DEDUP_REMOVED lines=22> */
.L_x_418:
[----:B------:R-:W3:Y:S01]  /*07a0*/  SHFL.IDX PT, R3, R0, RZ, 0x1f ;  /* 0x00001fff00037589 */ /* 0x000ee200000e0000 */
[----:B------:R-:W-:Y:S01]  /*07b0*/  NOP ;  /* 0x0000000000007918 */ /* 0x000fe20000000000 */
[----:B------:R-:W0:Y:S01]  /*07c0*/  S2R R2, SR_CgaCtaId ;  /* 0x0000000000027919 */ /* 0x000e220000008800 */
[----:B---3--:R-:W-:-:S13]  /*07d0*/  ISETP.NE.AND P0, PT, R3, RZ, PT ;  /* 0x000000ff0300720c */ /* 0x008fda0003f05270 */
[----:B0-----:R-:W-:Y:S05]  /*07e0*/  @P0 BRA `(.L_x_419) ;  /* 0x0000000000480947 */ /* 0x001fea0003800000 */
        /* <DEDUP_REMOVED lines=13> */
[----:B0-----:R0:W3:Y:S08]  /*08c0*/  SYNCS.EXCH.64 URZ, [UR8+0x298b0], UR4 ;  /* 0x0298b004083f75b2 */ /* 0x0010f00008000100 */
[----:B------:R0:W0:Y:S01]  /*08d0*/  SYNCS.EXCH.64 URZ, [UR8+0x298c0], UR6 ;  /* 0x0298c006083f75b2 */ /* 0x0000220008000100 */
[----:B------:R0:W0:Y:S01]  /*08e0*/  SYNCS.EXCH.64 URZ, [UR8+0x298b8], UR4 ;  /* 0x0298b804083f75b2 */ /* 0x0000220008000100 */
[----:B------:R0:W0:Y:S01]  /*08f0*/  SYNCS.EXCH.64 URZ, [UR8+0x298c8], UR6 ;  /* 0x0298c806083f75b2 */ /* 0x0000220008000100 */
[----:B------:R-:W-:Y:S01]  /*0900*/  NOP ;  /* 0x0000000000007918 */ /* 0x000fe20000000000 */
.L_x_419:
[----:B------:R-:W-:Y:S01]  /*0910*/  PLOP3.LUT P0, PT, PT, PT, UP0, 0x80, 0x0 ;  /* 0x000000000000781c */ /* 0x000fe20003f0f008 */
[----:B------:R-:W-:Y:S01]  /*0920*/  UMOV UR36, 0x1 ;  /* 0x0000000100247882 */ /* 0x000fe20000000000 */
[----:B------:R-:W-:Y:S01]  /*0930*/  NOP ;  /* 0x0000000000007918 */ /* 0x000fe20000000000 */
[----:B------:R-:W-:Y:S01]  /*0940*/  USEL UR36, UR36, 0x2, !UP0 ;  /* 0x0000000224247887 */ /* 0x000fe2000c000000 */
[----:B------:R-:W-:Y:S01]  /*0950*/  BSSY B8, `(.L_x_420) ;  /* 0x0002ac6000087945 */ /* 0x000fe20003800000 */
[----:B------:R-:W-:Y:S01]  /*0960*/  ULDC.64 UR50, c[0x0][0x208] ;  /* 0x0000820000327ab9 */ /* 0x000fe20000000a00 */
[----:B01234-:R-:W-:Y:S07]  /*0970*/  BAR.SYNC.DEFER_BLOCKING 0x0 ;  /* 0x0000000000007b1d */ /* 0x01ffee0000010000 */
[----:B------:R-:W-:Y:S05]  /*0980*/  @!P0 BRA `(.L_x_421) ;  /* 0x0000022800648947 */ /* 0x000fea0003800000 */
.L_x_422:
[----:B------:R-:W-:-:S08]  /*0990*/  NOP ;  /* 0x0000000000007918 */ /* 0x000fd00000000000 */
[----:B------:R-:W0:Y:S02]  /*09a0*/  USETMAXREG.TRY_ALLOC.CTAPOOL UP0, 0xe8 ;  /* 0x000000e8000079c8 */ /* 0x000e240008000600 */
[----:B0-----:R-:W-:-:S13]  /*09b0*/  PLOP3.LUT P0, PT, PT, PT, UP0, 0x80, 0x0 ;  /* 0x000000000000781c */ /* 0x001fda0003f0f008 */
[----:B------:R-:W-:Y:S05]  /*09c0*/  @!P0 BRA `(.L_x_422) ;  /* 0xfffffffc00f08947 */ /* 0x000fea000383ffff */
[----:B------:R-:W2:Y:S01]  /*09d0*/  LDL.LU R0, [R1] ;  /* 0x0000000001007983 */ /* 0x000ea20000300800 */
[----:B------:R-:W0:Y:S01]  /*09e0*/  S2R R2, SR_TID.X ;  /* 0x0000000000027919 */ /* 0x000e220000002100 */
[----:B------:R-:W1:Y:S01]  /*09f0*/  S2UR UR38, SR_CgaCtaId ;  /* 0x00000000002679c3 */ /* 0x000e620000008800 */
[----:B------:R-:W-:Y:S01]  /*0a00*/  UMOV UR4, 0x400 ;  /* 0x0000040000047882 */ /* 0x000fe20000000000 */
[----:B0-----:R-:W-:-:S06]  /*0a10*/  SHF.R.U32.HI R2, RZ, 0x7, R2 ;  /* 0x00000007ff027819 */ /* 0x001fcc0000011602 */
[----:B------:R-:W-:Y:S06]  /*0a20*/  BAR.ARV 0x8, 0x180 ;  /* 0x0206000000007b1d */ /* 0x000fec0000002000 */
[----:B------:R-:W-:-:S13]  /*0a30*/  ISETP.NE.AND P0, PT, R2, 0x1, PT ;  /* 0x000000010200780c */ /* 0x000fda0003f05270 */
[----:B------:R-:W-:Y:S08]  /*0a40*/  @!P0 BAR.ARV 0x9, 0x100 ;  /* 0x0244000000008b1d */ /* 0x000ff00000002000 */
[----:B------:R-:W-:Y:S01]  /*0a50*/  BAR.SYNC.DEFER_BLOCKING 0x5, 0x180 ;  /* 0x0146000000007b1d */ /* 0x000fe20000010000 */
[----:B-1----:R-:W-:-:S06]  /*0a60*/  ULEA UR4, UR38, UR4, 0x18 ;  /* 0x0000000426047291 */ /* 0x002fcc000f8ec03f */
[----:B------:R-:W-:Y:S01]  /*0a70*/  IMAD.U32 R18, RZ, RZ, UR4 ;  /* 0x00000004ff127e24 */ /* 0x000fe2000f8e00ff */
[----:B------:R-:W-:-:S04]  /*0a80*/  ULDC UR4, c[0x0][0xc3c] ;  /* 0x00030f0000047ab9 */ /* 0x000fc80000000800 */
[----:B------:R-:W0:Y:S01]  /*0a90*/  LDS.128 R136, [R18+0x298d0] ;  /* 0x0298d00012887984 */ /* 0x000e220000000c00 */
[----:B------:R-:W-:Y:S06]  /*0aa0*/  BAR.ARV 0x4, 0x180 ;  /* 0x0106000000007b1d */ /* 0x000fec0000002000 */
[----:B--2---:R-:W-:-:S04]  /*0ab0*/  LOP3.LUT R0, R0, 0xffffffef, RZ, 0xc0, !PT ;  /* 0xffffffef00007812 */ /* 0x004fc800078ec0ff */
[----:B------:R-:W-:-:S05]  /*0ac0*/  @P0 LOP3.LUT R0, R0, 0x10, RZ, 0xfc, !PT ;  /* 0x0000001000000812 */ /* 0x000fca00078efcff */
[----:B------:R1:W-:Y:S01]  /*0ad0*/  STL [R1], R0 ;  /* 0x0000000001007387 */ /* 0x0003e20000100800 */
[----:B0-----:R-:W-:-:S13]  /*0ae0*/  ISETP.GE.AND P0, PT, R139, UR4, PT ;  /* 0x000000048b007c0c */ /* 0x001fda000bf06270 */
[----:B-1----:R-:W-:Y:S05]  /*0af0*/  @P0 BRA `(.L_x_423) ;  /* 0x000002a800ac0947 */ /* 0x002fea0003800000 */
[----:B------:R-:W0:Y:S01]  /*0b00*/  S2R R0, SR_TID.X ;  /* 0x0000000000007919 */ /* 0x000e220000002100 */
[----:B------:R-:W-:Y:S01]  /*0b10*/  R2UR UR39, R18 ;  /* 0x00000000122772ca */ /* 0x000fe200000e0000 */
[----:B------:R-:W-:Y:S01]  /*0b20*/  IMAD.MOV.U32 R196, RZ, RZ, RZ ;  /* 0x000000ffffc47224 */ /* 0x000fe200078e00ff */
[----:B------:R-:W-:Y:S01]  /*0b30*/  MOV R208, RZ ;  /* 0x000000ff00d07202 */ /* 0x000fe20000000f00 */
[----:B------:R-:W-:Y:S01]  /*0b40*/  IMAD.MOV.U32 R202, RZ, RZ, RZ ;  /* 0x000000ffffca7224 */ /* 0x000fe200078e00ff */
[----:B------:R-:W-:Y:S01]  /*0b50*/  ULOP3.LUT UR48, UR36, 0x1, URZ, 0xfc, !UPT ;  /* 0x0000000124307892 */ /* 0x000fe2000f8efc3f */
[----:B------:R-:W-:-:S08]  /*0b60*/  UMOV UR37, URZ ;  /* 0x0000003f00257c82 */ /* 0x000fd00008000000 */
[----:B------:R-:W-:Y:S01]  /*0b70*/  UIADD3 UR39, UR39, 0x14400, URZ ;  /* 0x0001440027277890 */ /* 0x000fe2000fffe03f */
[----:B0-----:R-:W-:-:S05]  /*0b80*/  VIADD R21, R0, 0xffffff80 ;  /* 0xffffff8000157836 */ /* 0x001fca0000000000 */
[----:B------:R-:W-:Y:S02]  /*0b90*/  SHF.R.S32.HI R0, RZ, 0x1f, R21 ;  /* 0x0000001fff007819 */ /* 0x000fe40000011415 */
[-C--:B------:R-:W-:Y:S02]  /*0ba0*/  LEA.HI R4, R21, R21.reuse, RZ, 0x1 ;  /* 0x0000001515047211 */ /* 0x080fe400078f08ff */
[CC--:B------:R-:W-:Y:S02]  /*0bb0*/  LEA.HI R2, R0.reuse, R21.reuse, RZ, 0x5 ;  /* 0x0000001500027211 */ /* 0x0c0fe400078f28ff */
[CC--:B------:R-:W-:Y:S02]  /*0bc0*/  LEA.HI R7, R0.reuse, R21.reuse, RZ, 0x4 ;  /* 0x0000001500077211 */ /* 0x0c0fe400078f20ff */
[----:B------:R-:W-:Y:S01]  /*0bd0*/  LEA.HI R3, R0, R21, RZ, 0x2 ;  /* 0x0000001500037211 */ /* 0x000fe200078f10ff */
[----:B------:R-:W-:Y:S01]  /*0be0*/  IMAD.SHL.U32 R5, R2, 0x20, RZ ;  /* 0x0000002002057824 */ /* 0x000fe200078e00ff */
[----:B------:R-:W-:-:S02]  /*0bf0*/  LOP3.LUT R2, R7, 0x3fffff0, RZ, 0xc0, !PT ;  /* 0x03fffff007027812 */ /* 0x000fc400078ec0ff */
[----:B------:R-:W-:Y:S02]  /*0c00*/  SHF.R.S32.HI R216, RZ, 0x4, R7 ;  /* 0x00000004ffd87819 */ /* 0x000fe40000011407 */
[----:B------:R-:W-:Y:S02]  /*0c10*/  LOP3.LUT R9, R5, 0xfffffc00, RZ, 0xc0, !PT ;  /* 0xfffffc0005097812 */ /* 0x000fe400078ec0ff */
[----:B------:R-:W-:Y:S02]  /*0c20*/  IADD3 R8, R21, -R2, RZ ;  /* 0x8000000215087210 */ /* 0x000fe40007ffe0ff */
[--C-:B------:R-:W-:Y:S02]  /*0c30*/  SHF.R.S32.HI R5, RZ, 0x2, R3.reuse ;  /* 0x00000002ff057819 */ /* 0x100fe40000011403 */
[----:B------:R-:W-:Y:S01]  /*0c40*/  SHF.R.S32.HI R6, RZ, 0x1f, R3 ;  /* 0x0000001fff067819 */ /* 0x000fe20000011403 */
[----:B------:R-:W-:Y:S01]  /*0c50*/  IMAD R8, R8, 0x40, R9 ;  /* 0x0000004008087824 */ /* 0x000fe200078e0209 */
[----:B------:R-:W-:-:S02]  /*0c60*/  LEA.HI R7, R7, R216, RZ, 0x1 ;  /* 0x000000d807077211 */ /* 0x000fc400078f08ff */
[----:B------:R-:W-:Y:S02]  /*0c70*/  LOP3.LUT R2, R4, 0xfffffffe, RZ, 0xc0, !PT ;  /* 0xfffffffe04027812 */ /* 0x000fe400078ec0ff */
[----:B------:R-:W-:Y:S02]  /*0c80*/  LOP3.LUT R3, R3, 0xfffffffc, RZ, 0xc0, !PT ;  /* 0xfffffffc03037812 */ /* 0x000fe400078ec0ff */
[----:B------:R-:W-:Y:S01]  /*0c90*/  LOP3.LUT R7, R7, 0x1ffffffe, RZ, 0xc0, !PT ;  /* 0x1ffffffe07077812 */ /* 0x000fe200078ec0ff */
[C---:B------:R-:W-:Y:S01]  /*0ca0*/  IMAD.IADD R13, R21.reuse, 0x1, -R2 ;  /* 0x00000001150d7824 */ /* 0x040fe200078e0a02 */
[----:B------:R-:W-:Y:S01]  /*0cb0*/  LEA.HI R6, R6, R5, RZ, 0x2 ;  /* 0x0000000506067211 */ /* 0x000fe200078f10ff */
[----:B------:R-:W-:Y:S01]  /*0cc0*/  IMAD.IADD R3, R21, 0x1, -R3 ;  /* 0x0000000115037824 */ /* 0x000fe200078e0a03 */
[----:B------:R-:W-:Y:S01]  /*0cd0*/  SHF.R.S32.HI R195, RZ, 0x1, R4 ;  /* 0x00000001ffc37819 */ /* 0x000fe20000011404 */
[----:B------:R-:W-:Y:S01]  /*0ce0*/  IMAD.IADD R7, R216, 0x1, -R7 ;  /* 0x00000001d8077824 */ /* 0x000fe200078e0a07 */
[----:B------:R-:W-:Y:S01]  /*0cf0*/  LOP3.LUT R6, R6, 0xfffffffc, RZ, 0xc0, !PT ;  /* 0xfffffffc06067812 */ /* 0x000fe200078ec0ff */
[----:B------:R-:W-:Y:S01]  /*0d00*/  IMAD.SHL.U32 R22, R13, 0x8, RZ ;  /* 0x000000080d167824 */ /* 0x000fe200078e00ff */
[----:B------:R-:W-:Y:S01]  /*0d10*/  LEA.HI R2, R3, R3, RZ, 0x1 ;  /* 0x0000000303027211 */ /* 0x000fe200078f08ff */
[----:B------:R-:W-:Y:S01]  /*0d20*/  VIADD R15, R195, 0x80 ;  /* 0x00000080c30f7836 */ /* 0x000fe20000000000 */
[----:B------:R-:W-:Y:S01]  /*0d30*/  LEA R8, R7, R8, 0x3 ;  /* 0x0000000807087211 */ /* 0x000fe200078e18ff */
[----:B------:R-:W-:Y:S01]  /*0d40*/  IMAD.IADD R6, R5, 0x1, -R6 ;  /* 0x0000000105067824 */ /* 0x000fe200078e0a06 */
[C---:B------:R-:W-:Y:S01]  /*0d50*/  IADD3 R199, R22.reuse, 0x20, RZ ;  /* 0x0000002016c77810 */ /* 0x040fe20007ffe0ff */
[----:B------:R-:W-:Y:S01]  /*0d60*/  VIADD R198, R22, 0x40 ;  /* 0x0000004016c67836 */ /* 0x000fe20000000000 */
[----:B------:R-:W-:Y:S01]  /*0d70*/  LOP3.LUT R2, R2, 0x1ffffffe, RZ, 0xc0, !PT ;  /* 0x1ffffffe02027812 */ /* 0x000fe200078ec0ff */
[----:B------:R0:W-:Y:S01]  /*0d80*/  STL [R1+0x54], R8 ;  /* 0x0000540801007387 */ /* 0x0001e20000100800 */
[----:B------:R-:W-:Y:S01]  /*0d90*/  SHF.L.U32 R16, R13, 0x4, RZ ;  /* 0x000000040d107819 */ /* 0x000fe200000006ff */
[----:B------:R-:W-:Y:S01]  /*0da0*/  IMAD.IADD R5, R22, 0x1, R199 ;  /* 0x0000000116057824 */ /* 0x000fe200078e02c7 */
[----:B------:R-:W-:Y:S01]  /*0db0*/  LEA.HI R13, R15, R15, RZ, 0x1 ;  /* 0x0000000f0f0d7211 */ /* 0x000fe200078f08ff */
[----:B------:R-:W-:Y:S01]  /*0dc0*/  IMAD.IADD R11, R3, 0x1, -R2 ;  /* 0x00000001030b7824 */ /* 0x000fe200078e0a02 */
[----:B------:R-:W-:Y:S01]  /*0dd0*/  LEA.HI R2, R0, R21, RZ, 0x7 ;  /* 0x0000001500027211 */ /* 0x000fe200078f38ff */
[----:B------:R-:W-:Y:S01]  /*0de0*/  IMAD.IADD R7, R22, 0x1, R198 ;  /* 0x0000000116077824 */ /* 0x000fe200078e02c6 */
[----:B------:R-:W-:Y:S01]  /*0df0*/  SHF.R.S32.HI R10, RZ, 0x1f, R5 ;  /* 0x0000001fff0a7819 */ /* 0x000fe20000011405 */
[----:B------:R-:W-:Y:S01]  /*0e00*/  IMAD.SHL.U32 R205, R6, 0x80, RZ ;  /* 0x0000008006cd7824 */ /* 0x000fe200078e00ff */
[----:B------:R-:W-:Y:S01]  /*0e10*/  LOP3.LUT R3, R2, 0xffffff80, RZ, 0xc0, !PT ;  /* 0xffffff8002037812 */ /* 0x000fe200078ec0ff */
[C---:B------:R-:W-:Y:S01]  /*0e20*/  VIADD R168, R16.reuse, 0x60 ;  /* 0x0000006010a87836 */ /* 0x040fe20000000000 */
[----:B0-----:R-:W-:Y:S01]  /*0e30*/  SHF.R.S32.HI R8, RZ, 0x1f, R4 ;  /* 0x0000001fff087819 */ /* 0x001fe20000011404 */
[----:B------:R-:W-:Y:S01]  /*0e40*/  VIADD R192, R16, 0x80 ;  /* 0x0000008010c07836 */ /* 0x000fe20000000000 */
[----:B------:R-:W-:Y:S01]  /*0e50*/  LEA.HI R170, R10, R5, RZ, 0x4 ;  /* 0x000000050aaa7211 */ /* 0x000fe200078f20ff */
[----:B------:R-:W-:Y:S01]  /*0e60*/  IMAD.IADD R20, R21, 0x1, -R3 ;  /* 0x0000000115147824 */ /* 0x000fe200078e0a03 */
[----:B------:R-:W-:Y:S01]  /*0e70*/  LEA.HI R8, R8, R195, RZ, 0x3 ;  /* 0x000000c308087211 */ /* 0x000fe200078f18ff */
[----:B------:R-:W-:Y:S01]  /*0e80*/  VIADD R197, R22, 0x10 ;  /* 0x0000001016c57836 */ /* 0x000fe20000000000 */
[----:B------:R-:W-:Y:S01]  /*0e90*/  LEA.HI R14, R10, R5, RZ, 0x6 ;  /* 0x000000050a0e7211 */ /* 0x000fe200078f30ff */
[----:B------:R-:W-:Y:S01]  /*0ea0*/  VIADD R200, R22, 0x30 ;  /* 0x0000003016c87836 */ /* 0x000fe20000000000 */
[----:B------:R-:W-:Y:S01]  /*0eb0*/  LOP3.LUT R8, R8, 0xfffffff8, RZ, 0xc0, !PT ;  /* 0xfffffff808087812 */ /* 0x000fe200078ec0ff */
[----:B------:R-:W-:Y:S01]  /*0ec0*/  VIADD R201, R22, 0x50 ;  /* 0x0000005016c97836 */ /* 0x000fe20000000000 */
[----:B------:R-:W-:Y:S01]  /*0ed0*/  SHF.R.S32.HI R10, RZ, 0x1f, R7 ;  /* 0x0000001fff0a7819 */ /* 0x000fe20000011407 */
[----:B------:R-:W-:Y:S01]  /*0ee0*/  IMAD.SHL.U32 R14, R14, 0x80, RZ ;  /* 0x000000800e0e7824 */ /* 0x000fe200078e00ff */
[----:B------:R-:W-:Y:S01]  /*0ef0*/  SHF.R.S32.HI R3, RZ, 0x1f, R15 ;  /* 0x0000001fff037819 */ /* 0x000fe2000001140f */
[----:B------:R-:W-:Y:S01]  /*0f00*/  IMAD.IADD R8, R195, 0x1, -R8 ;  /* 0x00000001c3087824 */ /* 0x000fe200078e0a08 */
[----:B------:R-:W-:-:S02]  /*0f10*/  LEA.HI R12, R10, R7, RZ, 0x4 ;  /* 0x000000070a0c7211 */ /* 0x000fc400078f20ff */
[----:B------:R-:W-:Y:S02]  /*0f20*/  LEA.HI R17, R10, R7, RZ, 0x6 ;  /* 0x000000070a117211 */ /* 0x000fe400078f30ff */
[----:B------:R-:W-:Y:S01]  /*0f30*/  LEA.HI R7, R3, R15, RZ, 0x3 ;  /* 0x0000000f03077211 */ /* 0x000fe200078f18ff */
[----:B------:R0:W-:Y:S01]  /*0f40*/  STL [R1+0x4c], R8 ;  /* 0x00004c0801007387 */ /* 0x0001e20000100800 */
[----:B------:R-:W-:Y:S01]  /*0f50*/  SHF.R.S32.HI R5, RZ, 0x1f, R20 ;  /* 0x0000001fff057819 */ /* 0x000fe20000011414 */
[----:B------:R-:W-:Y:S01]  /*0f60*/  IMAD.SHL.U32 R3, R8, 0x80, RZ ;  /* 0x0000008008037824 */ /* 0x000fe200078e00ff */
[----:B------:R-:W-:Y:S01]  /*0f70*/  LEA.HI R4, R4, R195, RZ, 0x1 ;  /* 0x000000c304047211 */ /* 0x000fe200078f08ff */
[----:B------:R-:W-:Y:S01]  /*0f80*/  IMAD.SHL.U32 R9, R7, 0x40, RZ ;  /* 0x0000004007097824 */ /* 0x000fe200078e00ff */
[----:B------:R-:W-:Y:S01]  /*0f90*/  LEA.HI R7, R5, R20, RZ, 0x2 ;  /* 0x0000001405077211 */ /* 0x000fe200078f10ff */
[----:B------:R-:W-:Y:S01]  /*0fa0*/  IMAD.SHL.U32 R17, R17, 0x80, RZ ;  /* 0x0000008011117824 */ /* 0x000fe200078e00ff */
[----:B------:R-:W-:-:S02]  /*0fb0*/  LOP3.LUT R3, R3, 0x380, RZ, 0xc0, !PT ;  /* 0x0000038003037812 */ /* 0x000fc400078ec0ff */
[--C-:B------:R-:W-:Y:S02]  /*0fc0*/  SHF.R.S32.HI R10, RZ, 0x1f, R7.reuse ;  /* 0x0000001fff0a7819 */ /* 0x100fe40000011407 */
[----:B0-----:R-:W-:Y:S02]  /*0fd0*/  LOP3.LUT R8, R13, 0x3fffffe, RZ, 0xc0, !PT ;  /* 0x03fffffe0d087812 */ /* 0x001fe400078ec0ff */
[----:B------:R-:W-:Y:S02]  /*0fe0*/  LOP3.LUT R4, R4, 0x3fffffe, RZ, 0xc0, !PT ;  /* 0x03fffffe04047812 */ /* 0x000fe400078ec0ff */
[----:B------:R-:W-:Y:S01]  /*0ff0*/  SHF.R.S32.HI R19, RZ, 0x7, R2 ;  /* 0x00000007ff137819 */ /* 0x000fe20000011402 */
[----:B------:R-:W-:Y:S01]  /*1000*/  IMAD.IADD R210, R15, 0x1, -R8 ;  /* 0x000000010fd27824 */ /* 0x000fe200078e0a08 */
[----:B------:R-:W-:Y:S01]  /*1010*/  LOP3.LUT R15, R9, 0xfffffe00, RZ, 0xc0, !PT ;  /* 0xfffffe00090f7812 */ /* 0x000fe200078ec0ff */
[----:B------:R-:W-:Y:S01]  /*1020*/  IMAD.IADD R4, R195, 0x1, -R4 ;  /* 0x00000001c3047824 */ /* 0x000fe200078e0a04 */
[----:B------:R-:W-:-:S02]  /*1030*/  SHF.R.S32.HI R9, RZ, 0x2, R7 ;  /* 0x00000002ff097819 */ /* 0x000fc40000011407 */
[----:B------:R-:W-:Y:S01]  /*1040*/  SHF.R.U32.HI R8, RZ, 0x3, R3 ;  /* 0x00000003ff087819 */ /* 0x000fe20000011603 */
[----:B------:R-:W-:Y:S01]  /*1050*/  IMAD R4, R216, 0x8, R4 ;  /* 0x00000008d8047824 */ /* 0x000fe200078e0204 */
[----:B------:R-:W-:Y:S02]  /*1060*/  LEA.HI R10, R10, R9, RZ, 0x3 ;  /* 0x000000090a0a7211 */ /* 0x000fe400078f18ff */
[----:B------:R-:W-:Y:S01]  /*1070*/  LOP3.LUT R3, R3, 0x10, R16, 0xf8, !PT ;  /* 0x0000001003037812 */ /* 0x000fe200078ef810 */
[----:B------:R-:W-:Y:S01]  /*1080*/  IMAD.SHL.U32 R207, R4, 0x40, RZ ;  /* 0x0000004004cf7824 */ /* 0x000fe200078e00ff */
[----:B------:R-:W-:Y:S02]  /*1090*/  LOP3.LUT R10, R10, 0xfffffff8, RZ, 0xc0, !PT ;  /* 0xfffffff80a0a7812 */ /* 0x000fe400078ec0ff */
[----:B------:R-:W-:Y:S02]  /*10a0*/  LEA.HI R2, R2, R19, RZ, 0x1 ;  /* 0x0000001302027211 */ /* 0x000fe400078f08ff */
[----:B------:R-:W-:-:S02]  /*10b0*/  LEA.HI R5, R5, R20, RZ, 0x5 ;  /* 0x0000001405057211 */ /* 0x000fc400078f28ff */
[----:B------:R-:W-:Y:S02]  /*10c0*/  LOP3.LUT R3, R3, R8, RZ, 0x3c, !PT ;  /* 0x0000000803037212 */ /* 0x000fe400078e3cff */
[----:B------:R-:W-:Y:S02]  /*10d0*/  LOP3.LUT R205, R205, 0x180, RZ, 0xc0, !PT ;  /* 0x00000180cdcd7812 */ /* 0x000fe400078ec0ff */
[----:B------:R-:W-:Y:S01]  /*10e0*/  IADD3 R10, R9, -R10, RZ ;  /* 0x8000000a090a7210 */ /* 0x000fe20007ffe0ff */
[----:B------:R-:W-:Y:S01]  /*10f0*/  IMAD R216, R216, 0x400, R3 ;  /* 0x00000400d8d87824 */ /* 0x000fe200078e0203 */
[----:B------:R-:W-:Y:S02]  /*1100*/  LOP3.LUT R2, R2, 0x3fffffe, RZ, 0xc0, !PT ;  /* 0x03fffffe02027812 */ /* 0x000fe400078ec0ff */
[----:B------:R-:W-:Y:S02]  /*1110*/  SHF.R.S32.HI R5, RZ, 0x5, R5 ;  /* 0x00000005ff057819 */ /* 0x000fe40000011405 */
[----:B------:R-:W-:-:S02]  /*1120*/  LOP3.LUT R3, R205, 0x30, R170, 0xf8, !PT ;  /* 0x00000030cd037812 */ /* 0x000fc400078ef8aa */
[----:B------:R-:W-:Y:S01]  /*1130*/  SHF.R.U32.HI R206, RZ, 0x3, R205 ;  /* 0x00000003ffce7819 */ /* 0x000fe200000116cd */
[----:B------:R-:W-:Y:S01]  /*1140*/  IMAD R5, R5, 0x10, R10 ;  /* 0x0000001005057824 */ /* 0x000fe200078e020a */
[----:B------:R-:W-:Y:S01]  /*1150*/  IADD3 R2, R19, -R2, RZ ;  /* 0x8000000213027210 */ /* 0x000fe20007ffe0ff */
[----:B------:R-:W-:Y:S01]  /*1160*/  IMAD.MOV.U32 R19, RZ, RZ, RZ ;  /* 0x000000ffff137224 */ /* 0x000fe200078e00ff */
[----:B------:R-:W-:Y:S02]  /*1170*/  LOP3.LUT R9, R205, 0x30, R12, 0xf8, !PT ;  /* 0x00000030cd097812 */ /* 0x000fe400078ef80c */
[----:B------:R-:W-:Y:S01]  /*1180*/  LOP3.LUT R14, R14, 0xffffe000, RZ, 0xc0, !PT ;  /* 0xffffe0000e0e7812 */ /* 0x000fe200078ec0ff */
[----:B------:R-:W-:Y:S01]  /*1190*/  IMAD R8, R2, 0x40, R5 ;  /* 0x0000004002087824 */ /* 0x000fe200078e0205 */
[----:B------:R-:W-:Y:S01]  /*11a0*/  LOP3.LUT R3, R3, R206, RZ, 0x3c, !PT ;  /* 0x000000ce03037212 */ /* 0x000fe200078e3cff */
[----:B------:R-:W-:Y:S01]  /*11b0*/  IMAD.MOV.U32 R2, RZ, RZ, 0x20 ;  /* 0x00000020ff027424 */ /* 0x000fe200078e00ff */
[----:B------:R-:W-:-:S02]  /*11c0*/  LOP3.LUT P0, RZ, R6, 0x2, RZ, 0xc0, !PT ;  /* 0x0000000206ff7812 */ /* 0x000fc4000780c0ff */
[----:B------:R-:W-:Y:S01]  /*11d0*/  LEA.HI R0, R0, R21, RZ, 0x3 ;  /* 0x0000001500007211 */ /* 0x000fe200078f18ff */
[----:B------:R-:W-:Y:S01]  /*11e0*/  STL [R1+0x48], R8 ;  /* 0x0000480801007387 */ /* 0x000fe20000100800 */
[----:B------:R-:W-:Y:S02]  /*11f0*/  LOP3.LUT R6, R9, R206, RZ, 0x3c, !PT ;  /* 0x000000ce09067212 */ /* 0x000fe400078e3cff */
[----:B------:R-:W-:Y:S02]  /*1200*/  LOP3.LUT R7, R7, 0x7ffffffc, RZ, 0xc0, !PT ;  /* 0x7ffffffc07077812 */ /* 0x000fe400078ec0ff */
[----:B------:R-:W-:Y:S02]  /*1210*/  IADD3 R9, R3, R207, R14 ;  /* 0x000000cf03097210 */ /* 0x000fe40007ffe00e */
[----:B------:R-:W-:Y:S02]  /*1220*/  LOP3.LUT R3, R205, 0x10, R16, 0xf8, !PT ;  /* 0x00000010cd037812 */ /* 0x000fe400078ef810 */
[----:B------:R-:W-:-:S02]  /*1230*/  LOP3.LUT R217, R0, 0xfffffff8, RZ, 0xc0, !PT ;  /* 0xfffffff800d97812 */ /* 0x000fc400078ec0ff */
[----:B------:R-:W-:Y:S02]  /*1240*/  SHF.R.S32.HI R0, RZ, 0x3, R0 ;  /* 0x00000003ff007819 */ /* 0x000fe40000011400 */
[----:B------:R-:W-:Y:S01]  /*1250*/  IADD3 R7, R20, -R7, RZ ;  /* 0x8000000714077210 */ /* 0x000fe20007ffe0ff */
[----:B------:R-:W-:Y:S01]  /*1260*/  IMAD.IADD R217, R21, 0x1, -R217 ;  /* 0x0000000115d97824 */ /* 0x000fe200078e0ad9 */
[----:B------:R-:W-:Y:S02]  /*1270*/  LOP3.LUT R5, R205, 0x30, R16, 0xf8, !PT ;  /* 0x00000030cd057812 */ /* 0x000fe400078ef810 */
[----:B------:R-:W-:Y:S01]  /*1280*/  SEL R0, R2, 0xffffffe0, !P0 ;  /* 0xffffffe002007807 */ /* 0x000fe20004000000 */
[----:B------:R-:W-:Y:S01]  /*1290*/  IMAD.SHL.U32 R218, R7, 0x2, RZ ;  /* 0x0000000207da7824 */ /* 0x000fe200078e00ff */
[-C--:B------:R-:W-:Y:S02]  /*12a0*/  LOP3.LUT R2, R3, R206.reuse, RZ, 0x3c, !PT ;  /* 0x000000ce03027212 */ /* 0x080fe400078e3cff */
[----:B------:R-:W-:Y:S01]  /*12b0*/  LOP3.LUT R5, R5, R206, RZ, 0x3c, !PT ;  /* 0x000000ce05057212 */ /* 0x000fe200078e3cff */
[----:B------:R-:W-:Y:S01]  /*12c0*/  VIADD R10, R218, 0x50 ;  /* 0x00000050da0a7836 */ /* 0x000fe20000000000 */
[----:B------:R-:W-:Y:S01]  /*12d0*/  LOP3.LUT R4, R17, 0xffffe000, RZ, 0xc0, !PT ;  /* 0xffffe00011047812 */ /* 0x000fe200078ec0ff */
[----:B------:R-:W-:Y:S01]  /*12e0*/  IMAD.IADD R213, R207, 0x1, R2 ;  /* 0x00000001cfd57824 */ /* 0x000fe200078e0202 */
[----:B------:R-:W-:Y:S01]  /*12f0*/  IADD3 R2, R18, R207, R5 ;  /* 0x000000cf12027210 */ /* 0x000fe20007ffe005 */
[----:B------:R-:W-:Y:S01]  /*1300*/  VIADD R229, R218, 0x68 ;  /* 0x00000068dae57836 */ /* 0x000fe20000000000 */
[----:B------:R-:W-:Y:S01]  /*1310*/  LEA R210, R210, R15, 0x6 ;  /* 0x0000000fd2d27211 */ /* 0x000fe200078e30ff */
[----:B------:R-:W-:Y:S01]  /*1320*/  VIADD R20, R218, 0x40 ;  /* 0x00000040da147836 */ /* 0x000fe20000000000 */
[----:B------:R-:W-:Y:S01]  /*1330*/  IADD3 R15, R6, R207, R4 ;  /* 0x000000cf060f7210 */ /* 0x000fe20007ffe004 */
[----:B------:R0:W-:Y:S01]  /*1340*/  STL [R1+0x44], R2 ;  /* 0x0000440201007387 */ /* 0x0001e20000100800 */
[C---:B------:R-:W-:Y:S01]  /*1350*/  VIADD R6, R218.reuse, 0x58 ;  /* 0x00000058da067836 */ /* 0x040fe20000000000 */
[C---:B------:R-:W-:Y:S01]  /*1360*/  IADD3 R228, R218.reuse, 0x70, RZ ;  /* 0x00000070dae47810 */ /* 0x040fe20007ffe0ff */
[C---:B------:R-:W-:Y:S01]  /*1370*/  VIADD R4, R218.reuse, 0x60 ;  /* 0x00000060da047836 */ /* 0x040fe20000000000 */
[----:B------:R-:W-:Y:S01]  /*1380*/  SHF.R.S32.HI R3, RZ, 0x1f, R20 ;  /* 0x0000001fff037819 */ /* 0x000fe20000011414 */
[C---:B------:R-:W-:Y:S01]  /*1390*/  VIADD R227, R218.reuse, 0x78 ;  /* 0x00000078dae37836 */ /* 0x040fe20000000000 */
[----:B------:R-:W-:Y:S01]  /*13a0*/  SHF.R.S32.HI R3, RZ, 0x1f, R6 ;  /* 0x0000001fff037819 */ /* 0x000fe20000011406 */
[----:B------:R-:W-:Y:S01]  /*13b0*/  VIADD R225, R218, 0x8 ;  /* 0x00000008dae17836 */ /* 0x000fe20000000000 */
[----:B------:R-:W-:Y:S01]  /*13c0*/  SHF.R.S32.HI R3, RZ, 0x1f, R228 ;  /* 0x0000001fff037819 */ /* 0x000fe200000114e4 */
[----:B------:R-:W-:Y:S01]  /*13d0*/  IMAD.IADD R3, R18, 0x1, R15 ;  /* 0x0000000112037824 */ /* 0x000fe200078e020f */
[----:B0-----:R-:W-:Y:S01]  /*13e0*/  SHF.R.S32.HI R2, RZ, 0x1f, R10 ;  /* 0x0000001fff027819 */ /* 0x001fe2000001140a */
[----:B------:R-:W-:Y:S01]  /*13f0*/  VIADD R224, R218, 0x38 ;  /* 0x00000038dae07836 */ /* 0x000fe20000000000 */
[----:B------:R-:W-:Y:S01]  /*1400*/  SHF.R.S32.HI R2, RZ, 0x1f, R229 ;  /* 0x0000001fff027819 */ /* 0x000fe200000114e5 */
[----:B------:R-:W-:Y:S01]  /*1410*/  IMAD.IADD R2, R18, 0x1, R9 ;  /* 0x0000000112027824 */ /* 0x000fe200078e0209 */
[----:B------:R-:W-:-:S02]  /*1420*/  IADD3 R215, R0, R213, RZ ;  /* 0x000000d500d77210 */ /* 0x000fc40007ffe0ff */
[----:B------:R-:W-:Y:S02]  /*1430*/  SHF.R.S32.HI R13, RZ, 0x1, R13 ;  /* 0x00000001ff0d7819 */ /* 0x000fe4000001140d */
[----:B------:R0:W-:Y:S01]  /*1440*/  STL [R1+0x40], R2 ;  /* 0x0000400201007387 */ /* 0x0001e20000100800 */
[----:B------:R-:W-:Y:S02]  /*1450*/  IADD3 R193, R16, 0xa0, RZ ;  /* 0x000000a010c17810 */ /* 0x000fe40007ffe0ff */
[----:B------:R-:W-:Y:S01]  /*1460*/  IMAD.SHL.U32 R13, R13, 0x80, RZ ;  /* 0x000000800d0d7824 */ /* 0x000fe200078e00ff */
[----:B------:R1:W-:Y:S01]  /*1470*/  STL [R1+0x3c], R3 ;  /* 0x00003c0301007387 */ /* 0x0003e20000100800 */
[----:B------:R-:W-:Y:S02]  /*1480*/  IADD3 R14, R218, 0x48, RZ ;  /* 0x00000048da0e7810 */ /* 0x000fe40007ffe0ff */
[----:B------:R-:W-:Y:S02]  /*1490*/  SHF.R.S32.HI R4, RZ, 0x1f, R4 ;  /* 0x0000001fff047819 */ /* 0x000fe40000011404 */
[----:B------:R-:W-:-:S02]  /*14a0*/  SHF.R.S32.HI R17, RZ, 0x1f, R16 ;  /* 0x0000001fff117819 */ /* 0x000fc40000011410 */
[----:B0-----:R-:W-:Y:S01]  /*14b0*/  IADD3 R2, R0, UR39, R213 ;  /* 0x0000002700027c10 */ /* 0x001fe2000fffe0d5 */
[----:B------:R-:W-:Y:S01]  /*14c0*/  IMAD R0, R11, 0x8, R8 ;  /* 0x000000080b007824 */ /* 0x000fe200078e0208 */
[----:B------:R-:W-:Y:S02]  /*14d0*/  SHF.R.S32.HI R194, RZ, 0x1f, R168 ;  /* 0x0000001fffc27819 */ /* 0x000fe400000114a8 */
[----:B------:R-:W-:Y:S01]  /*14e0*/  SHF.R.S32.HI R204, RZ, 0x1f, R192 ;  /* 0x0000001fffcc7819 */ /* 0x000fe200000114c0 */
[----:B------:R1:W-:Y:S01]  /*14f0*/  STL [R1+0x14], R2 ;  /* 0x0000140201007387 */ /* 0x0003e20000100800 */
[----:B------:R-:W-:Y:S02]  /*1500*/  SHF.R.S32.HI R203, RZ, 0x1f, R193 ;  /* 0x0000001fffcb7819 */ /* 0x000fe400000114c1 */
[----:B------:R-:W-:Y:S01]  /*1510*/  LOP3.LUT R209, R13, 0x180, RZ, 0xc0, !PT ;  /* 0x000001800dd17812 */ /* 0x000fe200078ec0ff */
[----:B------:R1:W-:Y:S01]  /*1520*/  STL [R1+0x50], R0 ;  /* 0x0000500001007387 */ /* 0x0003e20000100800 */
[----:B------:R-:W-:-:S02]  /*1530*/  SHF.R.S32.HI R170, RZ, 0x4, R170 ;  /* 0x00000004ffaa7819 */ /* 0x000fc400000114aa */
[----:B------:R-:W-:Y:S02]  /*1540*/  SHF.R.S32.HI R171, RZ, 0x4, R12 ;  /* 0x00000004ffab7819 */ /* 0x000fe4000001140c */
[----:B------:R-:W-:Y:S02]  /*1550*/  SHF.R.S32.HI R5, RZ, 0x1f, R14 ;  /* 0x0000001fff057819 */ /* 0x000fe4000001140e */
[----:B------:R-:W-:-:S07]  /*1560*/  SHF.R.S32.HI R4, RZ, 0x1f, R227 ;  /* 0x0000001fff047819 */ /* 0x000fce00000114e3 */
.L_x_635:
[----:B01--4-:R-:W0:Y:S02]  /*1570*/  LDC.64 R2, c[0x0][0xc88] ;  /* 0x00032200ff027b82 */ /* 0x013e240000000a00 */
[----:B0-----:R-:W-:-:S05]  /*1580*/  IMAD.WIDE R2, R139, 0x4, R2 ;  /* 0x000000048b027825 */ /* 0x001fca00078e0202 */
[----:B------:R-:W2:Y:S01]  /*1590*/  LDG.E R214, desc[UR50][R2.64] ;  /* 0x0000003202d67981 */ /* 0x000ea2000c1e1900 */
[----:B------:R-:W-:Y:S05]  /*15a0*/  YIELD ;  /* 0x0000000000007946 */ /* 0x000fea0003800000 */
[----:B------:R-:W-:Y:S01]  /*15b0*/  ULDC.64 UR4, c[0x0][0xa28] ;  /* 0x00028a0000047ab9 */ /* 0x000fe20000000a00 */
[----:B------:R-:W-:Y:S01]  /*15c0*/  ULDC.64 UR8, c[0x0][0xa18] ;  /* 0x0002860000087ab9 */ /* 0x000fe20000000a00 */
[----:B------:R-:W-:Y:S01]  /*15d0*/  ISETP.NE.U32.AND P1, PT, RZ, UR4, PT ;  /* 0x00000004ff007c0c */ /* 0x000fe2000bf25070 */
[----:B------:R-:W-:Y:S01]  /*15e0*/  ULDC.64 UR6, c[0x0][0xa08] ;  /* 0x0002820000067ab9 */ /* 0x000fe20000000a00 */
[----:B------:R-:W-:Y:S01]  /*15f0*/  IMAD.MOV.U32 R10, RZ, RZ, RZ ;  /* 0x000000ffff0a7224 */ /* 0x000fe200078e00ff */
[----:B------:R-:W-:Y:S01]  /*1600*/  ISETP.NE.U32.AND P0, PT, RZ, UR6, PT ;  /* 0x00000006ff007c0c */ /* 0x000fe2000bf05070 */
[----:B------:R-:W-:Y:S01]  /*1610*/  IMAD.MOV.U32 R26, RZ, RZ, RZ ;  /* 0x000000ffff1a7224 */ /* 0x000fe200078e00ff */
[----:B------:R-:W-:-:S02]  /*1620*/  ISETP.NE.AND.EX P1, PT, RZ, UR5, PT, P1 ;  /* 0x00000005ff007c0c */ /* 0x000fc4000bf25310 */
[----:B------:R-:W-:Y:S02]  /*1630*/  ISETP.NE.AND.EX P0, PT, RZ, UR7, PT, P0 ;  /* 0x00000007ff007c0c */ /* 0x000fe4000bf05300 */
[----:B--2---:R-:W-:Y:S01]  /*1640*/  SHF.R.S32.HI R222, RZ, 0x1f, R214 ;  /* 0x0000001fffde7819 */ /* 0x004fe200000114d6 */
[----:B------:R-:W-:-:S08]  /*1650*/  IMAD.SHL.U32 R220, R214, 0x4, RZ ;  /* 0x00000004d6dc7824 */ /* 0x000fd000078e00ff */
[C---:B------:R-:W-:Y:S02]  /*1660*/  @P1 LEA R4, P2, R214.reuse, UR4, 0x2 ;  /* 0x00000004d6041c11 */ /* 0x040fe4000f8410ff */
[C-C-:B------:R-:W-:Y:S02]  /*1670*/  SHF.L.U64.HI R221, R214.reuse, 0x2, R222.reuse ;  /* 0x00000002d6dd7819 */ /* 0x140fe400000102de */
[----:B------:R-:W-:Y:S02]  /*1680*/  @P1 LEA.HI.X R5, R214, UR5, R222, 0x2, P2 ;  /* 0x00000005d6051c11 */ /* 0x000fe400090f14de */
[----:B------:R-:W-:Y:S01]  /*1690*/  ISETP.NE.U32.AND P2, PT, RZ, UR8, PT ;  /* 0x00000008ff007c0c */ /* 0x000fe2000bf45070 */
[----:B------:R-:W-:Y:S01]  /*16a0*/  ULDC UR4, c[0x0][0x288] ;  /* 0x0000a20000047ab9 */ /* 0x000fe20000000800 */
[----:B------:R-:W-:Y:S01]  /*16b0*/  IADD3 R8, P3, R220, UR6, RZ ;  /* 0x00000006dc087c10 */ /* 0x000fe2000ff7e0ff */
[----:B------:R0:W5:Y:S01]  /*16c0*/  @P1 LDG.E R10, desc[UR50][R4.64] ;  /* 0x00000032040a1981 */ /* 0x000162000c1e1900 */
[----:B------:R-:W-:-:S02]  /*16d0*/  ISETP.NE.AND.EX P2, PT, RZ, UR9, PT, P2 ;  /* 0x00000009ff007c0c */ /* 0x000fc4000bf45320 */
[----:B------:R-:W-:Y:S01]  /*16e0*/  MOV R152, UR4 ;  /* 0x0000000400987c02 */ /* 0x000fe20008000f00 */
[----:B------:R-:W-:Y:S01]  /*16f0*/  ULDC.64 UR4, c[0x0][0x418] ;  /* 0x0001060000047ab9 */ /* 0x000fe20000000a00 */
[----:B------:R-:W-:-:S05]  /*1700*/  IADD3.X R9, R221, UR7, RZ, P3, !PT ;  /* 0x00000007dd097c10 */ /* 0x000fca0009ffe4ff */
[----:B------:R0:W5:Y:S04]  /*1710*/  @P0 LDG.E R26, desc[UR50][R8.64] ;  /* 0x00000032081a0981 */ /* 0x000168000c1e1900 */
[----:B------:R-:W-:-:S04]  /*1720*/  @P2 IADD3 R6, P1, R220, UR8, RZ ;  /* 0x00000008dc062c10 */ /* 0x000fc8000ff3e0ff */
[----:B------:R-:W-:-:S05]  /*1730*/  @P2 IADD3.X R7, R221, UR9, RZ, P1, !PT ;  /* 0x00000009dd072c10 */ /* 0x000fca0008ffe4ff */
[----:B------:R0:W5:Y:S01]  /*1740*/  @P2 LDG.E R152, desc[UR50][R6.64] ;  /* 0x0000003206982981 */ /* 0x000162000c1e1900 */
[----:B------:R-:W-:-:S03]  /*1750*/  UISETP.NE.U32.AND UP0, UPT, UR4, URZ, UPT ;  /* 0x0000003f0400728c */ /* 0x000fc6000bf05070 */
[----:B------:R-:W-:Y:S01]  /*1760*/  ULDC UR4, c[0x0][0x424] ;  /* 0x0001090000047ab9 */ /* 0x000fe20000000800 */
[----:B------:R-:W-:-:S03]  /*1770*/  UISETP.NE.AND.EX UP0, UPT, UR5, URZ, UPT, UP0 ;  /* 0x0000003f0500728c */ /* 0x000fc6000bf05300 */
[----:B------:R-:W-:Y:S01]  /*1780*/  ULDC UR5, c[0x0][0x2f0] ;  /* 0x0000bc0000057ab9 */ /* 0x000fe20000000800 */
[----:B------:R-:W-:-:S04]  /*1790*/  USEL UR4, UR4, 0x1, UP0 ;  /* 0x0000000104047887 */ /* 0x000fc80008000000 */
[----:B------:R-:W-:-:S03]  /*17a0*/  UIMAD UR4, UR4, UR5, URZ ;  /* 0x00000005040472a4 */ /* 0x000fc6000f8e023f */
[----:B------:R-:W-:Y:S02]  /*17b0*/  ULDC UR5, c[0x0][0x348] ;  /* 0x0000d20000057ab9 */ /* 0x000fe40000000800 */
[----:B------:R-:W-:Y:S02]  /*17c0*/  IMAD.U32 R2, RZ, RZ, UR5 ;  /* 0x00000005ff027e24 */ /* 0x000fe4000f8e00ff */
[----:B------:R-:W-:Y:S01]  /*17d0*/  IMAD.U32 R25, RZ, RZ, UR4 ;  /* 0x00000004ff197e24 */ /* 0x000fe2000f8e00ff */
[----:B0--3--:R-:W-:Y:S06]  /*17e0*/  @P2 BRA `(.L_x_424) ;  /* 0x0000000000242947 */ /* 0x009fec0003800000 */
[----:B------:R-:W-:Y:S02]  /*17f0*/  ULDC.64 UR4, c[0x0][0xa00] ;  /* 0x0002800000047ab9 */ /* 0x000fe40000000a00 */
[----:B------:R-:W-:-:S04]  /*1800*/  ISETP.NE.U32.AND P1, PT, RZ, UR4, PT ;  /* 0x00000004ff007c0c */ /* 0x000fc8000bf25070 */
[----:B------:R-:W-:-:S13]  /*1810*/  ISETP.NE.AND.EX P1, PT, RZ, UR5, PT, P1 ;  /* 0x00000005ff007c0c */ /* 0x000fda000bf25310 */
[----:B------:R-:W-:Y:S05]  /*1820*/  @!P1 BRA `(.L_x_424) ;  /* 0x0000000000149947 */ /* 0x000fea0003800000 */
[----:B------:R-:W0:Y:S02]  /*1830*/  LDC.64 R4, c[0x0][0xa00] ;  /* 0x00028000ff047b82 */ /* 0x000e240000000a00 */
[----:B0-----:R-:W-:-:S05]  /*1840*/  IMAD.WIDE R4, R214, 0x4, R4 ;  /* 0x00000004d6047825 */ /* 0x001fca00078e0204 */
[----:B-----5:R-:W2:Y:S04]  /*1850*/  LDG.E R152, desc[UR50][R4.64] ;  /* 0x0000003204987981 */ /* 0x020ea8000c1e1900 */
[----:B------:R-:W2:Y:S02]  /*1860*/  LDG.E R3, desc[UR50][R4.64+0x4] ;  /* 0x0000043204037981 */ /* 0x000ea4000c1e1900 */
[----:B--2---:R-:W-:-:S07]  /*1870*/  IMAD.IADD R152, R3, 0x1, -R152 ;  /* 0x0000000103987824 */ /* 0x004fce00078e0a98 */
.L_x_424:
[----:B------:R-:W-:Y:S01]  /*1880*/  ULDC.64 UR4, c[0x0][0xa20] ;  /* 0x0002880000047ab9 */ /* 0x000fe20000000a00 */
[C---:B------:R-:W-:Y:S01]  /*1890*/  LOP3.LUT R3, R138.reuse, 0xff000000, RZ, 0xc0, !PT ;  /* 0xff0000008a037812 */ /* 0x040fe200078ec0ff */
[----:B------:R-:W-:Y:S01]  /*18a0*/  IMAD.MOV.U32 R223, RZ, RZ, R137 ;  /* 0x000000ffffdf7224 */ /* 0x000fe200078e0089 */
[----:B------:R-:W-:Y:S02]  /*18b0*/  ISETP.NE.U32.AND P1, PT, RZ, UR4, PT ;  /* 0x00000004ff007c0c */ /* 0x000fe4000bf25070 */
[C---:B------:R-:W-:Y:S02]  /*18c0*/  LOP3.LUT R0, R138.reuse, 0xff0000, RZ, 0xc0, !PT ;  /* 0x00ff00008a007812 */ /* 0x040fe400078ec0ff */
[----:B------:R-:W-:Y:S02]  /*18d0*/  ISETP.NE.AND.EX P1, PT, RZ, UR5, PT, P1 ;  /* 0x00000005ff007c0c */ /* 0x000fe4000bf25310 */
[----:B------:R-:W-:Y:S02]  /*18e0*/  SHF.R.U32.HI R3, RZ, 0x8, R3 ;  /* 0x00000008ff037819 */ /* 0x000fe40000011603 */
[----:B------:R-:W-:-:S02]  /*18f0*/  LOP3.LUT R169, R138, 0xffff, RZ, 0xc0, !PT ;  /* 0x0000ffff8aa97812 */ /* 0x000fc400078ec0ff */
[----:B------:R-:W-:-:S07]  /*1900*/  LEA.HI R219, R0, R3, RZ, 0x10 ;  /* 0x0000000300db7211 */ /* 0x000fce00078f80ff */
[----:B------:R-:W-:Y:S05]  /*1910*/  @!P1 BRA `(.L_x_425) ;  /* 0x0000000000109947 */ /* 0x000fea0003800000 */
[----:B------:R-:W-:-:S04]  /*1920*/  IADD3 R4, P0, R220, UR4, RZ ;  /* 0x00000004dc047c10 */ /* 0x000fc8000ff1e0ff */
[----:B------:R-:W-:-:S05]  /*1930*/  IADD3.X R5, R221, UR5, RZ, P0, !PT ;  /* 0x00000005dd057c10 */ /* 0x000fca00087fe4ff */
[----:B------:R0:W5:Y:S01]  /*1940*/  LDG.E R25, desc[UR50][R4.64] ;  /* 0x0000003204197981 */ /* 0x000162000c1e1900 */
[----:B------:R-:W-:Y:S05]  /*1950*/  BRA `(.L_x_426) ;  /* 0x0000000000107947 */ /* 0x000fea0003800000 */
.L_x_425:
[----:B------:R-:W-:Y:S05]  /*1960*/  @!P0 BRA `(.L_x_426) ;  /* 0x00000000000c8947 */ /* 0x000fea0003800000 */
[----:B------:R-:W2:Y:S04]  /*1970*/  LDG.E R0, desc[UR50][R8.64] ;  /* 0x0000003208007981 */ /* 0x000ea8000c1e1900 */
[----:B------:R-:W2:Y:S02]  /*1980*/  LDG.E R25, desc[UR50][R8.64+0x4] ;  /* 0x0000043208197981 */ /* 0x000ea4000c1e1900 */
[----:B--2---:R-:W-:-:S07]  /*1990*/  IADD3 R25, -R0, R25, RZ ;  /* 0x0000001900197210 */ /* 0x004fce0007ffe1ff */
.L_x_426:
[----:B------:R-:W-:Y:S01]  /*19a0*/  ULDC.64 UR4, c[0x0][0xa10] ;  /* 0x0002840000047ab9 */ /* 0x000fe20000000a00 */
[----:B------:R-:W2:Y:S01]  /*19b0*/  LDL.LU R27, [R1] ;  /* 0x00000000011b7983 */ /* 0x000ea20000300800 */
[----:B------:R-:W-:-:S04]  /*19c0*/  ISETP.NE.U32.AND P0, PT, RZ, UR4, PT ;  /* 0x00000004ff007c0c */ /* 0x000fc8000bf05070 */
[----:B------:R-:W-:Y:S01]  /*19d0*/  ISETP.NE.AND.EX P0, PT, RZ, UR5, PT, P0 ;  /* 0x00000005ff007c0c */ /* 0x000fe2000bf05300 */
[----:B------:R-:W-:-:S12]  /*19e0*/  ULDC.64 UR4, c[0x0][0xa30] ;  /* 0x00028c0000047ab9 */ /* 0x000fd80000000a00 */
[----:B0-----:R-:W0:Y:S02]  /*19f0*/  @P0 LDC.64 R4, c[0x0][0xa10] ;  /* 0x00028400ff040b82 */ /* 0x001e240000000a00 */
[----:B0-----:R-:W-:-:S05]  /*1a00*/  @P0 IMAD.WIDE R4, R214, 0x4, R4 ;  /* 0x00000004d6040825 */ /* 0x001fca00078e0204 */
[----:B------:R-:W3:Y:S04]  /*1a10*/  @P0 LDG.E R0, desc[UR50][R4.64] ;  /* 0x0000003204000981 */ /* 0x000ee8000c1e1900 */
[----:B------:R-:W3:Y:S01]  /*1a20*/  @P0 LDG.E R3, desc[UR50][R4.64+0x4] ;  /* 0x0000043204030981 */ /* 0x000ee2000c1e1900 */
[----:B------:R-:W-:Y:S01]  /*1a30*/  ISETP.NE.U32.AND P1, PT, RZ, UR4, PT ;  /* 0x00000004ff007c0c */ /* 0x000fe2000bf25070 */
[----:B-----5:R-:W-:-:S03]  /*1a40*/  IMAD.MOV.U32 R138, RZ, RZ, R25 ;  /* 0x000000ffff8a7224 */ /* 0x020fc600078e0019 */
[----:B------:R-:W-:-:S13]  /*1a50*/  ISETP.NE.AND.EX P1, PT, RZ, UR5, PT, P1 ;  /* 0x00000005ff007c0c */ /* 0x000fda000bf25310 */
[----:B------:R-:W-:-:S04]  /*1a60*/  @P1 IADD3 R6, P2, R220, UR4, RZ ;  /* 0x00000004dc061c10 */ /* 0x000fc8000ff5e0ff */
[----:B------:R-:W-:-:S05]  /*1a70*/  @P1 IADD3.X R7, R221, UR5, RZ, P2, !PT ;  /* 0x00000005dd071c10 */ /* 0x000fca00097fe4ff */
[----:B------:R0:W5:Y:S01]  /*1a80*/  @P1 LDG.E R138, desc[UR50][R6.64] ;  /* 0x00000032068a1981 */ /* 0x000162000c1e1900 */
[----:B------:R-:W-:Y:S01]  /*1a90*/  IMAD.IADD R9, R25, 0x1, -R10 ;  /* 0x0000000119097824 */ /* 0x000fe200078e0a0a */
[----:B------:R-:W-:Y:S01]  /*1aa0*/  BSSY B0, `(.L_x_427) ;  /* 0x000002c000007945 */ /* 0x000fe20003800000 */
[----:B------:R-:W-:Y:S02]  /*1ab0*/  LOP3.LUT R226, R219, 0xff, RZ, 0xc0, !PT ;  /* 0x000000ffdbe27812 */ /* 0x000fe400078ec0ff */
[----:B------:R-:W-:Y:S02]  /*1ac0*/  SHF.R.U32.HI R219, RZ, 0x10, R219 ;  /* 0x00000010ffdb7819 */ /* 0x000fe400000116db */
[----:B--2---:R-:W-:Y:S01]  /*1ad0*/  LOP3.LUT R27, R27, 0xfffffffb, RZ, 0xc0, !PT ;  /* 0xfffffffb1b1b7812 */ /* 0x004fe200078ec0ff */
[----:B---3--:R-:W-:-:S04]  /*1ae0*/  @P0 IMAD.IADD R2, R3, 0x1, -R0 ;  /* 0x0000000103020824 */ /* 0x008fc800078e0a00 */
[----:B------:R-:W-:-:S05]  /*1af0*/  IMAD.IADD R159, R9, 0x1, R2 ;  /* 0x00000001099f7824 */ /* 0x000fca00078e0202 */
[C---:B------:R-:W-:Y:S02]  /*1b00*/  ISETP.GE.AND P3, PT, R159.reuse, 0x1, PT ;  /* 0x000000019f00780c */ /* 0x040fe40003f66270 */
[----:B------:R-:W-:-:S05]  /*1b10*/  IADD3 R0, R159, 0x9f, RZ ;  /* 0x0000009f9f007810 */ /* 0x000fca0007ffe0ff */
[----:B------:R-:W-:-:S05]  /*1b20*/  IMAD.HI R0, R0, 0x66666667, RZ ;  /* 0x6666666700007827 */ /* 0x000fca00078e02ff */
[----:B------:R-:W-:Y:S02]  /*1b30*/  SHF.R.U32.HI R147, RZ, 0x1f, R0 ;  /* 0x0000001fff937819 */ /* 0x000fe40000011600 */
[----:B------:R-:W-:Y:S02]  /*1b40*/  @P3 LOP3.LUT R27, R27, 0x4, RZ, 0xfc, !PT ;  /* 0x000000041b1b3812 */ /* 0x000fe400078efcff */
[----:B------:R-:W-:Y:S01]  /*1b50*/  LEA.HI.SX32 R147, R0, R147, 0x1a ;  /* 0x0000009300937211 */ /* 0x000fe200078fd2ff */
[----:B------:R-:W-:Y:S02]  /*1b60*/  IMAD.MOV.U32 R0, RZ, RZ, RZ ;  /* 0x000000ffff007224 */ /* 0x000fe400078e00ff */
[----:B------:R0:W-:Y:S01]  /*1b70*/  STL [R1], R27 ;  /* 0x0000001b01007387 */ /* 0x0001e20000100800 */
[----:B------:R-:W-:Y:S05]  /*1b80*/  @!P3 BRA `(.L_x_428) ;  /* 0x000000000074b947 */ /* 0x000fea0003800000 */
[----:B------:R-:W-:Y:S01]  /*1b90*/  ISETP.NE.AND P0, PT, R219, RZ, PT ;  /* 0x000000ffdb00720c */ /* 0x000fe20003f05270 */
[----:B------:R-:W-:-:S03]  /*1ba0*/  ULDC UR4, c[0x0][0x9f0] ;  /* 0x00027c0000047ab9 */ /* 0x000fc60000000800 */
[----:B------:R-:W-:-:S04]  /*1bb0*/  SEL R10, R219, UR4, P0 ;  /* 0x00000004db0a7c07 */ /* 0x000fc80008000000 */
[-C--:B0-----:R-:W-:Y:S02]  /*1bc0*/  IABS R6, R10.reuse ;  /* 0x0000000a00067213 */ /* 0x081fe40000000000 */
[----:B------:R-:W-:Y:S02]  /*1bd0*/  IADD3 R0, R147, -0x1, R10 ;  /* 0xffffffff93007810 */ /* 0x000fe40007ffe00a */
[----:B------:R-:W0:Y:S01]  /*1be0*/  I2F.RP R3, R6 ;  /* 0x0000000600037306 */ /* 0x000e220000209400 */
[----:B------:R-:W-:Y:S02]  /*1bf0*/  IABS R11, R10 ;  /* 0x0000000a000b7213 */ /* 0x000fe40000000000 */
[----:B------:R-:W-:Y:S02]  /*1c00*/  IABS R8, R0 ;  /* 0x0000000000087213 */ /* 0x000fe40000000000 */
[----:B------:R-:W-:-:S04]  /*1c10*/  LOP3.LUT R0, R0, R10, RZ, 0x3c, !PT ;  /* 0x0000000a00007212 */ /* 0x000fc800078e3cff */
[----:B------:R-:W-:Y:S01]  /*1c20*/  ISETP.GE.AND P2, PT, R0, RZ, PT ;  /* 0x000000ff0000720c */ /* 0x000fe20003f46270 */
[----:B0-----:R-:W0:Y:S02]  /*1c30*/  MUFU.RCP R3, R3 ;  /* 0x0000000300037308 */ /* 0x001e240000001000 */
[----:B0-----:R-:W-:Y:S02]  /*1c40*/  VIADD R4, R3, 0xffffffe ;  /* 0x0ffffffe03047836 */ /* 0x001fe40000000000 */
[----:B------:R-:W-:-:S04]  /*1c50*/  IMAD.MOV R3, RZ, RZ, -R11 ;  /* 0x000000ffff037224 */ /* 0x000fc800078e0a0b */
[----:B------:R0:W1:Y:S02]  /*1c60*/  F2I.FTZ.U32.TRUNC.NTZ R5, R4 ;  /* 0x0000000400057305 */ /* 0x000064000021f000 */
[----:B0-----:R-:W-:Y:S01]  /*1c70*/  MOV R4, RZ ;  /* 0x000000ff00047202 */ /* 0x001fe20000000f00 */
[----:B-1----:R-:W-:-:S04]  /*1c80*/  IMAD.MOV R7, RZ, RZ, -R5 ;  /* 0x000000ffff077224 */ /* 0x002fc800078e0a05 */
[----:B------:R-:W-:-:S04]  /*1c90*/  IMAD R7, R7, R6, RZ ;  /* 0x0000000607077224 */ /* 0x000fc800078e02ff */
[----:B------:R-:W-:-:S06]  /*1ca0*/  IMAD.HI.U32 R5, R5, R7, R4 ;  /* 0x0000000705057227 */ /* 0x000fcc00078e0004 */
        /* <DEDUP_REMOVED lines=8> */
[----:B------:R-:W-:-:S05]  /*1d30*/  IMAD.MOV.U32 R0, RZ, RZ, R5 ;  /* 0x000000ffff007224 */ /* 0x000fca00078e0005 */
[----:B------:R-:W-:Y:S02]  /*1d40*/  @!P2 IADD3 R0, -R0, RZ, RZ ;  /* 0x000000ff0000a210 */ /* 0x000fe40007ffe1ff */
[----:B------:R-:W-:-:S07]  /*1d50*/  @!P1 LOP3.LUT R0, RZ, R10, RZ, 0x33, !PT ;  /* 0x0000000aff009212 */ /* 0x000fce00078e33ff */
.L_x_428:
[----:B------:R-:W-:Y:S05]  /*1d60*/  BSYNC B0 ;  /* 0x0000000000007941 */ /* 0x000fea0003800000 */
.L_x_427:
[----:B------:R-:W-:-:S05]  /*1d70*/  IMAD R3, R226, R0, RZ ;  /* 0x00000000e2037224 */ /* 0x000fca00078e02ff */
[C---:B------:R-:W-:Y:S01]  /*1d80*/  VIADDMNMX R0, R3.reuse, R0, R147, PT ;  /* 0x0000000003007246 */ /* 0x040fe20003800193 */
[----:B------:R-:W-:-:S04]  /*1d90*/  IMAD R3, R3, 0xa0, -R9 ;  /* 0x000000a003037824 */ /* 0x000fc800078e0a09 */
[----:B------:R-:W-:Y:S01]  /*1da0*/  IMAD R5, R0, 0xa0, -R9 ;  /* 0x000000a000057824 */ /* 0x000fe200078e0a09 */
[----:B------:R-:W-:-:S04]  /*1db0*/  VIMNMX R3, RZ, R3, !PT ;  /* 0x00000003ff037248 */ /* 0x000fc80007fe0100 */
[----:B------:R-:W-:Y:S01]  /*1dc0*/  VIMNMX R0, R5, R2, PT ;  /* 0x0000000205007248 */ /* 0x000fe20003fe0100 */
[----:B------:R-:W-:-:S03]  /*1dd0*/  IMAD.WIDE.U32 R4, R3, -0x33333333, RZ ;  /* 0xcccccccd03047825 */ /* 0x000fc600078e00ff */
[----:B------:R-:W-:Y:S02]  /*1de0*/  ISETP.GT.AND P0, PT, R0, R3, PT ;  /* 0x000000030000720c */ /* 0x000fe40003f04270 */
[----:B------:R-:W-:-:S05]  /*1df0*/  SHF.R.U32.HI R119, RZ, 0x7, R5 ;  /* 0x00000007ff777819 */ /* 0x000fca0000011605 */
[----:B------:R-:W-:-:S06]  /*1e00*/  IMAD.MOV.U32 R24, RZ, RZ, R119 ;  /* 0x000000ffff187224 */ /* 0x000fcc00078e0077 */
[----:B------:R-:W-:-:S04]  /*1e10*/  @P0 VIADD R0, R0, 0x9f ;  /* 0x0000009f00000836 */ /* 0x000fc80000000000 */
[----:B------:R-:W-:-:S05]  /*1e20*/  @P0 IMAD.HI R0, R0, 0x66666667, RZ ;  /* 0x6666666700000827 */ /* 0x000fca00078e02ff */
[----:B------:R-:W-:-:S04]  /*1e30*/  @P0 SHF.R.U32.HI R3, RZ, 0x1f, R0 ;  /* 0x0000001fff030819 */ /* 0x000fc80000011600 */
[----:B------:R-:W-:Y:S02]  /*1e40*/  @P0 LEA.HI.SX32 R24, R0, R3, 0x1a ;  /* 0x0000000300180211 */ /* 0x000fe400078fd2ff */
[----:B------:R-:W-:Y:S02]  /*1e50*/  PLOP3.LUT P0, PT, PT, PT, PT, 0x80, 0x0 ;  /* 0x000000000000781c */ /* 0x000fe40003f0f070 */
[----:B------:R-:W-:-:S13]  /*1e60*/  ISETP.GT.AND P1, PT, R24, R119, PT ;  /* 0x000000771800720c */ /* 0x000fda0003f24270 */
[----:B------:R-:W-:Y:S05]  /*1e70*/  @!P1 BRA `(.L_x_429) ;  /* 0x000000e400649947 */ /* 0x000fea0003800000 */
[----:B------:R-:W-:Y:S01]  /*1e80*/  VIADD R0, R18, 0x1a400 ;  /* 0x0001a40012007836 */ /* 0x000fe20000000000 */
[----:B------:R-:W-:Y:S04]  /*1e90*/  BSSY B6, `(.L_x_430) ;  /* 0x0000013000067945 */ /* 0x000fe80003800000 */
[----:B------:R-:W-:-:S13]  /*1ea0*/  LOP3.LUT P0, RZ, R0, 0x1bf, RZ, 0xc0, !PT ;  /* 0x000001bf00ff7812 */ /* 0x000fda000780c0ff */
[----:B------:R-:W-:Y:S05]  /*1eb0*/  @!P0 BRA `(.L_x_431) ;  /* 0x0000000000408947 */ /* 0x000fea0003800000 */
[----:B------:R-:W-:Y:S01]  /*1ec0*/  MOV R0, 0x0 ;  /* 0x0000000000007802 */ /* 0x000fe20000000f00 */
[----:B------:R-:W-:Y:S01]  /*1ed0*/  ULDC.64 UR4, c[0x4][0xc8] ;  /* 0x0100320000047ab9 */ /* 0x000fe20000000a00 */
[----:B------:R-:W-:Y:S01]  /*1ee0*/  ULDC.64 UR6, c[0x4][0x30] ;  /* 0x01000c0000067ab9 */ /* 0x000fe20000000a00 */
[----:B------:R-:W-:Y:S01]  /*1ef0*/  IMAD.U32 R4, RZ, RZ, UR4 ;  /* 0x00000004ff047e24 */ /* 0x000fe2000f8e00ff */
[----:B------:R1:W2:Y:S01]  /*1f00*/  LDC.64 R14, c[0x4][R0] ;  /* 0x01000000000e7b82 */ /* 0x0002a20000000a00 */
[----:B------:R-:W-:Y:S01]  /*1f10*/  MOV R5, UR5 ;  /* 0x0000000500057c02 */ /* 0x000fe20008000f00 */
[----:B------:R-:W-:Y:S01]  /*1f20*/  ULDC.64 UR4, c[0x4][0xd0] ;  /* 0x0100340000047ab9 */ /* 0x000fe20000000a00 */
[----:B------:R-:W-:Y:S01]  /*1f30*/  IMAD.U32 R10, RZ, RZ, UR6 ;  /* 0x00000006ff0a7e24 */ /* 0x000fe2000f8e00ff */
[----:B------:R-:W-:Y:S01]  /*1f40*/  MOV R8, 0x70 ;  /* 0x0000007000087802 */ /* 0x000fe20000000f00 */
[----:B0-----:R-:W-:Y:S02]  /*1f50*/  IMAD.U32 R6, RZ, RZ, UR4 ;  /* 0x00000004ff067e24 */ /* 0x001fe4000f8e00ff */
[----:B------:R-:W-:-:S02]  /*1f60*/  IMAD.U32 R7, RZ, RZ, UR5 ;  /* 0x00000005ff077e24 */ /* 0x000fc4000f8e00ff */
[----:B------:R-:W-:Y:S02]  /*1f70*/  IMAD.U32 R11, RZ, RZ, UR7 ;  /* 0x00000007ff0b7e24 */ /* 0x000fe4000f8e00ff */
[----:B------:R-:W-:Y:S02]  /*1f80*/  IMAD.MOV.U32 R12, RZ, RZ, 0x1 ;  /* 0x00000001ff0c7424 */ /* 0x000fe400078e00ff */
[----:B-1----:R-:W-:-:S07]  /*1f90*/  IMAD.MOV.U32 R13, RZ, RZ, RZ ;  /* 0x000000ffff0d7224 */ /* 0x002fce00078e00ff */
[----:B------:R-:W-:-:S07]  /*1fa0*/  LEPC R20, `(.L_x_431) ;  /* 0x000000001014794e */ /* 0x000fce0000000000 */
[----:B--2--5:R-:W-:Y:S05]  /*1fb0*/  CALL.ABS.NOINC R14 ;  /* 0x000000000e007343 */ /* 0x024fea0003c00000 */
.L_x_431:
[----:B------:R-:W-:Y:S05]  /*1fc0*/  BSYNC B6 ;  /* 0x0000000000067941 */ /* 0x000fea0003800000 */
.L_x_430:
        /* <DEDUP_REMOVED lines=11> */
[----:B0-----:R-:W-:Y:S01]  /*2080*/  IMAD.U32 R6, RZ, RZ, UR6 ;  /* 0x00000006ff067e24 */ /* 0x001fe2000f8e00ff */
[----:B------:R-:W-:Y:S01]  /*2090*/  MOV R8, 0x70 ;  /* 0x0000007000087802 */ /* 0x000fe20000000f00 */
[----:B------:R-:W-:Y:S02]  /*20a0*/  IMAD.U32 R7, RZ, RZ, UR7 ;  /* 0x00000007ff077e24 */ /* 0x000fe4000f8e00ff */
[----:B------:R-:W-:-:S02]  /*20b0*/  IMAD.U32 R10, RZ, RZ, UR4 ;  /* 0x00000004ff0a7e24 */ /* 0x000fc4000f8e00ff */
[----:B------:R-:W-:Y:S02]  /*20c0*/  IMAD.U32 R11, RZ, RZ, UR5 ;  /* 0x00000005ff0b7e24 */ /* 0x000fe4000f8e00ff */
[----:B------:R-:W-:Y:S02]  /*20d0*/  IMAD.MOV.U32 R12, RZ, RZ, 0x1 ;  /* 0x00000001ff0c7424 */ /* 0x000fe400078e00ff */
[----:B-1----:R-:W-:-:S07]  /*20e0*/  IMAD.MOV.U32 R13, RZ, RZ, RZ ;  /* 0x000000ffff0d7224 */ /* 0x002fce00078e00ff */
[----:B------:R-:W-:-:S07]  /*20f0*/  LEPC R20, `(.L_x_433) ;  /* 0x000000001014794e */ /* 0x000fce0000000000 */
[----:B--2--5:R-:W-:Y:S05]  /*2100*/  CALL.ABS.NOINC R14 ;  /* 0x000000000e007343 */ /* 0x024fea0003c00000 */
.L_x_433:
[----:B------:R-:W-:Y:S05]  /*2110*/  BSYNC B6 ;  /* 0x0000000000067941 */ /* 0x000fea0003800000 */
.L_x_432:
[----:B------:R-:W-:Y:S01]  /*2120*/  IMAD.IADD R125, R26, 0x1, R25 ;  /* 0x000000011a7d7824 */ /* 0x000fe200078e0219 */
[----:B------:R-:W-:Y:S01]  /*2130*/  ULDC.64 UR4, c[0x0][0x9f8] ;  /* 0x00027e0000047ab9 */ /* 0x000fe20000000a00 */
[----:B------:R-:W2:Y:S01]  /*2140*/  LDL R25, [R1+0x4c] ;  /* 0x00004c0001197983 */ /* 0x000ea20000100800 */
[----:B------:R-:W-:Y:S01]  /*2150*/  ISETP.NE.U32.AND P0, PT, RZ, UR4, PT ;  /* 0x00000004ff007c0c */ /* 0x000fe2000bf05070 */
[----:B------:R-:W-:Y:S01]  /*2160*/  IMAD.MOV.U32 R0, RZ, RZ, R214 ;  /* 0x000000ffff007224 */ /* 0x000fe200078e00d6 */
[----:B------:R-:W1:Y:S02]  /*2170*/  S2R R20, SR_TID.X ;  /* 0x0000000000147919 */ /* 0x000e640000002100 */
[----:B------:R-:W-:Y:S01]  /*2180*/  ISETP.NE.AND.EX P0, PT, RZ, UR5, PT, P0 ;  /* 0x00000005ff007c0c */ /* 0x000fe2000bf05300 */
[C---:B------:R-:W-:Y:S01]  /*2190*/  VIADD R3, R16.reuse, 0x20 ;  /* 0x0000002010037836 */ /* 0x040fe20000000000 */
[----:B------:R-:W-:Y:S01]  /*21a0*/  IADD3 R4, R16, 0x40, RZ ;  /* 0x0000004010047810 */ /* 0x000fe20007ffe0ff */
[----:B------:R-:W3:Y:S08]  /*21b0*/  LDC R21, c[0x0][0x3f4] ;  /* 0x0000fd00ff157b82 */ /* 0x000ef00000000800 */
[----:B------:R-:W4:Y:S02]  /*21c0*/  LDC.64 R94, c[0x0][0x408] ;  /* 0x00010200ff5e7b82 */ /* 0x000f240000000a00 */
[----:B0-----:R-:W-:Y:S01]  /*21d0*/  @P0 IADD3 R6, P1, R220, UR4, RZ ;  /* 0x00000004dc060c10 */ /* 0x001fe2000ff3e0ff */
[----:B------:R-:W-:-:S03]  /*21e0*/  ULDC UR4, c[0x0][0x320] ;  /* 0x0000c80000047ab9 */ /* 0x000fc60000000800 */
[----:B------:R-:W-:Y:S02]  /*21f0*/  @P0 IADD3.X R7, R221, UR5, RZ, P1, !PT ;  /* 0x00000005dd070c10 */ /* 0x000fe40008ffe4ff */
[----:B------:R-:W0:Y:S03]  /*2200*/  LDC.64 R100, c[0x0][0x3f8] ;  /* 0x0000fe00ff647b82 */ /* 0x000e260000000a00 */
[----:B------:R0:W2:Y:S01]  /*2210*/  @P0 LDG.E R0, desc[UR50][R6.64] ;  /* 0x0000003206000981 */ /* 0x0000a2000c1e1900 */
[----:B------:R-:W-:Y:S02]  /*2220*/  ISETP.GE.AND P3, PT, R16, UR4, PT ;  /* 0x0000000410007c0c */ /* 0x000fe4000bf66270 */
[----:B------:R-:W-:Y:S02]  /*2230*/  ISETP.GE.AND P2, PT, R3, UR4, PT ;  /* 0x0000000403007c0c */ /* 0x000fe4000bf46270 */
[----:B------:R-:W-:-:S02]  /*2240*/  ISETP.GE.AND P0, PT, R4, UR4, PT ;  /* 0x0000000404007c0c */ /* 0x000fc4000bf06270 */
[----:B------:R-:W-:Y:S02]  /*2250*/  ISETP.GE.AND P1, PT, R168, UR4, PT ;  /* 0x00000004a8007c0c */ /* 0x000fe4000bf26270 */
[----:B-1----:R-:W-:Y:S02]  /*2260*/  SHF.R.U32.HI R20, RZ, 0x7, R20 ;  /* 0x00000007ff147819 */ /* 0x002fe40000011614 */
[----:B------:R-:W-:Y:S02]  /*2270*/  SHF.R.S32.HI R13, RZ, 0x1f, R195 ;  /* 0x0000001fff0d7819 */ /* 0x000fe400000114c3 */
[----:B------:R-:W-:Y:S01]  /*2280*/  ISETP.NE.AND P6, PT, R20, 0x1, PT ;  /* 0x000000011400780c */ /* 0x000fe20003fc5270 */
[----:B----4-:R-:W-:Y:S01]  /*2290*/  IMAD.WIDE.U32 R96, R195, R94, R16 ;  /* 0x0000005ec3607225 */ /* 0x010fe200078e0010 */
[----:B---3--:R-:W-:Y:S02]  /*22a0*/  ISETP.GE.AND P5, PT, R4, R21, PT ;  /* 0x000000150400720c */ /* 0x008fe40003fa6270 */
[----:B------:R-:W-:-:S02]  /*22b0*/  SHF.R.S32.HI R23, RZ, 0x1f, R22 ;  /* 0x0000001fff177819 */ /* 0x000fc40000011416 */
[----:B------:R-:W-:Y:S01]  /*22c0*/  LOP3.LUT R27, R27, 0xfffffffe, RZ, 0xc0, !PT ;  /* 0xfffffffe1b1b7812 */ /* 0x000fe200078ec0ff */
[----:B0-----:R-:W-:-:S04]  /*22d0*/  IMAD.WIDE.U32 R102, R195, R100, R16 ;  /* 0x00000064c3667225 */ /* 0x001fc800078e0010 */
[C-C-:B------:R-:W-:Y:S02]  /*22e0*/  IMAD.WIDE.U32 R98, R195.reuse, R94, R22.reuse ;  /* 0x0000005ec3627225 */ /* 0x140fe400078e0016 */
[----:B------:R-:W-:Y:S05]  /*22f0*/  @!P6 WARPSYNC.ALL ;  /* 0x000000000000e948 */ /* 0x000fea0003800000 */
[----:B------:R-:W-:Y:S01]  /*2300*/  ULDC UR4, c[0x0][0x2f4] ;  /* 0x0000bd0000047ab9 */ /* 0x000fe20000000800 */
[----:B------:R-:W-:Y:S01]  /*2310*/  IMAD.WIDE.U32 R104, R195, R100, R22 ;  /* 0x00000064c3687225 */ /* 0x000fe200078e0016 */
[----:B------:R-:W-:Y:S02]  /*2320*/  ISETP.GE.AND P4, PT, R16, UR4, PT ;  /* 0x0000000410007c0c */ /* 0x000fe4000bf86270 */
[----:B------:R-:W-:-:S02]  /*2330*/  @P5 LOP3.LUT R27, R27, 0x1, RZ, 0xfc, !PT ;  /* 0x000000011b1b5812 */ /* 0x000fc400078efcff */
[----:B------:R-:W-:Y:S02]  /*2340*/  SEL R5, RZ, 0x1, P4 ;  /* 0x00000001ff057807 */ /* 0x000fe40002000000 */
[----:B------:R-:W-:-:S04]  /*2350*/  ISETP.GE.AND P4, PT, R3, UR4, PT ;  /* 0x0000000403007c0c */ /* 0x000fc8000bf86270 */
[----:B------:R-:W-:-:S05]  /*2360*/  SEL R6, RZ, 0xffffffff, P4 ;  /* 0xffffffffff067807 */ /* 0x000fca0002000000 */
[----:B------:R-:W-:-:S05]  /*2370*/  IMAD.SHL.U32 R6, R6, 0x2, RZ ;  /* 0x0000000206067824 */ /* 0x000fca00078e00ff */
[----:B------:R-:W-:Y:S02]  /*2380*/  LOP3.LUT R7, R6, 0x2, R5, 0xe2, !PT ;  /* 0x0000000206077812 */ /* 0x000fe400078ee205 */
[----:B------:R-:W-:Y:S02]  /*2390*/  SEL R6, RZ, 0xffffffff, P2 ;  /* 0xffffffffff067807 */ /* 0x000fe40001000000 */
[----:B------:R-:W-:Y:S02]  /*23a0*/  SEL R5, RZ, 0x1, P3 ;  /* 0x00000001ff057807 */ /* 0x000fe40001800000 */
[----:B------:R-:W-:Y:S01]  /*23b0*/  ISETP.GE.AND P2, PT, R4, UR4, PT ;  /* 0x0000000404007c0c */ /* 0x000fe2000bf46270 */
[----:B------:R-:W-:Y:S01]  /*23c0*/  IMAD.SHL.U32 R10, R6, 0x2, RZ ;  /* 0x00000002060a7824 */ /* 0x000fe200078e00ff */
[----:B------:R-:W-:Y:S02]  /*23d0*/  ISETP.GE.AND P3, PT, R168, UR4, PT ;  /* 0x00000004a8007c0c */ /* 0x000fe4000bf66270 */
[----:B------:R-:W-:-:S02]  /*23e0*/  SEL R6, RZ, 0x4, P2 ;  /* 0x00000004ff067807 */ /* 0x000fc40001000000 */
[----:B------:R-:W-:Y:S02]  /*23f0*/  SEL R8, RZ, 0x8, P3 ;  /* 0x00000008ff087807 */ /* 0x000fe40001800000 */
[----:B------:R-:W-:Y:S01]  /*2400*/  LOP3.LUT R5, R10, 0x2, R5, 0xe2, !PT ;  /* 0x000000020a057812 */ /* 0x000fe200078ee205 */
[----:B------:R-:W-:Y:S01]  /*2410*/  IMAD R10, R13, R100, RZ ;  /* 0x000000640d0a7224 */ /* 0x000fe200078e02ff */
[----:B------:R-:W-:Y:S02]  /*2420*/  LOP3.LUT R8, R8, R7, R6, 0xfe, !PT ;  /* 0x0000000708087212 */ /* 0x000fe400078efe06 */
[----:B------:R-:W-:Y:S01]  /*2430*/  SEL R6, RZ, 0x4, P0 ;  /* 0x00000004ff067807 */ /* 0x000fe20000000000 */
[----:B------:R-:W-:Y:S01]  /*2440*/  IMAD R15, R195, R101, R10 ;  /* 0x00000065c30f7224 */ /* 0x000fe200078e020a */
[----:B------:R-:W-:Y:S02]  /*2450*/  SEL R7, RZ, 0x8, P1 ;  /* 0x00000008ff077807 */ /* 0x000fe40000800000 */
[----:B------:R-:W-:Y:S01]  /*2460*/  ISETP.GE.AND P2, PT, R192, UR4, PT ;  /* 0x00000004c0007c0c */ /* 0x000fe2000bf46270 */
[----:B------:R-:W-:Y:S01]  /*2470*/  IMAD.IADD R105, R105, 0x1, R15 ;  /* 0x0000000169697824 */ /* 0x000fe200078e020f */
[----:B------:R-:W-:Y:S01]  /*2480*/  LOP3.LUT R9, R7, R5, R6, 0xfe, !PT ;  /* 0x0000000507097212 */ /* 0x000fe200078efe06 */
[----:B------:R-:W-:Y:S01]  /*2490*/  IMAD R6, R13, R94, RZ ;  /* 0x0000005e0d067224 */ /* 0x000fe200078e02ff */
[----:B------:R-:W-:-:S02]  /*24a0*/  ISETP.GE.AND P0, PT, R16, R21, PT ;  /* 0x000000151000720c */ /* 0x000fc40003f06270 */
[----:B------:R-:W-:Y:S01]  /*24b0*/  ISETP.GE.AND P3, PT, R3, R21, PT ;  /* 0x000000150300720c */ /* 0x000fe20003f66270 */
[----:B------:R-:W-:Y:S01]  /*24c0*/  IMAD R7, R195, R95, R6 ;  /* 0x0000005fc3077224 */ /* 0x000fe200078e0206 */
[----:B------:R-:W-:Y:S02]  /*24d0*/  SEL R11, RZ, 0x10, P2 ;  /* 0x00000010ff0b7807 */ /* 0x000fe40001000000 */
[----:B------:R-:W-:Y:S01]  /*24e0*/  SEL R5, R21, RZ, P0 ;  /* 0x000000ff15057207 */ /* 0x000fe20000000000 */
[----:B------:R-:W-:Y:S01]  /*24f0*/  IMAD.IADD R99, R99, 0x1, R7 ;  /* 0x0000000163637824 */ /* 0x000fe200078e0207 */
[----:B------:R-:W-:Y:S01]  /*2500*/  SEL R6, R21, RZ, P3 ;  /* 0x000000ff15067207 */ /* 0x000fe20001800000 */
[----:B------:R-:W-:Y:S01]  /*2510*/  IMAD.IADD R97, R7, 0x1, R97 ;  /* 0x0000000107617824 */ /* 0x000fe200078e0261 */
[----:B------:R-:W-:Y:S01]  /*2520*/  LOP3.LUT R28, R8, R11, RZ, 0xfc, !PT ;  /* 0x0000000b081c7212 */ /* 0x000fe200078efcff */
[----:B------:R-:W-:Y:S01]  /*2530*/  IMAD.IADD R5, R16, 0x1, R5 ;  /* 0x0000000110057824 */ /* 0x000fe200078e0205 */
[----:B------:R-:W-:Y:S01]  /*2540*/  IADD3 R103, R15, R103, RZ ;  /* 0x000000670f677210 */ /* 0x000fe20007ffe0ff */
[----:B------:R-:W-:-:S03]  /*2550*/  IMAD.IADD R7, R3, 0x1, R6 ;  /* 0x0000000103077824 */ /* 0x000fc600078e0206 */
[----:B------:R-:W-:Y:S02]  /*2560*/  SHF.R.S32.HI R6, RZ, 0x1f, R5 ;  /* 0x0000001fff067819 */ /* 0x000fe40000011405 */
[----:B------:R-:W-:Y:S02]  /*2570*/  SHF.R.S32.HI R8, RZ, 0x1f, R7 ;  /* 0x0000001fff087819 */ /* 0x000fe40000011407 */
[CC--:B------:R-:W-:Y:S02]  /*2580*/  LEA.HI R12, R6.reuse, R5.reuse, RZ, 0x4 ;  /* 0x00000005060c7211 */ /* 0x0c0fe400078f20ff */
[----:B------:R-:W-:Y:S02]  /*2590*/  LEA.HI R6, R6, R5, RZ, 0x6 ;  /* 0x0000000506067211 */ /* 0x000fe400078f30ff */
[----:B------:R-:W-:Y:S02]  /*25a0*/  SEL R11, R21, RZ, P5 ;  /* 0x000000ff150b7207 */ /* 0x000fe40002800000 */
[----:B------:R-:W-:-:S02]  /*25b0*/  LEA.HI R26, R8, R7, RZ, 0x4 ;  /* 0x00000007081a7211 */ /* 0x000fc400078f20ff */
[----:B------:R-:W-:Y:S02]  /*25c0*/  LEA.HI R7, R8, R7, RZ, 0x6 ;  /* 0x0000000708077211 */ /* 0x000fe400078f30ff */
[----:B------:R-:W-:Y:S02]  /*25d0*/  SHF.R.S32.HI R6, RZ, 0x6, R6 ;  /* 0x00000006ff067819 */ /* 0x000fe40000011406 */
[----:B------:R-:W-:Y:S02]  /*25e0*/  IADD3 R13, R4, R11, RZ ;  /* 0x0000000b040d7210 */ /* 0x000fe40007ffe0ff */
[----:B------:R-:W-:Y:S02]  /*25f0*/  SHF.R.S32.HI R8, RZ, 0x6, R7 ;  /* 0x00000006ff087819 */ /* 0x000fe40000011407 */
[----:B------:R-:W-:Y:S01]  /*2600*/  LOP3.LUT R11, R205, 0x30, R26, 0xf8, !PT ;  /* 0x00000030cd0b7812 */ /* 0x000fe200078ef81a */
[C---:B------:R-:W-:Y:S01]  /*2610*/  IMAD R136, R6.reuse, 0x2800, R207 ;  /* 0x0000280006887824 */ /* 0x040fe200078e02cf */
[----:B------:R-:W-:Y:S01]  /*2620*/  SHF.R.U32.HI R5, RZ, 0x3, R209 ;  /* 0x00000003ff057819 */ /* 0x000fe200000116d1 */
[----:B------:R-:W-:Y:S01]  /*2630*/  IMAD R134, R6, 0x2800, R210 ;  /* 0x0000280006867824 */ /* 0x000fe200078e02d2 */
[----:B------:R-:W-:Y:S01]  /*2640*/  LOP3.LUT R10, R209, 0x30, R12, 0xf8, !PT ;  /* 0x00000030d10a7812 */ /* 0x000fe200078ef80c */
[----:B------:R-:W-:Y:S01]  /*2650*/  IMAD R135, R8, 0x2800, R207 ;  /* 0x0000280008877824 */ /* 0x000fe200078e02cf */
[----:B------:R-:W-:-:S02]  /*2660*/  LOP3.LUT R6, R11, R206, RZ, 0x3c, !PT ;  /* 0x000000ce0b067212 */ /* 0x000fc400078e3cff */
[----:B------:R-:W-:Y:S02]  /*2670*/  SHF.R.S32.HI R14, RZ, 0x1f, R13 ;  /* 0x0000001fff0e7819 */ /* 0x000fe4000001140d */
[----:B------:R-:W-:Y:S01]  /*2680*/  LOP3.LUT R11, R10, R5, RZ, 0x3c, !PT ;  /* 0x000000050a0b7212 */ /* 0x000fe200078e3cff */
[----:B------:R-:W-:Y:S01]  /*2690*/  IMAD.IADD R135, R135, 0x1, R6 ;  /* 0x0000000187877824 */ /* 0x000fe200078e0206 */
[CC--:B------:R-:W-:Y:S01]  /*26a0*/  LEA.HI R30, R14.reuse, R13.reuse, RZ, 0x4 ;  /* 0x0000000d0e1e7211 */ /* 0x0c0fe200078f20ff */
[----:B------:R0:W-:Y:S01]  /*26b0*/  STL [R1], R27 ;  /* 0x0000001b01007387 */ /* 0x0001e20000100800 */
[----:B------:R-:W-:Y:S02]  /*26c0*/  LOP3.LUT R6, R209, 0x30, R26, 0xf8, !PT ;  /* 0x00000030d1067812 */ /* 0x000fe400078ef81a */
[----:B------:R-:W-:Y:S02]  /*26d0*/  LEA.HI R13, R14, R13, RZ, 0x6 ;  /* 0x0000000d0e0d7211 */ /* 0x000fe400078f30ff */
[----:B-----5:R-:W-:Y:S01]  /*26e0*/  SHF.R.S32.HI R15, RZ, 0x1f, R138 ;  /* 0x0000001fff0f7819 */ /* 0x020fe2000001148a */
[----:B------:R-:W-:Y:S01]  /*26f0*/  IMAD.IADD R134, R134, 0x1, R11 ;  /* 0x0000000186867824 */ /* 0x000fe200078e020b */
[----:B------:R-:W-:Y:S01]  /*2700*/  LOP3.LUT R7, R205, 0x30, R12, 0xf8, !PT ;  /* 0x00000030cd077812 */ /* 0x000fe200078ef80c */
[----:B------:R-:W-:Y:S01]  /*2710*/  IMAD R132, R8, 0x2800, R210 ;  /* 0x0000280008847824 */ /* 0x000fe200078e02d2 */
[----:B------:R-:W-:Y:S01]  /*2720*/  LOP3.LUT R11, R6, R5, RZ, 0x3c, !PT ;  /* 0x00000005060b7212 */ /* 0x000fe200078e3cff */
[----:B------:R-:W-:Y:S01]  /*2730*/  IMAD R8, R15, R100, RZ ;  /* 0x000000640f087224 */ /* 0x000fe200078e02ff */
[----:B------:R-:W-:Y:S01]  /*2740*/  SHF.R.S32.HI R13, RZ, 0x6, R13 ;  /* 0x00000006ff0d7819 */ /* 0x000fe2000001140d */
[----:B------:R-:W-:Y:S01]  /*2750*/  IMAD.MOV.U32 R123, RZ, RZ, 0x20 ;  /* 0x00000020ff7b7424 */ /* 0x000fe200078e00ff */
[----:B------:R-:W-:-:S02]  /*2760*/  LOP3.LUT R10, R209, 0x30, R30, 0xf8, !PT ;  /* 0x00000030d10a7812 */ /* 0x000fc400078ef81e */
[----:B------:R-:W-:Y:S01]  /*2770*/  LOP3.LUT R7, R7, R206, RZ, 0x3c, !PT ;  /* 0x000000ce07077212 */ /* 0x000fe200078e3cff */
[----:B------:R-:W-:Y:S01]  /*2780*/  IMAD.IADD R132, R132, 0x1, R11 ;  /* 0x0000000184847824 */ /* 0x000fe200078e020b */
[----:B------:R-:W-:Y:S01]  /*2790*/  LOP3.LUT R10, R10, R5, RZ, 0x3c, !PT ;  /* 0x000000050a0a7212 */ /* 0x000fe200078e3cff */
[----:B------:R-:W-:Y:S02]  /*27a0*/  IMAD R131, R13, 0x2800, R210 ;  /* 0x000028000d837824 */ /* 0x000fe400078e02d2 */
[C---:B------:R-:W-:Y:S02]  /*27b0*/  IMAD R11, R138.reuse, R101, R8 ;  /* 0x000000658a0b7224 */ /* 0x040fe400078e0208 */
[----:B------:R-:W-:-:S04]  /*27c0*/  IMAD.WIDE.U32 R102, R138, R100, R102 ;  /* 0x000000648a667225 */ /* 0x000fc800078e0066 */
[----:B------:R-:W-:Y:S01]  /*27d0*/  IMAD.IADD R136, R136, 0x1, R7 ;  /* 0x0000000188887824 */ /* 0x000fe200078e0207 */
[----:B------:R-:W-:Y:S01]  /*27e0*/  LOP3.LUT R7, R205, 0x30, R30, 0xf8, !PT ;  /* 0x00000030cd077812 */ /* 0x000fe200078ef81e */
[----:B------:R-:W-:Y:S01]  /*27f0*/  IMAD.WIDE.U32 R104, R138, R100, R104 ;  /* 0x000000648a687225 */ /* 0x000fe200078e0068 */
[----:B------:R-:W-:-:S03]  /*2800*/  SHF.L.U64.HI R106, R100, 0x7, R101 ;  /* 0x00000007646a7819 */ /* 0x000fc60000010265 */
[----:B------:R-:W-:Y:S01]  /*2810*/  IMAD.IADD R131, R131, 0x1, R10 ;  /* 0x0000000183837824 */ /* 0x000fe200078e020a */
[----:B------:R-:W-:Y:S01]  /*2820*/  IADD3 R10, R11, R103, RZ ;  /* 0x000000670b0a7210 */ /* 0x000fe20007ffe0ff */
[----:B------:R-:W-:Y:S01]  /*2830*/  IMAD.MOV.U32 R122, RZ, RZ, 0x40 ;  /* 0x00000040ff7a7424 */ /* 0x000fe200078e00ff */
[----:B------:R-:W-:Y:S01]  /*2840*/  LOP3.LUT R6, R7, R206, RZ, 0x3c, !PT ;  /* 0x000000ce07067212 */ /* 0x000fe200078e3cff */
[----:B------:R-:W-:Y:S02]  /*2850*/  IMAD R15, R15, R94, RZ ;  /* 0x0000005e0f0f7224 */ /* 0x000fe400078e02ff */
[----:B------:R-:W-:Y:S02]  /*2860*/  IMAD.IADD R93, R105, 0x1, R11 ;  /* 0x00000001695d7824 */ /* 0x000fe400078e020b */
[----:B------:R-:W-:Y:S02]  /*2870*/  IMAD R133, R13, 0x2800, R207 ;  /* 0x000028000d857824 */ /* 0x000fe400078e02cf */
[----:B------:R-:W-:-:S02]  /*2880*/  IMAD R7, R101, 0xa0, RZ ;  /* 0x000000a065077824 */ /* 0x000fc400078e02ff */
[----:B------:R-:W-:Y:S01]  /*2890*/  IMAD.SHL.U32 R107, R100, 0x80, RZ ;  /* 0x00000080646b7824 */ /* 0x000fe200078e00ff */
[----:B------:R-:W-:Y:S01]  /*28a0*/  SHF.L.U64.HI R108, R94, 0x7, R95 ;  /* 0x000000075e6c7819 */ /* 0x000fe2000001025f */
[----:B------:R-:W-:Y:S01]  /*28b0*/  IMAD.WIDE.U32 R100, R100, 0xa0, RZ ;  /* 0x000000a064647825 */ /* 0x000fe200078e00ff */
[----:B------:R-:W-:Y:S02]  /*28c0*/  SHF.R.S32.HI R115, RZ, 0x4, R26 ;  /* 0x00000004ff737819 */ /* 0x000fe4000001141a */
[----:B------:R-:W-:Y:S01]  /*28d0*/  LOP3.LUT R26, R26, 0xfffffff0, RZ, 0xc0, !PT ;  /* 0xfffffff01a1a7812 */ /* 0x000fe200078ec0ff */
[----:B------:R-:W-:Y:S02]  /*28e0*/  IMAD R127, R95, 0xa0, RZ ;  /* 0x000000a05f7f7824 */ /* 0x000fe400078e02ff */
[----:B------:R-:W-:Y:S02]  /*28f0*/  IMAD R15, R138, R95, R15 ;  /* 0x0000005f8a0f7224 */ /* 0x000fe400078e020f */
[----:B------:R-:W-:-:S02]  /*2900*/  IMAD.SHL.U32 R109, R94, 0x80, RZ ;  /* 0x000000805e6d7824 */ /* 0x000fc400078e00ff */
[----:B------:R-:W-:Y:S01]  /*2910*/  IMAD.WIDE.U32 R98, R138, R94, R98 ;  /* 0x0000005e8a627225 */ /* 0x000fe200078e0062 */
[----:B------:R-:W-:-:S03]  /*2920*/  IADD3 R133, R133, R6, RZ ;  /* 0x0000000685857210 */ /* 0x000fc60007ffe0ff */
[----:B------:R-:W-:Y:S01]  /*2930*/  IMAD.WIDE.U32 R96, R138, R94, R96 ;  /* 0x0000005e8a607225 */ /* 0x000fe200078e0060 */
[----:B------:R-:W-:-:S03]  /*2940*/  SHF.L.U32 R118, R21, 0x1, RZ ;  /* 0x0000000115767819 */ /* 0x000fc600000006ff */
[----:B------:R-:W-:Y:S01]  /*2950*/  IMAD.WIDE.U32 R94, R94, 0xa0, RZ ;  /* 0x000000a05e5e7825 */ /* 0x000fe200078e00ff */
[C---:B------:R-:W-:Y:S02]  /*2960*/  LOP3.LUT R6, R9.reuse, 0x1, RZ, 0xc0, !PT ;  /* 0x0000000109067812 */ /* 0x040fe400078ec0ff */
[----:B------:R-:W-:Y:S01]  /*2970*/  LOP3.LUT R8, R9, 0x4, RZ, 0xc0, !PT ;  /* 0x0000000409087812 */ /* 0x000fe200078ec0ff */
[----:B------:R-:W-:Y:S01]  /*2980*/  IMAD.IADD R126, R101, 0x1, R7 ;  /* 0x00000001657e7824 */ /* 0x000fe200078e0207 */
[----:B------:R-:W-:Y:S01]  /*2990*/  LOP3.LUT R7, R9, 0x2, RZ, 0xc0, !PT ;  /* 0x0000000209077812 */ /* 0x000fe200078ec0ff */
[----:B------:R-:W-:Y:S01]  /*29a0*/  VIADD R158, R20, 0x8 ;  /* 0x00000008149e7836 */ /* 0x000fe20000000000 */
[----:B------:R-:W-:Y:S01]  /*29b0*/  SHF.R.S32.HI R114, RZ, 0x4, R30 ;  /* 0x00000004ff727819 */ /* 0x000fe2000001141e */
[----:B------:R-:W-:Y:S01]  /*29c0*/  IMAD.IADD R127, R95, 0x1, R127 ;  /* 0x000000015f7f7824 */ /* 0x000fe200078e027f */
[----:B------:R-:W-:Y:S01]  /*29d0*/  LOP3.LUT R9, R9, 0x8, RZ, 0xc0, !PT ;  /* 0x0000000809097812 */ /* 0x000fe200078ec0ff */
[----:B------:R-:W-:Y:S01]  /*29e0*/  IMAD.IADD R20, R99, 0x1, R15 ;  /* 0x0000000163147824 */ /* 0x000fe200078e020f */
[----:B------:R-:W-:Y:S01]  /*29f0*/  SHF.R.S32.HI R116, RZ, 0x4, R12 ;  /* 0x00000004ff747819 */ /* 0x000fe2000001140c */
[----:B------:R-:W-:Y:S01]  /*2a00*/  IMAD.IADD R21, R15, 0x1, R97 ;  /* 0x000000010f157824 */ /* 0x000fe200078e0261 */
[----:B------:R-:W-:Y:S01]  /*2a10*/  SHF.R.S32.HI R111, RZ, 0x1f, R26 ;  /* 0x0000001fff6f7819 */ /* 0x000fe2000001141a */
[----:B------:R-:W-:Y:S01]  /*2a20*/  @!P6 BAR.SYNC.DEFER_BLOCKING 0x9, 0x100 ;  /* 0x024400000000eb1d */ /* 0x000fe20000010000 */
[----:B--2---:R-:W-:-:S05]  /*2a30*/  R2P PR, R25, 0x6 ;  /* 0x0000000619007804 */ /* 0x004fca0000000000 */
[----:B------:R-:W0:Y:S01]  /*2a40*/  S2R R25, SR_TID.X ;  /* 0x0000000000197919 */ /* 0x000e220000002100 */
[----:B------:R-:W-:Y:S02]  /*2a50*/  SEL R123, R123, 0xffffffe0, !P1 ;  /* 0xffffffe07b7b7807 */ /* 0x000fe40004800000 */
[----:B------:R-:W-:-:S04]  /*2a60*/  ISETP.GE.AND P1, PT, R193, UR4, PT ;  /* 0x00000004c1007c0c */ /* 0x000fc8000bf26270 */
[----:B------:R-:W-:Y:S02]  /*2a70*/  SEL R11, RZ, 0x20, P1 ;  /* 0x00000020ff0b7807 */ /* 0x000fe40000800000 */
[----:B------:R-:W-:Y:S02]  /*2a80*/  SEL R122, R122, 0xffffffc0, !P2 ;  /* 0xffffffc07a7a7807 */ /* 0x000fe40005000000 */
[----:B------:R-:W-:Y:S02]  /*2a90*/  LOP3.LUT R11, R28, R11, RZ, 0xfc, !PT ;  /* 0x0000000b1c0b7212 */ /* 0x000fe400078efcff */
[----:B0-----:R-:W-:-:S04]  /*2aa0*/  IADD3 R27, R25, -0x80, RZ ;  /* 0xffffff80191b7810 */ /* 0x001fc80007ffe0ff */
[----:B------:R-:W-:-:S04]  /*2ab0*/  LEA.HI R25, R27, R27, RZ, 0x1 ;  /* 0x0000001b1b197211 */ /* 0x000fc800078f08ff */
[----:B------:R-:W-:-:S05]  /*2ac0*/  LOP3.LUT R25, R25, 0xfffffffe, RZ, 0xc0, !PT ;  /* 0xfffffffe19197812 */ /* 0x000fca00078ec0ff */
[----:B------:R-:W-:Y:S01]  /*2ad0*/  IMAD.IADD R25, R27, 0x1, -R25 ;  /* 0x000000011b197824 */ /* 0x000fe200078e0a19 */
[----:B------:R-:W-:-:S03]  /*2ae0*/  LOP3.LUT R27, R30, 0xfffffff0, RZ, 0xc0, !PT ;  /* 0xfffffff01e1b7812 */ /* 0x000fc600078ec0ff */
[----:B------:R-:W-:Y:S01]  /*2af0*/  IMAD R113, R25, 0x80, R195 ;  /* 0x0000008019717824 */ /* 0x000fe200078e02c3 */
[----:B------:R-:W-:Y:S01]  /*2b00*/  LOP3.LUT R25, R12, 0xfffffff0, RZ, 0xc0, !PT ;  /* 0xfffffff00c197812 */ /* 0x000fe200078ec0ff */
[----:B------:R-:W-:Y:S01]  /*2b10*/  IMAD.IADD R130, R123, 0x1, R122 ;  /* 0x000000017b827824 */ /* 0x000fe200078e027a */
[----:B------:R-:W-:Y:S02]  /*2b20*/  SHF.R.S32.HI R124, RZ, 0x1f, R0 ;  /* 0x0000001fff7c7819 */ /* 0x000fe40000011400 */
[----:B------:R-:W-:Y:S02]  /*2b30*/  SHF.R.S32.HI R112, RZ, 0x1f, R25 ;  /* 0x0000001fff707819 */ /* 0x000fe40000011419 */
[----:B------:R-:W-:Y:S02]  /*2b40*/  SHF.R.S32.HI R110, RZ, 0x1f, R27 ;  /* 0x0000001fff6e7819 */ /* 0x000fe4000001141b */
[----:B------:R-:W-:Y:S02]  /*2b50*/  LOP3.LUT R28, R28, 0x1, RZ, 0xc0, !PT ;  /* 0x000000011c1c7812 */ /* 0x000fe400078ec0ff */
[----:B------:R-:W-:-:S02]  /*2b60*/  LOP3.LUT R29, R11, 0x2, RZ, 0xc0, !PT ;  /* 0x000000020b1d7812 */ /* 0x000fc400078ec0ff */
[C---:B------:R-:W-:Y:S02]  /*2b70*/  LOP3.LUT R30, R11.reuse, 0x4, RZ, 0xc0, !PT ;  /* 0x000000040b1e7812 */ /* 0x040fe400078ec0ff */
[C---:B------:R-:W-:Y:S02]  /*2b80*/  LOP3.LUT R31, R11.reuse, 0x8, RZ, 0xc0, !PT ;  /* 0x000000080b1f7812 */ /* 0x040fe400078ec0ff */
[C---:B------:R-:W-:Y:S02]  /*2b90*/  LOP3.LUT R32, R11.reuse, 0x10, RZ, 0xc0, !PT ;  /* 0x000000100b207812 */ /* 0x040fe400078ec0ff */
[----:B------:R-:W-:-:S07]  /*2ba0*/  LOP3.LUT R33, R11, 0x20, RZ, 0xc0, !PT ;  /* 0x000000200b217812 */ /* 0x000fce00078ec0ff */
.L_x_539:
[----:B--2---:R-:W2:Y:S01]  /*2bb0*/  LDL.LU R38, [R1] ;  /* 0x0000000001267983 */ /* 0x004ea20000300800 */
[----:B------:R-:W0:Y:S01]  /*2bc0*/  LDC R36, c[0x0][0x430] ;  /* 0x00010c00ff247b82 */ /* 0x000e220000000800 */
[----:B------:R-:W-:-:S04]  /*2bd0*/  VIADD R24, R24, 0xffffffff ;  /* 0xffffffff18187836 */ /* 0x000fc80000000000 */
[----:B------:R-:W-:-:S03]  /*2be0*/  IMAD R11, R24, 0xa0, R113 ;  /* 0x000000a0180b7824 */ /* 0x000fc600078e0271 */
[----:B------:R-:W1:Y:S01]  /*2bf0*/  LDC R117, c[0x0][0x3f4] ;  /* 0x0000fd00ff757b82 */ /* 0x000e620000000800 */
[----:B------:R-:W-:Y:S01]  /*2c00*/  IMAD.IADD R39, R125, 0x1, R11 ;  /* 0x000000017d277824 */ /* 0x000fe200078e020b */
[----:B------:R-:W-:-:S04]  /*2c10*/  ISETP.GE.AND P1, PT, R11, R2, PT ;  /* 0x000000020b00720c */ /* 0x000fc80003f26270 */
[----:B------:R-:W-:Y:S02]  /*2c20*/  ISETP.GT.OR P1, PT, R113, 0x9f, P1 ;  /* 0x0000009f7100780c */ /* 0x000fe40000f24670 */
[----:B------:R-:W-:Y:S02]  /*2c30*/  MOV R11, R39 ;  /* 0x00000027000b7202 */ /* 0x000fe40000000f00 */
[----:B0-----:R-:W-:-:S09]  /*2c40*/  ISETP.NE.AND P2, PT, R36, 0x1, PT ;  /* 0x000000012400780c */ /* 0x001fd20003f45270 */
[----:B------:R-:W0:Y:S08]  /*2c50*/  @!P1 LDC.64 R14, c[0x0][0x428] ;  /* 0x00010a00ff0e9b82 */ /* 0x000e300000000a00 */
[----:B---3--:R-:W3:Y:S08]  /*2c60*/  @!P1 LDC.64 R12, c[0x0][0x418] ;  /* 0x00010600ff0c9b82 */ /* 0x008ef00000000a00 */
[----:B----4-:R-:W4:Y:S08]  /*2c70*/  @P2 LDC R34, c[0x0][0x434] ;  /* 0x00010d00ff222b82 */ /* 0x010f300000000800 */
[----:B------:R-:W1:Y:S01]  /*2c80*/  @P2 LDC R35, c[0x0][0x438] ;  /* 0x00010e00ff232b82 */ /* 0x000e620000000800 */
[----:B----4-:R-:W-:-:S05]  /*2c90*/  @P2 IMAD.HI.U32 R34, R39, R34, RZ ;  /* 0x0000002227222227 */ /* 0x010fca00078e00ff */
[----:B-1----:R-:W-:Y:S01]  /*2ca0*/  @P2 SHF.R.U32.HI R11, RZ, R35, R34 ;  /* 0x00000023ff0b2219 */ /* 0x002fe20000011622 */
[----:B0-----:R-:W-:-:S03]  /*2cb0*/  @!P1 IMAD R34, R124, R14, RZ ;  /* 0x0000000e7c229224 */ /* 0x001fc600078e02ff */
[--C-:B------:R-:W-:Y:S01]  /*2cc0*/  @!P1 SHF.R.S32.HI R35, RZ, 0x1f, R11.reuse ;  /* 0x0000001fff239819 */ /* 0x100fe2000001140b */
[----:B------:R-:W-:Y:S02]  /*2cd0*/  @!P1 IMAD R37, R0, R15, R34 ;  /* 0x0000000f00259224 */ /* 0x000fe400078e0222 */
[----:B------:R-:W-:-:S04]  /*2ce0*/  @!P1 IMAD.MOV.U32 R34, RZ, RZ, R11 ;  /* 0x000000ffff229224 */ /* 0x000fc800078e000b */
[----:B------:R-:W-:-:S04]  /*2cf0*/  @!P1 IMAD.WIDE.U32 R14, R0, R14, R34 ;  /* 0x0000000e000e9225 */ /* 0x000fc800078e0022 */
[----:B------:R-:W-:Y:S01]  /*2d00*/  @!P1 IMAD.IADD R15, R15, 0x1, R37 ;  /* 0x000000010f0f9824 */ /* 0x000fe200078e0225 */
[----:B---3--:R-:W-:Y:S01]  /*2d10*/  @!P1 LEA R12, P2, R14, R12, 0x2 ;  /* 0x0000000c0e0c9211 */ /* 0x008fe200078410ff */
[----:B------:R-:W-:-:S03]  /*2d20*/  IMAD.MOV.U32 R34, RZ, RZ, RZ ;  /* 0x000000ffff227224 */ /* 0x000fc600078e00ff */
[----:B------:R-:W-:Y:S02]  /*2d30*/  @!P1 LEA.HI.X R13, R14, R13, R15, 0x2, P2 ;  /* 0x0000000d0e0d9211 */ /* 0x000fe400010f140f */
[----:B------:R-:W-:-:S03]  /*2d40*/  ISETP.GT.AND P2, PT, R24, R119, PT ;  /* 0x000000771800720c */ /* 0x000fc60003f44270 */
[----:B------:R0:W5:Y:S01]  /*2d50*/  @!P1 LDG.E R34, desc[UR50][R12.64] ;  /* 0x000000320c229981 */ /* 0x000162000c1e1900 */
[----:B------:R-:W-:Y:S01]  /*2d60*/  ISETP.GE.AND P1, PT, R117, 0x1, PT ;  /* 0x000000017500780c */ /* 0x000fe20003f26270 */
[----:B------:R-:W-:Y:S01]  /*2d70*/  IMAD.MOV R35, RZ, RZ, -R11 ;  /* 0x000000ffff237224 */ /* 0x000fe200078e0a0b */
[----:B------:R-:W-:Y:S05]  /*2d80*/  YIELD ;  /* 0x0000000000007946 */ /* 0x000fea0003800000 */
[C---:B------:R-:W-:Y:S01]  /*2d90*/  IMAD R37, R19.reuse, 0x7800, R213 ;  /* 0x0000780013257824 */ /* 0x040fe200078e02d5 */
[----:B------:R-:W-:Y:S01]  /*2da0*/  BSSY B0, `(.L_x_434) ;  /* 0x0000cec000007945 */ /* 0x000fe20003800000 */
[----:B------:R-:W-:-:S02]  /*2db0*/  IMAD R11, R19, 0x7800, R215 ;  /* 0x00007800130b7824 */ /* 0x000fc400078e02d7 */
[----:B------:R-:W-:Y:S01]  /*2dc0*/  IMAD R35, R36, R35, R39 ;  /* 0x0000002324237224 */ /* 0x000fe200078e0227 */
[C---:B------:R-:W-:Y:S01]  /*2dd0*/  IADD3 R37, R18.reuse, R37, RZ ;  /* 0x0000002512257210 */ /* 0x040fe20007ffe0ff */
[----:B------:R-:W-:Y:S01]  /*2de0*/  IMAD.IADD R36, R18, 0x1, R11 ;  /* 0x0000000112247824 */ /* 0x000fe200078e020b */
[----:B--2---:R-:W-:-:S04]  /*2df0*/  LOP3.LUT R38, R38, 0xfffffffd, RZ, 0xc0, !PT ;  /* 0xfffffffd26267812 */ /* 0x004fc800078ec0ff */
[----:B------:R-:W-:-:S05]  /*2e00*/  @P2 LOP3.LUT R38, R38, 0x2, RZ, 0xfc, !PT ;  /* 0x0000000226262812 */ /* 0x000fca00078efcff */
[----:B------:R0:W-:Y:S01]  /*2e10*/  STL [R1], R38 ;  /* 0x0000002601007387 */ /* 0x0001e20000100800 */
[----:B------:R-:W-:Y:S05]  /*2e20*/  @!P1 BRA `(.L_x_435) ;  /* 0x000000c400d09947 */ /* 0x000fea0003800000 */
[----:B------:R-:W-:Y:S01]  /*2e30*/  SHF.R.S32.HI R88, RZ, 0x1f, R35 ;  /* 0x0000001fff587819 */ /* 0x000fe20000011423 */
[----:B------:R-:W-:Y:S01]  /*2e40*/  ULDC.64 UR4, c[0x0][0x300] ;  /* 0x0000c00000047ab9 */ /* 0x000fe20000000a00 */
[----:B-----5:R-:W-:Y:S01]  /*2e50*/  SHF.R.S32.HI R89, RZ, 0x1f, R34 ;  /* 0x0000001fff597819 */ /* 0x020fe20000011422 */
[----:B0-----:R-:W-:-:S04]  /*2e60*/  IMAD.WIDE.U32 R12, R35, UR4, RZ ;  /* 0x00000004230c7c25 */ /* 0x001fc8000f8e00ff */
[----:B------:R-:W-:Y:S02]  /*2e70*/  IMAD R14, R88, UR4, RZ ;  /* 0x00000004580e7c24 */ /* 0x000fe4000f8e02ff */
[----:B------:R-:W-:Y:S02]  /*2e80*/  IMAD R90, R24, -0xa0, R2 ;  /* 0xffffff60185a7824 */ /* 0x000fe400078e0202 */
[----:B------:R-:W-:Y:S01]  /*2e90*/  IMAD R11, R35, UR5, R14 ;  /* 0x00000005230b7c24 */ /* 0x000fe2000f8e020e */
[----:B------:R-:W-:Y:S01]  /*2ea0*/  ULDC.64 UR4, c[0x0][0x310] ;  /* 0x0000c40000047ab9 */ /* 0x000fe20000000a00 */
[----:B------:R-:W-:Y:S01]  /*2eb0*/  IMAD R14, R126, R24, RZ ;  /* 0x000000187e0e7224 */ /* 0x000fe200078e02ff */
[----:B------:R-:W-:Y:S01]  /*2ec0*/  VIMNMX R90, R90, 0xa0, PT ;  /* 0x000000a05a5a7848 */ /* 0x000fe20003fe0100 */
[----:B------:R-:W-:Y:S02]  /*2ed0*/  IMAD R15, R89, UR4, RZ ;  /* 0x00000004590f7c24 */ /* 0x000fe4000f8e02ff */
[----:B------:R-:W-:Y:S01]  /*2ee0*/  IMAD.IADD R13, R13, 0x1, R11 ;  /* 0x000000010d0d7824 */ /* 0x000fe200078e020b */
[----:B------:R-:W-:Y:S01]  /*2ef0*/  SHF.R.S32.HI R11, RZ, 0x1f, R24 ;  /* 0x0000001fff0b7819 */ /* 0x000fe20000011418 */
[----:B------:R-:W-:-:S02]  /*2f00*/  IMAD R15, R34, UR5, R15 ;  /* 0x00000005220f7c24 */ /* 0x000fc4000f8e020f */
[----:B------:R-:W-:Y:S01]  /*2f10*/  IMAD.WIDE.U32 R12, R34, UR4, R12 ;  /* 0x00000004220c7c25 */ /* 0x000fe2000f8e000c */
[----:B------:R-:W-:-:S03]  /*2f20*/  ULDC.64 UR4, c[0x0][0x308] ;  /* 0x0000c20000047ab9 */ /* 0x000fc60000000a00 */
[----:B------:R-:W-:Y:S02]  /*2f30*/  IMAD.IADD R13, R13, 0x1, R15 ;  /* 0x000000010d0d7824 */ /* 0x000fe400078e020f */
[----:B------:R-:W-:Y:S02]  /*2f40*/  IMAD R39, R11, R100, R14 ;  /* 0x000000640b277224 */ /* 0x000fe400078e020e */
[----:B------:R-:W-:-:S04]  /*2f50*/  IMAD.WIDE.U32 R12, R169, UR4, R12 ;  /* 0x00000004a90c7c25 */ /* 0x000fc8000f8e000c */
[----:B------:R-:W-:Y:S01]  /*2f60*/  IMAD R120, R169, UR5, R13 ;  /* 0x00000005a9787c24 */ /* 0x000fe2000f8e020d */
[----:B------:R-:W-:Y:S01]  /*2f70*/  ULDC.64 UR4, c[0x0][0x2e8] ;  /* 0x0000ba0000047ab9 */ /* 0x000fe20000000a00 */
[-C--:B------:R-:W-:Y:S01]  /*2f80*/  IMAD R13, R127, R24.reuse, RZ ;  /* 0x000000187f0d7224 */ /* 0x080fe200078e02ff */
[----:B------:R-:W-:Y:S01]  /*2f90*/  IADD3 R121, P1, R12, UR4, RZ ;  /* 0x000000040c797c10 */ /* 0x000fe2000ff3e0ff */
[----:B------:R-:W-:Y:S01]  /*2fa0*/  ULDC.U8 UR4, c[0x0][0x410] ;  /* 0x0001040000047ab9 */ /* 0x000fe20000000000 */
[----:B------:R-:W-:Y:S02]  /*2fb0*/  IMAD.WIDE.U32 R14, R100, R24, RZ ;  /* 0x00000018640e7225 */ /* 0x000fe400078e00ff */
[----:B------:R-:W-:Y:S02]  /*2fc0*/  IADD3.X R120, R120, UR5, RZ, P1, !PT ;  /* 0x0000000578787c10 */ /* 0x000fe40008ffe4ff */
[----:B------:R-:W-:Y:S01]  /*2fd0*/  ISETP.NE.AND P1, PT, RZ, UR4, PT ;  /* 0x00000004ff007c0c */ /* 0x000fe2000bf25270 */
[----:B------:R-:W-:-:S02]  /*2fe0*/  IMAD R91, R11, R94, R13 ;  /* 0x0000005e0b5b7224 */ /* 0x000fc400078e020d */
[----:B------:R-:W-:-:S04]  /*2ff0*/  IMAD.WIDE.U32 R12, R94, R24, RZ ;  /* 0x000000185e0c7225 */ /* 0x000fc800078e00ff */
[----:B------:R-:W-:Y:S01]  /*3000*/  IMAD.IADD R11, R15, 0x1, R39 ;  /* 0x000000010f0b7824 */ /* 0x000fe200078e0227 */
[----:B------:R-:W-:-:S05]  /*3010*/  IADD3 R91, R13, R91, RZ ;  /* 0x0000005b0d5b7210 */ /* 0x000fca0007ffe0ff */
[----:B------:R-:W-:Y:S05]  /*3020*/  @!P1 BRA `(.L_x_436) ;  /* 0x00000060003c9947 */ /* 0x000fea0003800000 */
[----:B------:R-:W-:Y:S01]  /*3030*/  ISETP.GE.AND P2, PT, R195, R90, PT ;  /* 0x0000005ac300720c */ /* 0x000fe20003f46270 */
[----:B------:R-:W-:Y:S01]  /*3040*/  BSSY B1, `(.L_x_437) ;  /* 0x000003e000017945 */ /* 0x000fe20003800000 */
        /* <DEDUP_REMOVED lines=23> */
[----:B------:R-:W-:Y:S01]  /*31c0*/  CS2R R84, SRZ ;  /* 0x0000000000547805 */ /* 0x000fe2000001ff00 */
[----:B------:R-:W-:Y:S06]  /*31d0*/  @P2 BRA `(.L_x_438) ;  /* 0x0000000000902947 */ /* 0x000fec0003800000 */
[----:B------:R-:W-:Y:S01]  /*31e0*/  ULDC.64 UR4, c[0x0][0x3e8] ;  /* 0x0000fa0000047ab9 */ /* 0x000fe20000000a00 */
[----:B------:R-:W-:Y:S02]  /*31f0*/  CS2R R82, SRZ ;  /* 0x0000000000527805 */ /* 0x000fe4000001ff00 */
[----:B------:R-:W-:Y:S02]  /*3200*/  IADD3 R86, P1, P4, R104, UR4, R14 ;  /* 0x0000000468567c10 */ /* 0x000fe4000fc3e00e */
[----:B------:R-:W-:Y:S02]  /*3210*/  CS2R R84, SRZ ;  /* 0x0000000000547805 */ /* 0x000fe4000001ff00 */
[----:B------:R-:W-:Y:S01]  /*3220*/  IADD3.X R87, R93, UR5, R11, P1, P4 ;  /* 0x000000055d577c10 */ /* 0x000fe20008fe840b */
[----:B------:R-:W-:Y:S02]  /*3230*/  ULDC.64 UR4, c[0x0][0x400] ;  /* 0x0001000000047ab9 */ /* 0x000fe40000000a00 */
[----:B------:R-:W-:-:S04]  /*3240*/  IADD3 R128, P1, P4, R98, UR4, R12 ;  /* 0x0000000462807c10 */ /* 0x000fc8000fc3e00c */
[----:B------:R-:W-:Y:S02]  /*3250*/  IADD3.X R129, R20, UR5, R91, P1, P4 ;  /* 0x0000000514817c10 */ /* 0x000fe40008fe845b */
[----:B------:R-:W-:Y:S02]  /*3260*/  ISETP.GE.AND P1, PT, R22, R117, PT ;  /* 0x000000751600720c */ /* 0x000fe40003f26270 */
[----:B------:R-:W-:Y:S02]  /*3270*/  CS2R R78, SRZ ;  /* 0x00000000004e7805 */ /* 0x000fe4000001ff00 */
[----:B------:R-:W-:-:S09]  /*3280*/  CS2R R80, SRZ ;  /* 0x0000000000507805 */ /* 0x000fd2000001ff00 */
[----:B------:R0:W5:Y:S04]  /*3290*/  @!P1 LDG.E.64 R82, desc[UR50][R86.64] ;  /* 0x0000003256529981 */ /* 0x000168000c1e1b00 */
[----:B------:R0:W5:Y:S01]  /*32a0*/  @!P1 LDG.E.64 R84, desc[UR50][R128.64] ;  /* 0x0000003280549981 */ /* 0x000162000c1e1b00 */
        /* <DEDUP_REMOVED lines=20> */
[----:B------:R-:W-:-:S13]  /*33f0*/  ISETP.GE.AND P1, PT, R201, R117, PT ;  /* 0x00000075c900720c */ /* 0x000fda0003f26270 */
[----:B------:R0:W5:Y:S04]  /*3400*/  @!P1 LDG.E.64 R62, desc[UR50][R86.64+0x50] ;  /* 0x00005032563e9981 */ /* 0x000168000c1e1b00 */
[----:B------:R0:W5:Y:S02]  /*3410*/  @!P1 LDG.E.64 R64, desc[UR50][R128.64+0x50] ;  /* 0x0000503280409981 */ /* 0x000164000c1e1b00 */
.L_x_438:
[----:B------:R-:W-:Y:S05]  /*3420*/  BSYNC B1 ;  /* 0x0000000000017941 */ /* 0x000fea0003800000 */
.L_x_437:
[----:B0-----:R-:W-:Y:S01]  /*3430*/  VIADD R86, R195, 0x80 ;  /* 0x00000080c3567836 */ /* 0x001fe20000000000 */
[----:B------:R-:W-:Y:S01]  /*3440*/  BSSY B1, `(.L_x_439) ;  /* 0x000002d000017945 */ /* 0x000fe20003800000 */
[----:B-----5:R-:W-:Y:S02]  /*3450*/  IMAD.MOV.U32 R145, RZ, RZ, R62 ;  /* 0x000000ffff917224 */ /* 0x020fe400078e003e */
[----:B------:R-:W-:Y:S01]  /*3460*/  IMAD.MOV.U32 R149, RZ, RZ, R66 ;  /* 0x000000ffff957224 */ /* 0x000fe200078e0042 */
[----:B------:R-:W-:-:S13]  /*3470*/  ISETP.GE.AND P4, PT, R86, R90, PT ;  /* 0x0000005a5600720c */ /* 0x000fda0003f86270 */
[----:B------:R-:W-:Y:S05]  /*3480*/  @P4 BRA `(.L_x_440) ;  /* 0x0000000000a04947 */ /* 0x000fea0003800000 */
[----:B------:R-:W-:Y:S01]  /*3490*/  IADD3 R13, P1, P5, R104, R14, R107 ;  /* 0x0000000e680d7210 */ /* 0x000fe20007d3e06b */
[----:B------:R-:W-:Y:S01]  /*34a0*/  ULDC.64 UR4, c[0x0][0x3e8] ;  /* 0x0000fa0000047ab9 */ /* 0x000fe20000000a00 */
[----:B------:R-:W-:Y:S02]  /*34b0*/  CS2R R58, SRZ ;  /* 0x00000000003a7805 */ /* 0x000fe4000001ff00 */
[----:B------:R-:W-:Y:S02]  /*34c0*/  CS2R R60, SRZ ;  /* 0x00000000003c7805 */ /* 0x000fe4000001ff00 */
[----:B------:R-:W-:Y:S02]  /*34d0*/  IADD3.X R11, R93, R11, R106, P1, P5 ;  /* 0x0000000b5d0b7210 */ /* 0x000fe40000fea46a */
[----:B------:R-:W-:-:S04]  /*34e0*/  IADD3 R14, P1, P5, R98, R12, R109 ;  /* 0x0000000c620e7210 */ /* 0x000fc80007d3e06d */
[----:B------:R-:W-:Y:S02]  /*34f0*/  IADD3.X R91, R20, R91, R108, P1, P5 ;  /* 0x0000005b145b7210 */ /* 0x000fe40000fea46c */
[----:B------:R-:W-:-:S04]  /*3500*/  IADD3 R12, P1, R13, UR4, RZ ;  /* 0x000000040d0c7c10 */ /* 0x000fc8000ff3e0ff */
[----:B------:R-:W-:Y:S01]  /*3510*/  IADD3.X R13, R11, UR5, RZ, P1, !PT ;  /* 0x000000050b0d7c10 */ /* 0x000fe20008ffe4ff */
[----:B------:R-:W-:Y:S02]  /*3520*/  ULDC.64 UR4, c[0x0][0x400] ;  /* 0x0001000000047ab9 */ /* 0x000fe40000000a00 */
[----:B------:R-:W-:-:S04]  /*3530*/  IADD3 R14, P1, R14, UR4, RZ ;  /* 0x000000040e0e7c10 */ /* 0x000fc8000ff3e0ff */
[----:B------:R-:W-:Y:S02]  /*3540*/  IADD3.X R15, R91, UR5, RZ, P1, !PT ;  /* 0x000000055b0f7c10 */ /* 0x000fe40008ffe4ff */
        /* <DEDUP_REMOVED lines=28> */
.L_x_440:
[----:B------:R-:W-:Y:S05]  /*3710*/  BSYNC B1 ;  /* 0x0000000000017941 */ /* 0x000fea0003800000 */
.L_x_439:
[----:B------:R-:W-:Y:S01]  /*3720*/  UISETP.NE.AND UP0, UPT, UR48, 0x3, UPT ;  /* 0x000000033000788c */ /* 0x000fe2000bf05270 */
[----:B------:R-:W-:Y:S01]  /*3730*/  IMAD.MOV.U32 R154, RZ, RZ, R70 ;  /* 0x000000ffff9a7224 */ /* 0x000fe200078e0046 */
[----:B------:R-:W-:Y:S01]  /*3740*/  MOV R156, R74 ;  /* 0x0000004a009c7202 */ /* 0x000fe20000000f00 */
[----:B------:R-:W-:Y:S01]  /*3750*/  IMAD.MOV.U32 R161, RZ, RZ, R78 ;  /* 0x000000ffffa17224 */ /* 0x000fe200078e004e */
[----:B------:R-:W-:Y:S01]  /*3760*/  MOV R155, R72 ;  /* 0x00000048009b7202 */ /* 0x000fe20000000f00 */
[----:B------:R-:W-:Y:S01]  /*3770*/  IMAD.MOV.U32 R162, RZ, RZ, R82 ;  /* 0x000000ffffa27224 */ /* 0x000fe200078e0052 */
[----:B------:R-:W-:Y:S01]  /*3780*/  PLOP3.LUT P1, PT, PT, PT, UP0, 0x80, 0x0 ;  /* 0x000000000000781c */ /* 0x000fe20003f2f008 */
[----:B------:R-:W-:Y:S01]  /*3790*/  IMAD.MOV.U32 R150, RZ, RZ, R64 ;  /* 0x000000ffff967224 */ /* 0x000fe200078e0040 */
[----:B-----5:R-:W-:Y:S01]  /*37a0*/  MOV R128, R42 ;  /* 0x0000002a00807202 */ /* 0x020fe20000000f00 */
[----:B------:R-:W-:Y:S01]  /*37b0*/  IMAD.MOV.U32 R153, RZ, RZ, R68 ;  /* 0x000000ffff997224 */ /* 0x000fe200078e0044 */
[----:B------:R-:W-:Y:S01]  /*37c0*/  MOV R87, R40 ;  /* 0x0000002800577202 */ /* 0x000fe20000000f00 */
[----:B------:R-:W-:Y:S01]  /*37d0*/  IMAD.MOV.U32 R157, RZ, RZ, R76 ;  /* 0x000000ffff9d7224 */ /* 0x000fe200078e004c */
[----:B------:R-:W-:Y:S01]  /*37e0*/  MOV R148, R60 ;  /* 0x0000003c00947202 */ /* 0x000fe20000000f00 */
[----:B------:R-:W-:-:S02]  /*37f0*/  IMAD.MOV.U32 R160, RZ, RZ, R80 ;  /* 0x000000ffffa07224 */ /* 0x000fc400078e0050 */
[----:B------:R-:W-:Y:S02]  /*3800*/  IMAD.MOV.U32 R163, RZ, RZ, R84 ;  /* 0x000000ffffa37224 */ /* 0x000fe400078e0054 */
[----:B------:R-:W-:Y:S02]  /*3810*/  IMAD.MOV.U32 R86, RZ, RZ, R38 ;  /* 0x000000ffff567224 */ /* 0x000fe400078e0026 */
[----:B------:R-:W-:Y:S02]  /*3820*/  IMAD.MOV.U32 R139, RZ, RZ, R46 ;  /* 0x000000ffff8b7224 */ /* 0x000fe400078e002e */
[----:B------:R-:W-:Y:S02]  /*3830*/  IMAD.MOV.U32 R141, RZ, RZ, R50 ;  /* 0x000000ffff8d7224 */ /* 0x000fe400078e0032 */
[----:B------:R-:W-:Y:S02]  /*3840*/  IMAD.MOV.U32 R143, RZ, RZ, R54 ;  /* 0x000000ffff8f7224 */ /* 0x000fe400078e0036 */
[----:B------:R-:W-:-:S02]  /*3850*/  IMAD.MOV.U32 R146, RZ, RZ, R58 ;  /* 0x000000ffff927224 */ /* 0x000fc400078e003a */
[----:B------:R-:W-:Y:S02]  /*3860*/  IMAD.MOV.U32 R129, RZ, RZ, R44 ;  /* 0x000000ffff817224 */ /* 0x000fe400078e002c */
[----:B------:R-:W-:Y:S02]  /*3870*/  IMAD.MOV.U32 R140, RZ, RZ, R48 ;  /* 0x000000ffff8c7224 */ /* 0x000fe400078e0030 */
[----:B------:R-:W-:Y:S02]  /*3880*/  IMAD.MOV.U32 R142, RZ, RZ, R52 ;  /* 0x000000ffff8e7224 */ /* 0x000fe400078e0034 */
[----:B------:R-:W-:Y:S01]  /*3890*/  IMAD.MOV.U32 R144, RZ, RZ, R56 ;  /* 0x000000ffff907224 */ /* 0x000fe200078e0038 */
[----:B------:R-:W-:Y:S06]  /*38a0*/  @!P1 BRA `(.L_x_441) ;  /* 0x0000000000049947 */ /* 0x000fec0003800000 */
[----:B------:R-:W-:Y:S01]  /*38b0*/  BPT.TRAP 0x1 ;  /* 0x000000040000795c */ /* 0x000fe20000300000 */
.L_x_441:
[----:B------:R-:W-:Y:S01]  /*38c0*/  IMAD R91, R19, 0x8, R18 ;  /* 0x00000008135b7824 */ /* 0x000fe200078e0212 */
[----:B------:R-:W-:Y:S01]  /*38d0*/  SHF.L.U32 R92, R196, 0x1f, RZ ;  /* 0x0000001fc45c7819 */ /* 0x000fe200000006ff */
[----:B------:R-:W-:Y:S03]  /*38e0*/  BSSY B1, `(.L_x_442) ;  /* 0x0000003000017945 */ /* 0x000fe60003800000 */
[----:B------:R-:W1:Y:S02]  /*38f0*/  SYNCS.PHASECHK.TRANS64.TRYWAIT P5, [R91+URZ+0x29890], R92 ;  /* 0x0298905c5b0075a7 */ /* 0x000e6400080a017f */
[----:B-1----:R-:W-:Y:S05]  /*3900*/  @!P5 BRA `(.L_x_443) ;  /* 0x0000027c0030d947 */ /* 0x002fea0003800000 */
.L_x_776:
[----:B------:R-:W-:Y:S05]  /*3910*/  BSYNC B1 ;  /* 0x0000000000017941 */ /* 0x000fea0003800000 */
.L_x_442:
[----:B------:R-:W-:-:S03]  /*3920*/  UMOV UR4, 0xffffffff ;  /* 0xffffffff00047882 */ /* 0x000fc60000000000 */
[----:B------:R-:W-:Y:S05]  /*3930*/  BRA.DIV UR4, `(.L_x_444) ;  /* 0x0000027e04387947 */ /* 0x000fea000b800000 */
[----:B------:R2:W3:Y:S04]  /*3940*/  SHFL.IDX PT, R151, R120, RZ, 0x1e1f ;  /* 0x001e1fff78977589 */ /* 0x0004e800000e0000 */
[----:B------:R2:W4:Y:S02]  /*3950*/  SHFL.IDX PT, R11, R121, RZ, 0x1e1f ;  /* 0x001e1fff790b7589 */ /* 0x00052400000e0000 */
.L_x_780:
[----:B------:R-:W-:Y:S04]  /*3960*/  BSSY B1, `(.L_x_445) ;  /* 0x00002bf000017945 */ /* 0x000fe80003800000 */
[----:B------:R-:W-:Y:S05]  /*3970*/  @P2 BRA `(.L_x_446) ;  /* 0x0000002800f42947 */ /* 0x000fea0003800000 */
[----:B------:R-:W-:Y:S01]  /*3980*/  ISETP.NE.AND P2, PT, R28, RZ, PT ;  /* 0x000000ff1c00720c */ /* 0x000fe20003f45270 */
[----:B------:R-:W-:-:S12]  /*3990*/  BSSY B2, `(.L_x_447) ;  /* 0x0000074000027945 */ /* 0x000fd80003800000 */
[----:B------:R-:W-:Y:S05]  /*39a0*/  @!P2 BRA `(.L_x_448) ;  /* 0x0000000400c8a947 */ /* 0x000fea0003800000 */
[----:B0-----:R0:W0:Y:S01]  /*39b0*/  LDS.128 R12, [R37+0x1a400] ;  /* 0x01a40000250c7984 */ /* 0x0010220000000c00 */
[----:B------:R-:W-:Y:S01]  /*39c0*/  ISETP.GE.AND P2, PT, R22, R117, PT ;  /* 0x000000751600720c */ /* 0x000fe20003f46270 */
[----:B------:R-:W-:-:S12]  /*39d0*/  BSSY B3, `(.L_x_449) ;  /* 0x000006c000037945 */ /* 0x000fd80003800000 */
[----:B------:R-:W-:Y:S05]  /*39e0*/  @P2 BRA `(.L_x_450) ;  /* 0x0000000400a82947 */ /* 0x000fea0003800000 */
[--C-:B------:R-:W-:Y:S02]  /*39f0*/  SHF.R.U32.HI R82, RZ, 0x8, R83.reuse ;  /* 0x00000008ff527819 */ /* 0x100fe40000011653 */
[----:B------:R-:W-:Y:S02]  /*3a00*/  SHF.R.U32.HI R84, RZ, 0x10, R83 ;  /* 0x00000010ff547819 */ /* 0x000fe40000011653 */
[----:B------:R-:W-:Y:S01]  /*3a10*/  LOP3.LUT R83, R83, 0xff0000ff, RZ, 0xc0, !PT ;  /* 0xff0000ff53537812 */ /* 0x000fe200078ec0ff */
[----:B------:R-:W-:Y:S01]  /*3a20*/  IMAD.SHL.U32 R164, R82, 0x100, RZ ;  /* 0x0000010052a47824 */ /* 0x000fe200078e00ff */
[----:B------:R-:W-:Y:S01]  /*3a30*/  SHF.R.U32.HI R165, RZ, 0x8, R85 ;  /* 0x00000008ffa57819 */ /* 0x000fe20000011655 */
[----:B------:R-:W-:Y:S01]  /*3a40*/  IMAD.U32 R84, R84, 0x10000, RZ ;  /* 0x0001000054547824 */ /* 0x000fe200078e00ff */
[----:B------:R-:W-:Y:S02]  /*3a50*/  LOP3.LUT R166, R85, 0xff0000ff, RZ, 0xc0, !PT ;  /* 0xff0000ff55a67812 */ /* 0x000fe400078ec0ff */
[----:B------:R-:W-:Y:S01]  /*3a60*/  LOP3.LUT R83, R83, 0xff00, R164, 0xf8, !PT ;  /* 0x0000ff0053537812 */ /* 0x000fe200078ef8a4 */
[----:B------:R-:W-:Y:S01]  /*3a70*/  IMAD.SHL.U32 R165, R165, 0x100, RZ ;  /* 0x00000100a5a57824 */ /* 0x000fe200078e00ff */
[----:B0-----:R-:W-:-:S02]  /*3a80*/  F2FP.F16.E4M3.UNPACK_B R164, R13 ;  /* 0x0000000dffa4723e */ /* 0x001fc400020006ff */
[----:B------:R-:W-:Y:S02]  /*3a90*/  LOP3.LUT R83, R83, 0xff0000, R84, 0xf8, !PT ;  /* 0x00ff000053537812 */ /* 0x000fe400078ef854 */
[-C--:B------:R-:W-:Y:S02]  /*3aa0*/  F2FP.F16.E4M3.UNPACK_B R84, R163.reuse.H1 ;  /* 0x000000a3ff54723e */ /* 0x080fe400030006ff */
[----:B------:R-:W-:Y:S01]  /*3ab0*/  SHF.R.U32.HI R82, RZ, 0x10, R85 ;  /* 0x00000010ff527819 */ /* 0x000fe20000011655 */
[----:B------:R-:W-:Y:S01]  /*3ac0*/  HADD2.F32 R85, -RZ, R164.H1_H1 ;  /* 0x300000a4ff557230 */ /* 0x000fe20000004100 */
[----:B------:R-:W-:Y:S01]  /*3ad0*/  LOP3.LUT R166, R166, 0xff00, R165, 0xf8, !PT ;  /* 0x0000ff00a6a67812 */ /* 0x000fe200078ef8a5 */
[----:B------:R-:W-:Y:S01]  /*3ae0*/  HADD2.F32 R172, -RZ, R84.H0_H0 ;  /* 0x20000054ffac7230 */ /* 0x000fe20000004100 */
[----:B------:R-:W-:Y:S01]  /*3af0*/  F2FP.F16.E4M3.UNPACK_B R165, R162.H1 ;  /* 0x000000a2ffa5723e */ /* 0x000fe200030006ff */
[----:B------:R-:W-:Y:S01]  /*3b00*/  HADD2.F32 R164, -RZ, R164.H0_H0 ;  /* 0x200000a4ffa47230 */ /* 0x000fe20000004100 */
[----:B------:R-:W-:-:S02]  /*3b10*/  F2FP.F16.E4M3.UNPACK_B R163, R163 ;  /* 0x000000a3ffa3723e */ /* 0x000fc400020006ff */
[CC--:B------:R-:W-:Y:S01]  /*3b20*/  FMUL.FTZ R173, R85.reuse, R172.reuse ;  /* 0x000000ac55ad7220 */ /* 0x0c0fe20000410000 */
[--C-:B------:R-:W-:Y:S02]  /*3b30*/  HADD2.F32 R167, -RZ, R165.reuse.H0_H0 ;  /* 0x200000a5ffa77230 */ /* 0x100fe40000004100 */
[C---:B------:R-:W-:Y:S01]  /*3b40*/  FMUL.FTZ R172, R164.reuse, R172 ;  /* 0x000000aca4ac7220 */ /* 0x040fe20000410000 */
[----:B------:R-:W-:Y:S01]  /*3b50*/  HADD2.F32 R165, -RZ, R165.H1_H1 ;  /* 0x300000a5ffa57230 */ /* 0x000fe20000004100 */
[----:B------:R-:W-:Y:S02]  /*3b60*/  F2FP.F16.E4M3.UNPACK_B R162, R162 ;  /* 0x000000a2ffa2723e */ /* 0x000fe400020006ff */
[----:B------:R-:W-:Y:S01]  /*3b70*/  FFMA.FTZ R85, R85, R167, R172 ;  /* 0x000000a755557223 */ /* 0x000fe200000100ac */
[----:B------:R-:W-:Y:S01]  /*3b80*/  F2FP.F16.E4M3.UNPACK_B R172, R13.H1 ;  /* 0x0000000dffac723e */ /* 0x000fe200030006ff */
[----:B------:R-:W-:Y:S01]  /*3b90*/  FFMA.FTZ R164, R164, R167, -R173 ;  /* 0x000000a7a4a47223 */ /* 0x000fe200000108ad */
[----:B------:R-:W-:-:S03]  /*3ba0*/  HADD2.F32 R167, -RZ, R84.H1_H1 ;  /* 0x30000054ffa77230 */ /* 0x000fc60000004100 */
[--C-:B------:R-:W-:Y:S02]  /*3bb0*/  HADD2.F32 R13, -RZ, R172.reuse.H1_H1 ;  /* 0x300000acff0d7230 */ /* 0x100fe40000004100 */
[----:B------:R-:W-:-:S03]  /*3bc0*/  HADD2.F32 R84, -RZ, R172.H0_H0 ;  /* 0x200000acff547230 */ /* 0x000fc60000004100 */
[CC--:B------:R-:W-:Y:S02]  /*3bd0*/  FMUL.FTZ R172, R13.reuse, R167.reuse ;  /* 0x000000a70dac7220 */ /* 0x0c0fe40000410000 */
[C---:B------:R-:W-:Y:S02]  /*3be0*/  FMUL.FTZ R167, R84.reuse, R167 ;  /* 0x000000a754a77220 */ /* 0x040fe40000410000 */
[-C--:B------:R-:W-:Y:S02]  /*3bf0*/  FFMA.FTZ R84, R84, R165.reuse, -R172 ;  /* 0x000000a554547223 */ /* 0x080fe400000108ac */
[----:B------:R-:W-:Y:S01]  /*3c00*/  FFMA.FTZ R165, R13, R165, R167 ;  /* 0x000000a50da57223 */ /* 0x000fe200000100a7 */
[----:B------:R-:W-:Y:S01]  /*3c10*/  SHF.L.U32 R13, R82, 0x10, RZ ;  /* 0x00000010520d7819 */ /* 0x000fe200000006ff */
[----:B------:R-:W-:Y:S01]  /*3c20*/  IMAD.MOV.U32 R82, RZ, RZ, R15 ;  /* 0x000000ffff527224 */ /* 0x000fe200078e000f */
[----:B------:R-:W-:Y:S02]  /*3c30*/  F2FP.F16.E4M3.UNPACK_B R15, R83.H1 ;  /* 0x00000053ff0f723e */ /* 0x000fe400030006ff */
[----:B------:R-:W-:-:S02]  /*3c40*/  LOP3.LUT R13, R166, 0xff0000, R13, 0xf8, !PT ;  /* 0x00ff0000a60d7812 */ /* 0x000fc400078ef80d */
[-C--:B------:R-:W-:Y:S01]  /*3c50*/  F2FP.F16.E4M3.UNPACK_B R173, R82.reuse ;  /* 0x00000052ffad723e */ /* 0x080fe200020006ff */
[--C-:B------:R-:W-:Y:S01]  /*3c60*/  HADD2.F32 R172, -RZ, R15.reuse.H0_H0 ;  /* 0x2000000fffac7230 */ /* 0x100fe20000004100 */
[-C--:B------:R-:W-:Y:S01]  /*3c70*/  F2FP.F16.E4M3.UNPACK_B R166, R13.reuse.H1 ;  /* 0x0000000dffa6723e */ /* 0x080fe200030006ff */
[----:B------:R-:W-:Y:S01]  /*3c80*/  HADD2.F32 R15, -RZ, R15.H1_H1 ;  /* 0x3000000fff0f7230 */ /* 0x000fe20000004100 */
[----:B------:R-:W-:Y:S01]  /*3c90*/  F2FP.F16.E4M3.UNPACK_B R82, R82.H1 ;  /* 0x00000052ff52723e */ /* 0x000fe200030006ff */
[--C-:B------:R-:W-:Y:S01]  /*3ca0*/  HADD2.F32 R167, -RZ, R173.reuse.H1_H1 ;  /* 0x300000adffa77230 */ /* 0x100fe20000004100 */
[----:B------:R-:W-:Y:S01]  /*3cb0*/  F2FP.SATFINITE.E4M3.F32.PACK_AB_MERGE_C R84, R165, R84, RZ ;  /* 0x00000054a554723e */ /* 0x000fe200048070ff */
[--C-:B------:R-:W-:Y:S01]  /*3cc0*/  HADD2.F32 R174, -RZ, R166.reuse.H0_H0 ;  /* 0x200000a6ffae7230 */ /* 0x100fe20000004100 */
[----:B------:R-:W-:Y:S01]  /*3cd0*/  F2FP.F16.E4M3.UNPACK_B R13, R13 ;  /* 0x0000000dff0d723e */ /* 0x000fe200020006ff */
[----:B------:R-:W-:Y:S01]  /*3ce0*/  HADD2.F32 R173, -RZ, R173.H0_H0 ;  /* 0x200000adffad7230 */ /* 0x000fe20000004100 */
[----:B------:R-:W-:Y:S01]  /*3cf0*/  F2FP.SATFINITE.E4M3.F32.PACK_AB_MERGE_C R85, R85, R164, R84 ;  /* 0x000000a45555723e */ /* 0x000fe20004807054 */
[----:B------:R-:W-:-:S02]  /*3d00*/  HADD2.F32 R166, -RZ, R166.H1_H1 ;  /* 0x300000a6ffa67230 */ /* 0x000fc40000004100 */
[----:B------:R-:W-:Y:S01]  /*3d10*/  FMUL.FTZ R175, R167, R174 ;  /* 0x000000aea7af7220 */ /* 0x000fe20000410000 */
[----:B------:R-:W-:Y:S02]  /*3d20*/  F2FP.F16.E4M3.UNPACK_B R84, R14 ;  /* 0x0000000eff54723e */ /* 0x000fe400020006ff */
[----:B------:R-:W-:Y:S01]  /*3d30*/  F2FP.F16.E4M3.UNPACK_B R83, R83 ;  /* 0x00000053ff53723e */ /* 0x000fe200020006ff */
[C---:B------:R-:W-:Y:S01]  /*3d40*/  FFMA.FTZ R175, R173.reuse, R172, -R175 ;  /* 0x000000acadaf7223 */ /* 0x040fe200000108af */
[----:B------:R-:W-:Y:S01]  /*3d50*/  FMUL.FTZ R173, R173, R174 ;  /* 0x000000aeadad7220 */ /* 0x000fe20000410000 */
[----:B------:R-:W-:Y:S02]  /*3d60*/  F2FP.F16.E4M3.UNPACK_B R14, R14.H1 ;  /* 0x0000000eff0e723e */ /* 0x000fe400030006ff */
[----:B------:R-:W-:Y:S02]  /*3d70*/  HADD2.F32 R164, -RZ, R83.H0_H0 ;  /* 0x20000053ffa47230 */ /* 0x000fe40000004100 */
[----:B------:R-:W-:Y:S01]  /*3d80*/  FFMA.FTZ R173, R167, R172, R173 ;  /* 0x000000aca7ad7223 */ /* 0x000fe200000100ad */
[----:B------:R-:W-:-:S02]  /*3d90*/  HADD2.F32 R167, -RZ, R82.H1_H1 ;  /* 0x30000052ffa77230 */ /* 0x000fc40000004100 */
[----:B------:R-:W-:Y:S02]  /*3da0*/  HADD2.F32 R82, -RZ, R82.H0_H0 ;  /* 0x20000052ff527230 */ /* 0x000fe40000004100 */
[----:B------:R-:W-:Y:S02]  /*3db0*/  HADD2.F32 R83, -RZ, R83.H1_H1 ;  /* 0x30000053ff537230 */ /* 0x000fe40000004100 */
[----:B------:R-:W-:-:S04]  /*3dc0*/  FMUL.FTZ R172, R167, R166 ;  /* 0x000000a6a7ac7220 */ /* 0x000fc80000410000 */
[CC--:B------:R-:W-:Y:S01]  /*3dd0*/  FFMA.FTZ R172, R82.reuse, R15.reuse, -R172 ;  /* 0x0000000f52ac7223 */ /* 0x0c0fe200000108ac */
[----:B------:R-:W-:Y:S01]  /*3de0*/  FMUL.FTZ R82, R82, R166 ;  /* 0x000000a652527220 */ /* 0x000fe20000410000 */
[--C-:B------:R-:W-:Y:S02]  /*3df0*/  HADD2.F32 R166, -RZ, R13.reuse.H0_H0 ;  /* 0x2000000dffa67230 */ /* 0x100fe40000004100 */
[----:B------:R-:W-:Y:S02]  /*3e00*/  HADD2.F32 R13, -RZ, R13.H1_H1 ;  /* 0x3000000dff0d7230 */ /* 0x000fe40000004100 */
[----:B------:R-:W-:Y:S01]  /*3e10*/  FFMA.FTZ R82, R167, R15, R82 ;  /* 0x0000000fa7527223 */ /* 0x000fe20000010052 */
[--C-:B------:R-:W-:Y:S02]  /*3e20*/  HADD2.F32 R15, -RZ, R84.reuse.H1_H1 ;  /* 0x30000054ff0f7230 */ /* 0x100fe40000004100 */
[----:B------:R-:W-:Y:S02]  /*3e30*/  HADD2.F32 R84, -RZ, R84.H0_H0 ;  /* 0x20000054ff547230 */ /* 0x000fe40000004100 */
[----:B------:R-:W-:-:S02]  /*3e40*/  HADD2.F32 R167, -RZ, R163.H1_H1 ;  /* 0x300000a3ffa77230 */ /* 0x000fc40000004100 */
[CC--:B------:R-:W-:Y:S01]  /*3e50*/  FMUL.FTZ R165, R15.reuse, R166.reuse ;  /* 0x000000a60fa57220 */ /* 0x0c0fe20000410000 */
[----:B------:R-:W-:Y:S02]  /*3e60*/  HADD2.F32 R163, -RZ, R163.H0_H0 ;  /* 0x200000a3ffa37230 */ /* 0x000fe40000004100 */
[----:B------:R-:W-:Y:S01]  /*3e70*/  FMUL.FTZ R166, R84, R166 ;  /* 0x000000a654a67220 */ /* 0x000fe20000410000 */
[----:B------:R-:W-:Y:S01]  /*3e80*/  F2FP.SATFINITE.E4M3.F32.PACK_AB_MERGE_C R82, R82, R172, RZ ;  /* 0x000000ac5252723e */ /* 0x000fe200048070ff */
[-C--:B------:R-:W-:Y:S02]  /*3e90*/  FFMA.FTZ R165, R84, R164.reuse, -R165 ;  /* 0x000000a454a57223 */ /* 0x080fe400000108a5 */
[----:B------:R-:W-:Y:S01]  /*3ea0*/  FFMA.FTZ R166, R15, R164, R166 ;  /* 0x000000a40fa67223 */ /* 0x000fe200000100a6 */
[--C-:B------:R-:W-:Y:S02]  /*3eb0*/  HADD2.F32 R15, -RZ, R14.reuse.H1_H1 ;  /* 0x3000000eff0f7230 */ /* 0x100fe40000004100 */
[----:B------:R-:W-:-:S03]  /*3ec0*/  HADD2.F32 R14, -RZ, R14.H0_H0 ;  /* 0x2000000eff0e7230 */ /* 0x000fc60000004100 */
[CC--:B------:R-:W-:Y:S02]  /*3ed0*/  FMUL.FTZ R84, R15.reuse, R13.reuse ;  /* 0x0000000d0f547220 */ /* 0x0c0fe40000410000 */
[C---:B------:R-:W-:Y:S02]  /*3ee0*/  FMUL.FTZ R164, R14.reuse, R13 ;  /* 0x0000000d0ea47220 */ /* 0x040fe40000410000 */
[-C--:B------:R-:W-:Y:S01]  /*3ef0*/  FFMA.FTZ R13, R14, R83.reuse, -R84 ;  /* 0x000000530e0d7223 */ /* 0x080fe20000010854 */
[----:B------:R-:W-:Y:S01]  /*3f00*/  F2FP.F16.E4M3.UNPACK_B R84, R12.H1 ;  /* 0x0000000cff54723e */ /* 0x000fe200030006ff */
[----:B------:R-:W-:Y:S01]  /*3f10*/  FFMA.FTZ R14, R15, R83, R164 ;  /* 0x000000530f0e7223 */ /* 0x000fe200000100a4 */
[--C-:B------:R-:W-:Y:S02]  /*3f20*/  HADD2.F32 R83, -RZ, R162.reuse.H1_H1 ;  /* 0x300000a2ff537230 */ /* 0x100fe40000004100 */
[----:B------:R-:W-:Y:S02]  /*3f30*/  HADD2.F32 R162, -RZ, R162.H0_H0 ;  /* 0x200000a2ffa27230 */ /* 0x000fe40000004100 */
[--C-:B------:R-:W-:Y:S01]  /*3f40*/  HADD2.F32 R15, -RZ, R84.reuse.H1_H1 ;  /* 0x30000054ff0f7230 */ /* 0x100fe20000004100 */
[----:B------:R-:W-:Y:S01]  /*3f50*/  F2FP.SATFINITE.E4M3.F32.PACK_AB_MERGE_C R13, R14, R13, RZ ;  /* 0x0000000d0e0d723e */ /* 0x000fe200048070ff */
[----:B------:R-:W-:-:S03]  /*3f60*/  HADD2.F32 R84, -RZ, R84.H0_H0 ;  /* 0x20000054ff547230 */ /* 0x000fc60000004100 */
[C---:B------:R-:W-:Y:S01]  /*3f70*/  FMUL.FTZ R164, R15.reuse, R167 ;  /* 0x000000a70fa47220 */ /* 0x040fe20000410000 */
[----:B------:R-:W-:Y:S01]  /*3f80*/  F2FP.SATFINITE.E4M3.F32.PACK_AB_MERGE_C R165, R166, R165, R13 ;  /* 0x000000a5a6a5723e */ /* 0x000fe2000480700d */
[C---:B------:R-:W-:Y:S01]  /*3f90*/  FMUL.FTZ R167, R84.reuse, R167 ;  /* 0x000000a754a77220 */ /* 0x040fe20000410000 */
[----:B------:R-:W-:Y:S02]  /*3fa0*/  IMAD.MOV.U32 R13, RZ, RZ, R85 ;  /* 0x000000ffff0d7224 */ /* 0x000fe400078e0055 */
[-C--:B------:R-:W-:Y:S01]  /*3fb0*/  FFMA.FTZ R164, R84, R83.reuse, -R164 ;  /* 0x0000005354a47223 */ /* 0x080fe200000108a4 */
[----:B------:R-:W-:Y:S01]  /*3fc0*/  FFMA.FTZ R167, R15, R83, R167 ;  /* 0x000000530fa77223 */ /* 0x000fe200000100a7 */
[----:B------:R-:W-:Y:S01]  /*3fd0*/  F2FP.F16.E4M3.UNPACK_B R15, R12 ;  /* 0x0000000cff0f723e */ /* 0x000fe200020006ff */
[----:B------:R-:W-:-:S03]  /*3fe0*/  IMAD.MOV.U32 R14, RZ, RZ, R165 ;  /* 0x000000ffff0e7224 */ /* 0x000fc600078e00a5 */
[----:B------:R-:W-:Y:S01]  /*3ff0*/  F2FP.SATFINITE.E4M3.F32.PACK_AB_MERGE_C R164, R167, R164, RZ ;  /* 0x000000a4a7a4723e */ /* 0x000fe200048070ff */
[--C-:B------:R-:W-:Y:S02]  /*4000*/  HADD2.F32 R12, -RZ, R15.reuse.H1_H1 ;  /* 0x3000000fff0c7230 */ /* 0x100fe40000004100 */
[----:B------:R-:W-:-:S03]  /*4010*/  HADD2.F32 R15, -RZ, R15.H0_H0 ;  /* 0x2000000fff0f7230 */ /* 0x000fc60000004100 */
[CC--:B------:R-:W-:Y:S02]  /*4020*/  FMUL.FTZ R83, R12.reuse, R163.reuse ;  /* 0x000000a30c537220 */ /* 0x0c0fe40000410000 */
[C---:B------:R-:W-:Y:S02]  /*4030*/  FMUL.FTZ R163, R15.reuse, R163 ;  /* 0x000000a30fa37220 */ /* 0x040fe40000410000 */
[-C--:B------:R-:W-:Y:S01]  /*4040*/  FFMA.FTZ R83, R15, R162.reuse, -R83 ;  /* 0x000000a20f537223 */ /* 0x080fe20000010853 */
[----:B------:R-:W-:Y:S01]  /*4050*/  F2FP.SATFINITE.E4M3.F32.PACK_AB_MERGE_C R15, R173, R175, R82 ;  /* 0x000000afad0f723e */ /* 0x000fe20004807052 */
[----:B------:R-:W-:-:S05]  /*4060*/  FFMA.FTZ R163, R12, R162, R163 ;  /* 0x000000a20ca37223 */ /* 0x000fca00000100a3 */
[----:B------:R-:W-:-:S05]  /*4070*/  F2FP.SATFINITE.E4M3.F32.PACK_AB_MERGE_C R83, R163, R83, R164 ;  /* 0x00000053a353723e */ /* 0x000fca00048070a4 */
[----:B------:R-:W-:-:S07]  /*4080*/  IMAD.MOV.U32 R12, RZ, RZ, R83 ;  /* 0x000000ffff0c7224 */ /* 0x000fce00078e0053 */
.L_x_450:
[----:B------:R-:W-:Y:S05]  /*4090*/  BSYNC B3 ;  /* 0x0000000000037941 */ /* 0x000fea0003800000 */
.L_x_449:
[----:B----4-:R-:W-:-:S04]  /*40a0*/  IADD3 R82, P2, R16, R11, RZ ;  /* 0x0000000b10527210 */ /* 0x010fc80007f5e0ff */
[----:B---3--:R-:W-:-:S05]  /*40b0*/  IADD3.X R83, R151, R17, RZ, P2, !PT ;  /* 0x0000001197537210 */ /* 0x008fca00017fe4ff */
[----:B0-----:R0:W-:Y:S04]  /*40c0*/  ST.E.128 desc[UR50][R82.64], R12 ;  /* 0x0000000c52007985 */ /* 0x0011e8000c101d32 */
.L_x_448:
[----:B------:R-:W-:Y:S05]  /*40d0*/  BSYNC B2 ;  /* 0x0000000000027941 */ /* 0x000fea0003800000 */
.L_x_447:
        /* <DEDUP_REMOVED lines=8> */
[----:B------:R-:W-:Y:S02]  /*4160*/  LOP3.LUT R80, R79, 0xff0000ff, RZ, 0xc0, !PT ;  /* 0xff0000ff4f507812 */ /* 0x000fe400078ec0ff */
[----:B------:R-:W-:Y:S01]  /*4170*/  SHF.R.U32.HI R79, RZ, 0x10, R79 ;  /* 0x00000010ff4f7819 */ /* 0x000fe2000001164f */
[----:B------:R-:W-:Y:S01]  /*4180*/  IMAD.SHL.U32 R82, R82, 0x100, RZ ;  /* 0x0000010052527824 */ /* 0x000fe200078e00ff */
[----:B------:R-:W-:Y:S02]  /*4190*/  SHF.R.U32.HI R83, RZ, 0x8, R81 ;  /* 0x00000008ff537819 */ /* 0x000fe40000011651 */
[----:B------:R-:W-:Y:S01]  /*41a0*/  LOP3.LUT R84, R81, 0xff0000ff, RZ, 0xc0, !PT ;  /* 0xff0000ff51547812 */ /* 0x000fe200078ec0ff */
[----:B------:R-:W-:Y:S01]  /*41b0*/  IMAD.U32 R79, R79, 0x10000, RZ ;  /* 0x000100004f4f7824 */ /* 0x000fe200078e00ff */
        /* <DEDUP_REMOVED lines=27> */
[----:B------:R-:W-:Y:S01]  /*4370*/  IMAD.U32 R13, R78, 0x10000, RZ ;  /* 0x000100004e0d7824 */ /* 0x000fe200078e00ff */
[----:B------:R-:W-:Y:S02]  /*4380*/  MOV R78, R15 ;  /* 0x0000000f004e7202 */ /* 0x000fe40000000f00 */
[----:B------:R-:W-:-:S02]  /*4390*/  F2FP.F16.E4M3.UNPACK_B R15, R79.H1 ;  /* 0x0000004fff0f723e */ /* 0x000fc400030006ff */
[----:B------:R-:W-:Y:S02]  /*43a0*/  LOP3.LUT R13, R84, 0xff0000, R13, 0xf8, !PT ;  /* 0x00ff0000540d7812 */ /* 0x000fe400078ef80d */
        /* <DEDUP_REMOVED lines=56> */
[----:B------:R-:W-:-:S04]  /*4730*/  F2FP.F16.E4M3.UNPACK_B R15, R12 ;  /* 0x0000000cff0f723e */ /* 0x000fc800020006ff */
[----:B------:R-:W-:Y:S01]  /*4740*/  F2FP.SATFINITE.E4M3.F32.PACK_AB_MERGE_C R82, R85, R82, RZ ;  /* 0x000000525552723e */ /* 0x000fe200048070ff */
[--C-:B------:R-:W-:Y:S02]  /*4750*/  HADD2.F32 R12, -RZ, R15.reuse.H1_H1 ;  /* 0x3000000fff0c7230 */ /* 0x100fe40000004100 */
[----:B------:R-:W-:-:S03]  /*4760*/  HADD2.F32 R15, -RZ, R15.H0_H0 ;  /* 0x2000000fff0f7230 */ /* 0x000fc60000004100 */
[CC--:B------:R-:W-:Y:S02]  /*4770*/  FMUL.FTZ R79, R12.reuse, R160.reuse ;  /* 0x000000a00c4f7220 */ /* 0x0c0fe40000410000 */
[C---:B------:R-:W-:Y:S02]  /*4780*/  FMUL.FTZ R160, R15.reuse, R160 ;  /* 0x000000a00fa07220 */ /* 0x040fe40000410000 */
[----:B------:R-:W-:Y:S01]  /*4790*/  FFMA.FTZ R79, R15, R161, -R79 ;  /* 0x000000a10f4f7223 */ /* 0x000fe2000001084f */
[----:B------:R-:W-:Y:S01]  /*47a0*/  F2FP.SATFINITE.E4M3.F32.PACK_AB_MERGE_C R15, R163, R165, R78 ;  /* 0x000000a5a30f723e */ /* 0x000fe2000480704e */
[----:B------:R-:W-:-:S05]  /*47b0*/  FFMA.FTZ R160, R12, R161, R160 ;  /* 0x000000a10ca07223 */ /* 0x000fca00000100a0 */
[----:B------:R-:W-:-:S07]  /*47c0*/  F2FP.SATFINITE.E4M3.F32.PACK_AB_MERGE_C R12, R160, R79, R82 ;  /* 0x0000004fa00c723e */ /* 0x000fce0004807052 */
.L_x_454:
[----:B------:R-:W-:Y:S05]  /*47d0*/  BSYNC B3 ;  /* 0x0000000000037941 */ /* 0x000fea0003800000 */
.L_x_453:
[----:B------:R-:W-:-:S05]  /*47e0*/  IMAD.SHL.U32 R80, R170, 0x10, RZ ;  /* 0x00000010aa507824 */ /* 0x000fca00078e00ff */
[----:B----4-:R-:W-:-:S04]  /*47f0*/  IADD3 R78, P2, R11, R80, RZ ;  /* 0x000000500b4e7210 */ /* 0x010fc80007f5e0ff */
[----:B---3--:R-:W-:-:S05]  /*4800*/  LEA.HI.X.SX32 R79, R80, R151, 0x1, P2 ;  /* 0x00000097504f7211 */ /* 0x008fca00010f0eff */
[----:B0-----:R0:W-:Y:S04]  /*4810*/  ST.E.128 desc[UR50][R78.64], R12 ;  /* 0x0000000c4e007985 */ /* 0x0011e8000c101d32 */
.L_x_452:
[----:B------:R-:W-:Y:S05]  /*4820*/  BSYNC B2 ;  /* 0x0000000000027941 */ /* 0x000fea0003800000 */
.L_x_451:
[----:B------:R-:W-:Y:S01]  /*4830*/  ISETP.NE.AND P2, PT, R30, RZ, PT ;  /* 0x000000ff1e00720c */ /* 0x000fe20003f45270 */
[----:B------:R-:W-:-:S12]  /*4840*/  BSSY B2, `(.L_x_455) ;  /* 0x0000072000027945 */ /* 0x000fd80003800000 */
[----:B------:R-:W-:Y:S05]  /*4850*/  @!P2 BRA `(.L_x_456) ;  /* 0x0000000400c0a947 */ /* 0x000fea0003800000 */
[----:B0-----:R0:W0:Y:S01]  /*4860*/  LDS.128 R12, [R37+0x1cc00] ;  /* 0x01cc0000250c7984 */ /* 0x0010220000000c00 */
[----:B------:R-:W-:Y:S01]  /*4870*/  ISETP.GE.AND P2, PT, R199, R117, PT ;  /* 0x00000075c700720c */ /* 0x000fe20003f46270 */
[----:B------:R-:W-:-:S12]  /*4880*/  BSSY B3, `(.L_x_457) ;  /* 0x0000069000037945 */ /* 0x000fd80003800000 */
[----:B------:R-:W-:Y:S05]  /*4890*/  @P2 BRA `(.L_x_458) ;  /* 0x00000004009c2947 */ /* 0x000fea0003800000 */
[----:B------:R-:W-:Y:S02]  /*48a0*/  SHF.R.U32.HI R80, RZ, 0x8, R77 ;  /* 0x00000008ff507819 */ /* 0x000fe4000001164d */
[--C-:B------:R-:W-:Y:S02]  /*48b0*/  SHF.R.U32.HI R76, RZ, 0x10, R75.reuse ;  /* 0x00000010ff4c7819 */ /* 0x100fe4000001164b */
[----:B------:R-:W-:Y:S02]  /*48c0*/  SHF.R.U32.HI R78, RZ, 0x8, R75 ;  /* 0x00000008ff4e7819 */ /* 0x000fe4000001164b */
[----:B------:R-:W-:Y:S02]  /*48d0*/  LOP3.LUT R79, R75, 0xff0000ff, RZ, 0xc0, !PT ;  /* 0xff0000ff4b4f7812 */ /* 0x000fe400078ec0ff */
[----:B------:R-:W-:Y:S01]  /*48e0*/  SHF.R.U32.HI R75, RZ, 0x10, R77 ;  /* 0x00000010ff4b7819 */ /* 0x000fe2000001164d */
[----:B------:R-:W-:Y:S01]  /*48f0*/  IMAD.SHL.U32 R78, R78, 0x100, RZ ;  /* 0x000001004e4e7824 */ /* 0x000fe200078e00ff */
[----:B------:R-:W-:Y:S01]  /*4900*/  LOP3.LUT R74, R77, 0xff0000ff, RZ, 0xc0, !PT ;  /* 0xff0000ff4d4a7812 */ /* 0x000fe200078ec0ff */
[----:B------:R-:W-:Y:S01]  /*4910*/  IMAD.SHL.U32 R77, R80, 0x100, RZ ;  /* 0x00000100504d7824 */ /* 0x000fe200078e00ff */
[----:B0-----:R-:W-:-:S02]  /*4920*/  F2FP.F16.E4M3.UNPACK_B R83, R13 ;  /* 0x0000000dff53723e */ /* 0x001fc400020006ff */
[----:B------:R-:W-:Y:S02]  /*4930*/  LOP3.LUT R78, R79, 0xff00, R78, 0xf8, !PT ;  /* 0x0000ff004f4e7812 */ /* 0x000fe400078ef84e */
[----:B------:R-:W-:Y:S01]  /*4940*/  LOP3.LUT R77, R74, 0xff00, R77, 0xf8, !PT ;  /* 0x0000ff004a4d7812 */ /* 0x000fe200078ef84d */
[--C-:B------:R-:W-:Y:S01]  /*4950*/  HADD2.F32 R79, -RZ, R83.reuse.H1_H1 ;  /* 0x30000053ff4f7230 */ /* 0x100fe20000004100 */
[-C--:B------:R-:W-:Y:S01]  /*4960*/  F2FP.F16.E4M3.UNPACK_B R74, R157.reuse.H1 ;  /* 0x0000009dff4a723e */ /* 0x080fe200030006ff */
[----:B------:R-:W-:Y:S01]  /*4970*/  HADD2.F32 R83, -RZ, R83.H0_H0 ;  /* 0x20000053ff537230 */ /* 0x000fe20000004100 */
[-C--:B------:R-:W-:Y:S02]  /*4980*/  F2FP.F16.E4M3.UNPACK_B R81, R156.reuse.H1 ;  /* 0x0000009cff51723e */ /* 0x080fe400030006ff */
[----:B------:R-:W-:Y:S01]  /*4990*/  F2FP.F16.E4M3.UNPACK_B R157, R157 ;  /* 0x0000009dff9d723e */ /* 0x000fe200020006ff */
[----:B------:R-:W-:Y:S01]  /*49a0*/  HADD2.F32 R84, -RZ, R74.H0_H0 ;  /* 0x2000004aff547230 */ /* 0x000fe20000004100 */
[----:B------:R-:W-:Y:S01]  /*49b0*/  F2FP.F16.E4M3.UNPACK_B R156, R156 ;  /* 0x0000009cff9c723e */ /* 0x000fe200020006ff */
[----:B------:R-:W-:-:S02]  /*49c0*/  HADD2.F32 R82, -RZ, R81.H0_H0 ;  /* 0x20000051ff527230 */ /* 0x000fc40000004100 */
[----:B------:R-:W-:Y:S02]  /*49d0*/  HADD2.F32 R74, -RZ, R74.H1_H1 ;  /* 0x3000004aff4a7230 */ /* 0x000fe40000004100 */
[-C--:B------:R-:W-:Y:S01]  /*49e0*/  FMUL.FTZ R80, R79, R84.reuse ;  /* 0x000000544f507220 */ /* 0x080fe20000410000 */
[----:B------:R-:W-:-:S03]  /*49f0*/  FMUL.FTZ R84, R83, R84 ;  /* 0x0000005453547220 */ /* 0x000fc60000410000 */
[-C--:B------:R-:W-:Y:S01]  /*4a00*/  FFMA.FTZ R80, R83, R82.reuse, -R80 ;  /* 0x0000005253507223 */ /* 0x080fe20000010850 */
[----:B------:R-:W-:Y:S01]  /*4a10*/  F2FP.F16.E4M3.UNPACK_B R83, R13.H1 ;  /* 0x0000000dff53723e */ /* 0x000fe200030006ff */
[----:B------:R-:W-:Y:S01]  /*4a20*/  FFMA.FTZ R79, R79, R82, R84 ;  /* 0x000000524f4f7223 */ /* 0x000fe20000010054 */
[----:B------:R-:W-:Y:S01]  /*4a30*/  HADD2.F32 R82, -RZ, R81.H1_H1 ;  /* 0x30000051ff527230 */ /* 0x000fe20000004100 */
[----:B------:R-:W-:Y:S01]  /*4a40*/  SHF.L.U32 R81, R76, 0x10, RZ ;  /* 0x000000104c517819 */ /* 0x000fe200000006ff */
[----:B------:R-:W-:Y:S02]  /*4a50*/  IMAD.U32 R76, R75, 0x10000, RZ ;  /* 0x000100004b4c7824 */ /* 0x000fe400078e00ff */
[--C-:B------:R-:W-:Y:S01]  /*4a60*/  HADD2.F32 R13, -RZ, R83.reuse.H1_H1 ;  /* 0x30000053ff0d7230 */ /* 0x100fe20000004100 */
[----:B------:R-:W-:Y:S01]  /*4a70*/  LOP3.LUT R75, R78, 0xff0000, R81, 0xf8, !PT ;  /* 0x00ff00004e4b7812 */ /* 0x000fe200078ef851 */
[----:B------:R-:W-:Y:S01]  /*4a80*/  HADD2.F32 R83, -RZ, R83.H0_H0 ;  /* 0x20000053ff537230 */ /* 0x000fe20000004100 */
[----:B------:R-:W-:-:S02]  /*4a90*/  LOP3.LUT R76, R77, 0xff0000, R76, 0xf8, !PT ;  /* 0x00ff00004d4c7812 */ /* 0x000fc400078ef84c */
[-C--:B------:R-:W-:Y:S01]  /*4aa0*/  FMUL.FTZ R84, R13, R74.reuse ;  /* 0x0000004a0d547220 */ /* 0x080fe20000410000 */
[----:B------:R-:W-:Y:S01]  /*4ab0*/  F2FP.F16.E4M3.UNPACK_B R78, R75.H1 ;  /* 0x0000004bff4e723e */ /* 0x000fe200030006ff */
[C---:B------:R-:W-:Y:S01]  /*4ac0*/  FMUL.FTZ R160, R83.reuse, R74 ;  /* 0x0000004a53a07220 */ /* 0x040fe20000410000 */
[----:B------:R-:W-:Y:S01]  /*4ad0*/  F2FP.F16.E4M3.UNPACK_B R77, R76.H1 ;  /* 0x0000004cff4d723e */ /* 0x000fe200030006ff */
[-C--:B------:R-:W-:Y:S01]  /*4ae0*/  FFMA.FTZ R74, R83, R82.reuse, -R84 ;  /* 0x00000052534a7223 */ /* 0x080fe20000010854 */
[-C--:B------:R-:W-:Y:S01]  /*4af0*/  F2FP.F16.E4M3.UNPACK_B R83, R15.reuse ;  /* 0x0000000fff53723e */ /* 0x080fe200020006ff */
[----:B------:R-:W-:Y:S01]  /*4b00*/  FFMA.FTZ R13, R13, R82, R160 ;  /* 0x000000520d0d7223 */ /* 0x000fe200000100a0 */
[----:B------:R-:W-:Y:S01]  /*4b10*/  HADD2.F32 R82, -RZ, R78.H0_H0 ;  /* 0x2000004eff527230 */ /* 0x000fe20000004100 */
[----:B------:R-:W-:Y:S01]  /*4b20*/  F2FP.F16.E4M3.UNPACK_B R15, R15.H1 ;  /* 0x0000000fff0f723e */ /* 0x000fe200030006ff */
[----:B------:R-:W-:Y:S01]  /*4b30*/  HADD2.F32 R84, -RZ, R77.H0_H0 ;  /* 0x2000004dff547230 */ /* 0x000fe20000004100 */
[----:B------:R-:W-:Y:S01]  /*4b40*/  F2FP.F16.E4M3.UNPACK_B R76, R76 ;  /* 0x0000004cff4c723e */ /* 0x000fe200020006ff */
[--C-:B------:R-:W-:Y:S01]  /*4b50*/  HADD2.F32 R81, -RZ, R83.reuse.H1_H1 ;  /* 0x30000053ff517230 */ /* 0x100fe20000004100 */
[----:B------:R-:W-:Y:S01]  /*4b60*/  F2FP.SATFINITE.E4M3.F32.PACK_AB_MERGE_C R13, R13, R74, RZ ;  /* 0x0000004a0d0d723e */ /* 0x000fe200048070ff */
[----:B------:R-:W-:Y:S01]  /*4b70*/  HADD2.F32 R83, -RZ, R83.H0_H0 ;  /* 0x20000053ff537230 */ /* 0x000fe20000004100 */
[----:B------:R-:W-:Y:S01]  /*4b80*/  F2FP.F16.E4M3.UNPACK_B R75, R75 ;  /* 0x0000004bff4b723e */ /* 0x000fe200020006ff */
[----:B------:R-:W-:-:S02]  /*4b90*/  HADD2.F32 R77, -RZ, R77.H1_H1 ;  /* 0x3000004dff4d7230 */ /* 0x000fc40000004100 */
[----:B------:R-:W-:Y:S01]  /*4ba0*/  FMUL.FTZ R85, R81, R84 ;  /* 0x0000005451557220 */ /* 0x000fe20000410000 */
[----:B------:R-:W-:Y:S01]  /*4bb0*/  IMAD.MOV.U32 R74, RZ, RZ, R14 ;  /* 0x000000ffff4a7224 */ /* 0x000fe200078e000e */
[----:B------:R-:W-:Y:S01]  /*4bc0*/  F2FP.SATFINITE.E4M3.F32.PACK_AB_MERGE_C R13, R79, R80, R13 ;  /* 0x000000504f0d723e */ /* 0x000fe2000480700d */
[----:B------:R-:W-:Y:S02]  /*4bd0*/  HADD2.F32 R78, -RZ, R78.H1_H1 ;  /* 0x3000004eff4e7230 */ /* 0x000fe40000004100 */
[C---:B------:R-:W-:Y:S01]  /*4be0*/  FFMA.FTZ R85, R83.reuse, R82, -R85 ;  /* 0x0000005253557223 */ /* 0x040fe20000010855 */
[----:B------:R-:W-:Y:S01]  /*4bf0*/  FMUL.FTZ R83, R83, R84 ;  /* 0x0000005453537220 */ /* 0x000fe20000410000 */
[-C--:B------:R-:W-:Y:S01]  /*4c00*/  F2FP.F16.E4M3.UNPACK_B R14, R74.reuse ;  /* 0x0000004aff0e723e */ /* 0x080fe200020006ff */
[----:B------:R-:W-:Y:S01]  /*4c10*/  HADD2.F32 R80, -RZ, R76.H0_H0 ;  /* 0x2000004cff507230 */ /* 0x000fe20000004100 */
[----:B------:R-:W-:Y:S01]  /*4c20*/  F2FP.F16.E4M3.UNPACK_B R74, R74.H1 ;  /* 0x0000004aff4a723e */ /* 0x000fe200030006ff */
[----:B------:R-:W-:Y:S01]  /*4c30*/  FFMA.FTZ R83, R81, R82, R83 ;  /* 0x0000005251537223 */ /* 0x000fe20000010053 */
[----:B------:R-:W-:-:S02]  /*4c40*/  HADD2.F32 R81, -RZ, R15.H1_H1 ;  /* 0x3000000fff517230 */ /* 0x000fc40000004100 */
[----:B------:R-:W-:-:S03]  /*4c50*/  HADD2.F32 R15, -RZ, R15.H0_H0 ;  /* 0x2000000fff0f7230 */ /* 0x000fc60000004100 */
[-C--:B------:R-:W-:Y:S02]  /*4c60*/  FMUL.FTZ R82, R81, R77.reuse ;  /* 0x0000004d51527220 */ /* 0x080fe40000410000 */
[C---:B------:R-:W-:Y:S01]  /*4c70*/  FMUL.FTZ R84, R15.reuse, R77 ;  /* 0x0000004d0f547220 */ /* 0x040fe20000410000 */
[--C-:B------:R-:W-:Y:S02]  /*4c80*/  HADD2.F32 R77, -RZ, R14.reuse.H0_H0 ;  /* 0x2000000eff4d7230 */ /* 0x100fe40000004100 */
[-C--:B------:R-:W-:Y:S01]  /*4c90*/  FFMA.FTZ R82, R15, R78.reuse, -R82 ;  /* 0x0000004e0f527223 */ /* 0x080fe20000010852 */
[----:B------:R-:W-:Y:S02]  /*4ca0*/  HADD2.F32 R15, -RZ, R14.H1_H1 ;  /* 0x3000000eff0f7230 */ /* 0x000fe40000004100 */
[----:B------:R-:W-:Y:S01]  /*4cb0*/  FFMA.FTZ R81, R81, R78, R84 ;  /* 0x0000004e51517223 */ /* 0x000fe20000010054 */
[--C-:B------:R-:W-:Y:S02]  /*4cc0*/  HADD2.F32 R78, -RZ, R75.reuse.H0_H0 ;  /* 0x2000004bff4e7230 */ /* 0x100fe40000004100 */
[----:B------:R-:W-:-:S02]  /*4cd0*/  HADD2.F32 R75, -RZ, R75.H1_H1 ;  /* 0x3000004bff4b7230 */ /* 0x000fc40000004100 */
[-C--:B------:R-:W-:Y:S01]  /*4ce0*/  FMUL.FTZ R14, R15, R80.reuse ;  /* 0x000000500f0e7220 */ /* 0x080fe20000410000 */
[----:B------:R-:W-:Y:S01]  /*4cf0*/  FMUL.FTZ R80, R77, R80 ;  /* 0x000000504d507220 */ /* 0x000fe20000410000 */
[----:B------:R-:W-:Y:S02]  /*4d00*/  F2FP.SATFINITE.E4M3.F32.PACK_AB_MERGE_C R82, R81, R82, RZ ;  /* 0x000000525152723e */ /* 0x000fe400048070ff */
[-C--:B------:R-:W-:Y:S01]  /*4d10*/  FFMA.FTZ R14, R77, R78.reuse, -R14 ;  /* 0x0000004e4d0e7223 */ /* 0x080fe2000001080e */
[----:B------:R-:W-:Y:S02]  /*4d20*/  HADD2.F32 R77, -RZ, R76.H1_H1 ;  /* 0x3000004cff4d7230 */ /* 0x000fe40000004100 */
[----:B------:R-:W-:Y:S01]  /*4d30*/  FFMA.FTZ R15, R15, R78, R80 ;  /* 0x0000004e0f0f7223 */ /* 0x000fe20000010050 */
[--C-:B------:R-:W-:Y:S02]  /*4d40*/  HADD2.F32 R76, -RZ, R74.reuse.H1_H1 ;  /* 0x3000004aff4c7230 */ /* 0x100fe40000004100 */
[----:B------:R-:W-:-:S02]  /*4d50*/  HADD2.F32 R74, -RZ, R74.H0_H0 ;  /* 0x2000004aff4a7230 */ /* 0x000fc40000004100 */
[--C-:B------:R-:W-:Y:S02]  /*4d60*/  HADD2.F32 R80, -RZ, R157.reuse.H1_H1 ;  /* 0x3000009dff507230 */ /* 0x100fe40000004100 */
[-C--:B------:R-:W-:Y:S01]  /*4d70*/  FMUL.FTZ R79, R76, R77.reuse ;  /* 0x0000004d4c4f7220 */ /* 0x080fe20000410000 */
[----:B------:R-:W-:Y:S02]  /*4d80*/  HADD2.F32 R78, -RZ, R156.H1_H1 ;  /* 0x3000009cff4e7230 */ /* 0x000fe40000004100 */
[C---:B------:R-:W-:Y:S01]  /*4d90*/  FMUL.FTZ R77, R74.reuse, R77 ;  /* 0x0000004d4a4d7220 */ /* 0x040fe20000410000 */
[----:B------:R-:W-:Y:S02]  /*4da0*/  HADD2.F32 R157, -RZ, R157.H0_H0 ;  /* 0x2000009dff9d7230 */ /* 0x000fe40000004100 */
[-C--:B------:R-:W-:Y:S01]  /*4db0*/  FFMA.FTZ R74, R74, R75.reuse, -R79 ;  /* 0x0000004b4a4a7223 */ /* 0x080fe2000001084f */
[----:B------:R-:W-:Y:S01]  /*4dc0*/  FFMA.FTZ R75, R76, R75, R77 ;  /* 0x0000004b4c4b7223 */ /* 0x000fe2000001004d */
[----:B------:R-:W-:-:S04]  /*4dd0*/  F2FP.F16.E4M3.UNPACK_B R76, R12.H1 ;  /* 0x0000000cff4c723e */ /* 0x000fc800030006ff */
[----:B------:R-:W-:Y:S01]  /*4de0*/  F2FP.SATFINITE.E4M3.F32.PACK_AB_MERGE_C R74, R75, R74, RZ ;  /* 0x0000004a4b4a723e */ /* 0x000fe200048070ff */
[--C-:B------:R-:W-:Y:S02]  /*4df0*/  HADD2.F32 R77, -RZ, R76.reuse.H1_H1 ;  /* 0x3000004cff4d7230 */ /* 0x100fe40000004100 */
[----:B------:R-:W-:Y:S01]  /*4e00*/  HADD2.F32 R79, -RZ, R76.H0_H0 ;  /* 0x2000004cff4f7230 */ /* 0x000fe20000004100 */
[----:B------:R-:W-:Y:S02]  /*4e10*/  F2FP.SATFINITE.E4M3.F32.PACK_AB_MERGE_C R14, R15, R14, R74 ;  /* 0x0000000e0f0e723e */ /* 0x000fe4000480704a */
[-C--:B------:R-:W-:Y:S01]  /*4e20*/  FMUL.FTZ R76, R77, R80.reuse ;  /* 0x000000504d4c7220 */ /* 0x080fe20000410000 */
[----:B------:R-:W-:Y:S01]  /*4e30*/  F2FP.SATFINITE.E4M3.F32.PACK_AB_MERGE_C R15, R83, R85, R82 ;  /* 0x00000055530f723e */ /* 0x000fe20004807052 */
[C---:B------:R-:W-:Y:S02]  /*4e40*/  FMUL.FTZ R80, R79.reuse, R80 ;  /* 0x000000504f507220 */ /* 0x040fe40000410000 */
[----:B------:R-:W-:Y:S01]  /*4e50*/  FFMA.FTZ R76, R79, R78, -R76 ;  /* 0x0000004e4f4c7223 */ /* 0x000fe2000001084c */
[----:B------:R-:W-:-:S02]  /*4e60*/  HADD2.F32 R79, -RZ, R156.H0_H0 ;  /* 0x2000009cff4f7230 */ /* 0x000fc40000004100 */
[----:B------:R-:W-:Y:S01]  /*4e70*/  FFMA.FTZ R77, R77, R78, R80 ;  /* 0x0000004e4d4d7223 */ /* 0x000fe20000010050 */
[----:B------:R-:W-:-:S04]  /*4e80*/  F2FP.F16.E4M3.UNPACK_B R78, R12 ;  /* 0x0000000cff4e723e */ /* 0x000fc800020006ff */
[----:B------:R-:W-:Y:S01]  /*4e90*/  F2FP.SATFINITE.E4M3.F32.PACK_AB_MERGE_C R76, R77, R76, RZ ;  /* 0x0000004c4d4c723e */ /* 0x000fe200048070ff */
[--C-:B------:R-:W-:Y:S02]  /*4ea0*/  HADD2.F32 R12, -RZ, R78.reuse.H1_H1 ;  /* 0x3000004eff0c7230 */ /* 0x100fe40000004100 */
[----:B------:R-:W-:-:S03]  /*4eb0*/  HADD2.F32 R78, -RZ, R78.H0_H0 ;  /* 0x2000004eff4e7230 */ /* 0x000fc60000004100 */
[-C--:B------:R-:W-:Y:S02]  /*4ec0*/  FMUL.FTZ R161, R12, R157.reuse ;  /* 0x0000009d0ca17220 */ /* 0x080fe40000410000 */
[C---:B------:R-:W-:Y:S02]  /*4ed0*/  FMUL.FTZ R157, R78.reuse, R157 ;  /* 0x0000009d4e9d7220 */ /* 0x040fe40000410000 */
[-C--:B------:R-:W-:Y:S02]  /*4ee0*/  FFMA.FTZ R78, R78, R79.reuse, -R161 ;  /* 0x0000004f4e4e7223 */ /* 0x080fe400000108a1 */
[----:B------:R-:W-:-:S05]  /*4ef0*/  FFMA.FTZ R157, R12, R79, R157 ;  /* 0x0000004f0c9d7223 */ /* 0x000fca000001009d */
[----:B------:R-:W-:-:S07]  /*4f00*/  F2FP.SATFINITE.E4M3.F32.PACK_AB_MERGE_C R12, R157, R78, R76 ;  /* 0x0000004e9d0c723e */ /* 0x000fce000480704c */
.L_x_458:
[----:B------:R-:W-:Y:S05]  /*4f10*/  BSYNC B3 ;  /* 0x0000000000037941 */ /* 0x000fea0003800000 */
.L_x_457:
[----:B------:R-:W-:-:S05]  /*4f20*/  IMAD.SHL.U32 R76, R171, 0x10, RZ ;  /* 0x00000010ab4c7824 */ /* 0x000fca00078e00ff */
[----:B----4-:R-:W-:-:S04]  /*4f30*/  IADD3 R74, P2, R11, R76, RZ ;  /* 0x0000004c0b4a7210 */ /* 0x010fc80007f5e0ff */
[----:B---3--:R-:W-:-:S05]  /*4f40*/  LEA.HI.X.SX32 R75, R76, R151, 0x1, P2 ;  /* 0x000000974c4b7211 */ /* 0x008fca00010f0eff */
[----:B0-----:R0:W-:Y:S04]  /*4f50*/  ST.E.128 desc[UR50][R74.64], R12 ;  /* 0x0000000c4a007985 */ /* 0x0011e8000c101d32 */
.L_x_456:
[----:B------:R-:W-:Y:S05]  /*4f60*/  BSYNC B2 ;  /* 0x0000000000027941 */ /* 0x000fea0003800000 */
.L_x_455:
[----:B------:R-:W-:Y:S01]  /*4f70*/  ISETP.NE.AND P2, PT, R31, RZ, PT ;  /* 0x000000ff1f00720c */ /* 0x000fe20003f45270 */
[----:B------:R-:W-:-:S12]  /*4f80*/  BSSY B2, `(.L_x_459) ;  /* 0x0000074000027945 */ /* 0x000fd80003800000 */
[----:B------:R-:W-:Y:S05]  /*4f90*/  @!P2 BRA `(.L_x_460) ;  /* 0x0000000400c8a947 */ /* 0x000fea0003800000 */
[----:B0-----:R0:W0:Y:S01]  /*4fa0*/  LDS.128 R12, [R36+0x1cc00] ;  /* 0x01cc0000240c7984 */ /* 0x0010220000000c00 */
[----:B----4-:R-:W-:Y:S01]  /*4fb0*/  IADD3 R74, P2, R168, R11, RZ ;  /* 0x0000000ba84a7210 */ /* 0x010fe20007f5e0ff */
[----:B------:R-:W-:Y:S04]  /*4fc0*/  BSSY B3, `(.L_x_461) ;  /* 0x000006e000037945 */ /* 0x000fe80003800000 */
[----:B---3--:R-:W-:Y:S01]  /*4fd0*/  IMAD.X R75, R151, 0x1, R194, P2 ;  /* 0x00000001974b7824 */ /* 0x008fe200010e06c2 */
[----:B------:R-:W-:-:S13]  /*4fe0*/  ISETP.GE.AND P2, PT, R200, R117, PT ;  /* 0x00000075c800720c */ /* 0x000fda0003f46270 */
[----:B------:R-:W-:Y:S05]  /*4ff0*/  @P2 BRA `(.L_x_462) ;  /* 0x0000000400a82947 */ /* 0x000fea0003800000 */
[----:B0-----:R-:W-:Y:S02]  /*5000*/  MOV R72, R13 ;  /* 0x0000000d00487202 */ /* 0x001fe40000000f00 */
[----:B------:R-:W-:Y:S02]  /*5010*/  F2FP.F16.E4M3.UNPACK_B R76, R155.H1 ;  /* 0x0000009bff4c723e */ /* 0x000fe400030006ff */
[----:B------:R-:W-:Y:S02]  /*5020*/  F2FP.F16.E4M3.UNPACK_B R70, R72 ;  /* 0x00000048ff46723e */ /* 0x000fe400020006ff */
[----:B------:R-:W-:Y:S01]  /*5030*/  F2FP.F16.E4M3.UNPACK_B R13, R154.H1 ;  /* 0x0000009aff0d723e */ /* 0x000fe200030006ff */
[----:B------:R-:W-:Y:S02]  /*5040*/  HADD2.F32 R79, -RZ, R76.H0_H0 ;  /* 0x2000004cff4f7230 */ /* 0x000fe40000004100 */
[--C-:B------:R-:W-:Y:S02]  /*5050*/  HADD2.F32 R77, -RZ, R70.reuse.H1_H1 ;  /* 0x30000046ff4d7230 */ /* 0x100fe40000004100 */
[----:B------:R-:W-:-:S02]  /*5060*/  HADD2.F32 R70, -RZ, R70.H0_H0 ;  /* 0x20000046ff467230 */ /* 0x000fc40000004100 */
[--C-:B------:R-:W-:Y:S02]  /*5070*/  HADD2.F32 R78, -RZ, R13.reuse.H0_H0 ;  /* 0x2000000dff4e7230 */ /* 0x100fe40000004100 */
[CC--:B------:R-:W-:Y:S01]  /*5080*/  FMUL.FTZ R81, R77.reuse, R79.reuse ;  /* 0x0000004f4d517220 */ /* 0x0c0fe20000410000 */
[----:B------:R-:W-:Y:S02]  /*5090*/  HADD2.F32 R76, -RZ, R76.H1_H1 ;  /* 0x3000004cff4c7230 */ /* 0x000fe40000004100 */
[C---:B------:R-:W-:Y:S01]  /*50a0*/  FMUL.FTZ R80, R70.reuse, R79 ;  /* 0x0000004f46507220 */ /* 0x040fe20000410000 */
[----:B------:R-:W-:Y:S02]  /*50b0*/  HADD2.F32 R13, -RZ, R13.H1_H1 ;  /* 0x3000000dff0d7230 */ /* 0x000fe40000004100 */
[-C--:B------:R-:W-:Y:S01]  /*50c0*/  FFMA.FTZ R70, R70, R78.reuse, -R81 ;  /* 0x0000004e46467223 */ /* 0x080fe20000010851 */
[----:B------:R-:W-:Y:S01]  /*50d0*/  FFMA.FTZ R77, R77, R78, R80 ;  /* 0x0000004e4d4d7223 */ /* 0x000fe20000010050 */
[----:B------:R-:W-:Y:S01]  /*50e0*/  F2FP.F16.E4M3.UNPACK_B R78, R72.H1 ;  /* 0x00000048ff4e723e */ /* 0x000fe200030006ff */
[----:B------:R-:W-:Y:S01]  /*50f0*/  IMAD.MOV.U32 R72, RZ, RZ, R12 ;  /* 0x000000ffff487224 */ /* 0x000fe200078e000c */
[----:B------:R-:W-:-:S03]  /*5100*/  F2FP.F16.E4M3.UNPACK_B R80, R155 ;  /* 0x0000009bff50723e */ /* 0x000fc600020006ff */
[--C-:B------:R-:W-:Y:S02]  /*5110*/  HADD2.F32 R79, -RZ, R78.reuse.H1_H1 ;  /* 0x3000004eff4f7230 */ /* 0x100fe40000004100 */
[----:B------:R-:W-:Y:S02]  /*5120*/  HADD2.F32 R78, -RZ, R78.H0_H0 ;  /* 0x2000004eff4e7230 */ /* 0x000fe40000004100 */
[----:B------:R-:W-:Y:S02]  /*5130*/  HADD2.F32 R82, -RZ, R80.H1_H1 ;  /* 0x30000050ff527230 */ /* 0x000fe40000004100 */
[-C--:B------:R-:W-:Y:S01]  /*5140*/  FMUL.FTZ R81, R79, R76.reuse ;  /* 0x0000004c4f517220 */ /* 0x080fe20000410000 */
[----:B------:R-:W-:-:S03]  /*5150*/  FMUL.FTZ R12, R78, R76 ;  /* 0x0000004c4e0c7220 */ /* 0x000fc60000410000 */
[-C--:B------:R-:W-:Y:S01]  /*5160*/  FFMA.FTZ R76, R78, R13.reuse, -R81 ;  /* 0x0000000d4e4c7223 */ /* 0x080fe20000010851 */
[----:B------:R-:W-:Y:S01]  /*5170*/  F2FP.F16.E4M3.UNPACK_B R78, R154 ;  /* 0x0000009aff4e723e */ /* 0x000fe200020006ff */
[----:B------:R-:W-:Y:S01]  /*5180*/  FFMA.FTZ R79, R79, R13, R12 ;  /* 0x0000000d4f4f7223 */ /* 0x000fe2000001000c */
[-C--:B------:R-:W-:Y:S02]  /*5190*/  F2FP.F16.E4M3.UNPACK_B R12, R72.reuse.H1 ;  /* 0x00000048ff0c723e */ /* 0x080fe400030006ff */
[----:B------:R-:W-:Y:S01]  /*51a0*/  F2FP.F16.E4M3.UNPACK_B R72, R72 ;  /* 0x00000048ff48723e */ /* 0x000fe200020006ff */
[----:B------:R-:W-:Y:S02]  /*51b0*/  HADD2.F32 R81, -RZ, R78.H1_H1 ;  /* 0x3000004eff517230 */ /* 0x000fe40000004100 */
[--C-:B------:R-:W-:Y:S02]  /*51c0*/  HADD2.F32 R13, -RZ, R12.reuse.H1_H1 ;  /* 0x3000000cff0d7230 */ /* 0x100fe40000004100 */
[----:B------:R-:W-:-:S03]  /*51d0*/  HADD2.F32 R12, -RZ, R12.H0_H0 ;  /* 0x2000000cff0c7230 */ /* 0x000fc60000004100 */
[CC--:B------:R-:W-:Y:S02]  /*51e0*/  FMUL.FTZ R83, R13.reuse, R82.reuse ;  /* 0x000000520d537220 */ /* 0x0c0fe40000410000 */
[C---:B------:R-:W-:Y:S02]  /*51f0*/  FMUL.FTZ R82, R12.reuse, R82 ;  /* 0x000000520c527220 */ /* 0x040fe40000410000 */
[-C--:B------:R-:W-:Y:S02]  /*5200*/  FFMA.FTZ R12, R12, R81.reuse, -R83 ;  /* 0x000000510c0c7223 */ /* 0x080fe40000010853 */
[----:B------:R-:W-:Y:S01]  /*5210*/  FFMA.FTZ R13, R13, R81, R82 ;  /* 0x000000510d0d7223 */ /* 0x000fe20000010052 */
[----:B------:R-:W-:Y:S01]  /*5220*/  F2FP.SATFINITE.E4M3.F32.PACK_AB_MERGE_C R82, R79, R76, RZ ;  /* 0x0000004c4f52723e */ /* 0x000fe200048070ff */
[----:B------:R-:W-:Y:S01]  /*5230*/  HADD2.F32 R79, -RZ, R80.H0_H0 ;  /* 0x20000050ff4f7230 */ /* 0x000fe20000004100 */
[----:B------:R-:W-:Y:S01]  /*5240*/  SHF.R.U32.HI R80, RZ, 0x10, R73 ;  /* 0x00000010ff507819 */ /* 0x000fe20000011649 */
[--C-:B------:R-:W-:Y:S01]  /*5250*/  HADD2.F32 R76, -RZ, R72.reuse.H1_H1 ;  /* 0x30000048ff4c7230 */ /* 0x100fe20000004100 */
[----:B------:R-:W-:Y:S01]  /*5260*/  F2FP.SATFINITE.E4M3.F32.PACK_AB_MERGE_C R70, R77, R70, R82 ;  /* 0x000000464d46723e */ /* 0x000fe20004807052 */
[----:B------:R-:W-:Y:S01]  /*5270*/  HADD2.F32 R72, -RZ, R72.H0_H0 ;  /* 0x20000048ff487230 */ /* 0x000fe20000004100 */
[----:B------:R-:W-:Y:S01]  /*5280*/  SHF.R.U32.HI R82, RZ, 0x8, R71 ;  /* 0x00000008ff527819 */ /* 0x000fe20000011647 */
[----:B------:R-:W-:Y:S01]  /*5290*/  HADD2.F32 R81, -RZ, R78.H0_H0 ;  /* 0x2000004eff517230 */ /* 0x000fe20000004100 */
[----:B------:R-:W-:Y:S01]  /*52a0*/  SHF.R.U32.HI R78, RZ, 0x8, R73 ;  /* 0x00000008ff4e7819 */ /* 0x000fe20000011649 */
[-C--:B------:R-:W-:Y:S01]  /*52b0*/  FMUL.FTZ R83, R76, R79.reuse ;  /* 0x0000004f4c537220 */ /* 0x080fe20000410000 */
[----:B------:R-:W-:Y:S01]  /*52c0*/  FMUL.FTZ R85, R72, R79 ;  /* 0x0000004f48557220 */ /* 0x000fe20000410000 */
[----:B------:R-:W-:-:S02]  /*52d0*/  LOP3.LUT R77, R73, 0xff0000ff, RZ, 0xc0, !PT ;  /* 0xff0000ff494d7812 */ /* 0x000fc400078ec0ff */
[-C--:B------:R-:W-:Y:S01]  /*52e0*/  FFMA.FTZ R79, R72, R81.reuse, -R83 ;  /* 0x00000051484f7223 */ /* 0x080fe20000010853 */
[----:B------:R-:W-:Y:S02]  /*52f0*/  IMAD.SHL.U32 R78, R78, 0x100, RZ ;  /* 0x000001004e4e7824 */ /* 0x000fe400078e00ff */
[----:B------:R-:W-:Y:S01]  /*5300*/  FFMA.FTZ R72, R76, R81, R85 ;  /* 0x000000514c487223 */ /* 0x000fe20000010055 */
[----:B------:R-:W-:Y:S02]  /*5310*/  LOP3.LUT R76, R71, 0xff0000ff, RZ, 0xc0, !PT ;  /* 0xff0000ff474c7812 */ /* 0x000fe400078ec0ff */
[----:B------:R-:W-:Y:S01]  /*5320*/  SHF.R.U32.HI R81, RZ, 0x10, R71 ;  /* 0x00000010ff517819 */ /* 0x000fe20000011647 */
[----:B------:R-:W-:Y:S01]  /*5330*/  IMAD.SHL.U32 R71, R82, 0x100, RZ ;  /* 0x0000010052477824 */ /* 0x000fe200078e00ff */
[----:B------:R-:W-:Y:S02]  /*5340*/  LOP3.LUT R73, R77, 0xff00, R78, 0xf8, !PT ;  /* 0x0000ff004d497812 */ /* 0x000fe400078ef84e */
[----:B------:R-:W-:Y:S01]  /*5350*/  SHF.L.U32 R78, R80, 0x10, RZ ;  /* 0x00000010504e7819 */ /* 0x000fe200000006ff */
[----:B------:R-:W-:Y:S01]  /*5360*/  IMAD.MOV.U32 R80, RZ, RZ, R15 ;  /* 0x000000ffff507224 */ /* 0x000fe200078e000f */
[----:B------:R-:W-:Y:S01]  /*5370*/  LOP3.LUT R71, R76, 0xff00, R71, 0xf8, !PT ;  /* 0x0000ff004c477812 */ /* 0x000fe200078ef847 */
[----:B------:R-:W-:Y:S01]  /*5380*/  IMAD.U32 R76, R81, 0x10000, RZ ;  /* 0x00010000514c7824 */ /* 0x000fe200078e00ff */
[----:B------:R-:W-:-:S02]  /*5390*/  LOP3.LUT R73, R73, 0xff0000, R78, 0xf8, !PT ;  /* 0x00ff000049497812 */ /* 0x000fc400078ef84e */
[-C--:B------:R-:W-:Y:S02]  /*53a0*/  F2FP.F16.E4M3.UNPACK_B R15, R80.reuse ;  /* 0x00000050ff0f723e */ /* 0x080fe400020006ff */
[----:B------:R-:W-:Y:S02]  /*53b0*/  LOP3.LUT R71, R71, 0xff0000, R76, 0xf8, !PT ;  /* 0x00ff000047477812 */ /* 0x000fe400078ef84c */
[----:B------:R-:W-:Y:S01]  /*53c0*/  F2FP.F16.E4M3.UNPACK_B R78, R73.H1 ;  /* 0x00000049ff4e723e */ /* 0x000fe200030006ff */
[--C-:B------:R-:W-:Y:S01]  /*53d0*/  HADD2.F32 R81, -RZ, R15.reuse.H1_H1 ;  /* 0x3000000fff517230 */ /* 0x100fe20000004100 */
[-C--:B------:R-:W-:Y:S01]  /*53e0*/  F2FP.F16.E4M3.UNPACK_B R77, R71.reuse.H1 ;  /* 0x00000047ff4d723e */ /* 0x080fe200030006ff */
[----:B------:R-:W-:Y:S01]  /*53f0*/  HADD2.F32 R15, -RZ, R15.H0_H0 ;  /* 0x2000000fff0f7230 */ /* 0x000fe20000004100 */
[----:B------:R-:W-:Y:S01]  /*5400*/  F2FP.F16.E4M3.UNPACK_B R80, R80.H1 ;  /* 0x00000050ff50723e */ /* 0x000fe200030006ff */
[--C-:B------:R-:W-:Y:S01]  /*5410*/  HADD2.F32 R76, -RZ, R78.reuse.H0_H0 ;  /* 0x2000004eff4c7230 */ /* 0x100fe20000004100 */
[----:B------:R-:W-:Y:S01]  /*5420*/  F2FP.F16.E4M3.UNPACK_B R71, R71 ;  /* 0x00000047ff47723e */ /* 0x000fe200020006ff */
[----:B------:R-:W-:Y:S01]  /*5430*/  HADD2.F32 R82, -RZ, R77.H0_H0 ;  /* 0x2000004dff527230 */ /* 0x000fe20000004100 */
[----:B------:R-:W-:Y:S01]  /*5440*/  F2FP.SATFINITE.E4M3.F32.PACK_AB_MERGE_C R12, R13, R12, RZ ;  /* 0x0000000c0d0c723e */ /* 0x000fe200048070ff */
[----:B------:R-:W-:-:S02]  /*5450*/  HADD2.F32 R83, -RZ, R78.H1_H1 ;  /* 0x3000004eff537230 */ /* 0x000fc40000004100 */
[-C--:B------:R-:W-:Y:S01]  /*5460*/  FMUL.FTZ R84, R81, R76.reuse ;  /* 0x0000004c51547220 */ /* 0x080fe20000410000 */
[C---:B------:R-:W-:Y:S01]  /*5470*/  FMUL.FTZ R154, R15.reuse, R76 ;  /* 0x0000004c0f9a7220 */ /* 0x040fe20000410000 */
[--C-:B------:R-:W-:Y:S01]  /*5480*/  HADD2.F32 R78, -RZ, R80.reuse.H1_H1 ;  /* 0x30000050ff4e7230 */ /* 0x100fe20000004100 */
[----:B------:R-:W-:Y:S01]  /*5490*/  F2FP.SATFINITE.E4M3.F32.PACK_AB_MERGE_C R12, R72, R79, R12 ;  /* 0x0000004f480c723e */ /* 0x000fe2000480700c */
[----:B------:R-:W-:Y:S02]  /*54a0*/  HADD2.F32 R80, -RZ, R80.H0_H0 ;  /* 0x20000050ff507230 */ /* 0x000fe40000004100 */
[-C--:B------:R-:W-:Y:S01]  /*54b0*/  FFMA.FTZ R76, R15, R82.reuse, -R84 ;  /* 0x000000520f4c7223 */ /* 0x080fe20000010854 */
[----:B------:R-:W-:Y:S01]  /*54c0*/  FFMA.FTZ R15, R81, R82, R154 ;  /* 0x00000052510f7223 */ /* 0x000fe2000001009a */
[----:B------:R-:W-:Y:S02]  /*54d0*/  HADD2.F32 R81, -RZ, R77.H1_H1 ;  /* 0x3000004dff517230 */ /* 0x000fe40000004100 */
[-C--:B------:R-:W-:Y:S01]  /*54e0*/  FMUL.FTZ R77, R78, R83.reuse ;  /* 0x000000534e4d7220 */ /* 0x080fe20000410000 */
[----:B------:R-:W-:Y:S01]  /*54f0*/  FMUL.FTZ R83, R80, R83 ;  /* 0x0000005350537220 */ /* 0x000fe20000410000 */
[----:B------:R-:W-:-:S02]  /*5500*/  HADD2.F32 R82, -RZ, R71.H1_H1 ;  /* 0x30000047ff527230 */ /* 0x000fc40000004100 */
[-C--:B------:R-:W-:Y:S01]  /*5510*/  FFMA.FTZ R77, R80, R81.reuse, -R77 ;  /* 0x00000051504d7223 */ /* 0x080fe2000001084d */
[----:B------:R-:W-:Y:S01]  /*5520*/  FFMA.FTZ R78, R78, R81, R83 ;  /* 0x000000514e4e7223 */ /* 0x000fe20000010053 */
[----:B------:R-:W-:Y:S01]  /*5530*/  F2FP.F16.E4M3.UNPACK_B R81, R73 ;  /* 0x00000049ff51723e */ /* 0x000fe200020006ff */
[----:B------:R-:W-:Y:S01]  /*5540*/  HADD2.F32 R71, -RZ, R71.H0_H0 ;  /* 0x20000047ff477230 */ /* 0x000fe20000004100 */
[-C--:B------:R-:W-:Y:S01]  /*5550*/  F2FP.F16.E4M3.UNPACK_B R73, R14.reuse.H1 ;  /* 0x0000000eff49723e */ /* 0x080fe200030006ff */
[----:B------:R-:W-:Y:S01]  /*5560*/  IMAD.MOV.U32 R13, RZ, RZ, R70 ;  /* 0x000000ffff0d7224 */ /* 0x000fe200078e0046 */
[----:B------:R-:W-:Y:S01]  /*5570*/  F2FP.F16.E4M3.UNPACK_B R14, R14 ;  /* 0x0000000eff0e723e */ /* 0x000fe200020006ff */
[----:B------:R-:W-:Y:S01]  /*5580*/  HADD2.F32 R83, -RZ, R81.H1_H1 ;  /* 0x30000051ff537230 */ /* 0x000fe20000004100 */
[----:B------:R-:W-:Y:S01]  /*5590*/  F2FP.SATFINITE.E4M3.F32.PACK_AB_MERGE_C R77, R78, R77, RZ ;  /* 0x0000004d4e4d723e */ /* 0x000fe200048070ff */
[--C-:B------:R-:W-:Y:S02]  /*55a0*/  HADD2.F32 R80, -RZ, R73.reuse.H1_H1 ;  /* 0x30000049ff507230 */ /* 0x100fe40000004100 */
[----:B------:R-:W-:Y:S01]  /*55b0*/  HADD2.F32 R73, -RZ, R73.H0_H0 ;  /* 0x20000049ff497230 */ /* 0x000fe20000004100 */
[----:B------:R-:W-:-:S02]  /*55c0*/  F2FP.SATFINITE.E4M3.F32.PACK_AB_MERGE_C R15, R15, R76, R77 ;  /* 0x0000004c0f0f723e */ /* 0x000fc4000480704d */
[CC--:B------:R-:W-:Y:S02]  /*55d0*/  FMUL.FTZ R84, R80.reuse, R83.reuse ;  /* 0x0000005350547220 */ /* 0x0c0fe40000410000 */
[C---:B------:R-:W-:Y:S02]  /*55e0*/  FMUL.FTZ R83, R73.reuse, R83 ;  /* 0x0000005349537220 */ /* 0x040fe40000410000 */
[-C--:B------:R-:W-:Y:S02]  /*55f0*/  FFMA.FTZ R73, R73, R82.reuse, -R84 ;  /* 0x0000005249497223 */ /* 0x080fe40000010854 */
[----:B------:R-:W-:Y:S01]  /*5600*/  FFMA.FTZ R80, R80, R82, R83 ;  /* 0x0000005250507223 */ /* 0x000fe20000010053 */
[----:B------:R-:W-:Y:S02]  /*5610*/  HADD2.F32 R82, -RZ, R81.H0_H0 ;  /* 0x20000051ff527230 */ /* 0x000fe40000004100 */
[--C-:B------:R-:W-:Y:S02]  /*5620*/  HADD2.F32 R81, -RZ, R14.reuse.H1_H1 ;  /* 0x3000000eff517230 */ /* 0x100fe40000004100 */
[----:B------:R-:W-:Y:S01]  /*5630*/  HADD2.F32 R14, -RZ, R14.H0_H0 ;  /* 0x2000000eff0e7230 */ /* 0x000fe20000004100 */
[----:B------:R-:W-:-:S02]  /*5640*/  F2FP.SATFINITE.E4M3.F32.PACK_AB_MERGE_C R73, R80, R73, RZ ;  /* 0x000000495049723e */ /* 0x000fc400048070ff */
[CC--:B------:R-:W-:Y:S02]  /*5650*/  FMUL.FTZ R83, R81.reuse, R82.reuse ;  /* 0x0000005251537220 */ /* 0x0c0fe40000410000 */
[C---:B------:R-:W-:Y:S02]  /*5660*/  FMUL.FTZ R82, R14.reuse, R82 ;  /* 0x000000520e527220 */ /* 0x040fe40000410000 */
[-C--:B------:R-:W-:Y:S02]  /*5670*/  FFMA.FTZ R83, R14, R71.reuse, -R83 ;  /* 0x000000470e537223 */ /* 0x080fe40000010853 */
[----:B------:R-:W-:-:S05]  /*5680*/  FFMA.FTZ R82, R81, R71, R82 ;  /* 0x0000004751527223 */ /* 0x000fca0000010052 */
[----:B------:R-:W-:-:S07]  /*5690*/  F2FP.SATFINITE.E4M3.F32.PACK_AB_MERGE_C R14, R82, R83, R73 ;  /* 0x00000053520e723e */ /* 0x000fce0004807049 */
.L_x_462:
[----:B------:R-:W-:Y:S05]  /*56a0*/  BSYNC B3 ;  /* 0x0000000000037941 */ /* 0x000fea0003800000 */
.L_x_461:
[----:B0-----:R0:W-:Y:S02]  /*56b0*/  ST.E.128 desc[UR50][R74.64], R12 ;  /* 0x0000000c4a007985 */ /* 0x0011e4000c101d32 */
.L_x_460:
[----:B------:R-:W-:Y:S05]  /*56c0*/  BSYNC B2 ;  /* 0x0000000000027941 */ /* 0x000fea0003800000 */
.L_x_459:
        /* <DEDUP_REMOVED lines=9> */
[----:B0-----:R-:W-:Y:S01]  /*5760*/  IMAD.MOV.U32 R68, RZ, RZ, R13 ;  /* 0x000000ffff447224 */ /* 0x001fe200078e000d */
[----:B------:R-:W-:Y:S02]  /*5770*/  F2FP.F16.E4M3.UNPACK_B R73, R153.H1 ;  /* 0x00000099ff49723e */ /* 0x000fe400030006ff */
[----:B------:R-:W-:Y:S02]  /*5780*/  F2FP.F16.E4M3.UNPACK_B R74, R149.H1 ;  /* 0x00000095ff4a723e */ /* 0x000fe400030006ff */
[-C--:B------:R-:W-:Y:S01]  /*5790*/  F2FP.F16.E4M3.UNPACK_B R13, R68.reuse ;  /* 0x00000044ff0d723e */ /* 0x080fe200020006ff */
[----:B------:R-:W-:Y:S01]  /*57a0*/  HADD2.F32 R75, -RZ, R73.H0_H0 ;  /* 0x20000049ff4b7230 */ /* 0x000fe20000004100 */
[----:B------:R-:W-:Y:S01]  /*57b0*/  F2FP.F16.E4M3.UNPACK_B R68, R68.H1 ;  /* 0x00000044ff44723e */ /* 0x000fe200030006ff */
[--C-:B------:R-:W-:Y:S01]  /*57c0*/  HADD2.F32 R72, -RZ, R74.reuse.H0_H0 ;  /* 0x2000004aff487230 */ /* 0x100fe20000004100 */
[----:B------:R-:W-:Y:S01]  /*57d0*/  F2FP.F16.E4M3.UNPACK_B R77, R153 ;  /* 0x00000099ff4d723e */ /* 0x000fe200020006ff */
[--C-:B------:R-:W-:Y:S01]  /*57e0*/  HADD2.F32 R66, -RZ, R13.reuse.H1_H1 ;  /* 0x3000000dff427230 */ /* 0x100fe20000004100 */
[--C-:B------:R-:W-:Y:S01]  /*57f0*/  SHF.R.U32.HI R80, RZ, 0x8, R67.reuse ;  /* 0x00000008ff507819 */ /* 0x100fe20000011643 */
[----:B------:R-:W-:Y:S01]  /*5800*/  HADD2.F32 R13, -RZ, R13.H0_H0 ;  /* 0x2000000dff0d7230 */ /* 0x000fe20000004100 */
[----:B------:R-:W-:Y:S01]  /*5810*/  SHF.R.U32.HI R81, RZ, 0x10, R67 ;  /* 0x00000010ff517819 */ /* 0x000fe20000011643 */
[----:B------:R-:W-:-:S02]  /*5820*/  HADD2.F32 R74, -RZ, R74.H1_H1 ;  /* 0x3000004aff4a7230 */ /* 0x000fc40000004100 */
[-C--:B------:R-:W-:Y:S01]  /*5830*/  FMUL.FTZ R76, R66, R75.reuse ;  /* 0x0000004b424c7220 */ /* 0x080fe20000410000 */
[----:B------:R-:W-:Y:S02]  /*5840*/  HADD2.F32 R78, -RZ, R77.H1_H1 ;  /* 0x3000004dff4e7230 */ /* 0x000fe40000004100 */
[C---:B------:R-:W-:Y:S01]  /*5850*/  FMUL.FTZ R75, R13.reuse, R75 ;  /* 0x0000004b0d4b7220 */ /* 0x040fe20000410000 */
[----:B------:R-:W-:-:S03]  /*5860*/  FFMA.FTZ R13, R13, R72, -R76 ;  /* 0x000000480d0d7223 */ /* 0x000fc6000001084c */
[----:B------:R-:W-:Y:S01]  /*5870*/  FFMA.FTZ R66, R66, R72, R75 ;  /* 0x0000004842427223 */ /* 0x000fe2000001004b */
[----:B------:R-:W-:Y:S01]  /*5880*/  MOV R72, R12 ;  /* 0x0000000c00487202 */ /* 0x000fe20000000f00 */
[----:B------:R-:W-:Y:S02]  /*5890*/  HADD2.F32 R12, -RZ, R73.H1_H1 ;  /* 0x30000049ff0c7230 */ /* 0x000fe40000004100 */
[--C-:B------:R-:W-:Y:S02]  /*58a0*/  HADD2.F32 R73, -RZ, R68.reuse.H1_H1 ;  /* 0x30000044ff497230 */ /* 0x100fe40000004100 */
[----:B------:R-:W-:-:S03]  /*58b0*/  HADD2.F32 R68, -RZ, R68.H0_H0 ;  /* 0x20000044ff447230 */ /* 0x000fc60000004100 */
[CC--:B------:R-:W-:Y:S02]  /*58c0*/  FMUL.FTZ R75, R73.reuse, R12.reuse ;  /* 0x0000000c494b7220 */ /* 0x0c0fe40000410000 */
[C---:B------:R-:W-:Y:S02]  /*58d0*/  FMUL.FTZ R76, R68.reuse, R12 ;  /* 0x0000000c444c7220 */ /* 0x040fe40000410000 */
[----:B------:R-:W-:Y:S01]  /*58e0*/  FFMA.FTZ R12, R68, R74, -R75 ;  /* 0x0000004a440c7223 */ /* 0x000fe2000001084b */
[----:B------:R-:W-:Y:S01]  /*58f0*/  F2FP.F16.E4M3.UNPACK_B R68, R72.H1 ;  /* 0x00000048ff44723e */ /* 0x000fe200030006ff */
[----:B------:R-:W-:Y:S01]  /*5900*/  FFMA.FTZ R73, R73, R74, R76 ;  /* 0x0000004a49497223 */ /* 0x000fe2000001004c */
[----:B------:R-:W-:Y:S02]  /*5910*/  F2FP.F16.E4M3.UNPACK_B R74, R149 ;  /* 0x00000095ff4a723e */ /* 0x000fe400020006ff */
[----:B------:R-:W-:Y:S01]  /*5920*/  F2FP.F16.E4M3.UNPACK_B R72, R72 ;  /* 0x00000048ff48723e */ /* 0x000fe200020006ff */
[--C-:B------:R-:W-:Y:S01]  /*5930*/  HADD2.F32 R75, -RZ, R68.reuse.H1_H1 ;  /* 0x30000044ff4b7230 */ /* 0x100fe20000004100 */
[----:B------:R-:W-:Y:S01]  /*5940*/  F2FP.SATFINITE.E4M3.F32.PACK_AB_MERGE_C R12, R73, R12, RZ ;  /* 0x0000000c490c723e */ /* 0x000fe200048070ff */
[----:B------:R-:W-:-:S02]  /*5950*/  HADD2.F32 R68, -RZ, R68.H0_H0 ;  /* 0x20000044ff447230 */ /* 0x000fc40000004100 */
[--C-:B------:R-:W-:Y:S02]  /*5960*/  HADD2.F32 R76, -RZ, R74.reuse.H1_H1 ;  /* 0x3000004aff4c7230 */ /* 0x100fe40000004100 */
[CC--:B------:R-:W-:Y:S01]  /*5970*/  FMUL.FTZ R79, R75.reuse, R78.reuse ;  /* 0x0000004e4b4f7220 */ /* 0x0c0fe20000410000 */
[----:B------:R-:W-:Y:S02]  /*5980*/  HADD2.F32 R74, -RZ, R74.H0_H0 ;  /* 0x2000004aff4a7230 */ /* 0x000fe40000004100 */
[----:B------:R-:W-:Y:S01]  /*5990*/  FMUL.FTZ R78, R68, R78 ;  /* 0x0000004e444e7220 */ /* 0x000fe20000410000 */
[----:B------:R-:W-:Y:S01]  /*59a0*/  F2FP.SATFINITE.E4M3.F32.PACK_AB_MERGE_C R13, R66, R13, R12 ;  /* 0x0000000d420d723e */ /* 0x000fe2000480700c */
[-C--:B------:R-:W-:Y:S02]  /*59b0*/  FFMA.FTZ R68, R68, R76.reuse, -R79 ;  /* 0x0000004c44447223 */ /* 0x080fe4000001084f */
[----:B------:R-:W-:Y:S01]  /*59c0*/  FFMA.FTZ R75, R75, R76, R78 ;  /* 0x0000004c4b4b7223 */ /* 0x000fe2000001004e */
[----:B------:R-:W-:Y:S01]  /*59d0*/  HADD2.F32 R76, -RZ, R77.H0_H0 ;  /* 0x2000004dff4c7230 */ /* 0x000fe20000004100 */
[----:B------:R-:W-:Y:S01]  /*59e0*/  SHF.R.U32.HI R78, RZ, 0x8, R69 ;  /* 0x00000008ff4e7819 */ /* 0x000fe20000011645 */
[----:B------:R-:W-:-:S02]  /*59f0*/  HADD2.F32 R77, -RZ, R72.H1_H1 ;  /* 0x30000048ff4d7230 */ /* 0x000fc40000004100 */
[----:B------:R-:W-:Y:S01]  /*5a00*/  HADD2.F32 R72, -RZ, R72.H0_H0 ;  /* 0x20000048ff487230 */ /* 0x000fe20000004100 */
[----:B------:R-:W-:Y:S02]  /*5a10*/  F2FP.SATFINITE.E4M3.F32.PACK_AB_MERGE_C R68, R75, R68, RZ ;  /* 0x000000444b44723e */ /* 0x000fe400048070ff */
[CC--:B------:R-:W-:Y:S02]  /*5a20*/  FMUL.FTZ R79, R77.reuse, R76.reuse ;  /* 0x0000004c4d4f7220 */ /* 0x0c0fe40000410000 */
[C---:B------:R-:W-:Y:S02]  /*5a30*/  FMUL.FTZ R76, R72.reuse, R76 ;  /* 0x0000004c484c7220 */ /* 0x040fe40000410000 */
[-C--:B------:R-:W-:Y:S01]  /*5a40*/  FFMA.FTZ R72, R72, R74.reuse, -R79 ;  /* 0x0000004a48487223 */ /* 0x080fe2000001084f */
[----:B------:R-:W-:Y:S01]  /*5a50*/  SHF.R.U32.HI R79, RZ, 0x10, R69 ;  /* 0x00000010ff4f7819 */ /* 0x000fe20000011645 */
[----:B------:R-:W-:Y:S01]  /*5a60*/  FFMA.FTZ R77, R77, R74, R76 ;  /* 0x0000004a4d4d7223 */ /* 0x000fe2000001004c */
[----:B------:R-:W-:Y:S01]  /*5a70*/  LOP3.LUT R76, R69, 0xff0000ff, RZ, 0xc0, !PT ;  /* 0xff0000ff454c7812 */ /* 0x000fe200078ec0ff */
[----:B------:R-:W-:Y:S01]  /*5a80*/  IMAD.SHL.U32 R69, R78, 0x100, RZ ;  /* 0x000001004e457824 */ /* 0x000fe200078e00ff */
[----:B------:R-:W-:Y:S01]  /*5a90*/  LOP3.LUT R74, R67, 0xff0000ff, RZ, 0xc0, !PT ;  /* 0xff0000ff434a7812 */ /* 0x000fe200078ec0ff */
[----:B------:R-:W-:Y:S01]  /*5aa0*/  IMAD.SHL.U32 R67, R80, 0x100, RZ ;  /* 0x0000010050437824 */ /* 0x000fe200078e00ff */
[----:B------:R-:W-:-:S02]  /*5ab0*/  F2FP.SATFINITE.E4M3.F32.PACK_AB_MERGE_C R12, R77, R72, R68 ;  /* 0x000000484d0c723e */ /* 0x000fc40004807044 */
[----:B------:R-:W-:Y:S01]  /*5ac0*/  LOP3.LUT R69, R76, 0xff00, R69, 0xf8, !PT ;  /* 0x0000ff004c457812 */ /* 0x000fe200078ef845 */
[----:B------:R-:W-:Y:S01]  /*5ad0*/  IMAD.U32 R76, R79, 0x10000, RZ ;  /* 0x000100004f4c7824 */ /* 0x000fe200078e00ff */
[----:B------:R-:W-:Y:S01]  /*5ae0*/  LOP3.LUT R74, R74, 0xff00, R67, 0xf8, !PT ;  /* 0x0000ff004a4a7812 */ /* 0x000fe200078ef843 */
[----:B------:R-:W-:-:S03]  /*5af0*/  IMAD.U32 R67, R81, 0x10000, RZ ;  /* 0x0001000051437824 */ /* 0x000fc600078e00ff */
[----:B------:R-:W-:Y:S02]  /*5b00*/  LOP3.LUT R76, R69, 0xff0000, R76, 0xf8, !PT ;  /* 0x00ff0000454c7812 */ /* 0x000fe400078ef84c */
[----:B------:R-:W-:Y:S02]  /*5b10*/  MOV R69, R15 ;  /* 0x0000000f00457202 */ /* 0x000fe40000000f00 */
[----:B------:R-:W-:Y:S02]  /*5b20*/  F2FP.F16.E4M3.UNPACK_B R80, R76.H1 ;  /* 0x0000004cff50723e */ /* 0x000fe400030006ff */
[----:B------:R-:W-:Y:S02]  /*5b30*/  F2FP.F16.E4M3.UNPACK_B R15, R69 ;  /* 0x00000045ff0f723e */ /* 0x000fe400020006ff */
[----:B------:R-:W-:Y:S01]  /*5b40*/  LOP3.LUT R67, R74, 0xff0000, R67, 0xf8, !PT ;  /* 0x00ff00004a437812 */ /* 0x000fe200078ef843 */
[----:B------:R-:W-:Y:S02]  /*5b50*/  HADD2.F32 R81, -RZ, R80.H0_H0 ;  /* 0x20000050ff517230 */ /* 0x000fe40000004100 */
[--C-:B------:R-:W-:Y:S01]  /*5b60*/  HADD2.F32 R74, -RZ, R15.reuse.H1_H1 ;  /* 0x3000000fff4a7230 */ /* 0x100fe20000004100 */
[----:B------:R-:W-:Y:S01]  /*5b70*/  F2FP.F16.E4M3.UNPACK_B R78, R67.H1 ;  /* 0x00000043ff4e723e */ /* 0x000fe200030006ff */
[----:B------:R-:W-:-:S03]  /*5b80*/  HADD2.F32 R15, -RZ, R15.H0_H0 ;  /* 0x2000000fff0f7230 */ /* 0x000fc60000004100 */
[CC--:B------:R-:W-:Y:S01]  /*5b90*/  FMUL.FTZ R82, R74.reuse, R81.reuse ;  /* 0x000000514a527220 */ /* 0x0c0fe20000410000 */
[--C-:B------:R-:W-:Y:S02]  /*5ba0*/  HADD2.F32 R79, -RZ, R78.reuse.H0_H0 ;  /* 0x2000004eff4f7230 */ /* 0x100fe40000004100 */
[C---:B------:R-:W-:Y:S01]  /*5bb0*/  FMUL.FTZ R81, R15.reuse, R81 ;  /* 0x000000510f517220 */ /* 0x040fe20000410000 */
[----:B------:R-:W-:Y:S02]  /*5bc0*/  HADD2.F32 R78, -RZ, R78.H1_H1 ;  /* 0x3000004eff4e7230 */ /* 0x000fe40000004100 */
[-C--:B------:R-:W-:Y:S01]  /*5bd0*/  FFMA.FTZ R15, R15, R79.reuse, -R82 ;  /* 0x0000004f0f0f7223 */ /* 0x080fe20000010852 */
[----:B------:R-:W-:Y:S01]  /*5be0*/  FFMA.FTZ R74, R74, R79, R81 ;  /* 0x0000004f4a4a7223 */ /* 0x000fe20000010051 */
[----:B------:R-:W-:Y:S01]  /*5bf0*/  F2FP.F16.E4M3.UNPACK_B R79, R69.H1 ;  /* 0x00000045ff4f723e */ /* 0x000fe200030006ff */
[----:B------:R-:W-:Y:S02]  /*5c00*/  IMAD.MOV.U32 R69, RZ, RZ, R14 ;  /* 0x000000ffff457224 */ /* 0x000fe400078e000e */
[----:B------:R-:W-:-:S02]  /*5c10*/  HADD2.F32 R14, -RZ, R80.H1_H1 ;  /* 0x30000050ff0e7230 */ /* 0x000fc40000004100 */
[--C-:B------:R-:W-:Y:S02]  /*5c20*/  HADD2.F32 R80, -RZ, R79.reuse.H1_H1 ;  /* 0x3000004fff507230 */ /* 0x100fe40000004100 */
[----:B------:R-:W-:-:S03]  /*5c30*/  HADD2.F32 R79, -RZ, R79.H0_H0 ;  /* 0x2000004fff4f7230 */ /* 0x000fc60000004100 */
[CC--:B------:R-:W-:Y:S02]  /*5c40*/  FMUL.FTZ R82, R80.reuse, R14.reuse ;  /* 0x0000000e50527220 */ /* 0x0c0fe40000410000 */
[C---:B------:R-:W-:Y:S02]  /*5c50*/  FMUL.FTZ R81, R79.reuse, R14 ;  /* 0x0000000e4f517220 */ /* 0x040fe40000410000 */
[----:B------:R-:W-:Y:S01]  /*5c60*/  FFMA.FTZ R14, R79, R78, -R82 ;  /* 0x0000004e4f0e7223 */ /* 0x000fe20000010852 */
[----:B------:R-:W-:Y:S01]  /*5c70*/  F2FP.F16.E4M3.UNPACK_B R82, R76 ;  /* 0x0000004cff52723e */ /* 0x000fe200020006ff */
[----:B------:R-:W-:Y:S01]  /*5c80*/  FFMA.FTZ R79, R80, R78, R81 ;  /* 0x0000004e504f7223 */ /* 0x000fe20000010051 */
[----:B------:R-:W-:Y:S02]  /*5c90*/  F2FP.F16.E4M3.UNPACK_B R76, R69.H1 ;  /* 0x00000045ff4c723e */ /* 0x000fe400030006ff */
[----:B------:R-:W-:Y:S01]  /*5ca0*/  F2FP.F16.E4M3.UNPACK_B R80, R67 ;  /* 0x00000043ff50723e */ /* 0x000fe200020006ff */
[----:B------:R-:W-:Y:S01]  /*5cb0*/  HADD2.F32 R67, -RZ, R82.H1_H1 ;  /* 0x30000052ff437230 */ /* 0x000fe20000004100 */
[----:B------:R-:W-:Y:S01]  /*5cc0*/  F2FP.F16.E4M3.UNPACK_B R69, R69 ;  /* 0x00000045ff45723e */ /* 0x000fe200020006ff */
[--C-:B------:R-:W-:Y:S01]  /*5cd0*/  HADD2.F32 R78, -RZ, R76.reuse.H1_H1 ;  /* 0x3000004cff4e7230 */ /* 0x100fe20000004100 */
[----:B------:R-:W-:Y:S01]  /*5ce0*/  F2FP.SATFINITE.E4M3.F32.PACK_AB_MERGE_C R79, R79, R14, RZ ;  /* 0x0000000e4f4f723e */ /* 0x000fe200048070ff */
[----:B------:R-:W-:-:S02]  /*5cf0*/  HADD2.F32 R76, -RZ, R76.H0_H0 ;  /* 0x2000004cff4c7230 */ /* 0x000fc40000004100 */
[----:B------:R-:W-:Y:S02]  /*5d00*/  HADD2.F32 R81, -RZ, R80.H1_H1 ;  /* 0x30000050ff517230 */ /* 0x000fe40000004100 */
[-C--:B------:R-:W-:Y:S01]  /*5d10*/  FMUL.FTZ R83, R78, R67.reuse ;  /* 0x000000434e537220 */ /* 0x080fe20000410000 */
[----:B------:R-:W-:Y:S02]  /*5d20*/  HADD2.F32 R82, -RZ, R82.H0_H0 ;  /* 0x20000052ff527230 */ /* 0x000fe40000004100 */
[C---:B------:R-:W-:Y:S01]  /*5d30*/  FMUL.FTZ R85, R76.reuse, R67 ;  /* 0x000000434c557220 */ /* 0x040fe20000410000 */
[----:B------:R-:W-:Y:S02]  /*5d40*/  HADD2.F32 R80, -RZ, R80.H0_H0 ;  /* 0x20000050ff507230 */ /* 0x000fe40000004100 */
[-C--:B------:R-:W-:Y:S01]  /*5d50*/  FFMA.FTZ R67, R76, R81.reuse, -R83 ;  /* 0x000000514c437223 */ /* 0x080fe20000010853 */
[--C-:B------:R-:W-:Y:S02]  /*5d60*/  HADD2.F32 R76, -RZ, R69.reuse.H1_H1 ;  /* 0x30000045ff4c7230 */ /* 0x100fe40000004100 */
[----:B------:R-:W-:Y:S01]  /*5d70*/  FFMA.FTZ R84, R78, R81, R85 ;  /* 0x000000514e547223 */ /* 0x000fe20000010055 */
[----:B------:R-:W-:Y:S01]  /*5d80*/  HADD2.F32 R69, -RZ, R69.H0_H0 ;  /* 0x20000045ff457230 */ /* 0x000fe20000004100 */
[----:B------:R-:W-:Y:S01]  /*5d90*/  F2FP.SATFINITE.E4M3.F32.PACK_AB_MERGE_C R15, R74, R15, R79 ;  /* 0x0000000f4a0f723e */ /* 0x000fe2000480704f */
[----:B------:R-:W-:-:S02]  /*5da0*/  FMUL.FTZ R78, R76, R82 ;  /* 0x000000524c4e7220 */ /* 0x000fc40000410000 */
[----:B------:R-:W-:Y:S01]  /*5db0*/  F2FP.SATFINITE.E4M3.F32.PACK_AB_MERGE_C R67, R84, R67, RZ ;  /* 0x000000435443723e */ /* 0x000fe200048070ff */
[C---:B------:R-:W-:Y:S01]  /*5dc0*/  FMUL.FTZ R81, R69.reuse, R82 ;  /* 0x0000005245517220 */ /* 0x040fe20000410000 */
[----:B------:R-:W-:-:S03]  /*5dd0*/  FFMA.FTZ R78, R69, R80, -R78 ;  /* 0x00000050454e7223 */ /* 0x000fc6000001084e */
[----:B------:R-:W-:-:S05]  /*5de0*/  FFMA.FTZ R81, R76, R80, R81 ;  /* 0x000000504c517223 */ /* 0x000fca0000010051 */
[----:B------:R-:W-:-:S07]  /*5df0*/  F2FP.SATFINITE.E4M3.F32.PACK_AB_MERGE_C R14, R81, R78, R67 ;  /* 0x0000004e510e723e */ /* 0x000fce0004807043 */
.L_x_466:
[----:B------:R-:W-:Y:S05]  /*5e00*/  BSYNC B3 ;  /* 0x0000000000037941 */ /* 0x000fea0003800000 */
.L_x_465:
[----:B0-----:R0:W-:Y:S02]  /*5e10*/  ST.E.128 desc[UR50][R70.64], R12 ;  /* 0x0000000c46007985 */ /* 0x0011e4000c101d32 */
.L_x_464:
[----:B------:R-:W-:Y:S05]  /*5e20*/  BSYNC B2 ;  /* 0x0000000000027941 */ /* 0x000fea0003800000 */
.L_x_463:
[----:B------:R-:W-:-:S13]  /*5e30*/  ISETP.NE.AND P2, PT, R33, RZ, PT ;  /* 0x000000ff2100720c */ /* 0x000fda0003f45270 */
[----:B------:R-:W-:Y:S05]  /*5e40*/  @!P2 BRA `(.L_x_446) ;  /* 0x0000000400c0a947 */ /* 0x000fea0003800000 */
[----:B0-----:R0:W0:Y:S01]  /*5e50*/  LDS.128 R12, [R36+0x1f400] ;  /* 0x01f40000240c7984 */ /* 0x0010220000000c00 */
[----:B----4-:R-:W-:Y:S01]  /*5e60*/  IADD3 R66, P2, R193, R11, RZ ;  /* 0x0000000bc1427210 */ /* 0x010fe20007f5e0ff */
[----:B------:R-:W-:Y:S04]  /*5e70*/  BSSY B2, `(.L_x_467) ;  /* 0x000006c000027945 */ /* 0x000fe80003800000 */
[----:B---3--:R-:W-:Y:S01]  /*5e80*/  IMAD.X R67, R151, 0x1, R203, P2 ;  /* 0x0000000197437824 */ /* 0x008fe200010e06cb */
[----:B------:R-:W-:-:S13]  /*5e90*/  ISETP.GE.AND P2, PT, R201, R117, PT ;  /* 0x00000075c900720c */ /* 0x000fda0003f46270 */
[----:B------:R-:W-:Y:S05]  /*5ea0*/  @P2 BRA `(.L_x_468) ;  /* 0x0000000400a02947 */ /* 0x000fea0003800000 */
[----:B------:R-:W-:Y:S02]  /*5eb0*/  SHF.R.U32.HI R11, RZ, 0x8, R63 ;  /* 0x00000008ff0b7819 */ /* 0x000fe4000001163f */
[--C-:B------:R-:W-:Y:S02]  /*5ec0*/  SHF.R.U32.HI R69, RZ, 0x8, R65.reuse ;  /* 0x00000008ff457819 */ /* 0x100fe40000011641 */
[----:B------:R-:W-:Y:S02]  /*5ed0*/  LOP3.LUT R64, R65, 0xff0000ff, RZ, 0xc0, !PT ;  /* 0xff0000ff41407812 */ /* 0x000fe400078ec0ff */
[----:B------:R-:W-:Y:S01]  /*5ee0*/  SHF.R.U32.HI R68, RZ, 0x10, R65 ;  /* 0x00000010ff447819 */ /* 0x000fe20000011641 */
[----:B------:R-:W-:Y:S01]  /*5ef0*/  IMAD.SHL.U32 R65, R11, 0x100, RZ ;  /* 0x000001000b417824 */ /* 0x000fe200078e00ff */
[----:B------:R-:W-:Y:S01]  /*5f00*/  LOP3.LUT R62, R63, 0xff0000ff, RZ, 0xc0, !PT ;  /* 0xff0000ff3f3e7812 */ /* 0x000fe200078ec0ff */
[----:B------:R-:W-:Y:S01]  /*5f10*/  IMAD.SHL.U32 R69, R69, 0x100, RZ ;  /* 0x0000010045457824 */ /* 0x000fe200078e00ff */
[----:B------:R-:W-:Y:S01]  /*5f20*/  SHF.R.U32.HI R70, RZ, 0x10, R63 ;  /* 0x00000010ff467819 */ /* 0x000fe2000001163f */
[----:B0-----:R-:W-:Y:S01]  /*5f30*/  IMAD.MOV.U32 R63, RZ, RZ, R12 ;  /* 0x000000ffff3f7224 */ /* 0x001fe200078e000c */
[----:B------:R-:W-:-:S02]  /*5f40*/  MOV R11, R13 ;  /* 0x0000000d000b7202 */ /* 0x000fc40000000f00 */
[----:B------:R-:W-:Y:S01]  /*5f50*/  LOP3.LUT R13, R62, 0xff00, R65, 0xf8, !PT ;  /* 0x0000ff003e0d7812 */ /* 0x000fe200078ef841 */
[----:B------:R-:W-:Y:S01]  /*5f60*/  IMAD.U32 R62, R70, 0x10000, RZ ;  /* 0x00010000463e7824 */ /* 0x000fe200078e00ff */
[----:B------:R-:W-:Y:S01]  /*5f70*/  LOP3.LUT R64, R64, 0xff00, R69, 0xf8, !PT ;  /* 0x0000ff0040407812 */ /* 0x000fe200078ef845 */
[----:B------:R-:W-:Y:S01]  /*5f80*/  IMAD.U32 R69, R68, 0x10000, RZ ;  /* 0x0001000044457824 */ /* 0x000fe200078e00ff */
[----:B------:R-:W-:Y:S02]  /*5f90*/  F2FP.F16.E4M3.UNPACK_B R65, R150.H1 ;  /* 0x00000096ff41723e */ /* 0x000fe400030006ff */
[----:B------:R-:W-:Y:S02]  /*5fa0*/  F2FP.F16.E4M3.UNPACK_B R12, R11 ;  /* 0x0000000bff0c723e */ /* 0x000fe400020006ff */
[----:B------:R-:W-:Y:S01]  /*5fb0*/  LOP3.LUT R13, R13, 0xff0000, R62, 0xf8, !PT ;  /* 0x00ff00000d0d7812 */ /* 0x000fe200078ef83e */
[--C-:B------:R-:W-:Y:S01]  /*5fc0*/  HADD2.F32 R73, -RZ, R65.reuse.H0_H0 ;  /* 0x20000041ff497230 */ /* 0x100fe20000004100 */
[----:B------:R-:W-:Y:S01]  /*5fd0*/  LOP3.LUT R62, R64, 0xff0000, R69, 0xf8, !PT ;  /* 0x00ff0000403e7812 */ /* 0x000fe200078ef845 */
[--C-:B------:R-:W-:Y:S01]  /*5fe0*/  HADD2.F32 R64, -RZ, R12.reuse.H1_H1 ;  /* 0x3000000cff407230 */ /* 0x100fe20000004100 */
[----:B------:R-:W-:Y:S01]  /*5ff0*/  F2FP.F16.E4M3.UNPACK_B R69, R145.H1 ;  /* 0x00000091ff45723e */ /* 0x000fe200030006ff */
[----:B------:R-:W-:Y:S01]  /*6000*/  HADD2.F32 R12, -RZ, R12.H0_H0 ;  /* 0x2000000cff0c7230 */ /* 0x000fe20000004100 */
[----:B------:R-:W-:Y:S01]  /*6010*/  F2FP.F16.E4M3.UNPACK_B R11, R11.H1 ;  /* 0x0000000bff0b723e */ /* 0x000fe200030006ff */
[----:B------:R-:W-:-:S02]  /*6020*/  HADD2.F32 R70, -RZ, R65.H1_H1 ;  /* 0x30000041ff467230 */ /* 0x000fc40000004100 */
[-C--:B------:R-:W-:Y:S01]  /*6030*/  FMUL.FTZ R75, R64, R73.reuse ;  /* 0x00000049404b7220 */ /* 0x080fe20000410000 */
[----:B------:R-:W-:Y:S02]  /*6040*/  HADD2.F32 R71, -RZ, R69.H0_H0 ;  /* 0x20000045ff477230 */ /* 0x000fe40000004100 */
[C---:B------:R-:W-:Y:S01]  /*6050*/  FMUL.FTZ R73, R12.reuse, R73 ;  /* 0x000000490c497220 */ /* 0x040fe20000410000 */
[--C-:B------:R-:W-:Y:S01]  /*6060*/  HADD2.F32 R68, -RZ, R11.reuse.H1_H1 ;  /* 0x3000000bff447230 */ /* 0x100fe20000004100 */
[----:B------:R-:W-:Y:S01]  /*6070*/  F2FP.F16.E4M3.UNPACK_B R150, R150 ;  /* 0x00000096ff96723e */ /* 0x000fe200020006ff */
[----:B------:R-:W-:Y:S02]  /*6080*/  HADD2.F32 R65, -RZ, R11.H0_H0 ;  /* 0x2000000bff417230 */ /* 0x000fe40000004100 */
[-C--:B------:R-:W-:Y:S01]  /*6090*/  FFMA.FTZ R11, R12, R71.reuse, -R75 ;  /* 0x000000470c0b7223 */ /* 0x080fe2000001084b */
[----:B------:R-:W-:Y:S02]  /*60a0*/  HADD2.F32 R69, -RZ, R69.H1_H1 ;  /* 0x30000045ff457230 */ /* 0x000fe40000004100 */
[----:B------:R-:W-:Y:S01]  /*60b0*/  FFMA.FTZ R12, R64, R71, R73 ;  /* 0x00000047400c7223 */ /* 0x000fe20000010049 */
[CC--:B------:R-:W-:Y:S01]  /*60c0*/  FMUL.FTZ R72, R68.reuse, R70.reuse ;  /* 0x0000004644487220 */ /* 0x0c0fe20000410000 */
[C---:B------:R-:W-:Y:S01]  /*60d0*/  FMUL.FTZ R75, R65.reuse, R70 ;  /* 0x00000046414b7220 */ /* 0x040fe20000410000 */
[-C--:B------:R-:W-:Y:S01]  /*60e0*/  F2FP.F16.E4M3.UNPACK_B R64, R63.reuse.H1 ;  /* 0x0000003fff40723e */ /* 0x080fe200030006ff */
[----:B------:R-:W-:Y:S01]  /*60f0*/  HADD2.F32 R70, -RZ, R150.H1_H1 ;  /* 0x30000096ff467230 */ /* 0x000fe20000004100 */
[----:B------:R-:W-:Y:S01]  /*6100*/  F2FP.F16.E4M3.UNPACK_B R63, R63 ;  /* 0x0000003fff3f723e */ /* 0x000fe200020006ff */
[-C--:B------:R-:W-:Y:S01]  /*6110*/  FFMA.FTZ R72, R65, R69.reuse, -R72 ;  /* 0x0000004541487223 */ /* 0x080fe20000010848 */
[----:B------:R-:W-:Y:S01]  /*6120*/  FFMA.FTZ R75, R68, R69, R75 ;  /* 0x00000045444b7223 */ /* 0x000fe2000001004b */
[----:B------:R-:W-:Y:S01]  /*6130*/  F2FP.F16.E4M3.UNPACK_B R145, R145 ;  /* 0x00000091ff91723e */ /* 0x000fe200020006ff */
[--C-:B------:R-:W-:Y:S01]  /*6140*/  HADD2.F32 R69, -RZ, R64.reuse.H1_H1 ;  /* 0x30000040ff457230 */ /* 0x100fe20000004100 */
[----:B------:R-:W-:Y:S01]  /*6150*/  F2FP.F16.E4M3.UNPACK_B R76, R62.H1 ;  /* 0x0000003eff4c723e */ /* 0x000fe200030006ff */
[----:B------:R-:W-:-:S02]  /*6160*/  HADD2.F32 R68, -RZ, R64.H0_H0 ;  /* 0x20000040ff447230 */ /* 0x000fc40000004100 */
[--C-:B------:R-:W-:Y:S02]  /*6170*/  HADD2.F32 R64, -RZ, R63.reuse.H0_H0 ;  /* 0x2000003fff407230 */ /* 0x100fe40000004100 */
[-C--:B------:R-:W-:Y:S01]  /*6180*/  FMUL.FTZ R73, R69, R70.reuse ;  /* 0x0000004645497220 */ /* 0x080fe20000410000 */
[----:B------:R-:W-:Y:S02]  /*6190*/  HADD2.F32 R65, -RZ, R63.H1_H1 ;  /* 0x3000003fff417230 */ /* 0x000fe40000004100 */
[----:B------:R-:W-:Y:S01]  /*61a0*/  FMUL.FTZ R70, R68, R70 ;  /* 0x0000004644467220 */ /* 0x000fe20000410000 */
[----:B------:R-:W-:Y:S02]  /*61b0*/  HADD2.F32 R150, -RZ, R150.H0_H0 ;  /* 0x20000096ff967230 */ /* 0x000fe40000004100 */
[--C-:B------:R-:W-:Y:S02]  /*61c0*/  HADD2.F32 R63, -RZ, R145.reuse.H1_H1 ;  /* 0x30000091ff3f7230 */ /* 0x100fe40000004100 */
[----:B------:R-:W-:-:S02]  /*61d0*/  HADD2.F32 R145, -RZ, R145.H0_H0 ;  /* 0x20000091ff917230 */ /* 0x000fc40000004100 */
[-C--:B------:R-:W-:Y:S01]  /*61e0*/  FMUL.FTZ R71, R65, R150.reuse ;  /* 0x0000009641477220 */ /* 0x080fe20000410000 */
[----:B------:R-:W-:Y:S01]  /*61f0*/  FMUL.FTZ R150, R64, R150 ;  /* 0x0000009640967220 */ /* 0x000fe20000410000 */
[-C--:B------:R-:W-:Y:S01]  /*6200*/  FFMA.FTZ R68, R68, R63.reuse, -R73 ;  /* 0x0000003f44447223 */ /* 0x080fe20000010849 */
[----:B------:R-:W-:Y:S01]  /*6210*/  FFMA.FTZ R73, R69, R63, R70 ;  /* 0x0000003f45497223 */ /* 0x000fe20000010046 */
[----:B------:R-:W-:Y:S01]  /*6220*/  F2FP.F16.E4M3.UNPACK_B R69, R15.H1 ;  /* 0x0000000fff45723e */ /* 0x000fe200030006ff */
[-C--:B------:R-:W-:Y:S01]  /*6230*/  FFMA.FTZ R63, R64, R145.reuse, -R71 ;  /* 0x00000091403f7223 */ /* 0x080fe20000010847 */
[----:B------:R-:W-:Y:S01]  /*6240*/  FFMA.FTZ R64, R65, R145, R150 ;  /* 0x0000009141407223 */ /* 0x000fe20000010096 */
[----:B------:R-:W-:Y:S01]  /*6250*/  F2FP.SATFINITE.E4M3.F32.PACK_AB_MERGE_C R65, R75, R72, RZ ;  /* 0x000000484b41723e */ /* 0x000fe200048070ff */
[--C-:B------:R-:W-:Y:S01]  /*6260*/  HADD2.F32 R78, -RZ, R76.reuse.H1_H1 ;  /* 0x3000004cff4e7230 */ /* 0x100fe20000004100 */
[----:B------:R-:W-:Y:S01]  /*6270*/  F2FP.F16.E4M3.UNPACK_B R72, R14.H1 ;  /* 0x0000000eff48723e */ /* 0x000fe200030006ff */
[--C-:B------:R-:W-:Y:S01]  /*6280*/  HADD2.F32 R74, -RZ, R69.reuse.H0_H0 ;  /* 0x20000045ff4a7230 */ /* 0x100fe20000004100 */
[----:B------:R-:W-:Y:S01]  /*6290*/  F2FP.F16.E4M3.UNPACK_B R71, R62 ;  /* 0x0000003eff47723e */ /* 0x000fe200020006ff */
[----:B------:R-:W-:Y:S01]  /*62a0*/  HADD2.F32 R75, -RZ, R69.H1_H1 ;  /* 0x30000045ff4b7230 */ /* 0x000fe20000004100 */
[-C--:B------:R-:W-:Y:S01]  /*62b0*/  F2FP.F16.E4M3.UNPACK_B R69, R13.reuse.H1 ;  /* 0x0000000dff45723e */ /* 0x080fe200030006ff */
[----:B------:R-:W-:Y:S01]  /*62c0*/  HADD2.F32 R76, -RZ, R76.H0_H0 ;  /* 0x2000004cff4c7230 */ /* 0x000fe20000004100 */
[----:B------:R-:W-:Y:S01]  /*62d0*/  F2FP.SATFINITE.E4M3.F32.PACK_AB_MERGE_C R68, R73, R68, RZ ;  /* 0x000000444944723e */ /* 0x000fe200048070ff */
[----:B------:R-:W-:Y:S01]  /*62e0*/  HADD2.F32 R73, -RZ, R72.H1_H1 ;  /* 0x30000048ff497230 */ /* 0x000fe20000004100 */
[----:B------:R-:W-:Y:S01]  /*62f0*/  F2FP.F16.E4M3.UNPACK_B R70, R13 ;  /* 0x0000000dff46723e */ /* 0x000fe200020006ff */
[----:B------:R-:W-:-:S02]  /*6300*/  HADD2.F32 R62, -RZ, R69.H1_H1 ;  /* 0x30000045ff3e7230 */ /* 0x000fc40000004100 */
[-C--:B------:R-:W-:Y:S01]  /*6310*/  FMUL.FTZ R13, R75, R78.reuse ;  /* 0x0000004e4b0d7220 */ /* 0x080fe20000410000 */
[--C-:B------:R-:W-:Y:S02]  /*6320*/  HADD2.F32 R77, -RZ, R71.reuse.H1_H1 ;  /* 0x30000047ff4d7230 */ /* 0x100fe40000004100 */
[C---:B------:R-:W-:Y:S01]  /*6330*/  FMUL.FTZ R80, R74.reuse, R78 ;  /* 0x0000004e4a507220 */ /* 0x040fe20000410000 */
[----:B------:R-:W-:Y:S02]  /*6340*/  HADD2.F32 R72, -RZ, R72.H0_H0 ;  /* 0x20000048ff487230 */ /* 0x000fe40000004100 */
[----:B------:R-:W-:Y:S01]  /*6350*/  FFMA.FTZ R13, R74, R62, -R13 ;  /* 0x0000003e4a0d7223 */ /* 0x000fe2000001080d */
[----:B------:R-:W-:Y:S02]  /*6360*/  HADD2.F32 R74, -RZ, R70.H1_H1 ;  /* 0x30000046ff4a7230 */ /* 0x000fe40000004100 */
[----:B------:R-:W-:Y:S01]  /*6370*/  FMUL.FTZ R79, R73, R77 ;  /* 0x0000004d494f7220 */ /* 0x000fe20000410000 */
[----:B------:R-:W-:Y:S01]  /*6380*/  F2FP.F16.E4M3.UNPACK_B R15, R15 ;  /* 0x0000000fff0f723e */ /* 0x000fe200020006ff */
[C---:B------:R-:W-:Y:S01]  /*6390*/  FMUL.FTZ R78, R72.reuse, R77 ;  /* 0x0000004d484e7220 */ /* 0x040fe20000410000 */
[----:B------:R-:W-:Y:S01]  /*63a0*/  F2FP.F16.E4M3.UNPACK_B R14, R14 ;  /* 0x0000000eff0e723e */ /* 0x000fe200020006ff */
[----:B------:R-:W-:Y:S01]  /*63b0*/  FFMA.FTZ R79, R72, R74, -R79 ;  /* 0x0000004a484f7223 */ /* 0x000fe2000001084f */
[----:B------:R-:W-:-:S02]  /*63c0*/  HADD2.F32 R71, -RZ, R71.H0_H0 ;  /* 0x20000047ff477230 */ /* 0x000fc40000004100 */
[----:B------:R-:W-:Y:S01]  /*63d0*/  FFMA.FTZ R78, R73, R74, R78 ;  /* 0x0000004a494e7223 */ /* 0x000fe2000001004e */
[--C-:B------:R-:W-:Y:S02]  /*63e0*/  HADD2.F32 R72, -RZ, R15.reuse.H0_H0 ;  /* 0x2000000fff487230 */ /* 0x100fe40000004100 */
[----:B------:R-:W-:Y:S01]  /*63f0*/  FFMA.FTZ R62, R75, R62, R80 ;  /* 0x0000003e4b3e7223 */ /* 0x000fe20000010050 */
[----:B------:R-:W-:Y:S02]  /*6400*/  HADD2.F32 R73, -RZ, R15.H1_H1 ;  /* 0x3000000fff497230 */ /* 0x000fe40000004100 */
[--C-:B------:R-:W-:Y:S01]  /*6410*/  HADD2.F32 R15, -RZ, R14.reuse.H0_H0 ;  /* 0x2000000eff0f7230 */ /* 0x100fe20000004100 */
[----:B------:R-:W-:Y:S01]  /*6420*/  F2FP.SATFINITE.E4M3.F32.PACK_AB_MERGE_C R78, R78, R79, RZ ;  /* 0x0000004f4e4e723e */ /* 0x000fe200048070ff */
[----:B------:R-:W-:Y:S02]  /*6430*/  HADD2.F32 R14, -RZ, R14.H1_H1 ;  /* 0x3000000eff0e7230 */ /* 0x000fe40000004100 */
[----:B------:R-:W-:Y:S01]  /*6440*/  FMUL.FTZ R75, R73, R76 ;  /* 0x0000004c494b7220 */ /* 0x000fe20000410000 */
[----:B------:R-:W-:-:S02]  /*6450*/  HADD2.F32 R69, -RZ, R69.H0_H0 ;  /* 0x20000045ff457230 */ /* 0x000fc40000004100 */
[----:B------:R-:W-:Y:S01]  /*6460*/  FMUL.FTZ R76, R72, R76 ;  /* 0x0000004c484c7220 */ /* 0x000fe20000410000 */
[----:B------:R-:W-:Y:S02]  /*6470*/  HADD2.F32 R70, -RZ, R70.H0_H0 ;  /* 0x20000046ff467230 */ /* 0x000fe40000004100 */
[-C--:B------:R-:W-:Y:S01]  /*6480*/  FMUL.FTZ R74, R14, R71.reuse ;  /* 0x000000470e4a7220 */ /* 0x080fe20000410000 */
[----:B------:R-:W-:Y:S01]  /*6490*/  FMUL.FTZ R71, R15, R71 ;  /* 0x000000470f477220 */ /* 0x000fe20000410000 */
[-C--:B------:R-:W-:Y:S01]  /*64a0*/  FFMA.FTZ R75, R72, R69.reuse, -R75 ;  /* 0x00000045484b7223 */ /* 0x080fe2000001084b */
[----:B------:R-:W-:Y:S01]  /*64b0*/  FFMA.FTZ R76, R73, R69, R76 ;  /* 0x00000045494c7223 */ /* 0x000fe2000001004c */
[-C--:B------:R-:W-:Y:S01]  /*64c0*/  FFMA.FTZ R74, R15, R70.reuse, -R74 ;  /* 0x000000460f4a7223 */ /* 0x080fe2000001084a */
[----:B------:R-:W-:Y:S01]  /*64d0*/  FFMA.FTZ R71, R14, R70, R71 ;  /* 0x000000460e477223 */ /* 0x000fe20000010047 */
[----:B------:R-:W-:Y:S02]  /*64e0*/  F2FP.SATFINITE.E4M3.F32.PACK_AB_MERGE_C R62, R62, R13, RZ ;  /* 0x0000000d3e3e723e */ /* 0x000fe400048070ff */
[----:B------:R-:W-:-:S02]  /*64f0*/  F2FP.SATFINITE.E4M3.F32.PACK_AB_MERGE_C R13, R12, R11, R65 ;  /* 0x0000000b0c0d723e */ /* 0x000fc40004807041 */
[----:B------:R-:W-:Y:S02]  /*6500*/  F2FP.SATFINITE.E4M3.F32.PACK_AB_MERGE_C R12, R64, R63, R68 ;  /* 0x0000003f400c723e */ /* 0x000fe40004807044 */
[----:B------:R-:W-:Y:S02]  /*6510*/  F2FP.SATFINITE.E4M3.F32.PACK_AB_MERGE_C R14, R71, R74, R78 ;  /* 0x0000004a470e723e */ /* 0x000fe4000480704e */
[----:B------:R-:W-:-:S07]  /*6520*/  F2FP.SATFINITE.E4M3.F32.PACK_AB_MERGE_C R15, R76, R75, R62 ;  /* 0x0000004b4c0f723e */ /* 0x000fce000480703e */
.L_x_468:
[----:B------:R-:W-:Y:S05]  /*6530*/  BSYNC B2 ;  /* 0x0000000000027941 */ /* 0x000fea0003800000 */
.L_x_467:
[----:B0-----:R0:W-:Y:S02]  /*6540*/  ST.E.128 desc[UR50][R66.64], R12 ;  /* 0x0000000c42007985 */ /* 0x0011e4000c101d32 */
.L_x_446:
[----:B------:R-:W-:Y:S05]  /*6550*/  BSYNC B1 ;  /* 0x0000000000017941 */ /* 0x000fea0003800000 */
.L_x_445:
[----:B------:R-:W-:-:S03]  /*6560*/  UMOV UR4, 0xffffffff ;  /* 0xffffffff00047882 */ /* 0x000fc60000000000 */
[----:B------:R-:W-:Y:S05]  /*6570*/  BRA.DIV UR4, `(.L_x_469) ;  /* 0x0000025204747947 */ /* 0x000fea000b800000 */
[----:B------:R0:W0:Y:S04]  /*6580*/  SHFL.IDX PT, R65, R120, 0x1, 0x1e1f ;  /* 0x003e1f0078417f89 */ /* 0x00002800000e0000 */
[----:B--2---:R-:W2:Y:S02]  /*6590*/  SHFL.IDX PT, R121, R121, 0x1, 0x1e1f ;  /* 0x003e1f0079797f89 */ /* 0x004ea400000e0000 */
.L_x_784:
[----:B------:R-:W-:Y:S05]  /*65a0*/  @P4 BRA `(.L_x_470) ;  /* 0x0000009400ac4947 */ /* 0x000fea0003800000 */
[----:B------:R-:W-:Y:S01]  /*65b0*/  ISETP.NE.AND P2, PT, R28, RZ, PT ;  /* 0x000000ff1c00720c */ /* 0x000fe20003f45270 */
[----:B------:R-:W-:-:S12]  /*65c0*/  BSSY B1, `(.L_x_471) ;  /* 0x0000072000017945 */ /* 0x000fd80003800000 */
[----:B------:R-:W-:Y:S05]  /*65d0*/  @!P2 BRA `(.L_x_472) ;  /* 0x0000000400c0a947 */ /* 0x000fea0003800000 */
[----:B0-----:R0:W0:Y:S01]  /*65e0*/  LDS.128 R12, [R37+0x1c400] ;  /* 0x01c40000250c7984 */ /* 0x0010220000000c00 */
[----:B--2---:R-:W-:Y:S01]  /*65f0*/  IADD3 R62, P2, R16, R121, RZ ;  /* 0x00000079103e7210 */ /* 0x004fe20007f5e0ff */
[----:B------:R-:W-:Y:S04]  /*6600*/  BSSY B2, `(.L_x_473) ;  /* 0x000006c000027945 */ /* 0x000fe80003800000 */
[----:B------:R-:W-:Y:S01]  /*6610*/  IMAD.X R63, R65, 0x1, R17, P2 ;  /* 0x00000001413f7824 */ /* 0x000fe200010e0611 */
[----:B------:R-:W-:-:S13]  /*6620*/  ISETP.GE.AND P2, PT, R22, R117, PT ;  /* 0x000000751600720c */ /* 0x000fda0003f46270 */
[----:B------:R-:W-:Y:S05]  /*6630*/  @P2 BRA `(.L_x_474) ;  /* 0x0000000400a02947 */ /* 0x000fea0003800000 */
[----:B----4-:R-:W-:Y:S02]  /*6640*/  SHF.R.U32.HI R11, RZ, 0x8, R59 ;  /* 0x00000008ff0b7819 */ /* 0x010fe4000001163b */
[--C-:B------:R-:W-:Y:S02]  /*6650*/  SHF.R.U32.HI R67, RZ, 0x8, R61.reuse ;  /* 0x00000008ff437819 */ /* 0x100fe4000001163d */
[----:B------:R-:W-:Y:S02]  /*6660*/  LOP3.LUT R60, R61, 0xff0000ff, RZ, 0xc0, !PT ;  /* 0xff0000ff3d3c7812 */ /* 0x000fe400078ec0ff */
[----:B------:R-:W-:Y:S01]  /*6670*/  SHF.R.U32.HI R64, RZ, 0x10, R61 ;  /* 0x00000010ff407819 */ /* 0x000fe2000001163d */
[----:B------:R-:W-:Y:S01]  /*6680*/  IMAD.SHL.U32 R67, R67, 0x100, RZ ;  /* 0x0000010043437824 */ /* 0x000fe200078e00ff */
[----:B------:R-:W-:Y:S02]  /*6690*/  LOP3.LUT R58, R59, 0xff0000ff, RZ, 0xc0, !PT ;  /* 0xff0000ff3b3a7812 */ /* 0x000fe400078ec0ff */
[----:B------:R-:W-:Y:S01]  /*66a0*/  SHF.R.U32.HI R66, RZ, 0x10, R59 ;  /* 0x00000010ff427819 */ /* 0x000fe2000001163b */
[----:B0-----:R-:W-:Y:S01]  /*66b0*/  IMAD.MOV.U32 R59, RZ, RZ, R12 ;  /* 0x000000ffff3b7224 */ /* 0x001fe200078e000c */
[----:B------:R-:W-:Y:S01]  /*66c0*/  SHF.L.U32 R61, R11, 0x8, RZ ;  /* 0x000000080b3d7819 */ /* 0x000fe200000006ff */
[----:B------:R-:W-:Y:S01]  /*66d0*/  IMAD.MOV.U32 R11, RZ, RZ, R13 ;  /* 0x000000ffff0b7224 */ /* 0x000fe200078e000d */
[----:B------:R-:W-:-:S02]  /*66e0*/  LOP3.LUT R60, R60, 0xff00, R67, 0xf8, !PT ;  /* 0x0000ff003c3c7812 */ /* 0x000fc400078ef843 */
[----:B------:R-:W-:Y:S01]  /*66f0*/  LOP3.LUT R13, R58, 0xff00, R61, 0xf8, !PT ;  /* 0x0000ff003a0d7812 */ /* 0x000fe200078ef83d */
[----:B------:R-:W-:Y:S01]  /*6700*/  IMAD.U32 R58, R66, 0x10000, RZ ;  /* 0x00010000423a7824 */ /* 0x000fe200078e00ff */
[----:B------:R-:W-:Y:S02]  /*6710*/  SHF.L.U32 R67, R64, 0x10, RZ ;  /* 0x0000001040437819 */ /* 0x000fe400000006ff */
[----:B------:R-:W-:Y:S02]  /*6720*/  F2FP.F16.E4M3.UNPACK_B R61, R148.H1 ;  /* 0x00000094ff3d723e */ /* 0x000fe400030006ff */
[-C--:B------:R-:W-:Y:S02]  /*6730*/  F2FP.F16.E4M3.UNPACK_B R12, R11.reuse ;  /* 0x0000000bff0c723e */ /* 0x080fe400020006ff */
        /* <DEDUP_REMOVED lines=9> */
[--C-:B------:R-:W-:Y:S02]  /*67d0*/  HADD2.F32 R67, -RZ, R66.reuse.H0_H0 ;  /* 0x20000042ff437230 */ /* 0x100fe40000004100 */
        /* <DEDUP_REMOVED lines=15> */
[--C-:B------:R-:W-:Y:S01]  /*68d0*/  HADD2.F32 R64, -RZ, R60.reuse.H0_H0 ;  /* 0x2000003cff407230 */ /* 0x100fe20000004100 */
[----:B------:R-:W-:Y:S01]  /*68e0*/  F2FP.F16.E4M3.UNPACK_B R74, R58.H1 ;  /* 0x0000003aff4a723e */ /* 0x000fe200030006ff */
[----:B------:R-:W-:-:S02]  /*68f0*/  HADD2.F32 R66, -RZ, R60.H1_H1 ;  /* 0x3000003cff427230 */ /* 0x000fc40000004100 */
[----:B------:R-:W-:Y:S02]  /*6900*/  HADD2.F32 R148, -RZ, R148.H0_H0 ;  /* 0x20000094ff947230 */ /* 0x000fe40000004100 */
[-C--:B------:R-:W-:Y:S01]  /*6910*/  FMUL.FTZ R71, R64, R67.reuse ;  /* 0x0000004340477220 */ /* 0x080fe20000410000 */
[--C-:B------:R-:W-:Y:S02]  /*6920*/  HADD2.F32 R61, -RZ, R59.reuse.H1_H1 ;  /* 0x3000003bff3d7230 */ /* 0x100fe40000004100 */
[----:B------:R-:W-:Y:S01]  /*6930*/  FMUL.FTZ R69, R66, R67 ;  /* 0x0000004342457220 */ /* 0x000fe20000410000 */
[----:B------:R-:W-:Y:S02]  /*6940*/  HADD2.F32 R60, -RZ, R59.H0_H0 ;  /* 0x2000003bff3c7230 */ /* 0x000fe40000004100 */
[--C-:B------:R-:W-:Y:S02]  /*6950*/  HADD2.F32 R59, -RZ, R146.reuse.H1_H1 ;  /* 0x30000092ff3b7230 */ /* 0x100fe40000004100 */
[----:B------:R-:W-:Y:S01]  /*6960*/  FMUL.FTZ R67, R61, R148 ;  /* 0x000000943d437220 */ /* 0x000fe20000410000 */
[----:B------:R-:W-:-:S02]  /*6970*/  HADD2.F32 R146, -RZ, R146.H0_H0 ;  /* 0x20000092ff927230 */ /* 0x000fc40000004100 */
[----:B------:R-:W-:Y:S01]  /*6980*/  FMUL.FTZ R148, R60, R148 ;  /* 0x000000943c947220 */ /* 0x000fe20000410000 */
[-C--:B------:R-:W-:Y:S01]  /*6990*/  FFMA.FTZ R64, R64, R59.reuse, -R69 ;  /* 0x0000003b40407223 */ /* 0x080fe20000010845 */
[----:B------:R-:W-:Y:S01]  /*69a0*/  FFMA.FTZ R71, R66, R59, R71 ;  /* 0x0000003b42477223 */ /* 0x000fe20000010047 */
[-C--:B------:R-:W-:Y:S01]  /*69b0*/  FFMA.FTZ R59, R60, R146.reuse, -R67 ;  /* 0x000000923c3b7223 */ /* 0x080fe20000010843 */
[----:B------:R-:W-:Y:S01]  /*69c0*/  FFMA.FTZ R60, R61, R146, R148 ;  /* 0x000000923d3c7223 */ /* 0x000fe20000010094 */
[----:B------:R-:W-:Y:S02]  /*69d0*/  F2FP.F16.E4M3.UNPACK_B R67, R15.H1 ;  /* 0x0000000fff43723e */ /* 0x000fe400030006ff */
[----:B------:R-:W-:Y:S02]  /*69e0*/  F2FP.SATFINITE.E4M3.F32.PACK_AB_MERGE_C R61, R73, R70, RZ ;  /* 0x00000046493d723e */ /* 0x000fe400048070ff */
[----:B------:R-:W-:Y:S01]  /*69f0*/  F2FP.F16.E4M3.UNPACK_B R66, R14.H1 ;  /* 0x0000000eff42723e */ /* 0x000fe200030006ff */
[--C-:B------:R-:W-:Y:S01]  /*6a00*/  HADD2.F32 R68, -RZ, R67.reuse.H0_H0 ;  /* 0x20000043ff447230 */ /* 0x100fe20000004100 */
[----:B------:R-:W-:Y:S01]  /*6a10*/  F2FP.F16.E4M3.UNPACK_B R73, R58 ;  /* 0x0000003aff49723e */ /* 0x000fe200020006ff */
[----:B------:R-:W-:Y:S01]  /*6a20*/  HADD2.F32 R67, -RZ, R67.H1_H1 ;  /* 0x30000043ff437230 */ /* 0x000fe20000004100 */
[----:B------:R-:W-:Y:S01]  /*6a30*/  F2FP.SATFINITE.E4M3.F32.PACK_AB_MERGE_C R64, R71, R64, RZ ;  /* 0x000000404740723e */ /* 0x000fe200048070ff */
[----:B------:R-:W-:Y:S01]  /*6a40*/  HADD2.F32 R71, -RZ, R74.H1_H1 ;  /* 0x3000004aff477230 */ /* 0x000fe20000004100 */
[-C--:B------:R-:W-:Y:S01]  /*6a50*/  F2FP.F16.E4M3.UNPACK_B R70, R13.reuse.H1 ;  /* 0x0000000dff46723e */ /* 0x080fe200030006ff */
[----:B------:R-:W-:Y:S01]  /*6a60*/  HADD2.F32 R58, -RZ, R66.H1_H1 ;  /* 0x30000042ff3a7230 */ /* 0x000fe20000004100 */
[----:B------:R-:W-:Y:S01]  /*6a70*/  F2FP.F16.E4M3.UNPACK_B R69, R13 ;  /* 0x0000000dff45723e */ /* 0x000fe200020006ff */
[----:B------:R-:W-:-:S02]  /*6a80*/  HADD2.F32 R75, -RZ, R73.H1_H1 ;  /* 0x30000049ff4b7230 */ /* 0x000fc40000004100 */
[CC--:B------:R-:W-:Y:S01]  /*6a90*/  FMUL.FTZ R13, R67.reuse, R71.reuse ;  /* 0x00000047430d7220 */ /* 0x0c0fe20000410000 */
[----:B------:R-:W-:Y:S02]  /*6aa0*/  HADD2.F32 R66, -RZ, R66.H0_H0 ;  /* 0x20000042ff427230 */ /* 0x000fe40000004100 */
[----:B------:R-:W-:Y:S01]  /*6ab0*/  FMUL.FTZ R76, R68, R71 ;  /* 0x00000047444c7220 */ /* 0x000fe20000410000 */
[----:B------:R-:W-:Y:S02]  /*6ac0*/  HADD2.F32 R72, -RZ, R70.H1_H1 ;  /* 0x30000046ff487230 */ /* 0x000fe40000004100 */
[----:B------:R-:W-:Y:S01]  /*6ad0*/  FMUL.FTZ R77, R58, R75 ;  /* 0x0000004b3a4d7220 */ /* 0x000fe20000410000 */
[----:B------:R-:W-:Y:S01]  /*6ae0*/  HADD2.F32 R71, -RZ, R69.H1_H1 ;  /* 0x30000045ff477230 */ /* 0x000fe20000004100 */
[----:B------:R-:W-:Y:S01]  /*6af0*/  F2FP.F16.E4M3.UNPACK_B R15, R15 ;  /* 0x0000000fff0f723e */ /* 0x000fe200020006ff */
[----:B------:R-:W-:Y:S01]  /*6b00*/  FMUL.FTZ R75, R66, R75 ;  /* 0x0000004b424b7220 */ /* 0x000fe20000410000 */
[----:B------:R-:W-:Y:S01]  /*6b10*/  F2FP.F16.E4M3.UNPACK_B R14, R14 ;  /* 0x0000000eff0e723e */ /* 0x000fe200020006ff */
[-C--:B------:R-:W-:Y:S01]  /*6b20*/  FFMA.FTZ R13, R68, R72.reuse, -R13 ;  /* 0x00000048440d7223 */ /* 0x080fe2000001080d */
[----:B------:R-:W-:Y:S01]  /*6b30*/  FFMA.FTZ R76, R67, R72, R76 ;  /* 0x00000048434c7223 */ /* 0x000fe2000001004c */
[-C--:B------:R-:W-:Y:S01]  /*6b40*/  FFMA.FTZ R77, R66, R71.reuse, -R77 ;  /* 0x00000047424d7223 */ /* 0x080fe2000001084d */
[----:B------:R-:W-:Y:S01]  /*6b50*/  FFMA.FTZ R72, R58, R71, R75 ;  /* 0x000000473a487223 */ /* 0x000fe2000001004b */
[----:B------:R-:W-:-:S02]  /*6b60*/  HADD2.F32 R58, -RZ, R15.H0_H0 ;  /* 0x2000000fff3a7230 */ /* 0x000fc40000004100 */
[----:B------:R-:W-:Y:S01]  /*6b70*/  HADD2.F32 R66, -RZ, R15.H1_H1 ;  /* 0x3000000fff427230 */ /* 0x000fe20000004100 */
[----:B------:R-:W-:Y:S01]  /*6b80*/  F2FP.SATFINITE.E4M3.F32.PACK_AB_MERGE_C R76, R76, R13, RZ ;  /* 0x0000000d4c4c723e */ /* 0x000fe200048070ff */
[----:B------:R-:W-:Y:S01]  /*6b90*/  HADD2.F32 R15, -RZ, R14.H0_H0 ;  /* 0x2000000eff0f7230 */ /* 0x000fe20000004100 */
[----:B------:R-:W-:Y:S01]  /*6ba0*/  F2FP.SATFINITE.E4M3.F32.PACK_AB_MERGE_C R72, R72, R77, RZ ;  /* 0x0000004d4848723e */ /* 0x000fe200048070ff */
[----:B------:R-:W-:Y:S01]  /*6bb0*/  HADD2.F32 R71, -RZ, R74.H0_H0 ;  /* 0x2000004aff477230 */ /* 0x000fe20000004100 */
[----:B------:R-:W-:Y:S01]  /*6bc0*/  F2FP.SATFINITE.E4M3.F32.PACK_AB_MERGE_C R13, R12, R11, R61 ;  /* 0x0000000b0c0d723e */ /* 0x000fe2000480703d */
[----:B------:R-:W-:Y:S01]  /*6bd0*/  HADD2.F32 R14, -RZ, R14.H1_H1 ;  /* 0x3000000eff0e7230 */ /* 0x000fe20000004100 */
[----:B------:R-:W-:Y:S01]  /*6be0*/  F2FP.SATFINITE.E4M3.F32.PACK_AB_MERGE_C R12, R60, R59, R64 ;  /* 0x0000003b3c0c723e */ /* 0x000fe20004807040 */
[----:B------:R-:W-:Y:S02]  /*6bf0*/  HADD2.F32 R73, -RZ, R73.H0_H0 ;  /* 0x20000049ff497230 */ /* 0x000fe40000004100 */
[----:B------:R-:W-:Y:S01]  /*6c00*/  FMUL.FTZ R75, R66, R71 ;  /* 0x00000047424b7220 */ /* 0x000fe20000410000 */
[----:B------:R-:W-:-:S02]  /*6c10*/  HADD2.F32 R67, -RZ, R70.H0_H0 ;  /* 0x20000046ff437230 */ /* 0x000fc40000004100 */
[----:B------:R-:W-:Y:S01]  /*6c20*/  FMUL.FTZ R71, R58, R71 ;  /* 0x000000473a477220 */ /* 0x000fe20000410000 */
[----:B------:R-:W-:Y:S02]  /*6c30*/  HADD2.F32 R69, -RZ, R69.H0_H0 ;  /* 0x20000045ff457230 */ /* 0x000fe40000004100 */
[-C--:B------:R-:W-:Y:S01]  /*6c40*/  FMUL.FTZ R68, R14, R73.reuse ;  /* 0x000000490e447220 */ /* 0x080fe20000410000 */
[C---:B------:R-:W-:Y:S01]  /*6c50*/  FMUL.FTZ R73, R15.reuse, R73 ;  /* 0x000000490f497220 */ /* 0x040fe20000410000 */
[-C--:B------:R-:W-:Y:S01]  /*6c60*/  FFMA.FTZ R75, R58, R67.reuse, -R75 ;  /* 0x000000433a4b7223 */ /* 0x080fe2000001084b */
[----:B------:R-:W-:Y:S01]  /*6c70*/  FFMA.FTZ R66, R66, R67, R71 ;  /* 0x0000004342427223 */ /* 0x000fe20000010047 */
[-C--:B------:R-:W-:Y:S01]  /*6c80*/  FFMA.FTZ R68, R15, R69.reuse, -R68 ;  /* 0x000000450f447223 */ /* 0x080fe20000010844 */
[----:B------:R-:W-:-:S03]  /*6c90*/  FFMA.FTZ R73, R14, R69, R73 ;  /* 0x000000450e497223 */ /* 0x000fc60000010049 */
[----:B------:R-:W-:Y:S02]  /*6ca0*/  F2FP.SATFINITE.E4M3.F32.PACK_AB_MERGE_C R15, R66, R75, R76 ;  /* 0x0000004b420f723e */ /* 0x000fe4000480704c */
[----:B------:R-:W-:-:S07]  /*6cb0*/  F2FP.SATFINITE.E4M3.F32.PACK_AB_MERGE_C R14, R73, R68, R72 ;  /* 0x00000044490e723e */ /* 0x000fce0004807048 */
.L_x_474:
[----:B------:R-:W-:Y:S05]  /*6cc0*/  BSYNC B2 ;  /* 0x0000000000027941 */ /* 0x000fea0003800000 */
.L_x_473:
[----:B0-----:R0:W-:Y:S02]  /*6cd0*/  ST.E.128 desc[UR50][R62.64], R12 ;  /* 0x0000000c3e007985 */ /* 0x0011e4000c101d32 */
.L_x_472:
[----:B------:R-:W-:Y:S05]  /*6ce0*/  BSYNC B1 ;  /* 0x0000000000017941 */ /* 0x000fea0003800000 */
.L_x_471:
[----:B------:R-:W-:Y:S01]  /*6cf0*/  ISETP.NE.AND P2, PT, R29, RZ, PT ;  /* 0x000000ff1d00720c */ /* 0x000fe20003f45270 */
[----:B------:R-:W-:-:S12]  /*6d00*/  BSSY B1, `(.L_x_475) ;  /* 0x0000073000017945 */ /* 0x000fd80003800000 */
[----:B------:R-:W-:Y:S05]  /*6d10*/  @!P2 BRA `(.L_x_476) ;  /* 0x0000000400c4a947 */ /* 0x000fea0003800000 */
[----:B0-----:R-:W-:Y:S01]  /*6d20*/  IMAD.SHL.U32 R12, R170, 0x10, RZ ;  /* 0x00000010aa0c7824 */ /* 0x001fe200078e00ff */
[----:B------:R-:W-:Y:S04]  /*6d30*/  BSSY B2, `(.L_x_477) ;  /* 0x000006e000027945 */ /* 0x000fe80003800000 */
[----:B--2---:R-:W-:-:S04]  /*6d40*/  IADD3 R58, P2, R12, R121, RZ ;  /* 0x000000790c3a7210 */ /* 0x004fc80007f5e0ff */
[----:B------:R-:W-:Y:S02]  /*6d50*/  LEA.HI.X.SX32 R59, R12, R65, 0x1, P2 ;  /* 0x000000410c3b7211 */ /* 0x000fe400010f0eff */
[----:B------:R0:W2:Y:S01]  /*6d60*/  LDS.128 R12, [R36+0x1c400] ;  /* 0x01c40000240c7984 */ /* 0x0000a20000000c00 */
[----:B------:R-:W-:-:S13]  /*6d70*/  ISETP.GE.AND P2, PT, R197, R117, PT ;  /* 0x00000075c500720c */ /* 0x000fda0003f46270 */
[----:B0-----:R-:W-:Y:S05]  /*6d80*/  @P2 BRA `(.L_x_478) ;  /* 0x0000000400a02947 */ /* 0x001fea0003800000 */
[----:B------:R-:W-:Y:S01]  /*6d90*/  SHF.R.U32.HI R54, RZ, 0x8, R55 ;  /* 0x00000008ff367819 */ /* 0x000fe20000011637 */
[----:B--2-4-:R-:W-:Y:S01]  /*6da0*/  IMAD.MOV.U32 R11, RZ, RZ, R13 ;  /* 0x000000ffff0b7224 */ /* 0x014fe200078e000d */
[----:B------:R-:W-:Y:S02]  /*6db0*/  SHF.R.U32.HI R56, RZ, 0x8, R57 ;  /* 0x00000008ff387819 */ /* 0x000fe40000011639 */
[----:B------:R-:W-:Y:S01]  /*6dc0*/  SHF.R.U32.HI R62, RZ, 0x10, R55 ;  /* 0x00000010ff3e7819 */ /* 0x000fe20000011637 */
[----:B------:R-:W-:Y:S01]  /*6dd0*/  IMAD.SHL.U32 R54, R54, 0x100, RZ ;  /* 0x0000010036367824 */ /* 0x000fe200078e00ff */
[----:B------:R-:W-:Y:S01]  /*6de0*/  LOP3.LUT R61, R55, 0xff0000ff, RZ, 0xc0, !PT ;  /* 0xff0000ff373d7812 */ /* 0x000fe200078ec0ff */
[----:B------:R-:W-:Y:S01]  /*6df0*/  IMAD.SHL.U32 R56, R56, 0x100, RZ ;  /* 0x0000010038387824 */ /* 0x000fe200078e00ff */
[----:B------:R-:W-:Y:S01]  /*6e00*/  SHF.R.U32.HI R60, RZ, 0x10, R57 ;  /* 0x00000010ff3c7819 */ /* 0x000fe20000011639 */
[----:B------:R-:W-:Y:S01]  /*6e10*/  IMAD.U32 R13, R62, 0x10000, RZ ;  /* 0x000100003e0d7824 */ /* 0x000fe200078e00ff */
[----:B------:R-:W-:-:S02]  /*6e20*/  LOP3.LUT R57, R57, 0xff0000ff, RZ, 0xc0, !PT ;  /* 0xff0000ff39397812 */ /* 0x000fc400078ec0ff */
[----:B------:R-:W-:Y:S02]  /*6e30*/  LOP3.LUT R54, R61, 0xff00, R54, 0xf8, !PT ;  /* 0x0000ff003d367812 */ /* 0x000fe400078ef836 */
[----:B------:R-:W-:Y:S01]  /*6e40*/  LOP3.LUT R61, R57, 0xff00, R56, 0xf8, !PT ;  /* 0x0000ff00393d7812 */ /* 0x000fe200078ef838 */
[----:B------:R-:W-:Y:S01]  /*6e50*/  IMAD.U32 R56, R60, 0x10000, RZ ;  /* 0x000100003c387824 */ /* 0x000fe200078e00ff */
[----:B------:R-:W-:Y:S02]  /*6e60*/  MOV R55, R12 ;  /* 0x0000000c00377202 */ /* 0x000fe40000000f00 */
        /* <DEDUP_REMOVED lines=29> */
[----:B------:R-:W-:Y:S01]  /*7040*/  HADD2.F32 R60, -RZ, R56.H0_H0 ;  /* 0x20000038ff3c7230 */ /* 0x000fe20000004100 */
[----:B------:R-:W-:Y:S01]  /*7050*/  F2FP.F16.E4M3.UNPACK_B R68, R54 ;  /* 0x00000036ff44723e */ /* 0x000fe200020006ff */
[----:B------:R-:W-:-:S02]  /*7060*/  HADD2.F32 R144, -RZ, R144.H0_H0 ;  /* 0x20000090ff907230 */ /* 0x000fc40000004100 */
[-C--:B------:R-:W-:Y:S01]  /*7070*/  FMUL.FTZ R67, R61, R62.reuse ;  /* 0x0000003e3d437220 */ /* 0x080fe20000410000 */
[--C-:B------:R-:W-:Y:S02]  /*7080*/  HADD2.F32 R57, -RZ, R55.reuse.H1_H1 ;  /* 0x30000037ff397230 */ /* 0x100fe40000004100 */
[----:B------:R-:W-:Y:S01]  /*7090*/  FMUL.FTZ R62, R60, R62 ;  /* 0x0000003e3c3e7220 */ /* 0x000fe20000410000 */
[----:B------:R-:W-:Y:S02]  /*70a0*/  HADD2.F32 R56, -RZ, R55.H0_H0 ;  /* 0x20000037ff387230 */ /* 0x000fe40000004100 */
[--C-:B------:R-:W-:Y:S02]  /*70b0*/  HADD2.F32 R55, -RZ, R143.reuse.H1_H1 ;  /* 0x3000008fff377230 */ /* 0x100fe40000004100 */
[-C--:B------:R-:W-:Y:S01]  /*70c0*/  FMUL.FTZ R63, R57, R144.reuse ;  /* 0x00000090393f7220 */ /* 0x080fe20000410000 */
[----:B------:R-:W-:Y:S02]  /*70d0*/  HADD2.F32 R143, -RZ, R143.H0_H0 ;  /* 0x2000008fff8f7230 */ /* 0x000fe40000004100 */
[----:B------:R-:W-:Y:S01]  /*70e0*/  FMUL.FTZ R144, R56, R144 ;  /* 0x0000009038907220 */ /* 0x000fe20000410000 */
[----:B------:R-:W-:-:S02]  /*70f0*/  HADD2.F32 R70, -RZ, R68.H1_H1 ;  /* 0x30000044ff467230 */ /* 0x000fc40000004100 */
[-C--:B------:R-:W-:Y:S01]  /*7100*/  FFMA.FTZ R60, R60, R55.reuse, -R67 ;  /* 0x000000373c3c7223 */ /* 0x080fe20000010843 */
[----:B------:R-:W-:Y:S01]  /*7110*/  FFMA.FTZ R61, R61, R55, R62 ;  /* 0x000000373d3d7223 */ /* 0x000fe2000001003e */
[-C--:B------:R-:W-:Y:S01]  /*7120*/  FFMA.FTZ R55, R56, R143.reuse, -R63 ;  /* 0x0000008f38377223 */ /* 0x080fe2000001083f */
[----:B------:R-:W-:Y:S01]  /*7130*/  FFMA.FTZ R56, R57, R143, R144 ;  /* 0x0000008f39387223 */ /* 0x000fe20000010090 */
[----:B------:R-:W-:Y:S01]  /*7140*/  F2FP.F16.E4M3.UNPACK_B R62, R15.H1 ;  /* 0x0000000fff3e723e */ /* 0x000fe200030006ff */
[----:B------:R-:W-:Y:S01]  /*7150*/  HADD2.F32 R67, -RZ, R66.H1_H1 ;  /* 0x30000042ff437230 */ /* 0x000fe20000004100 */
[----:B------:R-:W-:Y:S01]  /*7160*/  F2FP.SATFINITE.E4M3.F32.PACK_AB_MERGE_C R57, R69, R64, RZ ;  /* 0x000000404539723e */ /* 0x000fe200048070ff */
[----:B------:R-:W-:Y:S01]  /*7170*/  HADD2.F32 R68, -RZ, R68.H0_H0 ;  /* 0x20000044ff447230 */ /* 0x000fe20000004100 */
[----:B------:R-:W-:Y:S01]  /*7180*/  F2FP.F16.E4M3.UNPACK_B R69, R54.H1 ;  /* 0x00000036ff45723e */ /* 0x000fe200030006ff */
[--C-:B------:R-:W-:Y:S01]  /*7190*/  HADD2.F32 R63, -RZ, R62.reuse.H0_H0 ;  /* 0x2000003eff3f7230 */ /* 0x100fe20000004100 */
[----:B------:R-:W-:Y:S01]  /*71a0*/  F2FP.SATFINITE.E4M3.F32.PACK_AB_MERGE_C R60, R61, R60, RZ ;  /* 0x0000003c3d3c723e */ /* 0x000fe200048070ff */
[----:B------:R-:W-:Y:S01]  /*71b0*/  HADD2.F32 R62, -RZ, R62.H1_H1 ;  /* 0x3000003eff3e7230 */ /* 0x000fe20000004100 */
[----:B------:R-:W-:Y:S01]  /*71c0*/  F2FP.F16.E4M3.UNPACK_B R61, R14.H1 ;  /* 0x0000000eff3d723e */ /* 0x000fe200030006ff */
[--C-:B------:R-:W-:Y:S01]  /*71d0*/  HADD2.F32 R71, -RZ, R69.reuse.H1_H1 ;  /* 0x30000045ff477230 */ /* 0x100fe20000004100 */
[----:B------:R-:W-:Y:S01]  /*71e0*/  F2FP.F16.E4M3.UNPACK_B R64, R13 ;  /* 0x0000000dff40723e */ /* 0x000fe200020006ff */
[----:B------:R-:W-:Y:S01]  /*71f0*/  HADD2.F32 R69, -RZ, R69.H0_H0 ;  /* 0x20000045ff457230 */ /* 0x000fe20000004100 */
[----:B------:R-:W-:Y:S01]  /*7200*/  F2FP.F16.E4M3.UNPACK_B R15, R15 ;  /* 0x0000000fff0f723e */ /* 0x000fe200020006ff */
[----:B------:R-:W-:-:S02]  /*7210*/  HADD2.F32 R54, -RZ, R61.H1_H1 ;  /* 0x3000003dff367230 */ /* 0x000fc40000004100 */
[-C--:B------:R-:W-:Y:S01]  /*7220*/  FMUL.FTZ R72, R62, R71.reuse ;  /* 0x000000473e487220 */ /* 0x080fe20000410000 */
[----:B------:R-:W-:Y:S02]  /*7230*/  HADD2.F32 R61, -RZ, R61.H0_H0 ;  /* 0x2000003dff3d7230 */ /* 0x000fe40000004100 */
[C---:B------:R-:W-:Y:S01]  /*7240*/  FMUL.FTZ R73, R63.reuse, R71 ;  /* 0x000000473f497220 */ /* 0x040fe20000410000 */
[----:B------:R-:W-:Y:S02]  /*7250*/  HADD2.F32 R13, -RZ, R64.H1_H1 ;  /* 0x30000040ff0d7230 */ /* 0x000fe40000004100 */
[-C--:B------:R-:W-:Y:S01]  /*7260*/  FFMA.FTZ R71, R63, R67.reuse, -R72 ;  /* 0x000000433f477223 */ /* 0x080fe20000010848 */
[-C--:B------:R-:W-:Y:S01]  /*7270*/  FMUL.FTZ R72, R54, R70.reuse ;  /* 0x0000004636487220 */ /* 0x080fe20000410000 */
[C---:B------:R-:W-:Y:S01]  /*7280*/  FMUL.FTZ R63, R61.reuse, R70 ;  /* 0x000000463d3f7220 */ /* 0x040fe20000410000 */
[----:B------:R-:W-:Y:S01]  /*7290*/  F2FP.F16.E4M3.UNPACK_B R14, R14 ;  /* 0x0000000eff0e723e */ /* 0x000fe200020006ff */
[----:B------:R-:W-:Y:S01]  /*72a0*/  FFMA.FTZ R74, R62, R67, R73 ;  /* 0x000000433e4a7223 */ /* 0x000fe20000010049 */
[-C--:B------:R-:W-:Y:S01]  /*72b0*/  FFMA.FTZ R72, R61, R13.reuse, -R72 ;  /* 0x0000000d3d487223 */ /* 0x080fe20000010848 */
[----:B------:R-:W-:Y:S01]  /*72c0*/  FFMA.FTZ R63, R54, R13, R63 ;  /* 0x0000000d363f7223 */ /* 0x000fe2000001003f */
[----:B------:R-:W-:-:S02]  /*72d0*/  HADD2.F32 R54, -RZ, R15.H0_H0 ;  /* 0x2000000fff367230 */ /* 0x000fc40000004100 */
[--C-:B------:R-:W-:Y:S01]  /*72e0*/  HADD2.F32 R13, -RZ, R14.reuse.H0_H0 ;  /* 0x2000000eff0d7230 */ /* 0x100fe20000004100 */
[----:B------:R-:W-:Y:S01]  /*72f0*/  F2FP.SATFINITE.E4M3.F32.PACK_AB_MERGE_C R71, R74, R71, RZ ;  /* 0x000000474a47723e */ /* 0x000fe200048070ff */
[----:B------:R-:W-:Y:S02]  /*7300*/  HADD2.F32 R15, -RZ, R15.H1_H1 ;  /* 0x3000000fff0f7230 */ /* 0x000fe40000004100 */
[-C--:B------:R-:W-:Y:S01]  /*7310*/  FMUL.FTZ R70, R54, R69.reuse ;  /* 0x0000004536467220 */ /* 0x080fe20000410000 */
[----:B------:R-:W-:Y:S02]  /*7320*/  HADD2.F32 R14, -RZ, R14.H1_H1 ;  /* 0x3000000eff0e7230 */ /* 0x000fe40000004100 */
[----:B------:R-:W-:Y:S01]  /*7330*/  FMUL.FTZ R61, R13, R68 ;  /* 0x000000440d3d7220 */ /* 0x000fe20000410000 */
[----:B------:R-:W-:Y:S02]  /*7340*/  HADD2.F32 R66, -RZ, R66.H0_H0 ;  /* 0x20000042ff427230 */ /* 0x000fe40000004100 */
[----:B------:R-:W-:Y:S01]  /*7350*/  FMUL.FTZ R67, R15, R69 ;  /* 0x000000450f437220 */ /* 0x000fe20000410000 */
[----:B------:R-:W-:-:S02]  /*7360*/  HADD2.F32 R64, -RZ, R64.H0_H0 ;  /* 0x20000040ff407230 */ /* 0x000fc40000004100 */
[----:B------:R-:W-:Y:S01]  /*7370*/  FMUL.FTZ R62, R14, R68 ;  /* 0x000000440e3e7220 */ /* 0x000fe20000410000 */
[----:B------:R-:W-:Y:S01]  /*7380*/  F2FP.SATFINITE.E4M3.F32.PACK_AB_MERGE_C R63, R63, R72, RZ ;  /* 0x000000483f3f723e */ /* 0x000fe200048070ff */
[-C--:B------:R-:W-:Y:S01]  /*7390*/  FFMA.FTZ R67, R54, R66.reuse, -R67 ;  /* 0x0000004236437223 */ /* 0x080fe20000010843 */
[----:B------:R-:W-:Y:S01]  /*73a0*/  FFMA.FTZ R70, R15, R66, R70 ;  /* 0x000000420f467223 */ /* 0x000fe20000010046 */
[-C--:B------:R-:W-:Y:S01]  /*73b0*/  FFMA.FTZ R62, R13, R64.reuse, -R62 ;  /* 0x000000400d3e7223 */ /* 0x080fe2000001083e */
[----:B------:R-:W-:Y:S01]  /*73c0*/  FFMA.FTZ R61, R14, R64, R61 ;  /* 0x000000400e3d7223 */ /* 0x000fe2000001003d */
[----:B------:R-:W-:Y:S02]  /*73d0*/  F2FP.SATFINITE.E4M3.F32.PACK_AB_MERGE_C R13, R12, R11, R57 ;  /* 0x0000000b0c0d723e */ /* 0x000fe40004807039 */
[----:B------:R-:W-:Y:S02]  /*73e0*/  F2FP.SATFINITE.E4M3.F32.PACK_AB_MERGE_C R12, R56, R55, R60 ;  /* 0x00000037380c723e */ /* 0x000fe4000480703c */
[----:B------:R-:W-:-:S02]  /*73f0*/  F2FP.SATFINITE.E4M3.F32.PACK_AB_MERGE_C R14, R61, R62, R63 ;  /* 0x0000003e3d0e723e */ /* 0x000fc4000480703f */
[----:B------:R-:W-:-:S07]  /*7400*/  F2FP.SATFINITE.E4M3.F32.PACK_AB_MERGE_C R15, R70, R67, R71 ;  /* 0x00000043460f723e */ /* 0x000fce0004807047 */
.L_x_478:
[----:B------:R-:W-:Y:S05]  /*7410*/  BSYNC B2 ;  /* 0x0000000000027941 */ /* 0x000fea0003800000 */
.L_x_477:
[----:B--2---:R0:W-:Y:S02]  /*7420*/  ST.E.128 desc[UR50][R58.64], R12 ;  /* 0x0000000c3a007985 */ /* 0x0041e4000c101d32 */
.L_x_476:
[----:B------:R-:W-:Y:S05]  /*7430*/  BSYNC B1 ;  /* 0x0000000000017941 */ /* 0x000fea0003800000 */
.L_x_475:
        /* <DEDUP_REMOVED lines=10> */
[----:B----4-:R-:W-:Y:S02]  /*74e0*/  SHF.R.U32.HI R11, RZ, 0x8, R51 ;  /* 0x00000008ff0b7819 */ /* 0x010fe40000011633 */
[--C-:B------:R-:W-:Y:S02]  /*74f0*/  SHF.R.U32.HI R57, RZ, 0x8, R53.reuse ;  /* 0x00000008ff397819 */ /* 0x100fe40000011635 */
[----:B------:R-:W-:Y:S02]  /*7500*/  LOP3.LUT R52, R53, 0xff0000ff, RZ, 0xc0, !PT ;  /* 0xff0000ff35347812 */ /* 0x000fe400078ec0ff */
[----:B------:R-:W-:Y:S01]  /*7510*/  SHF.R.U32.HI R56, RZ, 0x10, R53 ;  /* 0x00000010ff387819 */ /* 0x000fe20000011635 */
[----:B------:R-:W-:Y:S01]  /*7520*/  IMAD.SHL.U32 R53, R11, 0x100, RZ ;  /* 0x000001000b357824 */ /* 0x000fe200078e00ff */
[----:B------:R-:W-:Y:S01]  /*7530*/  LOP3.LUT R50, R51, 0xff0000ff, RZ, 0xc0, !PT ;  /* 0xff0000ff33327812 */ /* 0x000fe200078ec0ff */
[----:B--2---:R-:W-:Y:S01]  /*7540*/  IMAD.MOV.U32 R11, RZ, RZ, R13 ;  /* 0x000000ffff0b7224 */ /* 0x004fe200078e000d */
[----:B------:R-:W-:Y:S01]  /*7550*/  SHF.R.U32.HI R58, RZ, 0x10, R51 ;  /* 0x00000010ff3a7819 */ /* 0x000fe20000011633 */
[----:B------:R-:W-:Y:S01]  /*7560*/  IMAD.MOV.U32 R51, RZ, RZ, R12 ;  /* 0x000000ffff337224 */ /* 0x000fe200078e000c */
[----:B------:R-:W-:-:S02]  /*7570*/  SHF.L.U32 R57, R57, 0x8, RZ ;  /* 0x0000000839397819 */ /* 0x000fc400000006ff */
        /* <DEDUP_REMOVED lines=23> */
[-C--:B------:R-:W-:Y:S01]  /*76f0*/  FMUL.FTZ R60, R56, R58.reuse ;  /* 0x0000003a383c7220 */ /* 0x080fe20000410000 */
[----:B------:R-:W-:Y:S01]  /*7700*/  FMUL.FTZ R63, R53, R58 ;  /* 0x0000003a353f7220 */ /* 0x000fe20000410000 */
[----:B------:R-:W-:Y:S01]  /*7710*/  F2FP.F16.E4M3.UNPACK_B R52, R51.H1 ;  /* 0x00000033ff34723e */ /* 0x000fe200030006ff */
[----:B------:R-:W-:-:S02]  /*7720*/  HADD2.F32 R58, -RZ, R142.H1_H1 ;  /* 0x3000008eff3a7230 */ /* 0x000fc40000004100 */
[-C--:B------:R-:W-:Y:S01]  /*7730*/  FFMA.FTZ R60, R53, R57.reuse, -R60 ;  /* 0x00000039353c7223 */ /* 0x080fe2000001083c */
[----:B------:R-:W-:Y:S01]  /*7740*/  FFMA.FTZ R63, R56, R57, R63 ;  /* 0x00000039383f7223 */ /* 0x000fe2000001003f */
[----:B------:R-:W-:Y:S01]  /*7750*/  F2FP.F16.E4M3.UNPACK_B R51, R51 ;  /* 0x00000033ff33723e */ /* 0x000fe200020006ff */
[--C-:B------:R-:W-:Y:S01]  /*7760*/  HADD2.F32 R57, -RZ, R52.reuse.H1_H1 ;  /* 0x30000034ff397230 */ /* 0x100fe20000004100 */
[----:B------:R-:W-:Y:S01]  /*7770*/  F2FP.F16.E4M3.UNPACK_B R141, R141 ;  /* 0x0000008dff8d723e */ /* 0x000fe200020006ff */
[----:B------:R-:W-:Y:S01]  /*7780*/  HADD2.F32 R56, -RZ, R52.H0_H0 ;  /* 0x20000034ff387230 */ /* 0x000fe20000004100 */
[----:B------:R-:W-:Y:S01]  /*7790*/  F2FP.F16.E4M3.UNPACK_B R62, R50.H1 ;  /* 0x00000032ff3e723e */ /* 0x000fe200030006ff */
[--C-:B------:R-:W-:Y:S02]  /*77a0*/  HADD2.F32 R52, -RZ, R51.reuse.H0_H0 ;  /* 0x20000033ff347230 */ /* 0x100fe40000004100 */
[----:B------:R-:W-:Y:S01]  /*77b0*/  FMUL.FTZ R61, R57, R58 ;  /* 0x0000003a393d7220 */ /* 0x000fe20000410000 */
[----:B------:R-:W-:-:S02]  /*77c0*/  HADD2.F32 R53, -RZ, R51.H1_H1 ;  /* 0x30000033ff357230 */ /* 0x000fc40000004100 */
[----:B------:R-:W-:Y:S01]  /*77d0*/  FMUL.FTZ R58, R56, R58 ;  /* 0x0000003a383a7220 */ /* 0x000fe20000410000 */
[----:B------:R-:W-:Y:S01]  /*77e0*/  HADD2.F32 R142, -RZ, R142.H0_H0 ;  /* 0x2000008eff8e7230 */ /* 0x000fe20000004100 */
[----:B------:R-:W-:Y:S01]  /*77f0*/  F2FP.SATFINITE.E4M3.F32.PACK_AB_MERGE_C R69, R63, R60, RZ ;  /* 0x0000003c3f45723e */ /* 0x000fe200048070ff */
[--C-:B------:R-:W-:Y:S02]  /*7800*/  HADD2.F32 R51, -RZ, R141.reuse.H1_H1 ;  /* 0x3000008dff337230 */ /* 0x100fe40000004100 */
[----:B------:R-:W-:Y:S02]  /*7810*/  HADD2.F32 R141, -RZ, R141.H0_H0 ;  /* 0x2000008dff8d7230 */ /* 0x000fe40000004100 */
[-C--:B------:R-:W-:Y:S01]  /*7820*/  FMUL.FTZ R59, R53, R142.reuse ;  /* 0x0000008e353b7220 */ /* 0x080fe20000410000 */
[----:B------:R-:W-:Y:S01]  /*7830*/  FMUL.FTZ R142, R52, R142 ;  /* 0x0000008e348e7220 */ /* 0x000fe20000410000 */
[-C--:B------:R-:W-:Y:S01]  /*7840*/  FFMA.FTZ R61, R56, R51.reuse, -R61 ;  /* 0x00000033383d7223 */ /* 0x080fe2000001083d */
[----:B------:R-:W-:Y:S01]  /*7850*/  FFMA.FTZ R58, R57, R51, R58 ;  /* 0x00000033393a7223 */ /* 0x000fe2000001003a */
[----:B------:R-:W-:Y:S01]  /*7860*/  FFMA.FTZ R51, R52, R141, -R59 ;  /* 0x0000008d34337223 */ /* 0x000fe2000001083b */
[----:B------:R-:W-:Y:S01]  /*7870*/  F2FP.F16.E4M3.UNPACK_B R56, R15.H1 ;  /* 0x0000000fff38723e */ /* 0x000fe200030006ff */
[----:B------:R-:W-:Y:S01]  /*7880*/  FFMA.FTZ R52, R53, R141, R142 ;  /* 0x0000008d35347223 */ /* 0x000fe2000001008e */
[----:B------:R-:W-:Y:S01]  /*7890*/  F2FP.F16.E4M3.UNPACK_B R53, R14.H1 ;  /* 0x0000000eff35723e */ /* 0x000fe200030006ff */
[----:B------:R-:W-:Y:S01]  /*78a0*/  HADD2.F32 R64, -RZ, R62.H1_H1 ;  /* 0x3000003eff407230 */ /* 0x000fe20000004100 */
[----:B------:R-:W-:Y:S01]  /*78b0*/  F2FP.SATFINITE.E4M3.F32.PACK_AB_MERGE_C R68, R58, R61, RZ ;  /* 0x0000003d3a44723e */ /* 0x000fe200048070ff */
[--C-:B------:R-:W-:Y:S01]  /*78c0*/  HADD2.F32 R57, -RZ, R56.reuse.H0_H0 ;  /* 0x20000038ff397230 */ /* 0x100fe20000004100 */
[----:B------:R-:W-:Y:S01]  /*78d0*/  F2FP.F16.E4M3.UNPACK_B R61, R50 ;  /* 0x00000032ff3d723e */ /* 0x000fe200020006ff */
[----:B------:R-:W-:Y:S01]  /*78e0*/  HADD2.F32 R56, -RZ, R56.H1_H1 ;  /* 0x30000038ff387230 */ /* 0x000fe20000004100 */
[-C--:B------:R-:W-:Y:S01]  /*78f0*/  F2FP.F16.E4M3.UNPACK_B R58, R13.reuse ;  /* 0x0000000dff3a723e */ /* 0x080fe200020006ff */
[----:B------:R-:W-:Y:S01]  /*7900*/  HADD2.F32 R50, -RZ, R53.H1_H1 ;  /* 0x30000035ff327230 */ /* 0x000fe20000004100 */
[----:B------:R-:W-:Y:S01]  /*7910*/  F2FP.F16.E4M3.UNPACK_B R59, R13.H1 ;  /* 0x0000000dff3b723e */ /* 0x000fe200030006ff */
[----:B------:R-:W-:-:S02]  /*7920*/  HADD2.F32 R63, -RZ, R61.H1_H1 ;  /* 0x3000003dff3f7230 */ /* 0x000fc40000004100 */
[-C--:B------:R-:W-:Y:S01]  /*7930*/  FMUL.FTZ R66, R56, R64.reuse ;  /* 0x0000004038427220 */ /* 0x080fe20000410000 */
[----:B------:R-:W-:Y:S02]  /*7940*/  HADD2.F32 R53, -RZ, R53.H0_H0 ;  /* 0x20000035ff357230 */ /* 0x000fe40000004100 */
[----:B------:R-:W-:Y:S01]  /*7950*/  FMUL.FTZ R67, R57, R64 ;  /* 0x0000004039437220 */ /* 0x000fe20000410000 */
[----:B------:R-:W-:Y:S02]  /*7960*/  HADD2.F32 R13, -RZ, R58.H1_H1 ;  /* 0x3000003aff0d7230 */ /* 0x000fe40000004100 */
[----:B------:R-:W-:Y:S01]  /*7970*/  FMUL.FTZ R64, R50, R63 ;  /* 0x0000003f32407220 */ /* 0x000fe20000410000 */
[----:B------:R-:W-:Y:S01]  /*7980*/  F2FP.F16.E4M3.UNPACK_B R15, R15 ;  /* 0x0000000fff0f723e */ /* 0x000fe200020006ff */
[C---:B------:R-:W-:Y:S01]  /*7990*/  FMUL.FTZ R63, R53.reuse, R63 ;  /* 0x0000003f353f7220 */ /* 0x040fe20000410000 */
[----:B------:R-:W-:Y:S01]  /*79a0*/  F2FP.F16.E4M3.UNPACK_B R14, R14 ;  /* 0x0000000eff0e723e */ /* 0x000fe200020006ff */
[----:B------:R-:W-:Y:S01]  /*79b0*/  FFMA.FTZ R64, R53, R13, -R64 ;  /* 0x0000000d35407223 */ /* 0x000fe20000010840 */
[----:B------:R-:W-:-:S02]  /*79c0*/  HADD2.F32 R60, -RZ, R59.H1_H1 ;  /* 0x3000003bff3c7230 */ /* 0x000fc40000004100 */
[----:B------:R-:W-:Y:S01]  /*79d0*/  FFMA.FTZ R63, R50, R13, R63 ;  /* 0x0000000d323f7223 */ /* 0x000fe2000001003f */
[--C-:B------:R-:W-:Y:S02]  /*79e0*/  HADD2.F32 R50, -RZ, R15.reuse.H0_H0 ;  /* 0x2000000fff327230 */ /* 0x100fe40000004100 */
[----:B------:R-:W-:Y:S02]  /*79f0*/  HADD2.F32 R13, -RZ, R14.H0_H0 ;  /* 0x2000000eff0d7230 */ /* 0x000fe40000004100 */
[-C--:B------:R-:W-:Y:S01]  /*7a00*/  FFMA.FTZ R67, R56, R60.reuse, R67 ;  /* 0x0000003c38437223 */ /* 0x080fe20000010043 */
[----:B------:R-:W-:Y:S02]  /*7a10*/  HADD2.F32 R15, -RZ, R15.H1_H1 ;  /* 0x3000000fff0f7230 */ /* 0x000fe40000004100 */
[----:B------:R-:W-:Y:S01]  /*7a20*/  FFMA.FTZ R66, R57, R60, -R66 ;  /* 0x0000003c39427223 */ /* 0x000fe20000010842 */
[----:B------:R-:W-:Y:S01]  /*7a30*/  HADD2.F32 R62, -RZ, R62.H0_H0 ;  /* 0x2000003eff3e7230 */ /* 0x000fe20000004100 */
[----:B------:R-:W-:Y:S01]  /*7a40*/  F2FP.SATFINITE.E4M3.F32.PACK_AB_MERGE_C R63, R63, R64, RZ ;  /* 0x000000403f3f723e */ /* 0x000fe200048070ff */
[----:B------:R-:W-:-:S02]  /*7a50*/  HADD2.F32 R14, -RZ, R14.H1_H1 ;  /* 0x3000000eff0e7230 */ /* 0x000fc40000004100 */
[----:B------:R-:W-:Y:S02]  /*7a60*/  HADD2.F32 R61, -RZ, R61.H0_H0 ;  /* 0x2000003dff3d7230 */ /* 0x000fe40000004100 */
[-C--:B------:R-:W-:Y:S01]  /*7a70*/  FMUL.FTZ R53, R15, R62.reuse ;  /* 0x0000003e0f357220 */ /* 0x080fe20000410000 */
[----:B------:R-:W-:Y:S02]  /*7a80*/  HADD2.F32 R59, -RZ, R59.H0_H0 ;  /* 0x2000003bff3b7230 */ /* 0x000fe40000004100 */
        /* <DEDUP_REMOVED lines=8> */
[----:B------:R-:W-:-:S02]  /*7b10*/  F2FP.SATFINITE.E4M3.F32.PACK_AB_MERGE_C R66, R67, R66, RZ ;  /* 0x000000424342723e */ /* 0x000fc400048070ff */
[----:B------:R-:W-:Y:S02]  /*7b20*/  F2FP.SATFINITE.E4M3.F32.PACK_AB_MERGE_C R13, R12, R11, R69 ;  /* 0x0000000b0c0d723e */ /* 0x000fe40004807045 */
[----:B------:R-:W-:Y:S02]  /*7b30*/  F2FP.SATFINITE.E4M3.F32.PACK_AB_MERGE_C R12, R52, R51, R68 ;  /* 0x00000033340c723e */ /* 0x000fe40004807044 */
[----:B------:R-:W-:Y:S02]  /*7b40*/  F2FP.SATFINITE.E4M3.F32.PACK_AB_MERGE_C R14, R61, R56, R63 ;  /* 0x000000383d0e723e */ /* 0x000fe4000480703f */
[----:B------:R-:W-:-:S07]  /*7b50*/  F2FP.SATFINITE.E4M3.F32.PACK_AB_MERGE_C R15, R62, R53, R66 ;  /* 0x000000353e0f723e */ /* 0x000fce0004807042 */
.L_x_482:
[----:B------:R-:W-:Y:S05]  /*7b60*/  BSYNC B2 ;  /* 0x0000000000027941 */ /* 0x000fea0003800000 */
.L_x_481:
[----:B--2---:R0:W-:Y:S02]  /*7b70*/  ST.E.128 desc[UR50][R54.64], R12 ;  /* 0x0000000c36007985 */ /* 0x0041e4000c101d32 */
.L_x_480:
[----:B------:R-:W-:Y:S05]  /*7b80*/  BSYNC B1 ;  /* 0x0000000000017941 */ /* 0x000fea0003800000 */
.L_x_479:
[----:B------:R-:W-:Y:S01]  /*7b90*/  ISETP.NE.AND P2, PT, R31, RZ, PT ;  /* 0x000000ff1f00720c */ /* 0x000fe20003f45270 */
[----:B------:R-:W-:-:S12]  /*7ba0*/  BSSY B1, `(.L_x_483) ;  /* 0x0000072000017945 */ /* 0x000fd80003800000 */
[----:B------:R-:W-:Y:S05]  /*7bb0*/  @!P2 BRA `(.L_x_484) ;  /* 0x0000000400c0a947 */ /* 0x000fea0003800000 */
[----:B0-----:R0:W0:Y:S01]  /*7bc0*/  LDS.128 R12, [R36+0x1ec00] ;  /* 0x01ec0000240c7984 */ /* 0x0010220000000c00 */
[----:B--2---:R-:W-:Y:S01]  /*7bd0*/  IADD3 R50, P2, R168, R121, RZ ;  /* 0x00000079a8327210 */ /* 0x004fe20007f5e0ff */
[----:B------:R-:W-:Y:S03]  /*7be0*/  BSSY B2, `(.L_x_485) ;  /* 0x000006c000027945 */ /* 0x000fe60003800000 */
[----:B------:R-:W-:Y:S02]  /*7bf0*/  IADD3.X R51, R65, R194, RZ, P2, !PT ;  /* 0x000000c241337210 */ /* 0x000fe400017fe4ff */
[----:B------:R-:W-:-:S13]  /*7c00*/  ISETP.GE.AND P2, PT, R200, R117, PT ;  /* 0x00000075c800720c */ /* 0x000fda0003f46270 */
[----:B------:R-:W-:Y:S05]  /*7c10*/  @P2 BRA `(.L_x_486) ;  /* 0x0000000400a02947 */ /* 0x000fea0003800000 */
[----:B------:R-:W-:Y:S02]  /*7c20*/  SHF.R.U32.HI R46, RZ, 0x8, R47 ;  /* 0x00000008ff2e7819 */ /* 0x000fe4000001162f */
[----:B----4-:R-:W-:Y:S02]  /*7c30*/  SHF.R.U32.HI R11, RZ, 0x8, R49 ;  /* 0x00000008ff0b7819 */ /* 0x010fe40000011631 */
[----:B------:R-:W-:Y:S02]  /*7c40*/  SHF.R.U32.HI R54, RZ, 0x10, R47 ;  /* 0x00000010ff367819 */ /* 0x000fe4000001162f */
[----:B------:R-:W-:Y:S01]  /*7c50*/  LOP3.LUT R48, R47, 0xff0000ff, RZ, 0xc0, !PT ;  /* 0xff0000ff2f307812 */ /* 0x000fe200078ec0ff */
[----:B------:R-:W-:Y:S01]  /*7c60*/  IMAD.SHL.U32 R47, R46, 0x100, RZ ;  /* 0x000001002e2f7824 */ /* 0x000fe200078e00ff */
[----:B------:R-:W-:Y:S01]  /*7c70*/  SHF.R.U32.HI R53, RZ, 0x10, R49 ;  /* 0x00000010ff357819 */ /* 0x000fe20000011631 */
[----:B0-----:R-:W-:Y:S01]  /*7c80*/  IMAD.MOV.U32 R46, RZ, RZ, R12 ;  /* 0x000000ffff2e7224 */ /* 0x001fe200078e000c */
[----:B------:R-:W-:Y:S01]  /*7c90*/  LOP3.LUT R52, R49, 0xff0000ff, RZ, 0xc0, !PT ;  /* 0xff0000ff31347812 */ /* 0x000fe200078ec0ff */
[----:B------:R-:W-:Y:S01]  /*7ca0*/  IMAD.SHL.U32 R49, R11, 0x100, RZ ;  /* 0x000001000b317824 */ /* 0x000fe200078e00ff */
[----:B------:R-:W-:Y:S01]  /*7cb0*/  LOP3.LUT R48, R48, 0xff00, R47, 0xf8, !PT ;  /* 0x0000ff0030307812 */ /* 0x000fe200078ef82f */
[----:B------:R-:W-:Y:S01]  /*7cc0*/  IMAD.MOV.U32 R11, RZ, RZ, R13 ;  /* 0x000000ffff0b7224 */ /* 0x000fe200078e000d */
[----:B------:R-:W-:Y:S01]  /*7cd0*/  SHF.L.U32 R13, R54, 0x10, RZ ;  /* 0x00000010360d7819 */ /* 0x000fe200000006ff */
[----:B------:R-:W-:Y:S01]  /*7ce0*/  IMAD.U32 R47, R53, 0x10000, RZ ;  /* 0x00010000352f7824 */ /* 0x000fe200078e00ff */
[----:B------:R-:W-:-:S02]  /*7cf0*/  LOP3.LUT R52, R52, 0xff00, R49, 0xf8, !PT ;  /* 0x0000ff0034347812 */ /* 0x000fc400078ef831 */
[----:B------:R-:W-:Y:S02]  /*7d00*/  F2FP.F16.E4M3.UNPACK_B R49, R140.H1 ;  /* 0x0000008cff31723e */ /* 0x000fe400030006ff */
[----:B------:R-:W-:Y:S02]  /*7d10*/  F2FP.F16.E4M3.UNPACK_B R12, R11 ;  /* 0x0000000bff0c723e */ /* 0x000fe400020006ff */
[----:B------:R-:W-:Y:S01]  /*7d20*/  LOP3.LUT R56, R52, 0xff0000, R47, 0xf8, !PT ;  /* 0x00ff000034387812 */ /* 0x000fe200078ef82f */
[----:B------:R-:W-:Y:S01]  /*7d30*/  HADD2.F32 R54, -RZ, R49.H0_H0 ;  /* 0x20000031ff367230 */ /* 0x000fe20000004100 */
[----:B------:R-:W-:Y:S01]  /*7d40*/  F2FP.F16.E4M3.UNPACK_B R52, R139.H1 ;  /* 0x0000008bff34723e */ /* 0x000fe200030006ff */
[--C-:B------:R-:W-:Y:S01]  /*7d50*/  HADD2.F32 R47, -RZ, R12.reuse.H1_H1 ;  /* 0x3000000cff2f7230 */ /* 0x100fe20000004100 */
[----:B------:R-:W-:Y:S01]  /*7d60*/  F2FP.F16.E4M3.UNPACK_B R11, R11.H1 ;  /* 0x0000000bff0b723e */ /* 0x000fe200030006ff */
[----:B------:R-:W-:Y:S01]  /*7d70*/  HADD2.F32 R12, -RZ, R12.H0_H0 ;  /* 0x2000000cff0c7230 */ /* 0x000fe20000004100 */
[----:B------:R-:W-:Y:S01]  /*7d80*/  LOP3.LUT R13, R48, 0xff0000, R13, 0xf8, !PT ;  /* 0x00ff0000300d7812 */ /* 0x000fe200078ef80d */
[----:B------:R-:W-:-:S02]  /*7d90*/  HADD2.F32 R53, -RZ, R52.H0_H0 ;  /* 0x20000034ff357230 */ /* 0x000fc40000004100 */
[CC--:B------:R-:W-:Y:S01]  /*7da0*/  FMUL.FTZ R57, R47.reuse, R54.reuse ;  /* 0x000000362f397220 */ /* 0x0c0fe20000410000 */
[----:B------:R-:W-:Y:S02]  /*7db0*/  HADD2.F32 R55, -RZ, R49.H1_H1 ;  /* 0x30000031ff377230 */ /* 0x000fe40000004100 */
        /* <DEDUP_REMOVED lines=14> */
[--C-:B------:R-:W-:Y:S01]  /*7ea0*/  HADD2.F32 R48, -RZ, R47.reuse.H0_H0 ;  /* 0x2000002fff307230 */ /* 0x100fe20000004100 */
[----:B------:R-:W-:Y:S01]  /*7eb0*/  F2FP.F16.E4M3.UNPACK_B R139, R139 ;  /* 0x0000008bff8b723e */ /* 0x000fe200020006ff */
[----:B------:R-:W-:Y:S01]  /*7ec0*/  HADD2.F32 R49, -RZ, R47.H1_H1 ;  /* 0x3000002fff317230 */ /* 0x000fe20000004100 */
[----:B------:R-:W-:Y:S01]  /*7ed0*/  F2FP.SATFINITE.E4M3.F32.PACK_AB_MERGE_C R64, R62, R57, RZ ;  /* 0x000000393e40723e */ /* 0x000fe200048070ff */
[----:B------:R-:W-:Y:S02]  /*7ee0*/  HADD2.F32 R47, -RZ, R46.H0_H0 ;  /* 0x2000002eff2f7230 */ /* 0x000fe40000004100 */
[----:B------:R-:W-:Y:S01]  /*7ef0*/  FMUL.FTZ R58, R48, R53 ;  /* 0x00000035303a7220 */ /* 0x000fe20000410000 */
[----:B------:R-:W-:-:S02]  /*7f00*/  HADD2.F32 R52, -RZ, R139.H1_H1 ;  /* 0x3000008bff347230 */ /* 0x000fc40000004100 */
[C---:B------:R-:W-:Y:S01]  /*7f10*/  FMUL.FTZ R55, R49.reuse, R53 ;  /* 0x0000003531377220 */ /* 0x040fe20000410000 */
[----:B------:R-:W-:Y:S02]  /*7f20*/  HADD2.F32 R140, -RZ, R140.H0_H0 ;  /* 0x2000008cff8c7230 */ /* 0x000fe40000004100 */
[----:B------:R-:W-:Y:S02]  /*7f30*/  HADD2.F32 R46, -RZ, R46.H1_H1 ;  /* 0x3000002eff2e7230 */ /* 0x000fe40000004100 */
[-C--:B------:R-:W-:Y:S01]  /*7f40*/  FFMA.FTZ R55, R48, R52.reuse, -R55 ;  /* 0x0000003430377223 */ /* 0x080fe20000010837 */
[----:B------:R-:W-:Y:S02]  /*7f50*/  HADD2.F32 R139, -RZ, R139.H0_H0 ;  /* 0x2000008bff8b7230 */ /* 0x000fe40000004100 */
[----:B------:R-:W-:Y:S01]  /*7f60*/  FFMA.FTZ R58, R49, R52, R58 ;  /* 0x00000034313a7223 */ /* 0x000fe2000001003a */
[-C--:B------:R-:W-:Y:S01]  /*7f70*/  FMUL.FTZ R53, R47, R140.reuse ;  /* 0x0000008c2f357220 */ /* 0x080fe20000410000 */
[----:B------:R-:W-:Y:S01]  /*7f80*/  FMUL.FTZ R54, R46, R140 ;  /* 0x0000008c2e367220 */ /* 0x000fe20000410000 */
[----:B------:R-:W-:-:S02]  /*7f90*/  F2FP.F16.E4M3.UNPACK_B R52, R13 ;  /* 0x0000000dff34723e */ /* 0x000fc400020006ff */
[----:B------:R-:W-:Y:S01]  /*7fa0*/  F2FP.SATFINITE.E4M3.F32.PACK_AB_MERGE_C R63, R58, R55, RZ ;  /* 0x000000373a3f723e */ /* 0x000fe200048070ff */
[----:B------:R-:W-:Y:S01]  /*7fb0*/  FFMA.FTZ R59, R47, R139, -R54 ;  /* 0x0000008b2f3b7223 */ /* 0x000fe20000010836 */
[----:B------:R-:W-:Y:S01]  /*7fc0*/  F2FP.F16.E4M3.UNPACK_B R47, R15.H1 ;  /* 0x0000000fff2f723e */ /* 0x000fe200030006ff */
[----:B------:R-:W-:Y:S01]  /*7fd0*/  FFMA.FTZ R60, R46, R139, R53 ;  /* 0x0000008b2e3c7223 */ /* 0x000fe20000010035 */
[----:B------:R-:W-:Y:S02]  /*7fe0*/  F2FP.F16.E4M3.UNPACK_B R55, R56.H1 ;  /* 0x00000038ff37723e */ /* 0x000fe400030006ff */
[----:B------:R-:W-:Y:S01]  /*7ff0*/  F2FP.F16.E4M3.UNPACK_B R53, R13.H1 ;  /* 0x0000000dff35723e */ /* 0x000fe200030006ff */
[----:B------:R-:W-:Y:S01]  /*8000*/  HADD2.F32 R49, -RZ, R47.H1_H1 ;  /* 0x3000002fff317230 */ /* 0x000fe20000004100 */
[----:B------:R-:W-:Y:S01]  /*8010*/  F2FP.F16.E4M3.UNPACK_B R46, R14.H1 ;  /* 0x0000000eff2e723e */ /* 0x000fe200030006ff */
[----:B------:R-:W-:Y:S01]  /*8020*/  HADD2.F32 R58, -RZ, R55.H1_H1 ;  /* 0x30000037ff3a7230 */ /* 0x000fe20000004100 */
[----:B------:R-:W-:Y:S01]  /*8030*/  F2FP.F16.E4M3.UNPACK_B R56, R56 ;  /* 0x00000038ff38723e */ /* 0x000fe200020006ff */
[----:B------:R-:W-:Y:S01]  /*8040*/  HADD2.F32 R48, -RZ, R47.H0_H0 ;  /* 0x2000002fff307230 */ /* 0x000fe20000004100 */
[----:B------:R-:W-:Y:S01]  /*8050*/  F2FP.F16.E4M3.UNPACK_B R15, R15 ;  /* 0x0000000fff0f723e */ /* 0x000fe200020006ff */
[----:B------:R-:W-:-:S02]  /*8060*/  HADD2.F32 R54, -RZ, R53.H1_H1 ;  /* 0x30000035ff367230 */ /* 0x000fc40000004100 */
[-C--:B------:R-:W-:Y:S01]  /*8070*/  FMUL.FTZ R13, R49, R58.reuse ;  /* 0x0000003a310d7220 */ /* 0x080fe20000410000 */
[----:B------:R-:W-:Y:S02]  /*8080*/  HADD2.F32 R47, -RZ, R46.H1_H1 ;  /* 0x3000002eff2f7230 */ /* 0x000fe40000004100 */
[C---:B------:R-:W-:Y:S01]  /*8090*/  FMUL.FTZ R58, R48.reuse, R58 ;  /* 0x0000003a303a7220 */ /* 0x040fe20000410000 */
[----:B------:R-:W-:Y:S02]  /*80a0*/  HADD2.F32 R57, -RZ, R56.H1_H1 ;  /* 0x30000038ff397230 */ /* 0x000fe40000004100 */
[----:B------:R-:W-:Y:S01]  /*80b0*/  FFMA.FTZ R62, R48, R54, -R13 ;  /* 0x00000036303e7223 */ /* 0x000fe2000001080d */
[----:B------:R-:W-:Y:S01]  /*80c0*/  HADD2.F32 R46, -RZ, R46.H0_H0 ;  /* 0x2000002eff2e7230 */ /* 0x000fe20000004100 */
[----:B------:R-:W-:Y:S01]  /*80d0*/  F2FP.F16.E4M3.UNPACK_B R14, R14 ;  /* 0x0000000eff0e723e */ /* 0x000fe200020006ff */
[----:B------:R-:W-:Y:S02]  /*80e0*/  HADD2.F32 R13, -RZ, R52.H1_H1 ;  /* 0x30000034ff0d7230 */ /* 0x000fe40000004100 */
[----:B------:R-:W-:Y:S01]  /*80f0*/  FMUL.FTZ R61, R47, R57 ;  /* 0x000000392f3d7220 */ /* 0x000fe20000410000 */
[----:B------:R-:W-:-:S02]  /*8100*/  HADD2.F32 R55, -RZ, R55.H0_H0 ;  /* 0x20000037ff377230 */ /* 0x000fc40000004100 */
[C---:B------:R-:W-:Y:S01]  /*8110*/  FMUL.FTZ R48, R46.reuse, R57 ;  /* 0x000000392e307220 */ /* 0x040fe20000410000 */
[----:B------:R-:W-:Y:S01]  /*8120*/  FFMA.FTZ R57, R49, R54, R58 ;  /* 0x0000003631397223 */ /* 0x000fe2000001003a */
[-C--:B------:R-:W-:Y:S01]  /*8130*/  FFMA.FTZ R61, R46, R13.reuse, -R61 ;  /* 0x0000000d2e3d7223 */ /* 0x080fe2000001083d */
[--C-:B------:R-:W-:Y:S02]  /*8140*/  HADD2.F32 R46, -RZ, R15.reuse.H0_H0 ;  /* 0x2000000fff2e7230 */ /* 0x100fe40000004100 */
[----:B------:R-:W-:Y:S01]  /*8150*/  FFMA.FTZ R54, R47, R13, R48 ;  /* 0x0000000d2f367223 */ /* 0x000fe20000010030 */
[--C-:B------:R-:W-:Y:S01]  /*8160*/  HADD2.F32 R13, -RZ, R14.reuse.H0_H0 ;  /* 0x2000000eff0d7230 */ /* 0x100fe20000004100 */
[----:B------:R-:W-:Y:S01]  /*8170*/  F2FP.SATFINITE.E4M3.F32.PACK_AB_MERGE_C R57, R57, R62, RZ ;  /* 0x0000003e3939723e */ /* 0x000fe200048070ff */
[----:B------:R-:W-:Y:S02]  /*8180*/  HADD2.F32 R15, -RZ, R15.H1_H1 ;  /* 0x3000000fff0f7230 */ /* 0x000fe40000004100 */
[----:B------:R-:W-:Y:S01]  /*8190*/  FMUL.FTZ R58, R46, R55 ;  /* 0x000000372e3a7220 */ /* 0x000fe20000410000 */
[----:B------:R-:W-:Y:S01]  /*81a0*/  HADD2.F32 R14, -RZ, R14.H1_H1 ;  /* 0x3000000eff0e7230 */ /* 0x000fe20000004100 */
[----:B------:R-:W-:Y:S01]  /*81b0*/  F2FP.SATFINITE.E4M3.F32.PACK_AB_MERGE_C R54, R54, R61, RZ ;  /* 0x0000003d3636723e */ /* 0x000fe200048070ff */
[----:B------:R-:W-:-:S02]  /*81c0*/  HADD2.F32 R56, -RZ, R56.H0_H0 ;  /* 0x20000038ff387230 */ /* 0x000fc40000004100 */
[----:B------:R-:W-:Y:S01]  /*81d0*/  FMUL.FTZ R49, R15, R55 ;  /* 0x000000370f317220 */ /* 0x000fe20000410000 */
[----:B------:R-:W-:Y:S02]  /*81e0*/  HADD2.F32 R53, -RZ, R53.H0_H0 ;  /* 0x20000035ff357230 */ /* 0x000fe40000004100 */
[----:B------:R-:W-:Y:S02]  /*81f0*/  HADD2.F32 R52, -RZ, R52.H0_H0 ;  /* 0x20000034ff347230 */ /* 0x000fe40000004100 */
[-C--:B------:R-:W-:Y:S01]  /*8200*/  FMUL.FTZ R48, R14, R56.reuse ;  /* 0x000000380e307220 */ /* 0x080fe20000410000 */
[----:B------:R-:W-:Y:S01]  /*8210*/  FMUL.FTZ R47, R13, R56 ;  /* 0x000000380d2f7220 */ /* 0x000fe20000410000 */
[-C--:B------:R-:W-:Y:S01]  /*8220*/  FFMA.FTZ R49, R46, R53.reuse, -R49 ;  /* 0x000000352e317223 */ /* 0x080fe20000010831 */
[----:B------:R-:W-:Y:S01]  /*8230*/  FFMA.FTZ R58, R15, R53, R58 ;  /* 0x000000350f3a7223 */ /* 0x000fe2000001003a */
[-C--:B------:R-:W-:Y:S01]  /*8240*/  FFMA.FTZ R48, R13, R52.reuse, -R48 ;  /* 0x000000340d307223 */ /* 0x080fe20000010830 */
[----:B------:R-:W-:Y:S01]  /*8250*/  FFMA.FTZ R47, R14, R52, R47 ;  /* 0x000000340e2f7223 */ /* 0x000fe2000001002f */
[----:B------:R-:W-:-:S02]  /*8260*/  F2FP.SATFINITE.E4M3.F32.PACK_AB_MERGE_C R13, R12, R11, R64 ;  /* 0x0000000b0c0d723e */ /* 0x000fc40004807040 */
[----:B------:R-:W-:Y:S02]  /*8270*/  F2FP.SATFINITE.E4M3.F32.PACK_AB_MERGE_C R12, R60, R59, R63 ;  /* 0x0000003b3c0c723e */ /* 0x000fe4000480703f */
[----:B------:R-:W-:Y:S02]  /*8280*/  F2FP.SATFINITE.E4M3.F32.PACK_AB_MERGE_C R14, R47, R48, R54 ;  /* 0x000000302f0e723e */ /* 0x000fe40004807036 */
[----:B------:R-:W-:-:S07]  /*8290*/  F2FP.SATFINITE.E4M3.F32.PACK_AB_MERGE_C R15, R58, R49, R57 ;  /* 0x000000313a0f723e */ /* 0x000fce0004807039 */
.L_x_486:
[----:B------:R-:W-:Y:S05]  /*82a0*/  BSYNC B2 ;  /* 0x0000000000027941 */ /* 0x000fea0003800000 */
.L_x_485:
[----:B0-----:R0:W-:Y:S02]  /*82b0*/  ST.E.128 desc[UR50][R50.64], R12 ;  /* 0x0000000c32007985 */ /* 0x0011e4000c101d32 */
.L_x_484:
[----:B------:R-:W-:Y:S05]  /*82c0*/  BSYNC B1 ;  /* 0x0000000000017941 */ /* 0x000fea0003800000 */
.L_x_483:
        /* <DEDUP_REMOVED lines=9> */
[----:B------:R-:W-:Y:S02]  /*8360*/  SHF.R.U32.HI R44, RZ, 0x8, R45 ;  /* 0x00000008ff2c7819 */ /* 0x000fe4000001162d */
[--C-:B------:R-:W-:Y:S02]  /*8370*/  SHF.R.U32.HI R42, RZ, 0x8, R43.reuse ;  /* 0x00000008ff2a7819 */ /* 0x100fe4000001162b */
[----:B----4-:R-:W-:Y:S01]  /*8380*/  LOP3.LUT R11, R43, 0xff0000ff, RZ, 0xc0, !PT ;  /* 0xff0000ff2b0b7812 */ /* 0x010fe200078ec0ff */
[----:B------:R-:W-:Y:S01]  /*8390*/  IMAD.SHL.U32 R44, R44, 0x100, RZ ;  /* 0x000001002c2c7824 */ /* 0x000fe200078e00ff */
[----:B------:R-:W-:Y:S01]  /*83a0*/  SHF.R.U32.HI R48, RZ, 0x10, R43 ;  /* 0x00000010ff307819 */ /* 0x000fe2000001162b */
[----:B------:R-:W-:Y:S01]  /*83b0*/  IMAD.SHL.U32 R42, R42, 0x100, RZ ;  /* 0x000001002a2a7824 */ /* 0x000fe200078e00ff */
[----:B------:R-:W-:Y:S02]  /*83c0*/  LOP3.LUT R43, R45, 0xff0000ff, RZ, 0xc0, !PT ;  /* 0xff0000ff2d2b7812 */ /* 0x000fe400078ec0ff */
[----:B------:R-:W-:-:S02]  /*83d0*/  SHF.R.U32.HI R49, RZ, 0x10, R45 ;  /* 0x00000010ff317819 */ /* 0x000fc4000001162d */
[----:B0-----:R-:W-:Y:S02]  /*83e0*/  MOV R37, R12 ;  /* 0x0000000c00257202 */ /* 0x001fe40000000f00 */
[----:B------:R-:W-:Y:S01]  /*83f0*/  LOP3.LUT R12, R43, 0xff00, R44, 0xf8, !PT ;  /* 0x0000ff002b0c7812 */ /* 0x000fe200078ef82c */
[----:B------:R-:W-:Y:S01]  /*8400*/  IMAD.U32 R43, R48, 0x10000, RZ ;  /* 0x00010000302b7824 */ /* 0x000fe200078e00ff */
[----:B------:R-:W-:Y:S01]  /*8410*/  LOP3.LUT R42, R11, 0xff00, R42, 0xf8, !PT ;  /* 0x0000ff000b2a7812 */ /* 0x000fe200078ef82a */
[----:B------:R-:W-:Y:S01]  /*8420*/  IMAD.U32 R49, R49, 0x10000, RZ ;  /* 0x0001000031317824 */ /* 0x000fe200078e00ff */
[----:B------:R-:W-:Y:S02]  /*8430*/  F2FP.F16.E4M3.UNPACK_B R11, R13 ;  /* 0x0000000dff0b723e */ /* 0x000fe400020006ff */
[----:B------:R-:W-:Y:S02]  /*8440*/  F2FP.F16.E4M3.UNPACK_B R44, R129.H1 ;  /* 0x00000081ff2c723e */ /* 0x000fe400030006ff */
[----:B------:R-:W-:-:S02]  /*8450*/  F2FP.F16.E4M3.UNPACK_B R13, R13.H1 ;  /* 0x0000000dff0d723e */ /* 0x000fc400030006ff */
[----:B------:R-:W-:Y:S01]  /*8460*/  LOP3.LUT R45, R42, 0xff0000, R43, 0xf8, !PT ;  /* 0x00ff00002a2d7812 */ /* 0x000fe200078ef82b */
[--C-:B------:R-:W-:Y:S01]  /*8470*/  HADD2.F32 R48, -RZ, R44.reuse.H0_H0 ;  /* 0x2000002cff307230 */ /* 0x100fe20000004100 */
[----:B------:R-:W-:Y:S01]  /*8480*/  LOP3.LUT R50, R12, 0xff0000, R49, 0xf8, !PT ;  /* 0x00ff00000c327812 */ /* 0x000fe200078ef831 */
[--C-:B------:R-:W-:Y:S01]  /*8490*/  HADD2.F32 R12, -RZ, R11.reuse.H1_H1 ;  /* 0x3000000bff0c7230 */ /* 0x100fe20000004100 */
[----:B------:R-:W-:Y:S01]  /*84a0*/  F2FP.F16.E4M3.UNPACK_B R43, R128.H1 ;  /* 0x00000080ff2b723e */ /* 0x000fe200030006ff */
[----:B------:R-:W-:Y:S01]  /*84b0*/  HADD2.F32 R11, -RZ, R11.H0_H0 ;  /* 0x2000000bff0b7230 */ /* 0x000fe20000004100 */
[----:B------:R-:W-:Y:S01]  /*84c0*/  F2FP.F16.E4M3.UNPACK_B R129, R129 ;  /* 0x00000081ff81723e */ /* 0x000fe200020006ff */
[----:B------:R-:W-:Y:S02]  /*84d0*/  HADD2.F32 R49, -RZ, R44.H1_H1 ;  /* 0x3000002cff317230 */ /* 0x000fe40000004100 */
[----:B------:R-:W-:Y:S01]  /*84e0*/  FMUL.FTZ R52, R12, R48 ;  /* 0x000000300c347220 */ /* 0x000fe20000410000 */
[----:B------:R-:W-:-:S02]  /*84f0*/  HADD2.F32 R42, -RZ, R13.H1_H1 ;  /* 0x3000000dff2a7230 */ /* 0x000fc40000004100 */
[C---:B------:R-:W-:Y:S01]  /*8500*/  FMUL.FTZ R51, R11.reuse, R48 ;  /* 0x000000300b337220 */ /* 0x040fe20000410000 */
[----:B------:R-:W-:Y:S01]  /*8510*/  HADD2.F32 R44, -RZ, R43.H0_H0 ;  /* 0x2000002bff2c7230 */ /* 0x000fe20000004100 */
[----:B------:R-:W-:Y:S01]  /*8520*/  F2FP.F16.E4M3.UNPACK_B R128, R128 ;  /* 0x00000080ff80723e */ /* 0x000fe200020006ff */
[----:B------:R-:W-:Y:S02]  /*8530*/  HADD2.F32 R13, -RZ, R13.H0_H0 ;  /* 0x2000000dff0d7230 */ /* 0x000fe40000004100 */
[-C--:B------:R-:W-:Y:S01]  /*8540*/  FMUL.FTZ R48, R42, R49.reuse ;  /* 0x000000312a307220 */ /* 0x080fe20000410000 */
[----:B------:R-:W-:Y:S02]  /*8550*/  HADD2.F32 R43, -RZ, R43.H1_H1 ;  /* 0x3000002bff2b7230 */ /* 0x000fe40000004100 */
[-C--:B------:R-:W-:Y:S01]  /*8560*/  FFMA.FTZ R11, R11, R44.reuse, -R52 ;  /* 0x0000002c0b0b7223 */ /* 0x080fe20000010834 */
[----:B------:R-:W-:Y:S01]  /*8570*/  FFMA.FTZ R12, R12, R44, R51 ;  /* 0x0000002c0c0c7223 */ /* 0x000fe20000010033 */
[----:B------:R-:W-:Y:S01]  /*8580*/  FMUL.FTZ R49, R13, R49 ;  /* 0x000000310d317220 */ /* 0x000fe20000410000 */
[----:B------:R-:W-:-:S02]  /*8590*/  HADD2.F32 R44, -RZ, R128.H1_H1 ;  /* 0x30000080ff2c7230 */ /* 0x000fc40000004100 */
[----:B------:R-:W-:Y:S01]  /*85a0*/  FFMA.FTZ R55, R13, R43, -R48 ;  /* 0x0000002b0d377223 */ /* 0x000fe20000010830 */
[----:B------:R-:W-:Y:S01]  /*85b0*/  F2FP.F16.E4M3.UNPACK_B R13, R37.H1 ;  /* 0x00000025ff0d723e */ /* 0x000fe200030006ff */
[----:B------:R-:W-:Y:S01]  /*85c0*/  FFMA.FTZ R56, R42, R43, R49 ;  /* 0x0000002b2a387223 */ /* 0x000fe20000010031 */
[----:B------:R-:W-:Y:S01]  /*85d0*/  F2FP.F16.E4M3.UNPACK_B R37, R37 ;  /* 0x00000025ff25723e */ /* 0x000fe200020006ff */
[----:B------:R-:W-:Y:S02]  /*85e0*/  HADD2.F32 R48, -RZ, R129.H0_H0 ;  /* 0x20000081ff307230 */ /* 0x000fe40000004100 */
[--C-:B------:R-:W-:Y:S01]  /*85f0*/  HADD2.F32 R42, -RZ, R13.reuse.H0_H0 ;  /* 0x2000000dff2a7230 */ /* 0x100fe20000004100 */
[----:B------:R-:W-:Y:S01]  /*8600*/  F2FP.SATFINITE.E4M3.F32.PACK_AB_MERGE_C R58, R56, R55, RZ ;  /* 0x00000037383a723e */ /* 0x000fe200048070ff */
[----:B------:R-:W-:Y:S02]  /*8610*/  HADD2.F32 R43, -RZ, R13.H1_H1 ;  /* 0x3000000dff2b7230 */ /* 0x000fe40000004100 */
[----:B------:R-:W-:-:S02]  /*8620*/  HADD2.F32 R13, -RZ, R37.H0_H0 ;  /* 0x20000025ff0d7230 */ /* 0x000fc40000004100 */
[----:B------:R-:W-:Y:S02]  /*8630*/  HADD2.F32 R37, -RZ, R37.H1_H1 ;  /* 0x30000025ff257230 */ /* 0x000fe40000004100 */
[----:B------:R-:W-:Y:S02]  /*8640*/  HADD2.F32 R49, -RZ, R129.H1_H1 ;  /* 0x30000081ff317230 */ /* 0x000fe40000004100 */
[----:B------:R-:W-:Y:S02]  /*8650*/  HADD2.F32 R128, -RZ, R128.H0_H0 ;  /* 0x20000080ff807230 */ /* 0x000fe40000004100 */
[-C--:B------:R-:W-:Y:S01]  /*8660*/  FMUL.FTZ R52, R37, R48.reuse ;  /* 0x0000003025347220 */ /* 0x080fe20000410000 */
[----:B------:R-:W-:Y:S01]  /*8670*/  FMUL.FTZ R48, R13, R48 ;  /* 0x000000300d307220 */ /* 0x000fe20000410000 */
[-C--:B------:R-:W-:Y:S01]  /*8680*/  FMUL.FTZ R51, R43, R49.reuse ;  /* 0x000000312b337220 */ /* 0x080fe20000410000 */
[C---:B------:R-:W-:Y:S01]  /*8690*/  FMUL.FTZ R54, R42.reuse, R49 ;  /* 0x000000312a367220 */ /* 0x040fe20000410000 */
[-C--:B------:R-:W-:Y:S01]  /*86a0*/  FFMA.FTZ R53, R13, R128.reuse, -R52 ;  /* 0x000000800d357223 */ /* 0x080fe20000010834 */
[----:B------:R-:W-:Y:S01]  /*86b0*/  FFMA.FTZ R128, R37, R128, R48 ;  /* 0x0000008025807223 */ /* 0x000fe20000010030 */
[-C--:B------:R-:W-:Y:S01]  /*86c0*/  FFMA.FTZ R51, R42, R44.reuse, -R51 ;  /* 0x0000002c2a337223 */ /* 0x080fe20000010833 */
[----:B------:R-:W-:Y:S01]  /*86d0*/  FFMA.FTZ R54, R43, R44, R54 ;  /* 0x0000002c2b367223 */ /* 0x000fe20000010036 */
[----:B------:R-:W-:-:S02]  /*86e0*/  F2FP.F16.E4M3.UNPACK_B R37, R15.H1 ;  /* 0x0000000fff25723e */ /* 0x000fc400030006ff */
[----:B------:R-:W-:Y:S02]  /*86f0*/  F2FP.F16.E4M3.UNPACK_B R49, R50.H1 ;  /* 0x00000032ff31723e */ /* 0x000fe400030006ff */
[----:B------:R-:W-:Y:S01]  /*8700*/  F2FP.SATFINITE.E4M3.F32.PACK_AB_MERGE_C R57, R54, R51, RZ ;  /* 0x000000333639723e */ /* 0x000fe200048070ff */
[----:B------:R-:W-:Y:S01]  /*8710*/  HADD2.F32 R43, -RZ, R37.H1_H1 ;  /* 0x30000025ff2b7230 */ /* 0x000fe20000004100 */
[-C--:B------:R-:W-:Y:S01]  /*8720*/  F2FP.F16.E4M3.UNPACK_B R44, R45.reuse.H1 ;  /* 0x0000002dff2c723e */ /* 0x080fe200030006ff */
[----:B------:R-:W-:Y:S01]  /*8730*/  HADD2.F32 R51, -RZ, R49.H1_H1 ;  /* 0x30000031ff337230 */ /* 0x000fe20000004100 */
[----:B------:R-:W-:Y:S01]  /*8740*/  F2FP.F16.E4M3.UNPACK_B R13, R14.H1 ;  /* 0x0000000eff0d723e */ /* 0x000fe200030006ff */
[----:B------:R-:W-:Y:S01]  /*8750*/  HADD2.F32 R42, -RZ, R37.H0_H0 ;  /* 0x20000025ff2a7230 */ /* 0x000fe20000004100 */
[----:B------:R-:W-:Y:S01]  /*8760*/  F2FP.F16.E4M3.UNPACK_B R50, R50 ;  /* 0x00000032ff32723e */ /* 0x000fe200020006ff */
        /* <DEDUP_REMOVED lines=9> */
[-C--:B------:R-:W-:Y:S01]  /*8800*/  FMUL.FTZ R54, R37, R52.reuse ;  /* 0x0000003425367220 */ /* 0x080fe20000410000 */
        /* <DEDUP_REMOVED lines=9> */
[----:B------:R-:W-:Y:S01]  /*88a0*/  HADD2.F32 R42, -RZ, R49.H0_H0 ;  /* 0x20000031ff2a7230 */ /* 0x000fe20000004100 */
[----:B------:R-:W-:Y:S01]  /*88b0*/  F2FP.SATFINITE.E4M3.F32.PACK_AB_MERGE_C R51, R51, R54, RZ ;  /* 0x000000363333723e */ /* 0x000fe200048070ff */
[--C-:B------:R-:W-:Y:S01]  /*88c0*/  HADD2.F32 R13, -RZ, R14.reuse.H0_H0 ;  /* 0x2000000eff0d7230 */ /* 0x100fe20000004100 */
[----:B------:R-:W-:Y:S01]  /*88d0*/  F2FP.SATFINITE.E4M3.F32.PACK_AB_MERGE_C R55, R56, R55, RZ ;  /* 0x000000373837723e */ /* 0x000fe200048070ff */
[----:B------:R-:W-:-:S02]  /*88e0*/  HADD2.F32 R14, -RZ, R14.H1_H1 ;  /* 0x3000000eff0e7230 */ /* 0x000fc40000004100 */
[-C--:B------:R-:W-:Y:S01]  /*88f0*/  FMUL.FTZ R48, R15, R42.reuse ;  /* 0x0000002a0f307220 */ /* 0x080fe20000410000 */
[----:B------:R-:W-:Y:S02]  /*8900*/  HADD2.F32 R44, -RZ, R44.H0_H0 ;  /* 0x2000002cff2c7230 */ /* 0x000fe40000004100 */
[----:B------:R-:W-:Y:S01]  /*8910*/  FMUL.FTZ R52, R37, R42 ;  /* 0x0000002a25347220 */ /* 0x000fe20000410000 */
[----:B------:R-:W-:Y:S02]  /*8920*/  HADD2.F32 R45, -RZ, R45.H0_H0 ;  /* 0x2000002dff2d7230 */ /* 0x000fe40000004100 */
[CC--:B------:R-:W-:Y:S01]  /*8930*/  FMUL.FTZ R42, R14.reuse, R50.reuse ;  /* 0x000000320e2a7220 */ /* 0x0c0fe20000410000 */
        /* <DEDUP_REMOVED lines=9> */
.L_x_490:
[----:B------:R-:W-:Y:S05]  /*89d0*/  BSYNC B2 ;  /* 0x0000000000027941 */ /* 0x000fea0003800000 */
.L_x_489:
[----:B0-----:R0:W-:Y:S02]  /*89e0*/  ST.E.128 desc[UR50][R46.64], R12 ;  /* 0x0000000c2e007985 */ /* 0x0011e4000c101d32 */
.L_x_488:
[----:B------:R-:W-:Y:S05]  /*89f0*/  BSYNC B1 ;  /* 0x0000000000017941 */ /* 0x000fea0003800000 */
.L_x_487:
[----:B------:R-:W-:-:S13]  /*8a00*/  ISETP.NE.AND P2, PT, R33, RZ, PT ;  /* 0x000000ff2100720c */ /* 0x000fda0003f45270 */
[----:B------:R-:W-:Y:S05]  /*8a10*/  @!P2 BRA `(.L_x_470) ;  /* 0x000000700090a947 */ /* 0x000fea0003800000 */
[----:B0-----:R0:W0:Y:S01]  /*8a20*/  LDS.128 R12, [R36+0x21400] ;  /* 0x02140000240c7984 */ /* 0x0010220000000c00 */
[----:B--2---:R-:W-:Y:S01]  /*8a30*/  IADD3 R42, P2, R193, R121, RZ ;  /* 0x00000079c12a7210 */ /* 0x004fe20007f5e0ff */
[----:B------:R-:W-:Y:S04]  /*8a40*/  BSSY B1, `(.L_x_491) ;  /* 0x000006b000017945 */ /* 0x000fe80003800000 */
[----:B------:R-:W-:Y:S01]  /*8a50*/  IMAD.X R43, R65, 0x1, R203, P2 ;  /* 0x00000001412b7824 */ /* 0x000fe200010e06cb */
[----:B------:R-:W-:-:S13]  /*8a60*/  ISETP.GE.AND P2, PT, R201, R117, PT ;  /* 0x00000075c900720c */ /* 0x000fda0003f46270 */
[----:B------:R-:W-:Y:S05]  /*8a70*/  @P2 BRA `(.L_x_492) ;  /* 0x00000004009c2947 */ /* 0x000fea0003800000 */
[--C-:B----4-:R-:W-:Y:S01]  /*8a80*/  SHF.R.U32.HI R11, RZ, 0x8, R39.reuse ;  /* 0x00000008ff0b7819 */ /* 0x110fe20000011627 */
[----:B0-----:R-:W-:Y:S01]  /*8a90*/  IMAD.MOV.U32 R36, RZ, RZ, R12 ;  /* 0x000000ffff247224 */ /* 0x001fe200078e000c */
[----:B------:R-:W-:Y:S02]  /*8aa0*/  SHF.R.U32.HI R45, RZ, 0x10, R39 ;  /* 0x00000010ff2d7819 */ /* 0x000fe40000011627 */
[----:B------:R-:W-:Y:S01]  /*8ab0*/  LOP3.LUT R38, R39, 0xff0000ff, RZ, 0xc0, !PT ;  /* 0xff0000ff27267812 */ /* 0x000fe200078ec0ff */
[----:B------:R-:W-:Y:S01]  /*8ac0*/  IMAD.SHL.U32 R11, R11, 0x100, RZ ;  /* 0x000001000b0b7824 */ /* 0x000fe200078e00ff */
[--C-:B------:R-:W-:Y:S01]  /*8ad0*/  SHF.R.U32.HI R39, RZ, 0x8, R41.reuse ;  /* 0x00000008ff277819 */ /* 0x100fe20000011629 */
[----:B------:R-:W-:Y:S01]  /*8ae0*/  IMAD.U32 R12, R45, 0x10000, RZ ;  /* 0x000100002d0c7824 */ /* 0x000fe200078e00ff */
[----:B------:R-:W-:Y:S02]  /*8af0*/  SHF.R.U32.HI R44, RZ, 0x10, R41 ;  /* 0x00000010ff2c7819 */ /* 0x000fe40000011629 */
[----:B------:R-:W-:-:S02]  /*8b00*/  LOP3.LUT R40, R41, 0xff0000ff, RZ, 0xc0, !PT ;  /* 0xff0000ff29287812 */ /* 0x000fc400078ec0ff */
[----:B------:R-:W-:Y:S02]  /*8b10*/  SHF.L.U32 R39, R39, 0x8, RZ ;  /* 0x0000000827277819 */ /* 0x000fe400000006ff */
[----:B------:R-:W-:Y:S01]  /*8b20*/  LOP3.LUT R37, R38, 0xff00, R11, 0xf8, !PT ;  /* 0x0000ff0026257812 */ /* 0x000fe200078ef80b */
[----:B------:R-:W-:Y:S01]  /*8b30*/  IMAD.U32 R38, R44, 0x10000, RZ ;  /* 0x000100002c267824 */ /* 0x000fe200078e00ff */
[----:B------:R-:W-:Y:S02]  /*8b40*/  LOP3.LUT R41, R40, 0xff00, R39, 0xf8, !PT ;  /* 0x0000ff0028297812 */ /* 0x000fe400078ef827 */
[----:B------:R-:W-:Y:S02]  /*8b50*/  F2FP.F16.E4M3.UNPACK_B R39, R87.H1 ;  /* 0x00000057ff27723e */ /* 0x000fe400030006ff */
[-C--:B------:R-:W-:Y:S02]  /*8b60*/  F2FP.F16.E4M3.UNPACK_B R11, R13.reuse ;  /* 0x0000000dff0b723e */ /* 0x080fe400020006ff */
[----:B------:R-:W-:Y:S01]  /*8b70*/  LOP3.LUT R45, R41, 0xff0000, R38, 0xf8, !PT ;  /* 0x00ff0000292d7812 */ /* 0x000fe200078ef826 */
[----:B------:R-:W-:Y:S01]  /*8b80*/  HADD2.F32 R41, -RZ, R39.H0_H0 ;  /* 0x20000027ff297230 */ /* 0x000fe20000004100 */
[----:B------:R-:W-:Y:S01]  /*8b90*/  LOP3.LUT R40, R37, 0xff0000, R12, 0xf8, !PT ;  /* 0x00ff000025287812 */ /* 0x000fe200078ef80c */
[----:B------:R-:W-:Y:S01]  /*8ba0*/  HADD2.F32 R12, -RZ, R11.H1_H1 ;  /* 0x3000000bff0c7230 */ /* 0x000fe20000004100 */
[----:B------:R-:W-:Y:S01]  /*8bb0*/  F2FP.F16.E4M3.UNPACK_B R38, R86.H1 ;  /* 0x00000056ff26723e */ /* 0x000fe200030006ff */
[----:B------:R-:W-:Y:S01]  /*8bc0*/  HADD2.F32 R44, -RZ, R39.H1_H1 ;  /* 0x30000027ff2c7230 */ /* 0x000fe20000004100 */
[----:B------:R-:W-:Y:S01]  /*8bd0*/  F2FP.F16.E4M3.UNPACK_B R13, R13.H1 ;  /* 0x0000000dff0d723e */ /* 0x000fe200030006ff */
[----:B------:R-:W-:-:S02]  /*8be0*/  HADD2.F32 R11, -RZ, R11.H0_H0 ;  /* 0x2000000bff0b7230 */ /* 0x000fc40000004100 */
[C---:B------:R-:W-:Y:S01]  /*8bf0*/  FMUL.FTZ R46, R12.reuse, R41 ;  /* 0x000000290c2e7220 */ /* 0x040fe20000410000 */
[--C-:B------:R-:W-:Y:S01]  /*8c00*/  HADD2.F32 R39, -RZ, R38.reuse.H0_H0 ;  /* 0x20000026ff277230 */ /* 0x100fe20000004100 */
[----:B------:R-:W-:Y:S01]  /*8c10*/  F2FP.F16.E4M3.UNPACK_B R87, R87 ;  /* 0x00000057ff57723e */ /* 0x000fe200020006ff */
[--C-:B------:R-:W-:Y:S02]  /*8c20*/  HADD2.F32 R37, -RZ, R13.reuse.H1_H1 ;  /* 0x3000000dff257230 */ /* 0x100fe40000004100 */
[C---:B------:R-:W-:Y:S01]  /*8c30*/  FMUL.FTZ R41, R11.reuse, R41 ;  /* 0x000000290b297220 */ /* 0x040fe20000410000 */
[----:B------:R-:W-:Y:S02]  /*8c40*/  HADD2.F32 R13, -RZ, R13.H0_H0 ;  /* 0x2000000dff0d7230 */ /* 0x000fe40000004100 */
[-C--:B------:R-:W-:Y:S01]  /*8c50*/  FFMA.FTZ R11, R11, R39.reuse, -R46 ;  /* 0x000000270b0b7223 */ /* 0x080fe2000001082e */
[----:B------:R-:W-:Y:S02]  /*8c60*/  HADD2.F32 R38, -RZ, R38.H1_H1 ;  /* 0x30000026ff267230 */ /* 0x000fe40000004100 */
[-C--:B------:R-:W-:Y:S01]  /*8c70*/  FMUL.FTZ R46, R37, R44.reuse ;  /* 0x0000002c252e7220 */ /* 0x080fe20000410000 */
[----:B------:R-:W-:Y:S01]  /*8c80*/  FFMA.FTZ R12, R12, R39, R41 ;  /* 0x000000270c0c7223 */ /* 0x000fe20000010029 */
[----:B------:R-:W-:Y:S01]  /*8c90*/  FMUL.FTZ R44, R13, R44 ;  /* 0x0000002c0d2c7220 */ /* 0x000fe20000410000 */
[----:B------:R-:W-:-:S02]  /*8ca0*/  HADD2.F32 R41, -RZ, R87.H1_H1 ;  /* 0x30000057ff297230 */ /* 0x000fc40000004100 */
[----:B------:R-:W-:Y:S01]  /*8cb0*/  FFMA.FTZ R47, R13, R38, -R46 ;  /* 0x000000260d2f7223 */ /* 0x000fe2000001082e */
[----:B------:R-:W-:Y:S01]  /*8cc0*/  F2FP.F16.E4M3.UNPACK_B R13, R36.H1 ;  /* 0x00000024ff0d723e */ /* 0x000fe200030006ff */
[----:B------:R-:W-:Y:S01]  /*8cd0*/  FFMA.FTZ R50, R37, R38, R44 ;  /* 0x0000002625327223 */ /* 0x000fe2000001002c */
[----:B------:R-:W-:Y:S01]  /*8ce0*/  F2FP.F16.E4M3.UNPACK_B R36, R36 ;  /* 0x00000024ff24723e */ /* 0x000fe200020006ff */
[----:B------:R-:W-:Y:S01]  /*8cf0*/  HADD2.F32 R87, -RZ, R87.H0_H0 ;  /* 0x20000057ff577230 */ /* 0x000fe20000004100 */
[----:B------:R-:W-:Y:S01]  /*8d00*/  F2FP.F16.E4M3.UNPACK_B R86, R86 ;  /* 0x00000056ff56723e */ /* 0x000fe200020006ff */
[--C-:B------:R-:W-:Y:S01]  /*8d10*/  HADD2.F32 R37, -RZ, R13.reuse.H0_H0 ;  /* 0x2000000dff257230 */ /* 0x100fe20000004100 */
[----:B------:R-:W-:Y:S01]  /*8d20*/  F2FP.SATFINITE.E4M3.F32.PACK_AB_MERGE_C R53, R50, R47, RZ ;  /* 0x0000002f3235723e */ /* 0x000fe200048070ff */
[----:B------:R-:W-:Y:S02]  /*8d30*/  HADD2.F32 R38, -RZ, R13.H1_H1 ;  /* 0x3000000dff267230 */ /* 0x000fe40000004100 */
[----:B------:R-:W-:-:S02]  /*8d40*/  HADD2.F32 R13, -RZ, R36.H0_H0 ;  /* 0x20000024ff0d7230 */ /* 0x000fc40000004100 */
[----:B------:R-:W-:Y:S02]  /*8d50*/  HADD2.F32 R36, -RZ, R36.H1_H1 ;  /* 0x30000024ff247230 */ /* 0x000fe40000004100 */
[-C--:B------:R-:W-:Y:S01]  /*8d60*/  FMUL.FTZ R46, R38, R41.reuse ;  /* 0x00000029262e7220 */ /* 0x080fe20000410000 */
[--C-:B------:R-:W-:Y:S02]  /*8d70*/  HADD2.F32 R39, -RZ, R86.reuse.H1_H1 ;  /* 0x30000056ff277230 */ /* 0x100fe40000004100 */
        /* <DEDUP_REMOVED lines=8> */
[----:B------:R-:W-:-:S02]  /*8e00*/  F2FP.F16.E4M3.UNPACK_B R36, R15.H1 ;  /* 0x0000000fff24723e */ /* 0x000fc400030006ff */
[-C--:B------:R-:W-:Y:S02]  /*8e10*/  F2FP.F16.E4M3.UNPACK_B R44, R45.reuse.H1 ;  /* 0x0000002dff2c723e */ /* 0x080fe400030006ff */
[----:B------:R-:W-:Y:S01]  /*8e20*/  F2FP.F16.E4M3.UNPACK_B R39, R40.H1 ;  /* 0x00000028ff27723e */ /* 0x000fe200030006ff */
[----:B------:R-:W-:Y:S01]  /*8e30*/  HADD2.F32 R38, -RZ, R36.H1_H1 ;  /* 0x30000024ff267230 */ /* 0x000fe20000004100 */
[----:B------:R-:W-:Y:S01]  /*8e40*/  F2FP.F16.E4M3.UNPACK_B R13, R14.H1 ;  /* 0x0000000eff0d723e */ /* 0x000fe200030006ff */
[----:B------:R-:W-:Y:S01]  /*8e50*/  HADD2.F32 R47, -RZ, R44.H1_H1 ;  /* 0x3000002cff2f7230 */ /* 0x000fe20000004100 */
[----:B------:R-:W-:Y:S01]  /*8e60*/  F2FP.F16.E4M3.UNPACK_B R45, R45 ;  /* 0x0000002dff2d723e */ /* 0x000fe200020006ff */
[----:B------:R-:W-:Y:S01]  /*8e70*/  HADD2.F32 R37, -RZ, R36.H0_H0 ;  /* 0x20000024ff257230 */ /* 0x000fe20000004100 */
[----:B------:R-:W-:Y:S01]  /*8e80*/  F2FP.SATFINITE.E4M3.F32.PACK_AB_MERGE_C R52, R41, R46, RZ ;  /* 0x0000002e2934723e */ /* 0x000fe200048070ff */
[----:B------:R-:W-:Y:S01]  /*8e90*/  HADD2.F32 R41, -RZ, R39.H1_H1 ;  /* 0x30000027ff297230 */ /* 0x000fe20000004100 */
[----:B------:R-:W-:Y:S01]  /*8ea0*/  F2FP.F16.E4M3.UNPACK_B R40, R40 ;  /* 0x00000028ff28723e */ /* 0x000fe200020006ff */
[----:B------:R-:W-:-:S02]  /*8eb0*/  HADD2.F32 R36, -RZ, R13.H1_H1 ;  /* 0x3000000dff247230 */ /* 0x000fc40000004100 */
[-C--:B------:R-:W-:Y:S01]  /*8ec0*/  FMUL.FTZ R50, R38, R47.reuse ;  /* 0x0000002f26327220 */ /* 0x080fe20000410000 */
[----:B------:R-:W-:Y:S02]  /*8ed0*/  HADD2.F32 R46, -RZ, R45.H1_H1 ;  /* 0x3000002dff2e7230 */ /* 0x000fe40000004100 */
        /* <DEDUP_REMOVED lines=13> */
[--C-:B------:R-:W-:Y:S02]  /*8fb0*/  HADD2.F32 R13, -RZ, R14.reuse.H0_H0 ;  /* 0x2000000eff0d7230 */ /* 0x100fe40000004100 */
[----:B------:R-:W-:Y:S01]  /*8fc0*/  HADD2.F32 R15, -RZ, R15.H1_H1 ;  /* 0x3000000fff0f7230 */ /* 0x000fe20000004100 */
[----:B------:R-:W-:Y:S01]  /*8fd0*/  F2FP.SATFINITE.E4M3.F32.PACK_AB_MERGE_C R47, R47, R50, RZ ;  /* 0x000000322f2f723e */ /* 0x000fe200048070ff */
[----:B------:R-:W-:Y:S01]  /*8fe0*/  HADD2.F32 R14, -RZ, R14.H1_H1 ;  /* 0x3000000eff0e7230 */ /* 0x000fe20000004100 */
[----:B------:R-:W-:Y:S01]  /*8ff0*/  F2FP.SATFINITE.E4M3.F32.PACK_AB_MERGE_C R46, R46, R49, RZ ;  /* 0x000000312e2e723e */ /* 0x000fe200048070ff */
[----:B------:R-:W-:-:S02]  /*9000*/  HADD2.F32 R45, -RZ, R45.H0_H0 ;  /* 0x2000002dff2d7230 */ /* 0x000fc40000004100 */
        /* <DEDUP_REMOVED lines=14> */
.L_x_492:
[----:B------:R-:W-:Y:S05]  /*90f0*/  BSYNC B1 ;  /* 0x0000000000017941 */ /* 0x000fea0003800000 */
.L_x_491:
[----:B0-----:R0:W-:Y:S01]  /*9100*/  ST.E.128 desc[UR50][R42.64], R12 ;  /* 0x0000000c2a007985 */ /* 0x0011e2000c101d32 */
[----:B------:R-:W-:Y:S05]  /*9110*/  BRA `(.L_x_470) ;  /* 0x0000006800d07947 */ /* 0x000fea0003800000 */
.L_x_436:
        /* <DEDUP_REMOVED lines=23> */
[----:B------:R-:W-:Y:S01]  /*9290*/  CS2R R78, SRZ ;  /* 0x00000000004e7805 */ /* 0x000fe2000001ff00 */
[----:B------:R-:W-:Y:S06]  /*92a0*/  @P2 BRA `(.L_x_494) ;  /* 0x00000000006c2947 */ /* 0x000fec0003800000 */
[----:B------:R-:W-:Y:S01]  /*92b0*/  ULDC.64 UR4, c[0x0][0x3e8] ;  /* 0x0000fa0000047ab9 */ /* 0x000fe20000000a00 */
[----:B------:R-:W-:Y:S02]  /*92c0*/  CS2R R48, SRZ ;  /* 0x0000000000307805 */ /* 0x000fe4000001ff00 */
[----:B------:R-:W-:Y:S02]  /*92d0*/  IADD3 R80, P1, P4, R102, UR4, R14 ;  /* 0x0000000466507c10 */ /* 0x000fe4000fc3e00e */
[----:B------:R-:W-:Y:S02]  /*92e0*/  CS2R R50, SRZ ;  /* 0x0000000000327805 */ /* 0x000fe4000001ff00 */
[----:B------:R-:W-:Y:S02]  /*92f0*/  CS2R R36, SRZ ;  /* 0x0000000000247805 */ /* 0x000fe4000001ff00 */
[----:B------:R-:W-:Y:S02]  /*9300*/  CS2R R38, SRZ ;  /* 0x0000000000267805 */ /* 0x000fe4000001ff00 */
[----:B------:R-:W-:Y:S01]  /*9310*/  IADD3.X R81, R10, UR5, R11, P1, P4 ;  /* 0x000000050a517c10 */ /* 0x000fe20008fe840b */
[----:B------:R-:W-:-:S02]  /*9320*/  ULDC.64 UR4, c[0x0][0x400] ;  /* 0x0001000000047ab9 */ /* 0x000fc40000000a00 */
[----:B------:R-:W-:-:S04]  /*9330*/  IADD3 R82, P1, P4, R96, UR4, R12 ;  /* 0x0000000460527c10 */ /* 0x000fc8000fc3e00c */
[----:B------:R-:W-:Y:S02]  /*9340*/  IADD3.X R83, R21, UR5, R91, P1, P4 ;  /* 0x0000000515537c10 */ /* 0x000fe40008fe845b */
[----:B------:R-:W-:Y:S02]  /*9350*/  ISETP.GE.AND P1, PT, R16, R117, PT ;  /* 0x000000751000720c */ /* 0x000fe40003f26270 */
[----:B------:R-:W-:Y:S02]  /*9360*/  CS2R R52, SRZ ;  /* 0x0000000000347805 */ /* 0x000fe4000001ff00 */
[----:B------:R-:W-:Y:S02]  /*9370*/  CS2R R54, SRZ ;  /* 0x0000000000367805 */ /* 0x000fe4000001ff00 */
[----:B------:R-:W-:Y:S02]  /*9380*/  CS2R R40, SRZ ;  /* 0x0000000000287805 */ /* 0x000fe4000001ff00 */
[----:B------:R-:W-:-:S05]  /*9390*/  CS2R R42, SRZ ;  /* 0x00000000002a7805 */ /* 0x000fca000001ff00 */
[----:B------:R0:W5:Y:S04]  /*93a0*/  @!P1 LDG.E.128 R48, desc[UR50][R80.64] ;  /* 0x0000003250309981 */ /* 0x000168000c1e1d00 */
[----:B------:R0:W5:Y:S01]  /*93b0*/  @!P1 LDG.E.128 R36, desc[UR50][R82.64] ;  /* 0x0000003252249981 */ /* 0x000162000c1e1d00 */
[----:B------:R-:W-:Y:S02]  /*93c0*/  ISETP.GE.AND P1, PT, R3, R117, PT ;  /* 0x000000750300720c */ /* 0x000fe40003f26270 */
[----:B------:R-:W-:Y:S02]  /*93d0*/  CS2R R76, SRZ ;  /* 0x00000000004c7805 */ /* 0x000fe4000001ff00 */
[----:B------:R-:W-:Y:S02]  /*93e0*/  CS2R R78, SRZ ;  /* 0x00000000004e7805 */ /* 0x000fe4000001ff00 */
[----:B------:R-:W-:-:S02]  /*93f0*/  CS2R R44, SRZ ;  /* 0x00000000002c7805 */ /* 0x000fc4000001ff00 */
[----:B------:R-:W-:-:S05]  /*9400*/  CS2R R46, SRZ ;  /* 0x00000000002e7805 */ /* 0x000fca000001ff00 */
[----:B------:R0:W5:Y:S04]  /*9410*/  @!P1 LDG.E.128 R52, desc[UR50][R80.64+0x20] ;  /* 0x0000203250349981 */ /* 0x000168000c1e1d00 */
[----:B------:R0:W5:Y:S01]  /*9420*/  @!P1 LDG.E.128 R40, desc[UR50][R82.64+0x20] ;  /* 0x0000203252289981 */ /* 0x000162000c1e1d00 */
[----:B------:R-:W-:-:S13]  /*9430*/  ISETP.GE.AND P1, PT, R4, R117, PT ;  /* 0x000000750400720c */ /* 0x000fda0003f26270 */
[----:B------:R0:W5:Y:S04]  /*9440*/  @!P1 LDG.E.128 R76, desc[UR50][R80.64+0x40] ;  /* 0x00004032504c9981 */ /* 0x000168000c1e1d00 */
[----:B------:R0:W5:Y:S02]  /*9450*/  @!P1 LDG.E.128 R44, desc[UR50][R82.64+0x40] ;  /* 0x00004032522c9981 */ /* 0x000164000c1e1d00 */
.L_x_494:
[----:B------:R-:W-:Y:S05]  /*9460*/  BSYNC B1 ;  /* 0x0000000000017941 */ /* 0x000fea0003800000 */
.L_x_493:
[----:B------:R-:W-:Y:S01]  /*9470*/  VIADD R84, R195, 0x80 ;  /* 0x00000080c3547836 */ /* 0x000fe20000000000 */
[----:B------:R-:W-:Y:S01]  /*9480*/  BSSY B1, `(.L_x_495) ;  /* 0x0000026000017945 */ /* 0x000fe20003800000 */
[----:B0-----:R-:W-:Y:S02]  /*9490*/  CS2R R80, SRZ ;  /* 0x0000000000507805 */ /* 0x001fe4000001ff00 */
[----:B------:R-:W-:Y:S02]  /*94a0*/  CS2R R82, SRZ ;  /* 0x0000000000527805 */ /* 0x000fe4000001ff00 */
[----:B-----5:R-:W-:Y:S01]  /*94b0*/  MOV R165, R36 ;  /* 0x0000002400a57202 */ /* 0x020fe20000000f00 */
        /* <DEDUP_REMOVED lines=8> */
[----:B------:R-:W-:Y:S02]  /*9540*/  CS2R R56, SRZ ;  /* 0x0000000000387805 */ /* 0x000fe4000001ff00 */
[----:B------:R-:W-:-:S02]  /*9550*/  IADD3 R14, P1, P5, R96, R12, R109 ;  /* 0x0000000c600e7210 */ /* 0x000fc40007d3e06d */
[----:B------:R-:W-:Y:S02]  /*9560*/  CS2R R58, SRZ ;  /* 0x00000000003a7805 */ /* 0x000fe4000001ff00 */
        /* <DEDUP_REMOVED lines=23> */
.L_x_496:
[----:B------:R-:W-:Y:S05]  /*96e0*/  BSYNC B1 ;  /* 0x0000000000017941 */ /* 0x000fea0003800000 */
.L_x_495:
        /* <DEDUP_REMOVED lines=21> */
[----:B------:R-:W-:Y:S02]  /*9840*/  IMAD.MOV.U32 R146, RZ, RZ, R74 ;  /* 0x000000ffff927224 */ /* 0x000fe400078e004a */
[----:B------:R-:W-:Y:S02]  /*9850*/  IMAD.MOV.U32 R139, RZ, RZ, R80 ;  /* 0x000000ffff8b7224 */ /* 0x000fe400078e0050 */
[----:B------:R-:W-:Y:S01]  /*9860*/  IMAD.MOV.U32 R129, RZ, RZ, R82 ;  /* 0x000000ffff817224 */ /* 0x000fe200078e0052 */
[----:B------:R-:W-:Y:S06]  /*9870*/  @!P1 BRA `(.L_x_497) ;  /* 0x0000000000049947 */ /* 0x000fec0003800000 */
[----:B------:R-:W-:Y:S01]  /*9880*/  BPT.TRAP 0x1 ;  /* 0x000000040000795c */ /* 0x000fe20000300000 */
.L_x_497:
[----:B------:R-:W-:Y:S01]  /*9890*/  IMAD R91, R19, 0x8, R18 ;  /* 0x00000008135b7824 */ /* 0x000fe200078e0212 */
[----:B------:R-:W-:Y:S01]  /*98a0*/  SHF.L.U32 R92, R196, 0x1f, RZ ;  /* 0x0000001fc45c7819 */ /* 0x000fe200000006ff */
[----:B------:R-:W1:Y:S01]  /*98b0*/  LDC R128, c[0x0][0x2f4] ;  /* 0x0000bd00ff807b82 */ /* 0x000e620000000800 */
[----:B------:R-:W-:Y:S02]  /*98c0*/  BSSY B1, `(.L_x_498) ;  /* 0x0000003000017945 */ /* 0x000fe40003800000 */
[----:B------:R-:W2:Y:S02]  /*98d0*/  SYNCS.PHASECHK.TRANS64.TRYWAIT P5, [R91+URZ+0x29890], R92 ;  /* 0x0298905c5b0075a7 */ /* 0x000ea400080a017f */
[----:B--2---:R-:W-:Y:S05]  /*98e0*/  @!P5 BRA `(.L_x_499) ;  /* 0x0000021c00e4d947 */ /* 0x004fea0003800000 */
.L_x_785:
[----:B------:R-:W-:Y:S05]  /*98f0*/  BSYNC B1 ;  /* 0x0000000000017941 */ /* 0x000fea0003800000 */
.L_x_498:
[----:B------:R-:W-:Y:S01]  /*9900*/  UMOV UR4, 0xffffffff ;  /* 0xffffffff00047882 */ /* 0x000fe20000000000 */
[----:B-1----:R-:W-:Y:S02]  /*9910*/  IADD3 R142, -R118, R128, RZ ;  /* 0x00000080768e7210 */ /* 0x002fe40007ffe1ff */
[----:B------:R-:W-:Y:S05]  /*9920*/  BRA.DIV UR4, `(.L_x_500) ;  /* 0x0000021e04e87947 */ /* 0x000fea000b800000 */
[----:B------:R1:W3:Y:S04]  /*9930*/  SHFL.IDX PT, R153, R120, RZ, 0x1e1f ;  /* 0x001e1fff78997589 */ /* 0x0002e800000e0000 */
[----:B------:R1:W4:Y:S02]  /*9940*/  SHFL.IDX PT, R11, R121, RZ, 0x1e1f ;  /* 0x001e1fff790b7589 */ /* 0x00032400000e0000 */
.L_x_789:
[----:B------:R-:W-:Y:S04]  /*9950*/  BSSY B1, `(.L_x_501) ;  /* 0x00002db000017945 */ /* 0x000fe80003800000 */
[----:B------:R-:W-:Y:S05]  /*9960*/  @P2 BRA `(.L_x_502) ;  /* 0x0000002c00642947 */ /* 0x000fea0003800000 */
[----:B------:R-:W-:Y:S01]  /*9970*/  ISETP.NE.AND P2, PT, R28, RZ, PT ;  /* 0x000000ff1c00720c */ /* 0x000fe20003f45270 */
[----:B------:R-:W-:-:S12]  /*9980*/  BSSY B2, `(.L_x_503) ;  /* 0x00000f6000027945 */ /* 0x000fd80003800000 */
[----:B------:R-:W-:Y:S05]  /*9990*/  @!P2 BRA `(.L_x_504) ;  /* 0x0000000c00d0a947 */ /* 0x000fea0003800000 */
[----:B0-----:R-:W-:Y:S01]  /*99a0*/  SEL R12, R118, R142, !P0 ;  /* 0x0000008e760c7207 */ /* 0x001fe20004000000 */
[----:B------:R-:W-:Y:S01]  /*99b0*/  BSSY B3, `(.L_x_505) ;  /* 0x00000eb000037945 */ /* 0x000fe20003800000 */
[----:B------:R-:W-:Y:S02]  /*99c0*/  ISETP.GE.AND P2, PT, R16, R117, PT ;  /* 0x000000751000720c */ /* 0x000fe40003f46270 */
[----:B------:R-:W-:-:S04]  /*99d0*/  SHF.R.S32.HI R13, RZ, 0x1f, R12 ;  /* 0x0000001fff0d7819 */ /* 0x000fc8000001140c */
[----:B------:R-:W-:-:S04]  /*99e0*/  LEA.HI R13, R13, R12, RZ, 0x5 ;  /* 0x0000000c0d0d7211 */ /* 0x000fc800078f28ff */
[----:B------:R-:W-:-:S04]  /*99f0*/  LEA.HI.SX32 R172, R13, R116, 0x1b ;  /* 0x000000740dac7211 */ /* 0x000fc800078fdaff */
[----:B------:R-:W-:-:S04]  /*9a00*/  SHF.R.S32.HI R13, RZ, 0x1f, R172 ;  /* 0x0000001fff0d7819 */ /* 0x000fc800000114ac */
[----:B------:R-:W-:Y:S01]  /*9a10*/  LEA.HI R13, R13, R172, RZ, 0x2 ;  /* 0x000000ac0d0d7211 */ /* 0x000fe200078f10ff */
[----:B------:R-:W-:-:S03]  /*9a20*/  IMAD.SHL.U32 R172, R172, 0x10, RZ ;  /* 0x00000010acac7824 */ /* 0x000fc600078e00ff */
[----:B------:R-:W-:Y:S02]  /*9a30*/  SHF.R.S32.HI R13, RZ, 0x2, R13 ;  /* 0x00000002ff0d7819 */ /* 0x000fe4000001140d */
[----:B------:R-:W-:-:S03]  /*9a40*/  LOP3.LUT R12, R205, 0x30, R172, 0xf8, !PT ;  /* 0x00000030cd0c7812 */ /* 0x000fc600078ef8ac */
[----:B------:R-:W-:Y:S01]  /*9a50*/  IMAD R13, R13, 0x2800, R207 ;  /* 0x000028000d0d7824 */ /* 0x000fe200078e02cf */
[----:B------:R-:W-:-:S05]  /*9a60*/  LOP3.LUT R12, R12, R206, RZ, 0x3c, !PT ;  /* 0x000000ce0c0c7212 */ /* 0x000fca00078e3cff */
[----:B------:R-:W-:-:S04]  /*9a70*/  IMAD.IADD R12, R13, 0x1, R12 ;  /* 0x000000010d0c7824 */ /* 0x000fc800078e020c */
[C---:B------:R-:W-:Y:S02]  /*9a80*/  IMAD R84, R19.reuse, 0x7800, R12 ;  /* 0x0000780013547824 */ /* 0x040fe400078e020c */
[----:B------:R-:W-:Y:S02]  /*9a90*/  IMAD R12, R19, 0x7800, R136 ;  /* 0x00007800130c7824 */ /* 0x000fe400078e0288 */
[C---:B------:R-:W-:Y:S02]  /*9aa0*/  IMAD.IADD R84, R18.reuse, 0x1, R84 ;  /* 0x0000000112547824 */ /* 0x040fe400078e0254 */
[----:B------:R-:W-:-:S04]  /*9ab0*/  IMAD.IADD R12, R18, 0x1, R12 ;  /* 0x00000001120c7824 */ /* 0x000fc800078e020c */
[----:B------:R-:W0:Y:S04]  /*9ac0*/  LDS.128 R84, [R84+0x1a400] ;  /* 0x01a4000054547984 */ /* 0x000e280000000c00 */
[----:B------:R-:W0:Y:S01]  /*9ad0*/  LDS.128 R12, [R12+0x1a400] ;  /* 0x01a400000c0c7984 */ /* 0x000e220000000c00 */
[----:B------:R-:W-:Y:S05]  /*9ae0*/  @P2 BRA `(.L_x_506) ;  /* 0x0000000c005c2947 */ /* 0x000fea0003800000 */
[----:B------:R-:W-:Y:S02]  /*9af0*/  SHF.R.U32.HI R38, RZ, 0x8, R49 ;  /* 0x00000008ff267819 */ /* 0x000fe40000011631 */
[--C-:B------:R-:W-:Y:S02]  /*9b00*/  SHF.R.U32.HI R36, RZ, 0x10, R51.reuse ;  /* 0x00000010ff247819 */ /* 0x100fe40000011633 */
[----:B------:R-:W-:Y:S02]  /*9b10*/  SHF.R.U32.HI R173, RZ, 0x8, R51 ;  /* 0x00000008ffad7819 */ /* 0x000fe40000011633 */
[----:B------:R-:W-:Y:S01]  /*9b20*/  LOP3.LUT R175, R51, 0xff0000ff, RZ, 0xc0, !PT ;  /* 0xff0000ff33af7812 */ /* 0x000fe200078ec0ff */
[----:B------:R-:W-:Y:S01]  /*9b30*/  IMAD.U32 R36, R36, 0x10000, RZ ;  /* 0x0001000024247824 */ /* 0x000fe200078e00ff */
[----:B------:R-:W-:Y:S01]  /*9b40*/  SHF.R.U32.HI R51, RZ, 0x8, R37 ;  /* 0x00000008ff337819 */ /* 0x000fe20000011625 */
[----:B------:R-:W-:Y:S01]  /*9b50*/  IMAD.SHL.U32 R173, R173, 0x100, RZ ;  /* 0x00000100adad7824 */ /* 0x000fe200078e00ff */
[----:B------:R-:W-:-:S02]  /*9b60*/  SHF.R.U32.HI R48, RZ, 0x10, R49 ;  /* 0x00000010ff307819 */ /* 0x000fc40000011631 */
[----:B------:R-:W-:Y:S02]  /*9b70*/  LOP3.LUT R50, R49, 0xff0000ff, RZ, 0xc0, !PT ;  /* 0xff0000ff31327812 */ /* 0x000fe400078ec0ff */
[----:B------:R-:W-:Y:S01]  /*9b80*/  SHF.R.U32.HI R174, RZ, 0x10, R37 ;  /* 0x00000010ffae7819 */ /* 0x000fe20000011625 */
[----:B------:R-:W-:Y:S01]  /*9b90*/  IMAD.U32 R48, R48, 0x10000, RZ ;  /* 0x0001000030307824 */ /* 0x000fe200078e00ff */
[----:B------:R-:W-:Y:S02]  /*9ba0*/  LOP3.LUT R176, R37, 0xff0000ff, RZ, 0xc0, !PT ;  /* 0xff0000ff25b07812 */ /* 0x000fe400078ec0ff */
[----:B------:R-:W-:Y:S01]  /*9bb0*/  SHF.L.U32 R177, R38, 0x8, RZ ;  /* 0x0000000826b17819 */ /* 0x000fe200000006ff */
[----:B------:R-:W-:Y:S01]  /*9bc0*/  IMAD.U32 R174, R174, 0x10000, RZ ;  /* 0x00010000aeae7824 */ /* 0x000fe200078e00ff */
[--C-:B------:R-:W-:Y:S02]  /*9bd0*/  SHF.R.U32.HI R37, RZ, 0x10, R39.reuse ;  /* 0x00000010ff257819 */ /* 0x100fe40000011627 */
[----:B------:R-:W-:-:S02]  /*9be0*/  SHF.R.U32.HI R38, RZ, 0x8, R39 ;  /* 0x00000008ff267819 */ /* 0x000fc40000011627 */
[----:B------:R-:W-:Y:S01]  /*9bf0*/  LOP3.LUT R49, R39, 0xff0000ff, RZ, 0xc0, !PT ;  /* 0xff0000ff27317812 */ /* 0x000fe200078ec0ff */
[----:B------:R-:W-:Y:S01]  /*9c00*/  IMAD.SHL.U32 R39, R51, 0x100, RZ ;  /* 0x0000010033277824 */ /* 0x000fe200078e00ff */
[----:B------:R-:W-:Y:S01]  /*9c10*/  LOP3.LUT R50, R50, 0xff00, R177, 0xf8, !PT ;  /* 0x0000ff0032327812 */ /* 0x000fe200078ef8b1 */
[----:B------:R-:W-:Y:S01]  /*9c20*/  IMAD.U32 R37, R37, 0x10000, RZ ;  /* 0x0001000025257824 */ /* 0x000fe200078e00ff */
[----:B------:R-:W-:Y:S02]  /*9c30*/  LOP3.LUT R51, R175, 0xff00, R173, 0xf8, !PT ;  /* 0x0000ff00af337812 */ /* 0x000fe400078ef8ad */
[----:B------:R-:W-:Y:S02]  /*9c40*/  LOP3.LUT R39, R176, 0xff00, R39, 0xf8, !PT ;  /* 0x0000ff00b0277812 */ /* 0x000fe400078ef827 */
[----:B------:R-:W-:Y:S02]  /*9c50*/  LOP3.LUT R175, R50, 0xff0000, R48, 0xf8, !PT ;  /* 0x00ff000032af7812 */ /* 0x000fe400078ef830 */
[----:B------:R-:W-:-:S02]  /*9c60*/  LOP3.LUT R50, R39, 0xff0000, R174, 0xf8, !PT ;  /* 0x00ff000027327812 */ /* 0x000fc400078ef8ae */
[----:B0-----:R-:W-:Y:S02]  /*9c70*/  F2FP.F16.E4M3.UNPACK_B R173, R85 ;  /* 0x00000055ffad723e */ /* 0x001fe400020006ff */
[----:B------:R-:W-:Y:S02]  /*9c80*/  F2FP.F16.E4M3.UNPACK_B R176, R50 ;  /* 0x00000032ffb0723e */ /* 0x000fe400020006ff */
[----:B------:R-:W-:Y:S01]  /*9c90*/  F2FP.F16.E4M3.UNPACK_B R39, R13 ;  /* 0x0000000dff27723e */ /* 0x000fe200020006ff */
[----:B------:R-:W-:Y:S01]  /*9ca0*/  HADD2.F32 R48, -RZ, R173.H0_H0 ;  /* 0x200000adff307230 */ /* 0x000fe20000004100 */
[----:B------:R-:W-:Y:S01]  /*9cb0*/  F2FP.F16.E4M3.UNPACK_B R177, R175 ;  /* 0x000000afffb1723e */ /* 0x000fe200020006ff */
[----:B------:R-:W-:Y:S01]  /*9cc0*/  HADD2.F32 R179, -RZ, R176.H0_H0 ;  /* 0x200000b0ffb37230 */ /* 0x000fe20000004100 */
[----:B------:R-:W-:Y:S01]  /*9cd0*/  F2FP.F16.E4M3.UNPACK_B R85, R85.H1 ;  /* 0x00000055ff55723e */ /* 0x000fe200030006ff */
[----:B------:R-:W-:Y:S01]  /*9ce0*/  HADD2.F32 R174, -RZ, R39.H0_H0 ;  /* 0x20000027ffae7230 */ /* 0x000fe20000004100 */
[----:B------:R-:W-:Y:S01]  /*9cf0*/  F2FP.F16.E4M3.UNPACK_B R175, R175.H1 ;  /* 0x000000afffaf723e */ /* 0x000fe200030006ff */
[----:B------:R-:W-:-:S02]  /*9d00*/  HADD2.F32 R178, -RZ, R177.H0_H0 ;  /* 0x200000b1ffb27230 */ /* 0x000fc40000004100 */
[-C--:B------:R-:W-:Y:S01]  /*9d10*/  FMUL.FTZ R180, R48, R179.reuse ;  /* 0x000000b330b47220 */ /* 0x080fe20000410000 */
[----:B------:R-:W-:Y:S02]  /*9d20*/  HADD2.F32 R176, -RZ, R176.H1_H1 ;  /* 0x300000b0ffb07230 */ /* 0x000fe40000004100 */
[C---:B------:R-:W-:Y:S01]  /*9d30*/  FMUL.FTZ R179, R174.reuse, R179 ;  /* 0x000000b3aeb37220 */ /* 0x040fe20000410000 */
[----:B------:R-:W-:Y:S02]  /*9d40*/  HADD2.F32 R39, -RZ, R39.H1_H1 ;  /* 0x30000027ff277230 */ /* 0x000fe40000004100 */
[-C--:B------:R-:W-:Y:S01]  /*9d50*/  FFMA.FTZ R174, R174, R178.reuse, -R180 ;  /* 0x000000b2aeae7223 */ /* 0x080fe200000108b4 */
[----:B------:R-:W-:Y:S02]  /*9d60*/  HADD2.F32 R177, -RZ, R177.H1_H1 ;  /* 0x300000b1ffb17230 */ /* 0x000fe40000004100 */
[----:B------:R-:W-:Y:S01]  /*9d70*/  FFMA.FTZ R48, R48, R178, R179 ;  /* 0x000000b230307223 */ /* 0x000fe200000100b3 */
[----:B------:R-:W-:Y:S01]  /*9d80*/  HADD2.F32 R178, -RZ, R173.H1_H1 ;  /* 0x300000adffb27230 */ /* 0x000fe20000004100 */
[----:B------:R-:W-:-:S02]  /*9d90*/  SHF.L.U32 R38, R38, 0x8, RZ ;  /* 0x0000000826267819 */ /* 0x000fc400000006ff */
[----:B------:R-:W-:Y:S02]  /*9da0*/  LOP3.LUT R51, R51, 0xff0000, R36, 0xf8, !PT ;  /* 0x00ff000033337812 */ /* 0x000fe400078ef824 */
[CC--:B------:R-:W-:Y:S01]  /*9db0*/  FMUL.FTZ R173, R178.reuse, R176.reuse ;  /* 0x000000b0b2ad7220 */ /* 0x0c0fe20000410000 */
[----:B------:R-:W-:Y:S01]  /*9dc0*/  FMUL.FTZ R176, R39, R176 ;  /* 0x000000b027b07220 */ /* 0x000fe20000410000 */
[----:B------:R-:W-:Y:S02]  /*9dd0*/  LOP3.LUT R49, R49, 0xff00, R38, 0xf8, !PT ;  /* 0x0000ff0031317812 */ /* 0x000fe400078ef826 */
[-C--:B------:R-:W-:Y:S01]  /*9de0*/  FFMA.FTZ R173, R39, R177.reuse, -R173 ;  /* 0x000000b127ad7223 */ /* 0x080fe200000108ad */
[----:B------:R-:W-:Y:S01]  /*9df0*/  FFMA.FTZ R39, R178, R177, R176 ;  /* 0x000000b1b2277223 */ /* 0x000fe200000100b0 */
[----:B------:R-:W-:Y:S01]  /*9e00*/  F2FP.F16.E4M3.UNPACK_B R176, R50.H1 ;  /* 0x00000032ffb0723e */ /* 0x000fe200030006ff */
[----:B------:R-:W-:Y:S01]  /*9e10*/  HADD2.F32 R178, -RZ, R175.H0_H0 ;  /* 0x200000afffb27230 */ /* 0x000fe20000004100 */
[----:B------:R-:W-:Y:S01]  /*9e20*/  F2FP.F16.E4M3.UNPACK_B R177, R13.H1 ;  /* 0x0000000dffb1723e */ /* 0x000fe200030006ff */
[----:B------:R-:W-:Y:S01]  /*9e30*/  HADD2.F32 R13, -RZ, R85.H0_H0 ;  /* 0x20000055ff0d7230 */ /* 0x000fe20000004100 */
[----:B------:R-:W-:Y:S01]  /*9e40*/  LOP3.LUT R36, R49, 0xff0000, R37, 0xf8, !PT ;  /* 0x00ff000031247812 */ /* 0x000fe200078ef825 */
[----:B------:R-:W-:-:S02]  /*9e50*/  HADD2.F32 R179, -RZ, R176.H0_H0 ;  /* 0x200000b0ffb37230 */ /* 0x000fc40000004100 */
[----:B------:R-:W-:Y:S02]  /*9e60*/  HADD2.F32 R50, -RZ, R177.H0_H0 ;  /* 0x200000b1ff327230 */ /* 0x000fe40000004100 */
[----:B------:R-:W-:Y:S02]  /*9e70*/  HADD2.F32 R85, -RZ, R85.H1_H1 ;  /* 0x30000055ff557230 */ /* 0x000fe40000004100 */
[-C--:B------:R-:W-:Y:S01]  /*9e80*/  FMUL.FTZ R180, R13, R179.reuse ;  /* 0x000000b30db47220 */ /* 0x080fe20000410000 */
[----:B------:R-:W-:Y:S02]  /*9e90*/  HADD2.F32 R176, -RZ, R176.H1_H1 ;  /* 0x300000b0ffb07230 */ /* 0x000fe40000004100 */
[C---:B------:R-:W-:Y:S01]  /*9ea0*/  FMUL.FTZ R179, R50.reuse, R179 ;  /* 0x000000b332b37220 */ /* 0x040fe20000410000 */
[----:B------:R-:W-:Y:S02]  /*9eb0*/  IMAD.MOV.U32 R37, RZ, RZ, R87 ;  /* 0x000000ffff257224 */ /* 0x000fe400078e0057 */
[----:B------:R-:W-:Y:S01]  /*9ec0*/  FFMA.FTZ R50, R50, R178, -R180 ;  /* 0x000000b232327223 */ /* 0x000fe200000108b4 */
[----:B------:R-:W-:-:S02]  /*9ed0*/  IMAD.MOV.U32 R87, RZ, RZ, R15 ;  /* 0x000000ffff577224 */ /* 0x000fc400078e000f */
[----:B------:R-:W-:Y:S01]  /*9ee0*/  FFMA.FTZ R13, R13, R178, R179 ;  /* 0x000000b20d0d7223 */ /* 0x000fe200000100b3 */
[----:B------:R-:W-:Y:S01]  /*9ef0*/  HADD2.F32 R178, -RZ, R177.H1_H1 ;  /* 0x300000b1ffb27230 */ /* 0x000fe20000004100 */
[----:B------:R-:W-:Y:S01]  /*9f00*/  F2FP.F16.E4M3.UNPACK_B R38, R37 ;  /* 0x00000025ff26723e */ /* 0x000fe200020006ff */
[----:B------:R-:W-:Y:S02]  /*9f10*/  HADD2.F32 R177, -RZ, R175.H1_H1 ;  /* 0x300000afffb17230 */ /* 0x000fe40000004100 */
[-C--:B------:R-:W-:Y:S01]  /*9f20*/  FMUL.FTZ R175, R85, R176.reuse ;  /* 0x000000b055af7220 */ /* 0x080fe20000410000 */
[----:B------:R-:W-:Y:S01]  /*9f30*/  F2FP.F16.E4M3.UNPACK_B R15, R87 ;  /* 0x00000057ff0f723e */ /* 0x000fe200020006ff */
[C---:B------:R-:W-:Y:S01]  /*9f40*/  FMUL.FTZ R176, R178.reuse, R176 ;  /* 0x000000b0b2b07220 */ /* 0x040fe20000410000 */
[----:B------:R-:W-:Y:S01]  /*9f50*/  F2FP.F16.E4M3.UNPACK_B R37, R37.H1 ;  /* 0x00000025ff25723e */ /* 0x000fe200030006ff */
[----:B------:R-:W-:Y:S01]  /*9f60*/  FFMA.FTZ R175, R178, R177, -R175 ;  /* 0x000000b1b2af7223 */ /* 0x000fe200000108af */
[----:B------:R-:W-:-:S02]  /*9f70*/  HADD2.F32 R178, -RZ, R38.H0_H0 ;  /* 0x20000026ffb27230 */ /* 0x000fc40000004100 */
[----:B------:R-:W-:Y:S01]  /*9f80*/  FFMA.FTZ R85, R85, R177, R176 ;  /* 0x000000b155557223 */ /* 0x000fe200000100b0 */
[-C--:B------:R-:W-:Y:S01]  /*9f90*/  F2FP.F16.E4M3.UNPACK_B R176, R36.reuse ;  /* 0x00000024ffb0723e */ /* 0x080fe200020006ff */
[--C-:B------:R-:W-:Y:S01]  /*9fa0*/  HADD2.F32 R180, -RZ, R15.reuse.H0_H0 ;  /* 0x2000000fffb47230 */ /* 0x100fe20000004100 */
[-C--:B------:R-:W-:Y:S01]  /*9fb0*/  F2FP.F16.E4M3.UNPACK_B R177, R51.reuse ;  /* 0x00000033ffb1723e */ /* 0x080fe200020006ff */
[----:B------:R-:W-:Y:S01]  /*9fc0*/  HADD2.F32 R15, -RZ, R15.H1_H1 ;  /* 0x3000000fff0f7230 */ /* 0x000fe20000004100 */
[----:B------:R-:W-:Y:S01]  /*9fd0*/  F2FP.F16.E4M3.UNPACK_B R36, R36.H1 ;  /* 0x00000024ff24723e */ /* 0x000fe200030006ff */
[--C-:B------:R-:W-:Y:S01]  /*9fe0*/  HADD2.F32 R49, -RZ, R176.reuse.H0_H0 ;  /* 0x200000b0ff317230 */ /* 0x100fe20000004100 */
[----:B------:R-:W-:Y:S01]  /*9ff0*/  F2FP.F16.E4M3.UNPACK_B R51, R51.H1 ;  /* 0x00000033ff33723e */ /* 0x000fe200030006ff */
[----:B------:R-:W-:Y:S01]  /*a000*/  HADD2.F32 R179, -RZ, R177.H0_H0 ;  /* 0x200000b1ffb37230 */ /* 0x000fe20000004100 */
[----:B------:R-:W-:Y:S01]  /*a010*/  F2FP.SATFINITE.E4M3.F32.PACK_AB_MERGE_C R50, R175, R50, RZ ;  /* 0x00000032af32723e */ /* 0x000fe200048070ff */
[----:B------:R-:W-:-:S02]  /*a020*/  HADD2.F32 R176, -RZ, R176.H1_H1 ;  /* 0x300000b0ffb07230 */ /* 0x000fc40000004100 */
[-C--:B------:R-:W-:Y:S01]  /*a030*/  FMUL.FTZ R181, R178, R49.reuse ;  /* 0x00000031b2b57220 */ /* 0x080fe20000410000 */
[C---:B------:R-:W-:Y:S01]  /*a040*/  FMUL.FTZ R49, R180.reuse, R49 ;  /* 0x00000031b4317220 */ /* 0x040fe20000410000 */
[----:B------:R-:W-:Y:S01]  /*a050*/  HADD2.F32 R177, -RZ, R177.H1_H1 ;  /* 0x300000b1ffb17230 */ /* 0x000fe20000004100 */
[----:B------:R-:W-:Y:S01]  /*a060*/  F2FP.SATFINITE.E4M3.F32.PACK_AB_MERGE_C R173, R173, R174, R50 ;  /* 0x000000aeadad723e */ /* 0x000fe20004807032 */
[-C--:B------:R-:W-:Y:S01]  /*a070*/  FFMA.FTZ R181, R180, R179.reuse, -R181 ;  /* 0x000000b3b4b57223 */ /* 0x080fe200000108b5 */
[----:B------:R-:W-:Y:S01]  /*a080*/  FFMA.FTZ R178, R178, R179, R49 ;  /* 0x000000b3b2b27223 */ /* 0x000fe20000010031 */
[----:B------:R-:W-:Y:S01]  /*a090*/  HADD2.F32 R49, -RZ, R38.H1_H1 ;  /* 0x30000026ff317230 */ /* 0x000fe20000004100 */
[----:B------:R-:W-:Y:S01]  /*a0a0*/  F2FP.F16.E4M3.UNPACK_B R50, R84.H1 ;  /* 0x00000054ff32723e */ /* 0x000fe200030006ff */
[--C-:B------:R-:W-:Y:S01]  /*a0b0*/  HADD2.F32 R179, -RZ, R36.reuse.H0_H0 ;  /* 0x20000024ffb37230 */ /* 0x100fe20000004100 */
[----:B------:R-:W-:Y:S01]  /*a0c0*/  F2FP.SATFINITE.E4M3.F32.PACK_AB_MERGE_C R13, R85, R13, RZ ;  /* 0x0000000d550d723e */ /* 0x000fe200048070ff */
[----:B------:R-:W-:-:S02]  /*a0d0*/  HADD2.F32 R36, -RZ, R36.H1_H1 ;  /* 0x30000024ff247230 */ /* 0x000fc40000004100 */
[----:B------:R-:W-:Y:S01]  /*a0e0*/  FMUL.FTZ R38, R49, R176 ;  /* 0x000000b031267220 */ /* 0x000fe20000410000 */
[----:B------:R-:W-:Y:S02]  /*a0f0*/  F2FP.F16.E4M3.UNPACK_B R85, R166.H1 ;  /* 0x000000a6ff55723e */ /* 0x000fe400030006ff */
[----:B------:R-:W-:Y:S01]  /*a100*/  F2FP.F16.E4M3.UNPACK_B R84, R84 ;  /* 0x00000054ff54723e */ /* 0x000fe200020006ff */
[CC--:B------:R-:W-:Y:S01]  /*a110*/  FFMA.FTZ R38, R15.reuse, R177.reuse, -R38 ;  /* 0x000000b10f267223 */ /* 0x0c0fe20000010826 */
[----:B------:R-:W-:Y:S01]  /*a120*/  FMUL.FTZ R15, R15, R176 ;  /* 0x000000b00f0f7220 */ /* 0x000fe20000410000 */
[--C-:B------:R-:W-:Y:S01]  /*a130*/  HADD2.F32 R176, -RZ, R51.reuse.H0_H0 ;  /* 0x20000033ffb07230 */ /* 0x100fe20000004100 */
[----:B------:R-:W-:Y:S01]  /*a140*/  F2FP.F16.E4M3.UNPACK_B R166, R166 ;  /* 0x000000a6ffa6723e */ /* 0x000fe200020006ff */
[----:B------:R-:W-:Y:S02]  /*a150*/  HADD2.F32 R51, -RZ, R51.H1_H1 ;  /* 0x30000033ff337230 */ /* 0x000fe40000004100 */
[----:B------:R-:W-:Y:S01]  /*a160*/  FFMA.FTZ R15, R49, R177, R15 ;  /* 0x000000b1310f7223 */ /* 0x000fe2000001000f */
[----:B------:R-:W-:Y:S01]  /*a170*/  F2FP.F16.E4M3.UNPACK_B R49, R87.H1 ;  /* 0x00000057ff31723e */ /* 0x000fe200030006ff */
[--C-:B------:R-:W-:Y:S01]  /*a180*/  HADD2.F32 R87, -RZ, R37.reuse.H0_H0 ;  /* 0x20000025ff577230 */ /* 0x100fe20000004100 */
[----:B------:R-:W-:Y:S01]  /*a190*/  F2FP.SATFINITE.E4M3.F32.PACK_AB_MERGE_C R39, R39, R48, R13 ;  /* 0x000000302727723e */ /* 0x000fe2000480700d */
[----:B------:R-:W-:-:S02]  /*a1a0*/  HADD2.F32 R37, -RZ, R37.H1_H1 ;  /* 0x30000025ff257230 */ /* 0x000fc40000004100 */
[--C-:B------:R-:W-:Y:S02]  /*a1b0*/  HADD2.F32 R177, -RZ, R49.reuse.H0_H0 ;  /* 0x20000031ffb17230 */ /* 0x100fe40000004100 */
[-C--:B------:R-:W-:Y:S01]  /*a1c0*/  FMUL.FTZ R180, R87, R179.reuse ;  /* 0x000000b357b47220 */ /* 0x080fe20000410000 */
[----:B------:R-:W-:Y:S02]  /*a1d0*/  HADD2.F32 R49, -RZ, R49.H1_H1 ;  /* 0x30000031ff317230 */ /* 0x000fe40000004100 */
[--C-:B------:R-:W-:Y:S02]  /*a1e0*/  HADD2.F32 R175, -RZ, R85.reuse.H0_H0 ;  /* 0x20000055ffaf7230 */ /* 0x100fe40000004100 */
[C---:B------:R-:W-:Y:S01]  /*a1f0*/  FFMA.FTZ R180, R177.reuse, R176, -R180 ;  /* 0x000000b0b1b47223 */ /* 0x040fe200000108b4 */
[----:B------:R-:W-:Y:S01]  /*a200*/  FMUL.FTZ R177, R177, R179 ;  /* 0x000000b3b1b17220 */ /* 0x000fe20000410000 */
[----:B------:R-:W-:Y:S02]  /*a210*/  HADD2.F32 R85, -RZ, R85.H1_H1 ;  /* 0x30000055ff557230 */ /* 0x000fe40000004100 */
[----:B------:R-:W-:-:S02]  /*a220*/  IMAD.MOV.U32 R13, RZ, RZ, R173 ;  /* 0x000000ffff0d7224 */ /* 0x000fc400078e00ad */
[----:B------:R-:W-:Y:S01]  /*a230*/  FFMA.FTZ R177, R87, R176, R177 ;  /* 0x000000b057b17223 */ /* 0x000fe200000100b1 */
[-C--:B------:R-:W-:Y:S01]  /*a240*/  FMUL.FTZ R87, R37, R36.reuse ;  /* 0x0000002425577220 */ /* 0x080fe20000410000 */
[----:B------:R-:W-:-:S03]  /*a250*/  FMUL.FTZ R36, R49, R36 ;  /* 0x0000002431247220 */ /* 0x000fc60000410000 */
[-C--:B------:R-:W-:Y:S01]  /*a260*/  FFMA.FTZ R87, R49, R51.reuse, -R87 ;  /* 0x0000003331577223 */ /* 0x080fe20000010857 */
[----:B------:R-:W-:Y:S01]  /*a270*/  FFMA.FTZ R37, R37, R51, R36 ;  /* 0x0000003325257223 */ /* 0x000fe20000010024 */
[-C--:B------:R-:W-:Y:S01]  /*a280*/  F2FP.F16.E4M3.UNPACK_B R36, R165.reuse.H1 ;  /* 0x000000a5ff24723e */ /* 0x080fe200030006ff */
[--C-:B------:R-:W-:Y:S01]  /*a290*/  HADD2.F32 R51, -RZ, R50.reuse.H0_H0 ;  /* 0x20000032ff337230 */ /* 0x100fe20000004100 */
[-C--:B------:R-:W-:Y:S01]  /*a2a0*/  F2FP.F16.E4M3.UNPACK_B R49, R12.reuse.H1 ;  /* 0x0000000cff31723e */ /* 0x080fe200030006ff */
[----:B------:R-:W-:Y:S01]  /*a2b0*/  HADD2.F32 R50, -RZ, R50.H1_H1 ;  /* 0x30000032ff327230 */ /* 0x000fe20000004100 */
[----:B------:R-:W-:Y:S01]  /*a2c0*/  F2FP.F16.E4M3.UNPACK_B R165, R165 ;  /* 0x000000a5ffa5723e */ /* 0x000fe200020006ff */
[--C-:B------:R-:W-:Y:S01]  /*a2d0*/  HADD2.F32 R179, -RZ, R36.reuse.H0_H0 ;  /* 0x20000024ffb37230 */ /* 0x100fe20000004100 */
[----:B------:R-:W-:Y:S01]  /*a2e0*/  F2FP.F16.E4M3.UNPACK_B R12, R12 ;  /* 0x0000000cff0c723e */ /* 0x000fe200020006ff */
[----:B------:R-:W-:Y:S01]  /*a2f0*/  HADD2.F32 R174, -RZ, R49.H0_H0 ;  /* 0x20000031ffae7230 */ /* 0x000fe20000004100 */
[----:B------:R-:W-:Y:S01]  /*a300*/  F2FP.SATFINITE.E4M3.F32.PACK_AB_MERGE_C R87, R87, R180, RZ ;  /* 0x000000b45757723e */ /* 0x000fe200048070ff */
[----:B------:R-:W-:-:S02]  /*a310*/  HADD2.F32 R36, -RZ, R36.H1_H1 ;  /* 0x30000024ff247230 */ /* 0x000fc40000004100 */
[-C--:B------:R-:W-:Y:S01]  /*a320*/  FMUL.FTZ R176, R51, R179.reuse ;  /* 0x000000b333b07220 */ /* 0x080fe20000410000 */
[----:B------:R-:W-:Y:S02]  /*a330*/  HADD2.F32 R49, -RZ, R49.H1_H1 ;  /* 0x30000031ff317230 */ /* 0x000fe40000004100 */
[C---:B------:R-:W-:Y:S01]  /*a340*/  FMUL.FTZ R179, R174.reuse, R179 ;  /* 0x000000b3aeb37220 */ /* 0x040fe20000410000 */
[----:B------:R-:W-:Y:S01]  /*a350*/  F2FP.SATFINITE.E4M3.F32.PACK_AB_MERGE_C R37, R37, R177, RZ ;  /* 0x000000b12525723e */ /* 0x000fe200048070ff */
[----:B------:R-:W-:Y:S01]  /*a360*/  FFMA.FTZ R176, R174, R175, -R176 ;  /* 0x000000afaeb07223 */ /* 0x000fe200000108b0 */
[----:B------:R-:W-:Y:S01]  /*a370*/  F2FP.SATFINITE.E4M3.F32.PACK_AB_MERGE_C R38, R38, R181, R87 ;  /* 0x000000b52626723e */ /* 0x000fe20004807057 */
[----:B------:R-:W-:Y:S01]  /*a380*/  FFMA.FTZ R179, R51, R175, R179 ;  /* 0x000000af33b37223 */ /* 0x000fe200000100b3 */
[CC--:B------:R-:W-:Y:S01]  /*a390*/  FMUL.FTZ R51, R50.reuse, R36.reuse ;  /* 0x0000002432337220 */ /* 0x0c0fe20000410000 */
[----:B------:R-:W-:Y:S01]  /*a3a0*/  FMUL.FTZ R36, R49, R36 ;  /* 0x0000002431247220 */ /* 0x000fe20000410000 */
[----:B------:R-:W-:Y:S01]  /*a3b0*/  HADD2.F32 R175, -RZ, R165.H0_H0 ;  /* 0x200000a5ffaf7230 */ /* 0x000fe20000004100 */
[----:B------:R-:W-:Y:S01]  /*a3c0*/  F2FP.SATFINITE.E4M3.F32.PACK_AB_MERGE_C R37, R15, R178, R37 ;  /* 0x000000b20f25723e */ /* 0x000fe20004807025 */
[-C--:B------:R-:W-:Y:S01]  /*a3d0*/  FFMA.FTZ R49, R49, R85.reuse, -R51 ;  /* 0x0000005531317223 */ /* 0x080fe20000010833 */
[----:B------:R-:W-:Y:S01]  /*a3e0*/  FFMA.FTZ R36, R50, R85, R36 ;  /* 0x0000005532247223 */ /* 0x000fe20000010024 */
[----:B------:R-:W-:-:S02]  /*a3f0*/  HADD2.F32 R50, -RZ, R84.H0_H0 ;  /* 0x20000054ff327230 */ /* 0x000fc40000004100 */
[----:B------:R-:W-:Y:S01]  /*a400*/  HADD2.F32 R85, -RZ, R12.H0_H0 ;  /* 0x2000000cff557230 */ /* 0x000fe20000004100 */
[----:B------:R-:W-:Y:S01]  /*a410*/  F2FP.SATFINITE.E4M3.F32.PACK_AB_MERGE_C R49, R49, R176, RZ ;  /* 0x000000b03131723e */ /* 0x000fe200048070ff */
[----:B------:R-:W-:Y:S02]  /*a420*/  HADD2.F32 R51, -RZ, R166.H0_H0 ;  /* 0x200000a6ff337230 */ /* 0x000fe40000004100 */
[-C--:B------:R-:W-:Y:S01]  /*a430*/  FMUL.FTZ R174, R50, R175.reuse ;  /* 0x000000af32ae7220 */ /* 0x080fe20000410000 */
[----:B------:R-:W-:Y:S02]  /*a440*/  HADD2.F32 R165, -RZ, R165.H1_H1 ;  /* 0x300000a5ffa57230 */ /* 0x000fe40000004100 */
[C---:B------:R-:W-:Y:S01]  /*a450*/  FMUL.FTZ R175, R85.reuse, R175 ;  /* 0x000000af55af7220 */ /* 0x040fe20000410000 */
[----:B------:R-:W-:Y:S02]  /*a460*/  HADD2.F32 R84, -RZ, R84.H1_H1 ;  /* 0x30000054ff547230 */ /* 0x000fe40000004100 */
[----:B------:R-:W-:Y:S01]  /*a470*/  FFMA.FTZ R174, R85, R51, -R174 ;  /* 0x0000003355ae7223 */ /* 0x000fe200000108ae */
[----:B------:R-:W-:-:S02]  /*a480*/  HADD2.F32 R12, -RZ, R12.H1_H1 ;  /* 0x3000000cff0c7230 */ /* 0x000fc40000004100 */
[----:B------:R-:W-:Y:S01]  /*a490*/  FFMA.FTZ R175, R50, R51, R175 ;  /* 0x0000003332af7223 */ /* 0x000fe200000100af */
[----:B------:R-:W-:Y:S02]  /*a4a0*/  HADD2.F32 R166, -RZ, R166.H1_H1 ;  /* 0x300000a6ffa67230 */ /* 0x000fe40000004100 */
[-C--:B------:R-:W-:Y:S01]  /*a4b0*/  FMUL.FTZ R50, R84, R165.reuse ;  /* 0x000000a554327220 */ /* 0x080fe20000410000 */
[----:B------:R-:W-:Y:S01]  /*a4c0*/  F2FP.F16.E4M3.UNPACK_B R51, R86.H1 ;  /* 0x00000056ff33723e */ /* 0x000fe200030006ff */
[C---:B------:R-:W-:Y:S01]  /*a4d0*/  FMUL.FTZ R165, R12.reuse, R165 ;  /* 0x000000a50ca57220 */ /* 0x040fe20000410000 */
[-C--:B------:R-:W-:Y:S01]  /*a4e0*/  F2FP.F16.E4M3.UNPACK_B R85, R167.reuse.H1 ;  /* 0x000000a7ff55723e */ /* 0x080fe200030006ff */
[----:B------:R-:W-:Y:S01]  /*a4f0*/  FFMA.FTZ R50, R12, R166, -R50 ;  /* 0x000000a60c327223 */ /* 0x000fe20000010832 */
[----:B------:R-:W-:Y:S01]  /*a500*/  F2FP.F16.E4M3.UNPACK_B R86, R86 ;  /* 0x00000056ff56723e */ /* 0x000fe200020006ff */
[----:B------:R-:W-:Y:S01]  /*a510*/  FFMA.FTZ R12, R84, R166, R165 ;  /* 0x000000a6540c7223 */ /* 0x000fe200000100a5 */
[----:B------:R-:W-:Y:S01]  /*a520*/  HADD2.F32 R84, -RZ, R51.H0_H0 ;  /* 0x20000033ff547230 */ /* 0x000fe20000004100 */
[----:B------:R-:W-:Y:S01]  /*a530*/  F2FP.F16.E4M3.UNPACK_B R167, R167 ;  /* 0x000000a7ffa7723e */ /* 0x000fe200020006ff */
[----:B------:R-:W-:Y:S01]  /*a540*/  HADD2.F32 R166, -RZ, R85.H0_H0 ;  /* 0x20000055ffa67230 */ /* 0x000fe20000004100 */
[----:B------:R-:W-:Y:S01]  /*a550*/  F2FP.SATFINITE.E4M3.F32.PACK_AB_MERGE_C R174, R50, R174, R49 ;  /* 0x000000ae32ae723e */ /* 0x000fe20004807031 */
[----:B------:R-:W-:Y:S01]  /*a560*/  HADD2.F32 R51, -RZ, R51.H1_H1 ;  /* 0x30000033ff337230 */ /* 0x000fe20000004100 */
[----:B------:R-:W-:Y:S01]  /*a570*/  MOV R49, R14 ;  /* 0x0000000e00317202 */ /* 0x000fe20000000f00 */
[----:B------:R-:W-:Y:S01]  /*a580*/  HADD2.F32 R85, -RZ, R85.H1_H1 ;  /* 0x30000055ff557230 */ /* 0x000fe20000004100 */
[-C--:B------:R-:W-:Y:S01]  /*a590*/  F2FP.F16.E4M3.UNPACK_B R14, R164.reuse.H1 ;  /* 0x000000a4ff0e723e */ /* 0x080fe200030006ff */
[----:B------:R-:W-:Y:S01]  /*a5a0*/  IMAD.MOV.U32 R15, RZ, RZ, R38 ;  /* 0x000000ffff0f7224 */ /* 0x000fe200078e0026 */
[-C--:B------:R-:W-:Y:S01]  /*a5b0*/  F2FP.F16.E4M3.UNPACK_B R50, R49.reuse.H1 ;  /* 0x00000031ff32723e */ /* 0x080fe200030006ff */
[----:B------:R-:W-:Y:S01]  /*a5c0*/  IMAD.MOV.U32 R87, RZ, RZ, R37 ;  /* 0x000000ffff577224 */ /* 0x000fe200078e0025 */
[----:B------:R-:W-:Y:S01]  /*a5d0*/  F2FP.F16.E4M3.UNPACK_B R164, R164 ;  /* 0x000000a4ffa4723e */ /* 0x000fe200020006ff */
[----:B------:R-:W-:Y:S01]  /*a5e0*/  HADD2.F32 R180, -RZ, R14.H0_H0 ;  /* 0x2000000effb47230 */ /* 0x000fe20000004100 */
[----:B------:R-:W-:Y:S01]  /*a5f0*/  F2FP.F16.E4M3.UNPACK_B R49, R49 ;  /* 0x00000031ff31723e */ /* 0x000fe200020006ff */
[----:B------:R-:W-:Y:S01]  /*a600*/  HADD2.F32 R165, -RZ, R50.H0_H0 ;  /* 0x20000032ffa57230 */ /* 0x000fe20000004100 */
[----:B------:R-:W-:Y:S01]  /*a610*/  F2FP.SATFINITE.E4M3.F32.PACK_AB_MERGE_C R36, R36, R179, RZ ;  /* 0x000000b32424723e */ /* 0x000fe200048070ff */
[----:B------:R-:W-:-:S02]  /*a620*/  HADD2.F32 R14, -RZ, R14.H1_H1 ;  /* 0x3000000eff0e7230 */ /* 0x000fc40000004100 */
[-C--:B------:R-:W-:Y:S01]  /*a630*/  FMUL.FTZ R176, R84, R180.reuse ;  /* 0x000000b454b07220 */ /* 0x080fe20000410000 */
[----:B------:R-:W-:Y:S02]  /*a640*/  HADD2.F32 R50, -RZ, R50.H1_H1 ;  /* 0x30000032ff327230 */ /* 0x000fe40000004100 */
[C---:B------:R-:W-:Y:S01]  /*a650*/  FMUL.FTZ R180, R165.reuse, R180 ;  /* 0x000000b4a5b47220 */ /* 0x040fe20000410000 */
[----:B------:R-:W-:Y:S01]  /*a660*/  F2FP.SATFINITE.E4M3.F32.PACK_AB_MERGE_C R36, R12, R175, R36 ;  /* 0x000000af0c24723e */ /* 0x000fe20004807024 */
[-C--:B------:R-:W-:Y:S01]  /*a670*/  FFMA.FTZ R176, R165, R166.reuse, -R176 ;  /* 0x000000a6a5b07223 */ /* 0x080fe200000108b0 */
[----:B------:R-:W-:Y:S02]  /*a680*/  IMAD.MOV.U32 R12, RZ, RZ, R174 ;  /* 0x000000ffff0c7224 */ /* 0x000fe400078e00ae */
[----:B------:R-:W-:Y:S01]  /*a690*/  FFMA.FTZ R180, R84, R166, R180 ;  /* 0x000000a654b47223 */ /* 0x000fe200000100b4 */
[-C--:B------:R-:W-:Y:S01]  /*a6a0*/  FMUL.FTZ R84, R51, R14.reuse ;  /* 0x0000000e33547220 */ /* 0x080fe20000410000 */
[----:B------:R-:W-:Y:S01]  /*a6b0*/  FMUL.FTZ R14, R50, R14 ;  /* 0x0000000e320e7220 */ /* 0x000fe20000410000 */
[----:B------:R-:W-:-:S02]  /*a6c0*/  HADD2.F32 R166, -RZ, R164.H0_H0 ;  /* 0x200000a4ffa67230 */ /* 0x000fc40000004100 */
[-C--:B------:R-:W-:Y:S01]  /*a6d0*/  FFMA.FTZ R50, R50, R85.reuse, -R84 ;  /* 0x0000005532327223 */ /* 0x080fe20000010854 */
[----:B------:R-:W-:Y:S01]  /*a6e0*/  FFMA.FTZ R14, R51, R85, R14 ;  /* 0x00000055330e7223 */ /* 0x000fe2000001000e */
[----:B------:R-:W-:Y:S02]  /*a6f0*/  HADD2.F32 R51, -RZ, R86.H0_H0 ;  /* 0x20000056ff337230 */ /* 0x000fe40000004100 */
[----:B------:R-:W-:Y:S01]  /*a700*/  HADD2.F32 R85, -RZ, R49.H0_H0 ;  /* 0x20000031ff557230 */ /* 0x000fe20000004100 */
[----:B------:R-:W-:Y:S01]  /*a710*/  F2FP.SATFINITE.E4M3.F32.PACK_AB_MERGE_C R50, R50, R176, RZ ;  /* 0x000000b03232723e */ /* 0x000fe200048070ff */
[----:B------:R-:W-:Y:S02]  /*a720*/  HADD2.F32 R84, -RZ, R167.H0_H0 ;  /* 0x200000a7ff547230 */ /* 0x000fe40000004100 */
[-C--:B------:R-:W-:Y:S01]  /*a730*/  FMUL.FTZ R165, R51, R166.reuse ;  /* 0x000000a633a57220 */ /* 0x080fe20000410000 */
[----:B------:R-:W-:Y:S02]  /*a740*/  HADD2.F32 R164, -RZ, R164.H1_H1 ;  /* 0x300000a4ffa47230 */ /* 0x000fe40000004100 */
[----:B------:R-:W-:Y:S01]  /*a750*/  FMUL.FTZ R166, R85, R166 ;  /* 0x000000a655a67220 */ /* 0x000fe20000410000 */
[----:B------:R-:W-:-:S02]  /*a760*/  HADD2.F32 R86, -RZ, R86.H1_H1 ;  /* 0x30000056ff567230 */ /* 0x000fc40000004100 */
[-C--:B------:R-:W-:Y:S01]  /*a770*/  FFMA.FTZ R165, R85, R84.reuse, -R165 ;  /* 0x0000005455a57223 */ /* 0x080fe200000108a5 */
[----:B------:R-:W-:Y:S02]  /*a780*/  HADD2.F32 R49, -RZ, R49.H1_H1 ;  /* 0x30000031ff317230 */ /* 0x000fe40000004100 */
[----:B------:R-:W-:Y:S01]  /*a790*/  FFMA.FTZ R166, R51, R84, R166 ;  /* 0x0000005433a67223 */ /* 0x000fe200000100a6 */
[----:B------:R-:W-:Y:S02]  /*a7a0*/  HADD2.F32 R167, -RZ, R167.H1_H1 ;  /* 0x300000a7ffa77230 */ /* 0x000fe40000004100 */
[----:B------:R-:W-:Y:S01]  /*a7b0*/  FMUL.FTZ R51, R86, R164 ;  /* 0x000000a456337220 */ /* 0x000fe20000410000 */
[----:B------:R-:W-:Y:S01]  /*a7c0*/  F2FP.SATFINITE.E4M3.F32.PACK_AB_MERGE_C R14, R14, R180, RZ ;  /* 0x000000b40e0e723e */ /* 0x000fe200048070ff */
[C---:B------:R-:W-:Y:S01]  /*a7d0*/  FMUL.FTZ R164, R49.reuse, R164 ;  /* 0x000000a431a47220 */ /* 0x040fe20000410000 */
[----:B------:R-:W-:Y:S02]  /*a7e0*/  IMAD.MOV.U32 R84, RZ, RZ, R36 ;  /* 0x000000ffff547224 */ /* 0x000fe400078e0024 */
[----:B------:R-:W-:Y:S01]  /*a7f0*/  FFMA.FTZ R51, R49, R167, -R51 ;  /* 0x000000a731337223 */ /* 0x000fe20000010833 */
[----:B------:R-:W-:-:S02]  /*a800*/  IMAD.MOV.U32 R85, RZ, RZ, R39 ;  /* 0x000000ffff557224 */ /* 0x000fc400078e0027 */
[----:B------:R-:W-:Y:S02]  /*a810*/  FFMA.FTZ R164, R86, R167, R164 ;  /* 0x000000a756a47223 */ /* 0x000fe400000100a4 */
[----:B------:R-:W-:-:S03]  /*a820*/  F2FP.SATFINITE.E4M3.F32.PACK_AB_MERGE_C R50, R51, R165, R50 ;  /* 0x000000a53332723e */ /* 0x000fc60004807032 */
[----:B------:R-:W-:Y:S02]  /*a830*/  F2FP.SATFINITE.E4M3.F32.PACK_AB_MERGE_C R164, R164, R166, R14 ;  /* 0x000000a6a4a4723e */ /* 0x000fe4000480700e */
[----:B------:R-:W-:-:S03]  /*a840*/  MOV R14, R50 ;  /* 0x00000032000e7202 */ /* 0x000fc60000000f00 */
[----:B------:R-:W-:-:S07]  /*a850*/  IMAD.MOV.U32 R86, RZ, RZ, R164 ;  /* 0x000000ffff567224 */ /* 0x000fce00078e00a4 */
.L_x_506:
[----:B------:R-:W-:Y:S05]  /*a860*/  BSYNC B3 ;  /* 0x0000000000037941 */ /* 0x000fea0003800000 */
.L_x_505:
[----:B----4-:R-:W-:-:S05]  /*a870*/  IADD3 R36, P2, R25, R11, RZ ;  /* 0x0000000b19247210 */ /* 0x010fca0007f5e0ff */
[----:B---3--:R-:W-:Y:S01]  /*a880*/  IMAD.X R37, R153, 0x1, R112, P2 ;  /* 0x0000000199257824 */ /* 0x008fe200010e0670 */
[----:B------:R-:W-:-:S04]  /*a890*/  ISETP.GE.AND P2, PT, R172, R128, PT ;  /* 0x00000080ac00720c */ /* 0x000fc80003f46270 */
[----:B0-----:R0:W-:Y:S09]  /*a8a0*/  ST.E.128 desc[UR50][R36.64], R12 ;  /* 0x0000000c24007985 */ /* 0x0011f2000c101d32 */
[----:B------:R-:W-:-:S04]  /*a8b0*/  @!P2 IADD3 R38, P5, R11, R172, RZ ;  /* 0x000000ac0b26a210 */ /* 0x000fc80007fbe0ff */
[----:B------:R-:W-:-:S05]  /*a8c0*/  @!P2 LEA.HI.X.SX32 R39, R172, R153, 0x1, P5 ;  /* 0x00000099ac27a211 */ /* 0x000fca00028f0eff */
[----:B------:R0:W-:Y:S04]  /*a8d0*/  @!P2 ST.E.128 desc[UR50][R38.64], R84 ;  /* 0x000000542600a985 */ /* 0x0001e8000c101d32 */
.L_x_504:
[----:B------:R-:W-:Y:S05]  /*a8e0*/  BSYNC B2 ;  /* 0x0000000000027941 */ /* 0x000fea0003800000 */
.L_x_503:
        /* <DEDUP_REMOVED lines=9> */
[----:B------:R-:W-:Y:S02]  /*a980*/  SHF.R.S32.HI R13, RZ, 0x1f, R12 ;  /* 0x0000001fff0d7819 */ /* 0x000fe4000001140c */
[----:B------:R-:W-:Y:S02]  /*a990*/  SHF.L.U32 R48, R12, 0x4, RZ ;  /* 0x000000040c307819 */ /* 0x000fe400000006ff */
[----:B------:R-:W-:-:S04]  /*a9a0*/  LEA.HI R13, R13, R12, RZ, 0x2 ;  /* 0x0000000c0d0d7211 */ /* 0x000fc800078f10ff */
[----:B------:R-:W-:Y:S02]  /*a9b0*/  SHF.R.S32.HI R12, RZ, 0x2, R13 ;  /* 0x00000002ff0c7819 */ /* 0x000fe4000001140d */
[----:B------:R-:W-:-:S03]  /*a9c0*/  LOP3.LUT R13, R205, 0x30, R48, 0xf8, !PT ;  /* 0x00000030cd0d7812 */ /* 0x000fc600078ef830 */
[----:B------:R-:W-:Y:S01]  /*a9d0*/  IMAD R12, R12, 0x2800, R207 ;  /* 0x000028000c0c7824 */ /* 0x000fe200078e02cf */
[----:B------:R-:W-:-:S05]  /*a9e0*/  LOP3.LUT R13, R13, R206, RZ, 0x3c, !PT ;  /* 0x000000ce0d0d7212 */ /* 0x000fca00078e3cff */
[----:B------:R-:W-:Y:S02]  /*a9f0*/  IMAD.IADD R12, R12, 0x1, R13 ;  /* 0x000000010c0c7824 */ /* 0x000fe400078e020d */
        /* <DEDUP_REMOVED lines=9> */
[----:B------:R-:W-:Y:S01]  /*aa90*/  LOP3.LUT R42, R53, 0xff0000ff, RZ, 0xc0, !PT ;  /* 0xff0000ff352a7812 */ /* 0x000fe200078ec0ff */
[----:B------:R-:W-:Y:S01]  /*aaa0*/  IMAD.SHL.U32 R54, R54, 0x100, RZ ;  /* 0x0000010036367824 */ /* 0x000fe200078e00ff */
[----:B------:R-:W-:Y:S02]  /*aab0*/  SHF.R.U32.HI R49, RZ, 0x10, R53 ;  /* 0x00000010ff317819 */ /* 0x000fe40000011635 */
[--C-:B------:R-:W-:Y:S02]  /*aac0*/  SHF.R.U32.HI R51, RZ, 0x8, R55.reuse ;  /* 0x00000008ff337819 */ /* 0x100fe40000011637 */
[----:B------:R-:W-:Y:S01]  /*aad0*/  LOP3.LUT R84, R55, 0xff0000ff, RZ, 0xc0, !PT ;  /* 0xff0000ff37547812 */ /* 0x000fe200078ec0ff */
[----:B------:R-:W-:Y:S01]  /*aae0*/  IMAD.U32 R49, R49, 0x10000, RZ ;  /* 0x0001000031317824 */ /* 0x000fe200078e00ff */
[----:B------:R-:W-:Y:S01]  /*aaf0*/  SHF.R.U32.HI R40, RZ, 0x10, R55 ;  /* 0x00000010ff287819 */ /* 0x000fe20000011637 */
[----:B------:R-:W-:Y:S01]  /*ab00*/  IMAD.SHL.U32 R55, R50, 0x100, RZ ;  /* 0x0000010032377824 */ /* 0x000fe200078e00ff */
[----:B------:R-:W-:-:S02]  /*ab10*/  LOP3.LUT R53, R41, 0xff0000ff, RZ, 0xc0, !PT ;  /* 0xff0000ff29357812 */ /* 0x000fc400078ec0ff */
[----:B------:R-:W-:Y:S02]  /*ab20*/  SHF.R.U32.HI R41, RZ, 0x10, R41 ;  /* 0x00000010ff297819 */ /* 0x000fe40000011629 */
[----:B------:R-:W-:Y:S02]  /*ab30*/  SHF.L.U32 R51, R51, 0x8, RZ ;  /* 0x0000000833337819 */ /* 0x000fe400000006ff */
[----:B------:R-:W-:Y:S01]  /*ab40*/  LOP3.LUT R53, R53, 0xff00, R54, 0xf8, !PT ;  /* 0x0000ff0035357812 */ /* 0x000fe200078ef836 */
[----:B------:R-:W-:Y:S01]  /*ab50*/  IMAD.U32 R54, R41, 0x10000, RZ ;  /* 0x0001000029367824 */ /* 0x000fe200078e00ff */
[----:B------:R-:W-:Y:S02]  /*ab60*/  LOP3.LUT R42, R42, 0xff00, R55, 0xf8, !PT ;  /* 0x0000ff002a2a7812 */ /* 0x000fe400078ef837 */
[----:B------:R-:W-:Y:S02]  /*ab70*/  LOP3.LUT R84, R84, 0xff00, R51, 0xf8, !PT ;  /* 0x0000ff0054547812 */ /* 0x000fe400078ef833 */
[----:B------:R-:W-:-:S02]  /*ab80*/  LOP3.LUT R51, R42, 0xff0000, R49, 0xf8, !PT ;  /* 0x00ff00002a337812 */ /* 0x000fc400078ef831 */
[----:B------:R-:W-:Y:S02]  /*ab90*/  LOP3.LUT R49, R53, 0xff0000, R54, 0xf8, !PT ;  /* 0x00ff000035317812 */ /* 0x000fe400078ef836 */
        /* <DEDUP_REMOVED lines=18> */
[----:B------:R-:W-:-:S02]  /*acc0*/  SHF.R.U32.HI R50, RZ, 0x8, R43 ;  /* 0x00000008ff327819 */ /* 0x000fc4000001162b */
[----:B------:R-:W-:Y:S02]  /*acd0*/  LOP3.LUT R52, R43, 0xff0000ff, RZ, 0xc0, !PT ;  /* 0xff0000ff2b347812 */ /* 0x000fe400078ec0ff */
[CC--:B------:R-:W-:Y:S01]  /*ace0*/  FMUL.FTZ R53, R86.reuse, R55.reuse ;  /* 0x0000003756357220 */ /* 0x0c0fe20000410000 */
[C---:B------:R-:W-:Y:S01]  /*acf0*/  FMUL.FTZ R55, R41.reuse, R55 ;  /* 0x0000003729377220 */ /* 0x040fe20000410000 */
[----:B------:R-:W-:Y:S02]  /*ad00*/  SHF.R.U32.HI R43, RZ, 0x10, R43 ;  /* 0x00000010ff2b7819 */ /* 0x000fe4000001162b */
[-C--:B------:R-:W-:Y:S01]  /*ad10*/  FFMA.FTZ R53, R41, R85.reuse, -R53 ;  /* 0x0000005529357223 */ /* 0x080fe20000010835 */
[----:B------:R-:W-:Y:S01]  /*ad20*/  FFMA.FTZ R41, R86, R85, R55 ;  /* 0x0000005556297223 */ /* 0x000fe20000010037 */
[----:B------:R-:W-:Y:S01]  /*ad30*/  F2FP.F16.E4M3.UNPACK_B R55, R49.H1 ;  /* 0x00000031ff37723e */ /* 0x000fe200030006ff */
[----:B------:R-:W-:Y:S01]  /*ad40*/  HADD2.F32 R86, -RZ, R51.H0_H0 ;  /* 0x20000033ff567230 */ /* 0x000fe20000004100 */
[----:B------:R-:W-:Y:S01]  /*ad50*/  F2FP.F16.E4M3.UNPACK_B R85, R13.H1 ;  /* 0x0000000dff55723e */ /* 0x000fe200030006ff */
[----:B------:R-:W-:Y:S01]  /*ad60*/  HADD2.F32 R13, -RZ, R37.H0_H0 ;  /* 0x20000025ff0d7230 */ /* 0x000fe20000004100 */
[----:B------:R-:W-:Y:S01]  /*ad70*/  SHF.L.U32 R40, R40, 0x10, RZ ;  /* 0x0000001028287819 */ /* 0x000fe200000006ff */
[----:B------:R-:W-:-:S02]  /*ad80*/  HADD2.F32 R87, -RZ, R55.H0_H0 ;  /* 0x20000037ff577230 */ /* 0x000fc40000004100 */
[----:B------:R-:W-:Y:S02]  /*ad90*/  HADD2.F32 R49, -RZ, R85.H0_H0 ;  /* 0x20000055ff317230 */ /* 0x000fe40000004100 */
[----:B------:R-:W-:Y:S02]  /*ada0*/  HADD2.F32 R37, -RZ, R37.H1_H1 ;  /* 0x30000025ff257230 */ /* 0x000fe40000004100 */
[-C--:B------:R-:W-:Y:S01]  /*adb0*/  FMUL.FTZ R164, R13, R87.reuse ;  /* 0x000000570da47220 */ /* 0x080fe20000410000 */
[----:B------:R-:W-:Y:S02]  /*adc0*/  HADD2.F32 R55, -RZ, R55.H1_H1 ;  /* 0x30000037ff377230 */ /* 0x000fe40000004100 */
[C---:B------:R-:W-:Y:S01]  /*add0*/  FMUL.FTZ R87, R49.reuse, R87 ;  /* 0x0000005731577220 */ /* 0x040fe20000410000 */
[----:B------:R-:W-:Y:S02]  /*ade0*/  HADD2.F32 R85, -RZ, R85.H1_H1 ;  /* 0x30000055ff557230 */ /* 0x000fe40000004100 */
[----:B------:R-:W-:Y:S01]  /*adf0*/  FFMA.FTZ R49, R49, R86, -R164 ;  /* 0x0000005631317223 */ /* 0x000fe200000108a4 */
[----:B------:R-:W-:-:S02]  /*ae00*/  HADD2.F32 R51, -RZ, R51.H1_H1 ;  /* 0x30000033ff337230 */ /* 0x000fc40000004100 */
[----:B------:R-:W-:Y:S01]  /*ae10*/  FFMA.FTZ R13, R13, R86, R87 ;  /* 0x000000560d0d7223 */ /* 0x000fe20000010057 */
[-C--:B------:R-:W-:Y:S01]  /*ae20*/  FMUL.FTZ R86, R37, R55.reuse ;  /* 0x0000003725567220 */ /* 0x080fe20000410000 */
[----:B------:R-:W-:Y:S01]  /*ae30*/  FMUL.FTZ R87, R85, R55 ;  /* 0x0000003755577220 */ /* 0x000fe20000410000 */
[----:B------:R-:W-:Y:S02]  /*ae40*/  IMAD.U32 R43, R43, 0x10000, RZ ;  /* 0x000100002b2b7824 */ /* 0x000fe400078e00ff */
[-C--:B------:R-:W-:Y:S01]  /*ae50*/  FFMA.FTZ R55, R85, R51.reuse, -R86 ;  /* 0x0000003355377223 */ /* 0x080fe20000010856 */
[----:B------:R-:W-:Y:S01]  /*ae60*/  FFMA.FTZ R51, R37, R51, R87 ;  /* 0x0000003325337223 */ /* 0x000fe20000010057 */
[----:B------:R-:W-:Y:S01]  /*ae70*/  IMAD.SHL.U32 R37, R50, 0x100, RZ ;  /* 0x0000010032257824 */ /* 0x000fe200078e00ff */
[----:B------:R-:W-:Y:S02]  /*ae80*/  LOP3.LUT R50, R84, 0xff0000, R40, 0xf8, !PT ;  /* 0x00ff000054327812 */ /* 0x000fe400078ef828 */
[----:B------:R-:W-:-:S02]  /*ae90*/  F2FP.F16.E4M3.UNPACK_B R40, R39 ;  /* 0x00000027ff28723e */ /* 0x000fc400020006ff */
[----:B------:R-:W-:Y:S01]  /*aea0*/  LOP3.LUT R37, R52, 0xff00, R37, 0xf8, !PT ;  /* 0x0000ff0034257812 */ /* 0x000fe200078ef825 */
[----:B------:R-:W-:Y:S01]  /*aeb0*/  IMAD.MOV.U32 R52, RZ, RZ, R15 ;  /* 0x000000ffff347224 */ /* 0x000fe200078e000f */
[----:B------:R-:W-:Y:S01]  /*aec0*/  F2FP.F16.E4M3.UNPACK_B R85, R50 ;  /* 0x00000032ff55723e */ /* 0x000fe200020006ff */
[----:B------:R-:W-:Y:S01]  /*aed0*/  HADD2.F32 R86, -RZ, R40.H0_H0 ;  /* 0x20000028ff567230 */ /* 0x000fe20000004100 */
[----:B------:R-:W-:Y:S02]  /*aee0*/  LOP3.LUT R37, R37, 0xff0000, R43, 0xf8, !PT ;  /* 0x00ff000025257812 */ /* 0x000fe400078ef82b */
[----:B------:R-:W-:Y:S01]  /*aef0*/  F2FP.F16.E4M3.UNPACK_B R15, R52 ;  /* 0x00000034ff0f723e */ /* 0x000fe200020006ff */
[--C-:B------:R-:W-:Y:S01]  /*af00*/  HADD2.F32 R87, -RZ, R85.reuse.H0_H0 ;  /* 0x20000055ff577230 */ /* 0x100fe20000004100 */
[----:B------:R-:W-:Y:S01]  /*af10*/  F2FP.F16.E4M3.UNPACK_B R84, R37 ;  /* 0x00000025ff54723e */ /* 0x000fe200020006ff */
[----:B------:R-:W-:Y:S01]  /*af20*/  HADD2.F32 R85, -RZ, R85.H1_H1 ;  /* 0x30000055ff557230 */ /* 0x000fe20000004100 */
[----:B------:R-:W-:Y:S01]  /*af30*/  F2FP.F16.E4M3.UNPACK_B R39, R39.H1 ;  /* 0x00000027ff27723e */ /* 0x000fe200030006ff */
[--C-:B------:R-:W-:Y:S01]  /*af40*/  HADD2.F32 R164, -RZ, R15.reuse.H0_H0 ;  /* 0x2000000fffa47230 */ /* 0x100fe20000004100 */
[----:B------:R-:W-:Y:S01]  /*af50*/  F2FP.F16.E4M3.UNPACK_B R37, R37.H1 ;  /* 0x00000025ff25723e */ /* 0x000fe200030006ff */
[--C-:B------:R-:W-:Y:S01]  /*af60*/  HADD2.F32 R43, -RZ, R84.reuse.H0_H0 ;  /* 0x20000054ff2b7230 */ /* 0x100fe20000004100 */
[----:B------:R-:W-:Y:S01]  /*af70*/  F2FP.F16.E4M3.UNPACK_B R50, R50.H1 ;  /* 0x00000032ff32723e */ /* 0x000fe200030006ff */
[----:B------:R-:W-:Y:S01]  /*af80*/  HADD2.F32 R84, -RZ, R84.H1_H1 ;  /* 0x30000054ff547230 */ /* 0x000fe20000004100 */
[----:B------:R-:W-:Y:S01]  /*af90*/  F2FP.SATFINITE.E4M3.F32.PACK_AB_MERGE_C R49, R55, R49, RZ ;  /* 0x000000313731723e */ /* 0x000fe200048070ff */
[----:B------:R-:W-:-:S02]  /*afa0*/  HADD2.F32 R15, -RZ, R15.H1_H1 ;  /* 0x3000000fff0f7230 */ /* 0x000fc40000004100 */
[-C--:B------:R-:W-:Y:S01]  /*afb0*/  FMUL.FTZ R165, R86, R43.reuse ;  /* 0x0000002b56a57220 */ /* 0x080fe20000410000 */
[C---:B------:R-:W-:Y:S01]  /*afc0*/  FMUL.FTZ R43, R164.reuse, R43 ;  /* 0x0000002ba42b7220 */ /* 0x040fe20000410000 */
[----:B------:R-:W-:Y:S02]  /*afd0*/  F2FP.SATFINITE.E4M3.F32.PACK_AB_MERGE_C R53, R53, R54, R49 ;  /* 0x000000363535723e */ /* 0x000fe40004807031 */
        /* <DEDUP_REMOVED lines=17> */
[----:B------:R-:W-:-:S02]  /*b0f0*/  HADD2.F32 R52, -RZ, R39.H0_H0 ;  /* 0x20000027ff347230 */ /* 0x000fc40000004100 */
[----:B------:R-:W-:Y:S02]  /*b100*/  HADD2.F32 R39, -RZ, R39.H1_H1 ;  /* 0x30000027ff277230 */ /* 0x000fe40000004100 */
[--C-:B------:R-:W-:Y:S02]  /*b110*/  HADD2.F32 R85, -RZ, R43.reuse.H0_H0 ;  /* 0x2000002bff557230 */ /* 0x100fe40000004100 */
[-C--:B------:R-:W-:Y:S01]  /*b120*/  FMUL.FTZ R164, R52, R87.reuse ;  /* 0x0000005734a47220 */ /* 0x080fe20000410000 */
[----:B------:R-:W-:Y:S02]  /*b130*/  HADD2.F32 R43, -RZ, R43.H1_H1 ;  /* 0x3000002bff2b7230 */ /* 0x000fe40000004100 */
[--C-:B------:R-:W-:Y:S02]  /*b140*/  HADD2.F32 R55, -RZ, R51.reuse.H0_H0 ;  /* 0x20000033ff377230 */ /* 0x100fe40000004100 */
[C---:B------:R-:W-:Y:S01]  /*b150*/  FFMA.FTZ R164, R85.reuse, R84, -R164 ;  /* 0x0000005455a47223 */ /* 0x040fe200000108a4 */
[----:B------:R-:W-:Y:S01]  /*b160*/  FMUL.FTZ R85, R85, R87 ;  /* 0x0000005755557220 */ /* 0x000fe20000410000 */
[----:B------:R-:W-:-:S03]  /*b170*/  HADD2.F32 R51, -RZ, R51.H1_H1 ;  /* 0x30000033ff337230 */ /* 0x000fc60000004100 */
[----:B------:R-:W-:Y:S01]  /*b180*/  FFMA.FTZ R85, R52, R84, R85 ;  /* 0x0000005434557223 */ /* 0x000fe20000010055 */
[-C--:B------:R-:W-:Y:S01]  /*b190*/  FMUL.FTZ R52, R39, R37.reuse ;  /* 0x0000002527347220 */ /* 0x080fe20000410000 */
[----:B------:R-:W-:-:S03]  /*b1a0*/  FMUL.FTZ R37, R43, R37 ;  /* 0x000000252b257220 */ /* 0x000fc60000410000 */
[-C--:B------:R-:W-:Y:S01]  /*b1b0*/  FFMA.FTZ R52, R43, R50.reuse, -R52 ;  /* 0x000000322b347223 */ /* 0x080fe20000010834 */
[----:B------:R-:W-:Y:S01]  /*b1c0*/  FFMA.FTZ R39, R39, R50, R37 ;  /* 0x0000003227277223 */ /* 0x000fe20000010025 */
[----:B------:R-:W-:Y:S01]  /*b1d0*/  F2FP.F16.E4M3.UNPACK_B R37, R160.H1 ;  /* 0x000000a0ff25723e */ /* 0x000fe200030006ff */
[--C-:B------:R-:W-:Y:S01]  /*b1e0*/  HADD2.F32 R50, -RZ, R49.reuse.H0_H0 ;  /* 0x20000031ff327230 */ /* 0x100fe20000004100 */
[----:B------:R-:W-:Y:S01]  /*b1f0*/  F2FP.F16.E4M3.UNPACK_B R43, R12.H1 ;  /* 0x0000000cff2b723e */ /* 0x000fe200030006ff */
[----:B------:R-:W-:Y:S01]  /*b200*/  HADD2.F32 R49, -RZ, R49.H1_H1 ;  /* 0x30000031ff317230 */ /* 0x000fe20000004100 */
        /* <DEDUP_REMOVED lines=13> */
[-C--:B------:R-:W-:Y:S01]  /*b2e0*/  FMUL.FTZ R50, R49, R37.reuse ;  /* 0x0000002531327220 */ /* 0x080fe20000410000 */
        /* <DEDUP_REMOVED lines=18> */
[-C--:B------:R-:W-:Y:S01]  /*b410*/  F2FP.F16.E4M3.UNPACK_B R51, R163.reuse.H1 ;  /* 0x000000a3ff33723e */ /* 0x080fe200030006ff */
[C---:B------:R-:W-:Y:S01]  /*b420*/  FMUL.FTZ R160, R12.reuse, R160 ;  /* 0x000000a00ca07220 */ /* 0x040fe20000410000 */
[----:B------:R-:W-:Y:S01]  /*b430*/  F2FP.F16.E4M3.UNPACK_B R163, R163 ;  /* 0x000000a3ffa3723e */ /* 0x000fe200020006ff */
[-C--:B------:R-:W-:Y:S01]  /*b440*/  FFMA.FTZ R49, R12, R162.reuse, -R49 ;  /* 0x000000a20c317223 */ /* 0x080fe20000010831 */
[----:B------:R-:W-:Y:S01]  /*b450*/  F2FP.SATFINITE.E4M3.F32.PACK_AB_MERGE_C R37, R37, R87, RZ ;  /* 0x000000572525723e */ /* 0x000fe200048070ff */
[----:B------:R-:W-:Y:S01]  /*b460*/  FFMA.FTZ R12, R36, R162, R160 ;  /* 0x000000a2240c7223 */ /* 0x000fe200000100a0 */
[----:B------:R-:W-:Y:S01]  /*b470*/  IMAD.MOV.U32 R36, RZ, RZ, R14 ;  /* 0x000000ffff247224 */ /* 0x000fe200078e000e */
[-C--:B------:R-:W-:Y:S01]  /*b480*/  F2FP.F16.E4M3.UNPACK_B R14, R161.reuse.H1 ;  /* 0x000000a1ff0e723e */ /* 0x080fe200030006ff */
[--C-:B------:R-:W-:Y:S01]  /*b490*/  HADD2.F32 R160, -RZ, R51.reuse.H0_H0 ;  /* 0x20000033ffa07230 */ /* 0x100fe20000004100 */
[----:B------:R-:W-:Y:S01]  /*b4a0*/  F2FP.SATFINITE.E4M3.F32.PACK_AB_MERGE_C R54, R49, R54, R43 ;  /* 0x000000363136723e */ /* 0x000fe2000480702b */
[----:B------:R-:W-:Y:S01]  /*b4b0*/  HADD2.F32 R51, -RZ, R51.H1_H1 ;  /* 0x30000033ff337230 */ /* 0x000fe20000004100 */
        /* <DEDUP_REMOVED lines=8> */
[----:B------:R-:W-:Y:S01]  /*b540*/  F2FP.F16.E4M3.UNPACK_B R36, R36 ;  /* 0x00000024ff24723e */ /* 0x000fe200020006ff */
[----:B------:R-:W-:-:S02]  /*b550*/  HADD2.F32 R49, -RZ, R49.H1_H1 ;  /* 0x30000031ff317230 */ /* 0x000fc40000004100 */
[-C--:B------:R-:W-:Y:S01]  /*b560*/  FMUL.FTZ R162, R50, R164.reuse ;  /* 0x000000a432a27220 */ /* 0x080fe20000410000 */
[----:B------:R-:W-:Y:S02]  /*b570*/  HADD2.F32 R43, -RZ, R43.H1_H1 ;  /* 0x3000002bff2b7230 */ /* 0x000fe40000004100 */
[C---:B------:R-:W-:Y:S01]  /*b580*/  FMUL.FTZ R164, R84.reuse, R164 ;  /* 0x000000a454a47220 */ /* 0x040fe20000410000 */
[----:B------:R-:W-:Y:S02]  /*b590*/  IMAD.MOV.U32 R15, RZ, RZ, R165 ;  /* 0x000000ffff0f7224 */ /* 0x000fe400078e00a5 */
[-C--:B------:R-:W-:Y:S01]  /*b5a0*/  FFMA.FTZ R162, R84, R160.reuse, -R162 ;  /* 0x000000a054a27223 */ /* 0x080fe200000108a2 */
        /* <DEDUP_REMOVED lines=18> */
[-C--:B------:R-:W-:Y:S01]  /*b6d0*/  FMUL.FTZ R49, R38, R161.reuse ;  /* 0x000000a126317220 */ /* 0x080fe20000410000 */
[----:B------:R-:W-:-:S03]  /*b6e0*/  FMUL.FTZ R161, R36, R161 ;  /* 0x000000a124a17220 */ /* 0x000fc60000410000 */
[----:B------:R-:W-:Y:S01]  /*b6f0*/  FFMA.FTZ R49, R36, R163, -R49 ;  /* 0x000000a324317223 */ /* 0x000fe20000010831 */
[----:B------:R-:W-:Y:S01]  /*b700*/  F2FP.SATFINITE.E4M3.F32.PACK_AB_MERGE_C R36, R12, R55, R37 ;  /* 0x000000370c24723e */ /* 0x000fe20004807025 */
[----:B------:R-:W-:Y:S01]  /*b710*/  FFMA.FTZ R161, R38, R163, R161 ;  /* 0x000000a326a17223 */ /* 0x000fe200000100a1 */
[----:B------:R-:W-:Y:S01]  /*b720*/  F2FP.SATFINITE.E4M3.F32.PACK_AB_MERGE_C R38, R14, R164, RZ ;  /* 0x000000a40e26723e */ /* 0x000fe200048070ff */
[----:B------:R-:W-:Y:S01]  /*b730*/  IMAD.MOV.U32 R12, RZ, RZ, R54 ;  /* 0x000000ffff0c7224 */ /* 0x000fe200078e0036 */
[----:B------:R-:W-:Y:S02]  /*b740*/  F2FP.SATFINITE.E4M3.F32.PACK_AB_MERGE_C R37, R41, R42, R13 ;  /* 0x0000002a2925723e */ /* 0x000fe4000480700d */
[----:B------:R-:W-:Y:S02]  /*b750*/  F2FP.SATFINITE.E4M3.F32.PACK_AB_MERGE_C R14, R49, R84, R43 ;  /* 0x00000054310e723e */ /* 0x000fe4000480702b */
[----:B------:R-:W-:Y:S02]  /*b760*/  F2FP.SATFINITE.E4M3.F32.PACK_AB_MERGE_C R38, R161, R160, R38 ;  /* 0x000000a0a126723e */ /* 0x000fe40004807026 */
[----:B------:R-:W-:-:S07]  /*b770*/  MOV R13, R53 ;  /* 0x00000035000d7202 */ /* 0x000fce0000000f00 */
.L_x_510:
[----:B------:R-:W-:Y:S05]  /*b780*/  BSYNC B3 ;  /* 0x0000000000037941 */ /* 0x000fea0003800000 */
.L_x_509:
[----:B----4-:R-:W-:-:S05]  /*b790*/  IADD3 R40, P2, R26, R11, RZ ;  /* 0x0000000b1a287210 */ /* 0x010fca0007f5e0ff */
[----:B---3--:R-:W-:Y:S01]  /*b7a0*/  IMAD.X R41, R153, 0x1, R111, P2 ;  /* 0x0000000199297824 */ /* 0x008fe200010e066f */
[----:B------:R-:W-:-:S04]  /*b7b0*/  ISETP.GE.AND P2, PT, R48, R128, PT ;  /* 0x000000803000720c */ /* 0x000fc80003f46270 */
[----:B0-----:R0:W-:Y:S09]  /*b7c0*/  ST.E.128 desc[UR50][R40.64], R12 ;  /* 0x0000000c28007985 */ /* 0x0011f2000c101d32 */
[----:B------:R-:W-:-:S04]  /*b7d0*/  @!P2 IADD3 R42, P5, R11, R48, RZ ;  /* 0x000000300b2aa210 */ /* 0x000fc80007fbe0ff */
[----:B------:R-:W-:-:S05]  /*b7e0*/  @!P2 LEA.HI.X.SX32 R43, R48, R153, 0x1, P5 ;  /* 0x00000099302ba211 */ /* 0x000fca00028f0eff */
[----:B------:R0:W-:Y:S04]  /*b7f0*/  @!P2 ST.E.128 desc[UR50][R42.64], R36 ;  /* 0x000000242a00a985 */ /* 0x0001e8000c101d32 */
.L_x_508:
[----:B------:R-:W-:Y:S05]  /*b800*/  BSYNC B2 ;  /* 0x0000000000027941 */ /* 0x000fea0003800000 */
.L_x_507:
[----:B------:R-:W-:-:S13]  /*b810*/  ISETP.NE.AND P2, PT, R30, RZ, PT ;  /* 0x000000ff1e00720c */ /* 0x000fda0003f45270 */
[----:B------:R-:W-:Y:S05]  /*b820*/  @!P2 BRA `(.L_x_502) ;  /* 0x0000000c00b4a947 */ /* 0x000fea0003800000 */
[----:B0-----:R-:W5:Y:S01]  /*b830*/  LDL R12, [R1] ;  /* 0x00000000010c7983 */ /* 0x001f620000100800 */
[----:B----4-:R-:W-:Y:S01]  /*b840*/  IADD3 R40, P2, R27, R11, RZ ;  /* 0x0000000b1b287210 */ /* 0x010fe20007f5e0ff */
[----:B------:R-:W-:Y:S04]  /*b850*/  BSSY B2, `(.L_x_511) ;  /* 0x00000e5000027945 */ /* 0x000fe80003800000 */
[----:B---3--:R-:W-:Y:S01]  /*b860*/  IMAD.X R41, R153, 0x1, R110, P2 ;  /* 0x0000000199297824 */ /* 0x008fe200010e066e */
[----:B------:R-:W-:Y:S02]  /*b870*/  ISETP.GE.AND P2, PT, R4, R117, PT ;  /* 0x000000750400720c */ /* 0x000fe40003f46270 */
[----:B-----5:R-:W-:-:S04]  /*b880*/  LOP3.LUT P5, RZ, R12, 0x1, RZ, 0xc0, !PT ;  /* 0x000000010cff7812 */ /* 0x020fc800078ac0ff */
[----:B------:R-:W-:-:S04]  /*b890*/  SEL R12, R118, R142, !P5 ;  /* 0x0000008e760c7207 */ /* 0x000fc80006800000 */
[----:B------:R-:W-:-:S04]  /*b8a0*/  SHF.R.S32.HI R13, RZ, 0x1f, R12 ;  /* 0x0000001fff0d7819 */ /* 0x000fc8000001140c */
[----:B------:R-:W-:-:S04]  /*b8b0*/  LEA.HI R13, R13, R12, RZ, 0x5 ;  /* 0x0000000c0d0d7211 */ /* 0x000fc800078f28ff */
[----:B------:R-:W-:-:S04]  /*b8c0*/  LEA.HI.SX32 R13, R13, R114, 0x1b ;  /* 0x000000720d0d7211 */ /* 0x000fc800078fdaff */
[----:B------:R-:W-:Y:S01]  /*b8d0*/  SHF.R.S32.HI R12, RZ, 0x1f, R13 ;  /* 0x0000001fff0c7819 */ /* 0x000fe2000001140d */
[----:B------:R-:W-:-:S03]  /*b8e0*/  IMAD.SHL.U32 R43, R13, 0x10, RZ ;  /* 0x000000100d2b7824 */ /* 0x000fc600078e00ff */
[----:B------:R-:W-:Y:S02]  /*b8f0*/  LEA.HI R12, R12, R13, RZ, 0x2 ;  /* 0x0000000d0c0c7211 */ /* 0x000fe400078f10ff */
[----:B------:R-:W-:Y:S02]  /*b900*/  LOP3.LUT R13, R205, 0x30, R43, 0xf8, !PT ;  /* 0x00000030cd0d7812 */ /* 0x000fe400078ef82b */
[----:B------:R-:W-:Y:S02]  /*b910*/  SHF.R.S32.HI R12, RZ, 0x2, R12 ;  /* 0x00000002ff0c7819 */ /* 0x000fe4000001140c */
[----:B------:R-:W-:-:S03]  /*b920*/  LOP3.LUT R13, R13, R206, RZ, 0x3c, !PT ;  /* 0x000000ce0d0d7212 */ /* 0x000fc600078e3cff */
[----:B------:R-:W-:-:S05]  /*b930*/  IMAD R12, R12, 0x2800, R207 ;  /* 0x000028000c0c7824 */ /* 0x000fca00078e02cf */
[----:B------:R-:W-:Y:S01]  /*b940*/  IADD3 R12, R12, R13, RZ ;  /* 0x0000000d0c0c7210 */ /* 0x000fe20007ffe0ff */
[----:B------:R-:W-:-:S04]  /*b950*/  IMAD R13, R19, 0x7800, R133 ;  /* 0x00007800130d7824 */ /* 0x000fc800078e0285 */
[----:B------:R-:W-:Y:S02]  /*b960*/  IMAD R15, R19, 0x7800, R12 ;  /* 0x00007800130f7824 */ /* 0x000fe400078e020c */
[C---:B------:R-:W-:Y:S02]  /*b970*/  IMAD.IADD R13, R18.reuse, 0x1, R13 ;  /* 0x00000001120d7824 */ /* 0x040fe400078e020d */
[----:B------:R-:W-:-:S04]  /*b980*/  IMAD.IADD R36, R18, 0x1, R15 ;  /* 0x0000000112247824 */ /* 0x000fc800078e020f */
[----:B------:R-:W0:Y:S04]  /*b990*/  LDS.128 R12, [R13+0x1a400] ;  /* 0x01a400000d0c7984 */ /* 0x000e280000000c00 */
[----:B------:R-:W3:Y:S01]  /*b9a0*/  LDS.128 R36, [R36+0x1a400] ;  /* 0x01a4000024247984 */ /* 0x000ee20000000c00 */
[----:B------:R-:W-:Y:S05]  /*b9b0*/  @P2 BRA `(.L_x_512) ;  /* 0x0000000c00382947 */ /* 0x000fea0003800000 */
[----:B------:R-:W-:Y:S02]  /*b9c0*/  SHF.R.U32.HI R42, RZ, 0x8, R77 ;  /* 0x00000008ff2a7819 */ /* 0x000fe4000001164d */
[----:B------:R-:W-:Y:S02]  /*b9d0*/  SHF.R.U32.HI R44, RZ, 0x8, R45 ;  /* 0x00000008ff2c7819 */ /* 0x000fe4000001162d */
[----:B------:R-:W-:Y:S01]  /*b9e0*/  SHF.R.U32.HI R46, RZ, 0x10, R77 ;  /* 0x00000010ff2e7819 */ /* 0x000fe2000001164d */
[----:B------:R-:W-:Y:S01]  /*b9f0*/  IMAD.SHL.U32 R42, R42, 0x100, RZ ;  /* 0x000001002a2a7824 */ /* 0x000fe200078e00ff */
[----:B------:R-:W-:Y:S01]  /*ba00*/  LOP3.LUT R49, R77, 0xff0000ff, RZ, 0xc0, !PT ;  /* 0xff0000ff4d317812 */ /* 0x000fe200078ec0ff */
[----:B------:R-:W-:Y:S01]  /*ba10*/  IMAD.SHL.U32 R44, R44, 0x100, RZ ;  /* 0x000001002c2c7824 */ /* 0x000fe200078e00ff */
[----:B------:R-:W-:Y:S02]  /*ba20*/  SHF.R.U32.HI R48, RZ, 0x10, R45 ;  /* 0x00000010ff307819 */ /* 0x000fe4000001162d */
[----:B------:R-:W-:-:S02]  /*ba30*/  LOP3.LUT R45, R45, 0xff0000ff, RZ, 0xc0, !PT ;  /* 0xff0000ff2d2d7812 */ /* 0x000fc400078ec0ff */
[----:B------:R-:W-:Y:S01]  /*ba40*/  LOP3.LUT R49, R49, 0xff00, R42, 0xf8, !PT ;  /* 0x0000ff0031317812 */ /* 0x000fe200078ef82a */
[----:B------:R-:W-:Y:S01]  /*ba50*/  IMAD.U32 R48, R48, 0x10000, RZ ;  /* 0x0001000030307824 */ /* 0x000fe200078e00ff */
[----:B------:R-:W-:Y:S02]  /*ba60*/  SHF.L.U32 R46, R46, 0x10, RZ ;  /* 0x000000102e2e7819 */ /* 0x000fe400000006ff */
[----:B------:R-:W-:Y:S02]  /*ba70*/  LOP3.LUT R45, R45, 0xff00, R44, 0xf8, !PT ;  /* 0x0000ff002d2d7812 */ /* 0x000fe400078ef82c */
[----:B------:R-:W-:Y:S01]  /*ba80*/  LOP3.LUT R46, R49, 0xff0000, R46, 0xf8, !PT ;  /* 0x00ff0000312e7812 */ /* 0x000fe200078ef82e */
[----:B---3--:R-:W-:Y:S01]  /*ba90*/  IMAD.MOV.U32 R49, RZ, RZ, R37 ;  /* 0x000000ffff317224 */ /* 0x008fe200078e0025 */
[----:B------:R-:W-:Y:S02]  /*baa0*/  LOP3.LUT R48, R45, 0xff0000, R48, 0xf8, !PT ;  /* 0x00ff00002d307812 */ /* 0x000fe400078ef830 */
[----:B0-----:R-:W-:-:S02]  /*bab0*/  F2FP.F16.E4M3.UNPACK_B R44, R13 ;  /* 0x0000000dff2c723e */ /* 0x001fc400020006ff */
[-C--:B------:R-:W-:Y:S02]  /*bac0*/  F2FP.F16.E4M3.UNPACK_B R50, R49.reuse ;  /* 0x00000031ff32723e */ /* 0x080fe400020006ff */
[----:B------:R-:W-:Y:S01]  /*bad0*/  F2FP.F16.E4M3.UNPACK_B R52, R48 ;  /* 0x00000030ff34723e */ /* 0x000fe200020006ff */
[----:B------:R-:W-:Y:S01]  /*bae0*/  HADD2.F32 R45, -RZ, R44.H0_H0 ;  /* 0x2000002cff2d7230 */ /* 0x000fe20000004100 */
[-C--:B------:R-:W-:Y:S01]  /*baf0*/  F2FP.F16.E4M3.UNPACK_B R37, R46.reuse ;  /* 0x0000002eff25723e */ /* 0x080fe200020006ff */
[----:B------:R-:W-:Y:S01]  /*bb00*/  HADD2.F32 R42, -RZ, R50.H0_H0 ;  /* 0x20000032ff2a7230 */ /* 0x000fe20000004100 */
[----:B------:R-:W-:Y:S01]  /*bb10*/  F2FP.F16.E4M3.UNPACK_B R49, R49.H1 ;  /* 0x00000031ff31723e */ /* 0x000fe200030006ff */
[----:B------:R-:W-:Y:S01]  /*bb20*/  HADD2.F32 R53, -RZ, R52.H0_H0 ;  /* 0x20000034ff357230 */ /* 0x000fe20000004100 */
[----:B------:R-:W-:Y:S01]  /*bb30*/  F2FP.F16.E4M3.UNPACK_B R46, R46.H1 ;  /* 0x0000002eff2e723e */ /* 0x000fe200030006ff */
[----:B------:R-:W-:Y:S01]  /*bb40*/  HADD2.F32 R51, -RZ, R37.H0_H0 ;  /* 0x20000025ff337230 */ /* 0x000fe20000004100 */
[----:B------:R-:W-:Y:S01]  /*bb50*/  SHF.R.U32.HI R55, RZ, 0x8, R79 ;  /* 0x00000008ff377819 */ /* 0x000fe2000001164f */
[----:B------:R-:W-:-:S02]  /*bb60*/  HADD2.F32 R50, -RZ, R50.H1_H1 ;  /* 0x30000032ff327230 */ /* 0x000fc40000004100 */
[CC--:B------:R-:W-:Y:S01]  /*bb70*/  FMUL.FTZ R54, R42.reuse, R53.reuse ;  /* 0x000000352a367220 */ /* 0x0c0fe20000410000 */
[C---:B------:R-:W-:Y:S01]  /*bb80*/  FMUL.FTZ R53, R45.reuse, R53 ;  /* 0x000000352d357220 */ /* 0x040fe20000410000 */
[----:B------:R-:W-:Y:S02]  /*bb90*/  HADD2.F32 R44, -RZ, R44.H1_H1 ;  /* 0x3000002cff2c7230 */ /* 0x000fe40000004100 */
[-C--:B------:R-:W-:Y:S01]  /*bba0*/  FFMA.FTZ R45, R45, R51.reuse, -R54 ;  /* 0x000000332d2d7223 */ /* 0x080fe20000010836 */
[----:B------:R-:W-:Y:S01]  /*bbb0*/  FFMA.FTZ R42, R42, R51, R53 ;  /* 0x000000332a2a7223 */ /* 0x000fe20000010035 */
[----:B------:R-:W-:Y:S02]  /*bbc0*/  HADD2.F32 R51, -RZ, R52.H1_H1 ;  /* 0x30000034ff337230 */ /* 0x000fe40000004100 */
[----:B------:R-:W-:Y:S02]  /*bbd0*/  HADD2.F32 R37, -RZ, R37.H1_H1 ;  /* 0x30000025ff257230 */ /* 0x000fe40000004100 */
[----:B------:R-:W-:-:S02]  /*bbe0*/  HADD2.F32 R52, -RZ, R46.H0_H0 ;  /* 0x2000002eff347230 */ /* 0x000fc40000004100 */
[-C--:B------:R-:W-:Y:S01]  /*bbf0*/  FMUL.FTZ R53, R50, R51.reuse ;  /* 0x0000003332357220 */ /* 0x080fe20000410000 */
[C---:B------:R-:W-:Y:S01]  /*bc00*/  FMUL.FTZ R51, R44.reuse, R51 ;  /* 0x000000332c337220 */ /* 0x040fe20000410000 */
[----:B------:R-:W-:Y:S02]  /*bc10*/  HADD2.F32 R46, -RZ, R46.H1_H1 ;  /* 0x3000002eff2e7230 */ /* 0x000fe40000004100 */
[-C--:B------:R-:W-:Y:S01]  /*bc20*/  FFMA.FTZ R44, R44, R37.reuse, -R53 ;  /* 0x000000252c2c7223 */ /* 0x080fe20000010835 */
[----:B------:R-:W-:Y:S01]  /*bc30*/  FFMA.FTZ R37, R50, R37, R51 ;  /* 0x0000002532257223 */ /* 0x000fe20000010033 */
[----:B------:R-:W-:Y:S02]  /*bc40*/  F2FP.F16.E4M3.UNPACK_B R50, R48.H1 ;  /* 0x00000030ff32723e */ /* 0x000fe400030006ff */
[----:B------:R-:W-:Y:S01]  /*bc50*/  F2FP.F16.E4M3.UNPACK_B R48, R13.H1 ;  /* 0x0000000dff30723e */ /* 0x000fe200030006ff */
[----:B------:R-:W-:Y:S02]  /*bc60*/  HADD2.F32 R13, -RZ, R49.H0_H0 ;  /* 0x20000031ff0d7230 */ /* 0x000fe40000004100 */
        /* <DEDUP_REMOVED lines=8> */
[----:B------:R-:W-:Y:S01]  /*bcf0*/  FMUL.FTZ R51, R49, R50 ;  /* 0x0000003231337220 */ /* 0x000fe20000410000 */
[----:B------:R-:W-:Y:S01]  /*bd00*/  FFMA.FTZ R13, R13, R52, R54 ;  /* 0x000000340d0d7223 */ /* 0x000fe20000010036 */
[C---:B------:R-:W-:Y:S01]  /*bd10*/  FMUL.FTZ R50, R48.reuse, R50 ;  /* 0x0000003230327220 */ /* 0x040fe20000410000 */
[----:B------:R-:W-:Y:S01]  /*bd20*/  LOP3.LUT R52, R47, 0xff0000ff, RZ, 0xc0, !PT ;  /* 0xff0000ff2f347812 */ /* 0x000fe200078ec0ff */
[-C--:B------:R-:W-:Y:S01]  /*bd30*/  FFMA.FTZ R54, R48, R46.reuse, -R51 ;  /* 0x0000002e30367223 */ /* 0x080fe20000010833 */
[--C-:B------:R-:W-:Y:S01]  /*bd40*/  SHF.R.U32.HI R51, RZ, 0x10, R47.reuse ;  /* 0x00000010ff337819 */ /* 0x100fe2000001162f */
[----:B------:R-:W-:Y:S01]  /*bd50*/  FFMA.FTZ R46, R49, R46, R50 ;  /* 0x0000002e312e7223 */ /* 0x000fe20000010032 */
[----:B------:R-:W-:Y:S01]  /*bd60*/  SHF.R.U32.HI R49, RZ, 0x8, R47 ;  /* 0x00000008ff317819 */ /* 0x000fe2000001162f */
[----:B------:R-:W-:Y:S01]  /*bd70*/  IMAD.SHL.U32 R47, R55, 0x100, RZ ;  /* 0x00000100372f7824 */ /* 0x000fe200078e00ff */
[----:B------:R-:W-:-:S02]  /*bd80*/  SHF.R.U32.HI R48, RZ, 0x10, R79 ;  /* 0x00000010ff307819 */ /* 0x000fc4000001164f */
[----:B------:R-:W-:Y:S01]  /*bd90*/  LOP3.LUT R50, R79, 0xff0000ff, RZ, 0xc0, !PT ;  /* 0xff0000ff4f327812 */ /* 0x000fe200078ec0ff */
[----:B------:R-:W-:Y:S01]  /*bda0*/  IMAD.SHL.U32 R49, R49, 0x100, RZ ;  /* 0x0000010031317824 */ /* 0x000fe200078e00ff */
[----:B------:R-:W-:Y:S02]  /*bdb0*/  SHF.L.U32 R48, R48, 0x10, RZ ;  /* 0x0000001030307819 */ /* 0x000fe400000006ff */
[----:B------:R-:W-:Y:S02]  /*bdc0*/  LOP3.LUT R47, R50, 0xff00, R47, 0xf8, !PT ;  /* 0x0000ff00322f7812 */ /* 0x000fe400078ef82f */
[----:B------:R-:W-:Y:S01]  /*bdd0*/  LOP3.LUT R49, R52, 0xff00, R49, 0xf8, !PT ;  /* 0x0000ff0034317812 */ /* 0x000fe200078ef831 */
[----:B------:R-:W-:Y:S01]  /*bde0*/  IMAD.U32 R52, R51, 0x10000, RZ ;  /* 0x0001000033347824 */ /* 0x000fe200078e00ff */
[----:B------:R-:W-:Y:S02]  /*bdf0*/  LOP3.LUT R51, R47, 0xff0000, R48, 0xf8, !PT ;  /* 0x00ff00002f337812 */ /* 0x000fe400078ef830 */
[----:B------:R-:W-:-:S02]  /*be00*/  F2FP.F16.E4M3.UNPACK_B R47, R39 ;  /* 0x00000027ff2f723e */ /* 0x000fc400020006ff */
[----:B------:R-:W-:Y:S02]  /*be10*/  LOP3.LUT R52, R49, 0xff0000, R52, 0xf8, !PT ;  /* 0x00ff000031347812 */ /* 0x000fe400078ef834 */
[----:B------:R-:W-:Y:S01]  /*be20*/  F2FP.F16.E4M3.UNPACK_B R49, R15 ;  /* 0x0000000fff31723e */ /* 0x000fe200020006ff */
[--C-:B------:R-:W-:Y:S01]  /*be30*/  HADD2.F32 R48, -RZ, R47.reuse.H0_H0 ;  /* 0x2000002fff307230 */ /* 0x100fe20000004100 */
[-C--:B------:R-:W-:Y:S01]  /*be40*/  F2FP.F16.E4M3.UNPACK_B R55, R52.reuse ;  /* 0x00000034ff37723e */ /* 0x080fe200020006ff */
[----:B------:R-:W-:Y:S01]  /*be50*/  HADD2.F32 R47, -RZ, R47.H1_H1 ;  /* 0x3000002fff2f7230 */ /* 0x000fe20000004100 */
[-C--:B------:R-:W-:Y:S01]  /*be60*/  F2FP.F16.E4M3.UNPACK_B R76, R51.reuse ;  /* 0x00000033ff4c723e */ /* 0x080fe200020006ff */
[----:B------:R-:W-:Y:S01]  /*be70*/  HADD2.F32 R50, -RZ, R49.H0_H0 ;  /* 0x20000031ff327230 */ /* 0x000fe20000004100 */
[----:B------:R-:W-:Y:S01]  /*be80*/  F2FP.F16.E4M3.UNPACK_B R52, R52.H1 ;  /* 0x00000034ff34723e */ /* 0x000fe200030006ff */
[----:B------:R-:W-:Y:S01]  /*be90*/  HADD2.F32 R78, -RZ, R55.H1_H1 ;  /* 0x30000037ff4e7230 */ /* 0x000fe20000004100 */
[----:B------:R-:W-:Y:S01]  /*bea0*/  F2FP.F16.E4M3.UNPACK_B R51, R51.H1 ;  /* 0x00000033ff33723e */ /* 0x000fe200030006ff */
[----:B------:R-:W-:Y:S01]  /*beb0*/  HADD2.F32 R49, -RZ, R49.H1_H1 ;  /* 0x30000031ff317230 */ /* 0x000fe20000004100 */
[----:B------:R-:W-:Y:S01]  /*bec0*/  F2FP.SATFINITE.E4M3.F32.PACK_AB_MERGE_C R53, R54, R53, RZ ;  /* 0x000000353635723e */ /* 0x000fe200048070ff */
[----:B------:R-:W-:-:S02]  /*bed0*/  HADD2.F32 R77, -RZ, R76.H0_H0 ;  /* 0x2000004cff4d7230 */ /* 0x000fc40000004100 */
[-C--:B------:R-:W-:Y:S01]  /*bee0*/  FMUL.FTZ R84, R47, R78.reuse ;  /* 0x0000004e2f547220 */ /* 0x080fe20000410000 */
[----:B------:R-:W-:Y:S02]  /*bef0*/  HADD2.F32 R76, -RZ, R76.H1_H1 ;  /* 0x3000004cff4c7230 */ /* 0x000fe40000004100 */
[C---:B------:R-:W-:Y:S01]  /*bf00*/  FMUL.FTZ R78, R49.reuse, R78 ;  /* 0x0000004e314e7220 */ /* 0x040fe20000410000 */
[----:B------:R-:W-:Y:S01]  /*bf10*/  HADD2.F32 R79, -RZ, R55.H0_H0 ;  /* 0x20000037ff4f7230 */ /* 0x000fe20000004100 */
[----:B------:R-:W-:Y:S01]  /*bf20*/  F2FP.F16.E4M3.UNPACK_B R55, R39.H1 ;  /* 0x00000027ff37723e */ /* 0x000fe200030006ff */
[-C--:B------:R-:W-:Y:S01]  /*bf30*/  FFMA.FTZ R49, R49, R76.reuse, -R84 ;  /* 0x0000004c31317223 */ /* 0x080fe20000010854 */
[----:B------:R-:W-:Y:S01]  /*bf40*/  FFMA.FTZ R47, R47, R76, R78 ;  /* 0x0000004c2f2f7223 */ /* 0x000fe2000001004e */
[----:B------:R-:W-:Y:S02]  /*bf50*/  F2FP.F16.E4M3.UNPACK_B R76, R15.H1 ;  /* 0x0000000fff4c723e */ /* 0x000fe400030006ff */
[----:B------:R-:W-:-:S02]  /*bf60*/  HADD2.F32 R15, -RZ, R55.H0_H0 ;  /* 0x20000037ff0f7230 */ /* 0x000fc40000004100 */
[-C--:B------:R-:W-:Y:S01]  /*bf70*/  FMUL.FTZ R85, R48, R79.reuse ;  /* 0x0000004f30557220 */ /* 0x080fe20000410000 */
[----:B------:R-:W-:Y:S02]  /*bf80*/  HADD2.F32 R84, -RZ, R52.H0_H0 ;  /* 0x20000034ff547230 */ /* 0x000fe40000004100 */
[C---:B------:R-:W-:Y:S01]  /*bf90*/  FMUL.FTZ R79, R50.reuse, R79 ;  /* 0x0000004f324f7220 */ /* 0x040fe20000410000 */
[----:B------:R-:W-:Y:S02]  /*bfa0*/  HADD2.F32 R39, -RZ, R76.H0_H0 ;  /* 0x2000004cff277230 */ /* 0x000fe40000004100 */
[----:B------:R-:W-:Y:S01]  /*bfb0*/  FFMA.FTZ R50, R50, R77, -R85 ;  /* 0x0000004d32327223 */ /* 0x000fe20000010855 */
[----:B------:R-:W-:Y:S02]  /*bfc0*/  HADD2.F32 R78, -RZ, R51.H0_H0 ;  /* 0x20000033ff4e7230 */ /* 0x000fe40000004100 */
[----:B------:R-:W-:Y:S01]  /*bfd0*/  FMUL.FTZ R86, R15, R84 ;  /* 0x000000540f567220 */ /* 0x000fe20000410000 */
[----:B------:R-:W-:-:S02]  /*bfe0*/  HADD2.F32 R55, -RZ, R55.H1_H1 ;  /* 0x30000037ff377230 */ /* 0x000fc40000004100 */
[C---:B------:R-:W-:Y:S01]  /*bff0*/  FMUL.FTZ R84, R39.reuse, R84 ;  /* 0x0000005427547220 */ /* 0x040fe20000410000 */
[----:B------:R-:W-:Y:S02]  /*c000*/  HADD2.F32 R52, -RZ, R52.H1_H1 ;  /* 0x30000034ff347230 */ /* 0x000fe40000004100 */
[----:B------:R-:W-:Y:S01]  /*c010*/  FFMA.FTZ R48, R48, R77, R79 ;  /* 0x0000004d30307223 */ /* 0x000fe2000001004f */
[----:B------:R-:W-:Y:S02]  /*c020*/  HADD2.F32 R76, -RZ, R76.H1_H1 ;  /* 0x3000004cff4c7230 */ /* 0x000fe40000004100 */
[-C--:B------:R-:W-:Y:S01]  /*c030*/  FFMA.FTZ R39, R39, R78.reuse, -R86 ;  /* 0x0000004e27277223 */ /* 0x080fe20000010856 */
[----:B------:R-:W-:Y:S02]  /*c040*/  HADD2.F32 R51, -RZ, R51.H1_H1 ;  /* 0x30000033ff337230 */ /* 0x000fe40000004100 */
[----:B------:R-:W-:Y:S01]  /*c050*/  FFMA.FTZ R15, R15, R78, R84 ;  /* 0x0000004e0f0f7223 */ /* 0x000fe20000010054 */
[-C--:B------:R-:W-:Y:S01]  /*c060*/  FMUL.FTZ R77, R55, R52.reuse ;  /* 0x00000034374d7220 */ /* 0x080fe20000410000 */
[----:B------:R-:W-:Y:S01]  /*c070*/  FMUL.FTZ R78, R76, R52 ;  /* 0x000000344c4e7220 */ /* 0x000fe20000410000 */
[----:B------:R-:W-:-:S02]  /*c080*/  F2FP.F16.E4M3.UNPACK_B R54, R154.H1 ;  /* 0x0000009aff36723e */ /* 0x000fc400030006ff */
[-C--:B------:R-:W-:Y:S01]  /*c090*/  FFMA.FTZ R52, R76, R51.reuse, -R77 ;  /* 0x000000334c347223 */ /* 0x080fe2000001084d */
[----:B------:R-:W-:Y:S01]  /*c0a0*/  FFMA.FTZ R51, R55, R51, R78 ;  /* 0x0000003337337223 */ /* 0x000fe2000001004e */
[----:B------:R-:W-:Y:S01]  /*c0b0*/  F2FP.F16.E4M3.UNPACK_B R76, R36.H1 ;  /* 0x00000024ff4c723e */ /* 0x000fe200030006ff */
[--C-:B------:R-:W-:Y:S01]  /*c0c0*/  HADD2.F32 R86, -RZ, R54.reuse.H0_H0 ;  /* 0x20000036ff567230 */ /* 0x100fe20000004100 */
[----:B------:R-:W-:Y:S01]  /*c0d0*/  F2FP.F16.E4M3.UNPACK_B R55, R12.H1 ;  /* 0x0000000cff37723e */ /* 0x000fe200030006ff */
[----:B------:R-:W-:Y:S01]  /*c0e0*/  HADD2.F32 R54, -RZ, R54.H1_H1 ;  /* 0x30000036ff367230 */ /* 0x000fe20000004100 */
[----:B------:R-:W-:Y:S01]  /*c0f0*/  F2FP.F16.E4M3.UNPACK_B R78, R156.H1 ;  /* 0x0000009cff4e723e */ /* 0x000fe200030006ff */
[----:B------:R-:W-:Y:S01]  /*c100*/  HADD2.F32 R77, -RZ, R76.H0_H0 ;  /* 0x2000004cff4d7230 */ /* 0x000fe20000004100 */
[----:B------:R-:W-:Y:S01]  /*c110*/  F2FP.F16.E4M3.UNPACK_B R154, R154 ;  /* 0x0000009aff9a723e */ /* 0x000fe200020006ff */
[----:B------:R-:W-:Y:S01]  /*c120*/  HADD2.F32 R79, -RZ, R55.H0_H0 ;  /* 0x20000037ff4f7230 */ /* 0x000fe20000004100 */
[----:B------:R-:W-:Y:S01]  /*c130*/  F2FP.F16.E4M3.UNPACK_B R36, R36 ;  /* 0x00000024ff24723e */ /* 0x000fe200020006ff */
[----:B------:R-:W-:-:S02]  /*c140*/  HADD2.F32 R84, -RZ, R78.H0_H0 ;  /* 0x2000004eff547230 */ /* 0x000fc40000004100 */
[-C--:B------:R-:W-:Y:S01]  /*c150*/  FMUL.FTZ R85, R77, R86.reuse ;  /* 0x000000564d557220 */ /* 0x080fe20000410000 */
[----:B------:R-:W-:Y:S02]  /*c160*/  HADD2.F32 R55, -RZ, R55.H1_H1 ;  /* 0x30000037ff377230 */ /* 0x000fe40000004100 */
[C---:B------:R-:W-:Y:S01]  /*c170*/  FMUL.FTZ R86, R79.reuse, R86 ;  /* 0x000000564f567220 */ /* 0x040fe20000410000 */
[----:B------:R-:W-:Y:S01]  /*c180*/  HADD2.F32 R78, -RZ, R78.H1_H1 ;  /* 0x3000004eff4e7230 */ /* 0x000fe20000004100 */
[----:B------:R-:W-:Y:S01]  /*c190*/  F2FP.F16.E4M3.UNPACK_B R12, R12 ;  /* 0x0000000cff0c723e */ /* 0x000fe200020006ff */
[-C--:B------:R-:W-:Y:S01]  /*c1a0*/  FFMA.FTZ R85, R79, R84.reuse, -R85 ;  /* 0x000000544f557223 */ /* 0x080fe20000010855 */
[----:B------:R-:W-:Y:S01]  /*c1b0*/  FFMA.FTZ R86, R77, R84, R86 ;  /* 0x000000544d567223 */ /* 0x000fe20000010056 */
[----:B------:R-:W-:Y:S01]  /*c1c0*/  HADD2.F32 R77, -RZ, R76.H1_H1 ;  /* 0x3000004cff4d7230 */ /* 0x000fe20000004100 */
[----:B------:R-:W-:Y:S01]  /*c1d0*/  F2FP.F16.E4M3.UNPACK_B R156, R156 ;  /* 0x0000009cff9c723e */ /* 0x000fe200020006ff */
[--C-:B------:R-:W-:Y:S01]  /*c1e0*/  HADD2.F32 R84, -RZ, R154.reuse.H0_H0 ;  /* 0x2000009aff547230 */ /* 0x100fe20000004100 */
[----:B------:R-:W-:Y:S01]  /*c1f0*/  F2FP.SATFINITE.E4M3.F32.PACK_AB_MERGE_C R39, R52, R39, RZ ;  /* 0x000000273427723e */ /* 0x000fe200048070ff */
[----:B------:R-:W-:-:S02]  /*c200*/  HADD2.F32 R154, -RZ, R154.H1_H1 ;  /* 0x3000009aff9a7230 */ /* 0x000fc40000004100 */
[-C--:B------:R-:W-:Y:S01]  /*c210*/  FMUL.FTZ R76, R77, R54.reuse ;  /* 0x000000364d4c7220 */ /* 0x080fe20000410000 */
[C---:B------:R-:W-:Y:S01]  /*c220*/  FMUL.FTZ R54, R55.reuse, R54 ;  /* 0x0000003637367220 */ /* 0x040fe20000410000 */
[----:B------:R-:W-:Y:S01]  /*c230*/  HADD2.F32 R87, -RZ, R12.H1_H1 ;  /* 0x3000000cff577230 */ /* 0x000fe20000004100 */
[----:B------:R-:W-:Y:S01]  /*c240*/  F2FP.SATFINITE.E4M3.F32.PACK_AB_MERGE_C R46, R46, R13, RZ ;  /* 0x0000000d2e2e723e */ /* 0x000fe200048070ff */
[-C--:B------:R-:W-:Y:S01]  /*c250*/  FFMA.FTZ R55, R55, R78.reuse, -R76 ;  /* 0x0000004e37377223 */ /* 0x080fe2000001084c */
[----:B------:R-:W-:Y:S01]  /*c260*/  FFMA.FTZ R54, R77, R78, R54 ;  /* 0x0000004e4d367223 */ /* 0x000fe20000010036 */
[----:B------:R-:W-:Y:S01]  /*c270*/  HADD2.F32 R76, -RZ, R36.H0_H0 ;  /* 0x20000024ff4c7230 */ /* 0x000fe20000004100 */
[----:B------:R-:W-:Y:S01]  /*c280*/  F2FP.SATFINITE.E4M3.F32.PACK_AB_MERGE_C R51, R51, R15, RZ ;  /* 0x0000000f3333723e */ /* 0x000fe200048070ff */
[----:B------:R-:W-:Y:S01]  /*c290*/  HADD2.F32 R78, -RZ, R12.H0_H0 ;  /* 0x2000000cff4e7230 */ /* 0x000fe20000004100 */
[----:B------:R-:W-:Y:S01]  /*c2a0*/  F2FP.SATFINITE.E4M3.F32.PACK_AB_MERGE_C R85, R55, R85, RZ ;  /* 0x000000553755723e */ /* 0x000fe200048070ff */
[----:B------:R-:W-:-:S02]  /*c2b0*/  HADD2.F32 R77, -RZ, R156.H0_H0 ;  /* 0x2000009cff4d7230 */ /* 0x000fc40000004100 */
[-C--:B------:R-:W-:Y:S01]  /*c2c0*/  FMUL.FTZ R79, R76, R84.reuse ;  /* 0x000000544c4f7220 */ /* 0x080fe20000410000 */
[----:B------:R-:W-:Y:S02]  /*c2d0*/  HADD2.F32 R156, -RZ, R156.H1_H1 ;  /* 0x3000009cff9c7230 */ /* 0x000fe40000004100 */
[----:B------:R-:W-:Y:S01]  /*c2e0*/  FMUL.FTZ R84, R78, R84 ;  /* 0x000000544e547220 */ /* 0x000fe20000410000 */
[----:B------:R-:W-:Y:S01]  /*c2f0*/  F2FP.SATFINITE.E4M3.F32.PACK_AB_MERGE_C R54, R54, R86, RZ ;  /* 0x000000563636723e */ /* 0x000fe200048070ff */
[-C--:B------:R-:W-:Y:S01]  /*c300*/  FFMA.FTZ R79, R78, R77.reuse, -R79 ;  /* 0x0000004d4e4f7223 */ /* 0x080fe2000001084f */
[-C--:B------:R-:W-:Y:S01]  /*c310*/  F2FP.F16.E4M3.UNPACK_B R78, R38.reuse.H1 ;  /* 0x00000026ff4e723e */ /* 0x080fe200030006ff */
[----:B------:R-:W-:Y:S01]  /*c320*/  FFMA.FTZ R84, R76, R77, R84 ;  /* 0x0000004d4c547223 */ /* 0x000fe20000010054 */
[----:B------:R-:W-:Y:S01]  /*c330*/  HADD2.F32 R77, -RZ, R36.H1_H1 ;  /* 0x30000024ff4d7230 */ /* 0x000fe20000004100 */
[----:B------:R-:W-:Y:S01]  /*c340*/  F2FP.F16.E4M3.UNPACK_B R38, R38 ;  /* 0x00000026ff26723e */ /* 0x000fe200020006ff */
[----:B------:R-:W-:Y:S01]  /*c350*/  IMAD.MOV.U32 R76, RZ, RZ, R14 ;  /* 0x000000ffff4c7224 */ /* 0x000fe200078e000e */
[----:B------:R-:W-:Y:S01]  /*c360*/  F2FP.SATFINITE.E4M3.F32.PACK_AB_MERGE_C R15, R49, R50, R39 ;  /* 0x00000032310f723e */ /* 0x000fe20004807027 */
[----:B------:R-:W-:-:S02]  /*c370*/  HADD2.F32 R36, -RZ, R78.H0_H0 ;  /* 0x2000004eff247230 */ /* 0x000fc40000004100 */
[-C--:B------:R-:W-:Y:S01]  /*c380*/  FMUL.FTZ R12, R77, R154.reuse ;  /* 0x0000009a4d0c7220 */ /* 0x080fe20000410000 */
[C---:B------:R-:W-:Y:S01]  /*c390*/  FMUL.FTZ R154, R87.reuse, R154 ;  /* 0x0000009a579a7220 */ /* 0x040fe20000410000 */
[----:B------:R-:W-:Y:S01]  /*c3a0*/  HADD2.F32 R78, -RZ, R78.H1_H1 ;  /* 0x3000004eff4e7230 */ /* 0x000fe20000004100 */
[----:B------:R-:W-:Y:S01]  /*c3b0*/  F2FP.SATFINITE.E4M3.F32.PACK_AB_MERGE_C R13, R44, R45, R53 ;  /* 0x0000002d2c0d723e */ /* 0x000fe20004807035 */
[-C--:B------:R-:W-:Y:S01]  /*c3c0*/  FFMA.FTZ R12, R87, R156.reuse, -R12 ;  /* 0x0000009c570c7223 */ /* 0x080fe2000001080c */
[----:B------:R-:W-:Y:S01]  /*c3d0*/  FFMA.FTZ R55, R77, R156, R154 ;  /* 0x0000009c4d377223 */ /* 0x000fe2000001009a */
[-C--:B------:R-:W-:Y:S02]  /*c3e0*/  F2FP.F16.E4M3.UNPACK_B R77, R155.reuse.H1 ;  /* 0x0000009bff4d723e */ /* 0x080fe400030006ff */
[----:B------:R-:W-:Y:S02]  /*c3f0*/  F2FP.F16.E4M3.UNPACK_B R155, R155 ;  /* 0x0000009bff9b723e */ /* 0x000fe400020006ff */
[----:B------:R-:W-:Y:S01]  /*c400*/  F2FP.SATFINITE.E4M3.F32.PACK_AB_MERGE_C R12, R12, R79, R85 ;  /* 0x0000004f0c0c723e */ /* 0x000fe20004807055 */
[--C-:B------:R-:W-:Y:S01]  /*c410*/  HADD2.F32 R161, -RZ, R77.reuse.H0_H0 ;  /* 0x2000004dffa17230 */ /* 0x100fe20000004100 */
[----:B------:R-:W-:Y:S01]  /*c420*/  F2FP.F16.E4M3.UNPACK_B R79, R76.H1 ;  /* 0x0000004cff4f723e */ /* 0x000fe200030006ff */
[----:B------:R-:W-:Y:S01]  /*c430*/  HADD2.F32 R77, -RZ, R77.H1_H1 ;  /* 0x3000004dff4d7230 */ /* 0x000fe20000004100 */
[----:B------:R-:W-:-:S02]  /*c440*/  F2FP.F16.E4M3.UNPACK_B R85, R157.H1 ;  /* 0x0000009dff55723e */ /* 0x000fc400030006ff */
[----:B------:R-:W-:Y:S01]  /*c450*/  FMUL.FTZ R163, R36, R161 ;  /* 0x000000a124a37220 */ /* 0x000fe20000410000 */
[--C-:B------:R-:W-:Y:S01]  /*c460*/  HADD2.F32 R14, -RZ, R79.reuse.H0_H0 ;  /* 0x2000004fff0e7230 */ /* 0x100fe20000004100 */
[----:B------:R-:W-:Y:S01]  /*c470*/  F2FP.F16.E4M3.UNPACK_B R76, R76 ;  /* 0x0000004cff4c723e */ /* 0x000fe200020006ff */
[----:B------:R-:W-:Y:S02]  /*c480*/  HADD2.F32 R154, -RZ, R79.H1_H1 ;  /* 0x3000004fff9a7230 */ /* 0x000fe40000004100 */
[----:B------:R-:W-:Y:S01]  /*c490*/  FMUL.FTZ R79, R78, R77 ;  /* 0x0000004d4e4f7220 */ /* 0x000fe20000410000 */
[--C-:B------:R-:W-:Y:S02]  /*c4a0*/  HADD2.F32 R87, -RZ, R85.reuse.H0_H0 ;  /* 0x20000055ff577230 */ /* 0x100fe40000004100 */
[----:B------:R-:W-:Y:S01]  /*c4b0*/  FMUL.FTZ R161, R14, R161 ;  /* 0x000000a10ea17220 */ /* 0x000fe20000410000 */
[----:B------:R-:W-:Y:S02]  /*c4c0*/  HADD2.F32 R85, -RZ, R85.H1_H1 ;  /* 0x30000055ff557230 */ /* 0x000fe40000004100 */
[----:B------:R-:W-:Y:S01]  /*c4d0*/  FMUL.FTZ R77, R154, R77 ;  /* 0x0000004d9a4d7220 */ /* 0x000fe20000410000 */
[----:B------:R-:W-:Y:S01]  /*c4e0*/  F2FP.F16.E4M3.UNPACK_B R157, R157 ;  /* 0x0000009dff9d723e */ /* 0x000fe200020006ff */
[-C--:B------:R-:W-:Y:S01]  /*c4f0*/  FFMA.FTZ R14, R14, R87.reuse, -R163 ;  /* 0x000000570e0e7223 */ /* 0x080fe200000108a3 */
[----:B------:R-:W-:Y:S01]  /*c500*/  FFMA.FTZ R36, R36, R87, R161 ;  /* 0x0000005724247223 */ /* 0x000fe200000100a1 */
[-C--:B------:R-:W-:Y:S01]  /*c510*/  FFMA.FTZ R77, R78, R85.reuse, R77 ;  /* 0x000000554e4d7223 */ /* 0x080fe2000001004d */
[----:B------:R-:W-:Y:S01]  /*c520*/  FFMA.FTZ R79, R154, R85, -R79 ;  /* 0x000000559a4f7223 */ /* 0x000fe2000001084f */
[----:B------:R-:W-:Y:S01]  /*c530*/  HADD2.F32 R87, -RZ, R155.H0_H0 ;  /* 0x2000009bff577230 */ /* 0x000fe20000004100 */
[----:B------:R-:W-:Y:S01]  /*c540*/  F2FP.SATFINITE.E4M3.F32.PACK_AB_MERGE_C R37, R37, R42, R46 ;  /* 0x0000002a2525723e */ /* 0x000fe2000480702e */
[----:B------:R-:W-:Y:S01]  /*c550*/  HADD2.F32 R78, -RZ, R38.H0_H0 ;  /* 0x20000026ff4e7230 */ /* 0x000fe20000004100 */
[----:B------:R-:W-:Y:S01]  /*c560*/  F2FP.SATFINITE.E4M3.F32.PACK_AB_MERGE_C R77, R77, R36, RZ ;  /* 0x000000244d4d723e */ /* 0x000fe200048070ff */
[----:B------:R-:W-:Y:S01]  /*c570*/  HADD2.F32 R154, -RZ, R76.H0_H0 ;  /* 0x2000004cff9a7230 */ /* 0x000fe20000004100 */
[----:B------:R-:W-:Y:S01]  /*c580*/  F2FP.SATFINITE.E4M3.F32.PACK_AB_MERGE_C R14, R79, R14, RZ ;  /* 0x0000000e4f0e723e */ /* 0x000fe200048070ff */
        /* <DEDUP_REMOVED lines=8> */
[----:B------:R-:W-:-:S02]  /*c610*/  HADD2.F32 R157, -RZ, R157.H1_H1 ;  /* 0x3000009dff9d7230 */ /* 0x000fc40000004100 */
[-C--:B------:R-:W-:Y:S01]  /*c620*/  FMUL.FTZ R85, R38, R155.reuse ;  /* 0x0000009b26557220 */ /* 0x080fe20000410000 */
[----:B------:R-:W-:Y:S01]  /*c630*/  F2FP.SATFINITE.E4M3.F32.PACK_AB_MERGE_C R36, R55, R84, R54 ;  /* 0x000000543724723e */ /* 0x000fe20004807036 */
[C---:B------:R-:W-:Y:S01]  /*c640*/  FMUL.FTZ R155, R76.reuse, R155 ;  /* 0x0000009b4c9b7220 */ /* 0x040fe20000410000 */
[----:B------:R-:W-:Y:S01]  /*c650*/  F2FP.SATFINITE.E4M3.F32.PACK_AB_MERGE_C R39, R47, R48, R51 ;  /* 0x000000302f27723e */ /* 0x000fe20004807033 */
[-C--:B------:R-:W-:Y:S02]  /*c660*/  FFMA.FTZ R85, R76, R157.reuse, -R85 ;  /* 0x0000009d4c557223 */ /* 0x080fe40000010855 */
[----:B------:R-:W-:-:S03]  /*c670*/  FFMA.FTZ R38, R38, R157, R155 ;  /* 0x0000009d26267223 */ /* 0x000fc6000001009b */
[----:B------:R-:W-:Y:S02]  /*c680*/  F2FP.SATFINITE.E4M3.F32.PACK_AB_MERGE_C R14, R85, R154, R14 ;  /* 0x0000009a550e723e */ /* 0x000fe4000480700e */
[----:B------:R-:W-:-:S07]  /*c690*/  F2FP.SATFINITE.E4M3.F32.PACK_AB_MERGE_C R38, R38, R87, R77 ;  /* 0x000000572626723e */ /* 0x000fce000480704d */
.L_x_512:
[----:B------:R-:W-:Y:S05]  /*c6a0*/  BSYNC B2 ;  /* 0x0000000000027941 */ /* 0x000fea0003800000 */
.L_x_511:
[----:B------:R-:W-:Y:S01]  /*c6b0*/  ISETP.GE.AND P2, PT, R43, R128, PT ;  /* 0x000000802b00720c */ /* 0x000fe20003f46270 */
[----:B0-----:R0:W-:-:S12]  /*c6c0*/  ST.E.128 desc[UR50][R40.64], R12 ;  /* 0x0000000c28007985 */ /* 0x0011d8000c101d32 */
[----:B------:R-:W-:-:S04]  /*c6d0*/  @!P2 IADD3 R42, P5, R11, R43, RZ ;  /* 0x0000002b0b2aa210 */ /* 0x000fc80007fbe0ff */
[----:B------:R-:W-:-:S05]  /*c6e0*/  @!P2 LEA.HI.X.SX32 R43, R43, R153, 0x1, P5 ;  /* 0x000000992b2ba211 */ /* 0x000fca00028f0eff */
[----:B---3--:R0:W-:Y:S04]  /*c6f0*/  @!P2 ST.E.128 desc[UR50][R42.64], R36 ;  /* 0x000000242a00a985 */ /* 0x0081e8000c101d32 */
.L_x_502:
[----:B------:R-:W-:Y:S05]  /*c700*/  BSYNC B1 ;  /* 0x0000000000017941 */ /* 0x000fea0003800000 */
.L_x_501:
[----:B------:R-:W-:-:S03]  /*c710*/  UMOV UR4, 0xffffffff ;  /* 0xffffffff00047882 */ /* 0x000fc60000000000 */
[----:B------:R-:W-:Y:S05]  /*c720*/  BRA.DIV UR4, `(.L_x_513) ;  /* 0x000001f204b47947 */ /* 0x000fea000b800000 */
[----:B-1----:R-:W1:Y:S04]  /*c730*/  SHFL.IDX PT, R120, R120, 0x1, 0x1e1f ;  /* 0x003e1f0078787f89 */ /* 0x002e6800000e0000 */
[----:B------:R0:W0:Y:S02]  /*c740*/  SHFL.IDX PT, R44, R121, 0x1, 0x1e1f ;  /* 0x003e1f00792c7f89 */ /* 0x00002400000e0000 */
.L_x_793:
[----:B------:R-:W-:Y:S05]  /*c750*/  @P4 BRA `(.L_x_470) ;  /* 0x0000003400404947 */ /* 0x000fea0003800000 */
[----:B------:R-:W-:Y:S01]  /*c760*/  ISETP.NE.AND P2, PT, R28, RZ, PT ;  /* 0x000000ff1c00720c */ /* 0x000fe20003f45270 */
[----:B------:R-:W-:-:S12]  /*c770*/  BSSY B1, `(.L_x_514) ;  /* 0x00000f4000017945 */ /* 0x000fd80003800000 */
[----:B------:R-:W-:Y:S05]  /*c780*/  @!P2 BRA `(.L_x_515) ;  /* 0x0000000c00c8a947 */ /* 0x000fea0003800000 */
[----:B----4-:R-:W-:Y:S01]  /*c790*/  SEL R11, R118, R142, !P0 ;  /* 0x0000008e760b7207 */ /* 0x010fe20004000000 */
[----:B------:R-:W-:Y:S01]  /*c7a0*/  BSSY B2, `(.L_x_516) ;  /* 0x00000eb000027945 */ /* 0x000fe20003800000 */
[----:B0-----:R-:W-:Y:S02]  /*c7b0*/  IADD3 R40, P2, R25, R44, RZ ;  /* 0x0000002c19287210 */ /* 0x001fe40007f5e0ff */
[----:B------:R-:W-:-:S03]  /*c7c0*/  SHF.R.S32.HI R12, RZ, 0x1f, R11 ;  /* 0x0000001fff0c7819 */ /* 0x000fc6000001140b */
[----:B-1----:R-:W-:Y:S01]  /*c7d0*/  IMAD.X R41, R120, 0x1, R112, P2 ;  /* 0x0000000178297824 */ /* 0x002fe200010e0670 */
[----:B------:R-:W-:Y:S02]  /*c7e0*/  LEA.HI R11, R12, R11, RZ, 0x5 ;  /* 0x0000000b0c0b7211 */ /* 0x000fe400078f28ff */
[----:B------:R-:W-:Y:S02]  /*c7f0*/  ISETP.GE.AND P2, PT, R16, R117, PT ;  /* 0x000000751000720c */ /* 0x000fe40003f46270 */
[----:B------:R-:W-:-:S04]  /*c800*/  LEA.HI.SX32 R11, R11, R116, 0x1b ;  /* 0x000000740b0b7211 */ /* 0x000fc800078fdaff */
[----:B------:R-:W-:-:S04]  /*c810*/  SHF.R.S32.HI R12, RZ, 0x1f, R11 ;  /* 0x0000001fff0c7819 */ /* 0x000fc8000001140b */
[----:B------:R-:W-:Y:S01]  /*c820*/  LEA.HI R12, R12, R11, RZ, 0x2 ;  /* 0x0000000b0c0c7211 */ /* 0x000fe200078f10ff */
[----:B------:R-:W-:-:S03]  /*c830*/  IMAD.SHL.U32 R11, R11, 0x10, RZ ;  /* 0x000000100b0b7824 */ /* 0x000fc600078e00ff */
[----:B------:R-:W-:Y:S02]  /*c840*/  SHF.R.S32.HI R13, RZ, 0x2, R12 ;  /* 0x00000002ff0d7819 */ /* 0x000fe4000001140c */
[----:B------:R-:W-:-:S03]  /*c850*/  LOP3.LUT R12, R209, 0x30, R11, 0xf8, !PT ;  /* 0x00000030d10c7812 */ /* 0x000fc600078ef80b */
[----:B------:R-:W-:Y:S01]  /*c860*/  IMAD R13, R13, 0x2800, R210 ;  /* 0x000028000d0d7824 */ /* 0x000fe200078e02d2 */
[----:B------:R-:W-:-:S04]  /*c870*/  LOP3.LUT R12, R12, R5, RZ, 0x3c, !PT ;  /* 0x000000050c0c7212 */ /* 0x000fc800078e3cff */
[----:B------:R-:W-:Y:S01]  /*c880*/  IADD3 R12, R13, R12, RZ ;  /* 0x0000000c0d0c7210 */ /* 0x000fe20007ffe0ff */
[----:B------:R-:W-:-:S04]  /*c890*/  IMAD R13, R19, 0x7800, R134 ;  /* 0x00007800130d7824 */ /* 0x000fc800078e0286 */
[----:B------:R-:W-:Y:S02]  /*c8a0*/  IMAD R15, R19, 0x7800, R12 ;  /* 0x00007800130f7824 */ /* 0x000fe400078e020c */
[C---:B------:R-:W-:Y:S02]  /*c8b0*/  IMAD.IADD R13, R18.reuse, 0x1, R13 ;  /* 0x00000001120d7824 */ /* 0x040fe400078e020d */
[----:B------:R-:W-:-:S04]  /*c8c0*/  IMAD.IADD R36, R18, 0x1, R15 ;  /* 0x0000000112247824 */ /* 0x000fc800078e020f */
[----:B------:R-:W0:Y:S04]  /*c8d0*/  LDS.128 R12, [R13+0x1a400] ;  /* 0x01a400000d0c7984 */ /* 0x000e280000000c00 */
[----:B------:R-:W1:Y:S01]  /*c8e0*/  LDS.128 R36, [R36+0x1a400] ;  /* 0x01a4000024247984 */ /* 0x000e620000000c00 */
[----:B------:R-:W-:Y:S05]  /*c8f0*/  @P2 BRA `(.L_x_517) ;  /* 0x0000000c00542947 */ /* 0x000fea0003800000 */
[----:B------:R-:W-:Y:S01]  /*c900*/  SHF.R.U32.HI R45, RZ, 0x8, R69 ;  /* 0x00000008ff2d7819 */ /* 0x000fe20000011645 */
[----:B0-----:R-:W-:Y:S01]  /*c910*/  IMAD.MOV.U32 R47, RZ, RZ, R12 ;  /* 0x000000ffff2f7224 */ /* 0x001fe200078e000c */
[----:B------:R-:W-:Y:S01]  /*c920*/  SHF.R.U32.HI R53, RZ, 0x8, R57 ;  /* 0x00000008ff357819 */ /* 0x000fe20000011639 */
[----:B-1----:R-:W-:Y:S01]  /*c930*/  IMAD.MOV.U32 R48, RZ, RZ, R36 ;  /* 0x000000ffff307224 */ /* 0x002fe200078e0024 */
[----:B------:R-:W-:Y:S01]  /*c940*/  SHF.R.U32.HI R51, RZ, 0x8, R71 ;  /* 0x00000008ff337819 */ /* 0x000fe20000011647 */
[----:B------:R-:W-:Y:S01]  /*c950*/  IMAD.MOV.U32 R46, RZ, RZ, R38 ;  /* 0x000000ffff2e7224 */ /* 0x000fe200078e0026 */
[----:B------:R-:W-:Y:S01]  /*c960*/  LOP3.LUT R49, R69, 0xff0000ff, RZ, 0xc0, !PT ;  /* 0xff0000ff45317812 */ /* 0x000fe200078ec0ff */
[----:B------:R-:W-:Y:S01]  /*c970*/  IMAD.SHL.U32 R53, R53, 0x100, RZ ;  /* 0x0000010035357824 */ /* 0x000fe200078e00ff */
[----:B------:R-:W-:Y:S01]  /*c980*/  SHF.R.U32.HI R58, RZ, 0x10, R69 ;  /* 0x00000010ff3a7819 */ /* 0x000fe20000011645 */
[----:B------:R-:W-:Y:S01]  /*c990*/  IMAD.SHL.U32 R51, R51, 0x100, RZ ;  /* 0x0000010033337824 */ /* 0x000fe200078e00ff */
[----:B------:R-:W-:Y:S01]  /*c9a0*/  SHF.L.U32 R12, R45, 0x8, RZ ;  /* 0x000000082d0c7819 */ /* 0x000fe200000006ff */
[----:B------:R-:W-:Y:S01]  /*c9b0*/  IMAD.MOV.U32 R45, RZ, RZ, R14 ;  /* 0x000000ffff2d7224 */ /* 0x000fe200078e000e */
[----:B------:R-:W-:-:S02]  /*c9c0*/  SHF.R.U32.HI R55, RZ, 0x8, R59 ;  /* 0x00000008ff377819 */ /* 0x000fc4000001163b */
[----:B------:R-:W-:Y:S02]  /*c9d0*/  SHF.R.U32.HI R56, RZ, 0x10, R71 ;  /* 0x00000010ff387819 */ /* 0x000fe40000011647 */
[----:B------:R-:W-:Y:S02]  /*c9e0*/  LOP3.LUT R52, R57, 0xff0000ff, RZ, 0xc0, !PT ;  /* 0xff0000ff39347812 */ /* 0x000fe400078ec0ff */
[----:B------:R-:W-:Y:S01]  /*c9f0*/  LOP3.LUT R12, R49, 0xff00, R12, 0xf8, !PT ;  /* 0x0000ff00310c7812 */ /* 0x000fe200078ef80c */
[----:B------:R-:W-:Y:S01]  /*ca00*/  IMAD.U32 R49, R58, 0x10000, RZ ;  /* 0x000100003a317824 */ /* 0x000fe200078e00ff */
[----:B------:R-:W-:Y:S02]  /*ca10*/  LOP3.LUT R50, R71, 0xff0000ff, RZ, 0xc0, !PT ;  /* 0xff0000ff47327812 */ /* 0x000fe400078ec0ff */
[----:B------:R-:W-:Y:S02]  /*ca20*/  LOP3.LUT R54, R59, 0xff0000ff, RZ, 0xc0, !PT ;  /* 0xff0000ff3b367812 */ /* 0x000fe400078ec0ff */
[----:B------:R-:W-:-:S02]  /*ca30*/  SHF.L.U32 R55, R55, 0x8, RZ ;  /* 0x0000000837377819 */ /* 0x000fc400000006ff */
[----:B------:R-:W-:Y:S01]  /*ca40*/  LOP3.LUT R38, R52, 0xff00, R53, 0xf8, !PT ;  /* 0x0000ff0034267812 */ /* 0x000fe200078ef835 */
[----:B------:R-:W-:Y:S01]  /*ca50*/  IMAD.U32 R53, R56, 0x10000, RZ ;  /* 0x0001000038357824 */ /* 0x000fe200078e00ff */
[----:B------:R-:W-:Y:S02]  /*ca60*/  LOP3.LUT R50, R50, 0xff00, R51, 0xf8, !PT ;  /* 0x0000ff0032327812 */ /* 0x000fe400078ef833 */
[----:B------:R-:W-:Y:S02]  /*ca70*/  LOP3.LUT R14, R54, 0xff00, R55, 0xf8, !PT ;  /* 0x0000ff00360e7812 */ /* 0x000fe400078ef837 */
[----:B------:R-:W-:Y:S02]  /*ca80*/  LOP3.LUT R36, R12, 0xff0000, R49, 0xf8, !PT ;  /* 0x00ff00000c247812 */ /* 0x000fe400078ef831 */
[----:B------:R-:W-:Y:S02]  /*ca90*/  F2FP.F16.E4M3.UNPACK_B R54, R148.H1 ;  /* 0x00000094ff36723e */ /* 0x000fe400030006ff */
[----:B------:R-:W-:-:S02]  /*caa0*/  F2FP.F16.E4M3.UNPACK_B R51, R48.H1 ;  /* 0x00000030ff33723e */ /* 0x000fc400030006ff */
[----:B------:R-:W-:Y:S01]  /*cab0*/  F2FP.F16.E4M3.UNPACK_B R49, R47.H1 ;  /* 0x0000002fff31723e */ /* 0x000fe200030006ff */
[----:B------:R-:W-:Y:S01]  /*cac0*/  HADD2.F32 R55, -RZ, R54.H0_H0 ;  /* 0x20000036ff377230 */ /* 0x000fe20000004100 */
[----:B------:R-:W-:Y:S01]  /*cad0*/  SHF.R.U32.HI R43, RZ, 0x10, R59 ;  /* 0x00000010ff2b7819 */ /* 0x000fe2000001163b */
[----:B------:R-:W-:Y:S01]  /*cae0*/  HADD2.F32 R52, -RZ, R51.H0_H0 ;  /* 0x20000033ff347230 */ /* 0x000fe20000004100 */
[----:B------:R-:W-:Y:S01]  /*caf0*/  LOP3.LUT R12, R50, 0xff0000, R53, 0xf8, !PT ;  /* 0x00ff0000320c7812 */ /* 0x000fe200078ef835 */
[----:B------:R-:W-:Y:S01]  /*cb00*/  HADD2.F32 R50, -RZ, R49.H0_H0 ;  /* 0x20000031ff327230 */ /* 0x000fe20000004100 */
[----:B------:R-:W-:Y:S01]  /*cb10*/  F2FP.F16.E4M3.UNPACK_B R53, R150.H1 ;  /* 0x00000096ff35723e */ /* 0x000fe200030006ff */
[----:B------:R-:W-:Y:S01]  /*cb20*/  IMAD.U32 R59, R43, 0x10000, RZ ;  /* 0x000100002b3b7824 */ /* 0x000fe200078e00ff */
[----:B------:R-:W-:Y:S01]  /*cb30*/  SHF.R.U32.HI R42, RZ, 0x10, R57 ;  /* 0x00000010ff2a7819 */ /* 0x000fe20000011639 */
[-C--:B------:R-:W-:Y:S01]  /*cb40*/  FMUL.FTZ R69, R52, R55.reuse ;  /* 0x0000003734457220 */ /* 0x080fe20000410000 */
[----:B------:R-:W-:Y:S01]  /*cb50*/  FMUL.FTZ R55, R50, R55 ;  /* 0x0000003732377220 */ /* 0x000fe20000410000 */
[----:B------:R-:W-:Y:S01]  /*cb60*/  HADD2.F32 R43, -RZ, R53.H0_H0 ;  /* 0x20000035ff2b7230 */ /* 0x000fe20000004100 */
[----:B------:R-:W-:Y:S01]  /*cb70*/  F2FP.F16.E4M3.UNPACK_B R148, R148 ;  /* 0x00000094ff94723e */ /* 0x000fe200020006ff */
[----:B------:R-:W-:Y:S01]  /*cb80*/  IMAD.U32 R57, R42, 0x10000, RZ ;  /* 0x000100002a397824 */ /* 0x000fe200078e00ff */
[----:B------:R-:W-:-:S02]  /*cb90*/  F2FP.F16.E4M3.UNPACK_B R150, R150 ;  /* 0x00000096ff96723e */ /* 0x000fc400020006ff */
[-C--:B------:R-:W-:Y:S01]  /*cba0*/  FFMA.FTZ R42, R50, R43.reuse, -R69 ;  /* 0x0000002b322a7223 */ /* 0x080fe20000010845 */
[----:B------:R-:W-:Y:S01]  /*cbb0*/  FFMA.FTZ R43, R52, R43, R55 ;  /* 0x0000002b342b7223 */ /* 0x000fe20000010037 */
[----:B------:R-:W-:Y:S01]  /*cbc0*/  HADD2.F32 R55, -RZ, R53.H1_H1 ;  /* 0x30000035ff377230 */ /* 0x000fe20000004100 */
[----:B------:R-:W-:Y:S01]  /*cbd0*/  F2FP.F16.E4M3.UNPACK_B R52, R48 ;  /* 0x00000030ff34723e */ /* 0x000fe200020006ff */
[----:B------:R-:W-:Y:S01]  /*cbe0*/  HADD2.F32 R53, -RZ, R54.H1_H1 ;  /* 0x30000036ff357230 */ /* 0x000fe20000004100 */
[----:B------:R-:W-:Y:S01]  /*cbf0*/  LOP3.LUT R38, R38, 0xff0000, R57, 0xf8, !PT ;  /* 0x00ff000026267812 */ /* 0x000fe200078ef839 */
[----:B------:R-:W-:Y:S01]  /*cc00*/  HADD2.F32 R50, -RZ, R49.H1_H1 ;  /* 0x30000031ff327230 */ /* 0x000fe20000004100 */
[----:B------:R-:W-:Y:S01]  /*cc10*/  LOP3.LUT R14, R14, 0xff0000, R59, 0xf8, !PT ;  /* 0x00ff00000e0e7812 */ /* 0x000fe200078ef83b */
[----:B------:R-:W-:Y:S01]  /*cc20*/  HADD2.F32 R54, -RZ, R51.H1_H1 ;  /* 0x30000033ff367230 */ /* 0x000fe20000004100 */
[----:B------:R-:W-:Y:S01]  /*cc30*/  F2FP.F16.E4M3.UNPACK_B R51, R47 ;  /* 0x0000002fff33723e */ /* 0x000fe200020006ff */
[----:B------:R-:W-:-:S02]  /*cc40*/  HADD2.F32 R56, -RZ, R148.H0_H0 ;  /* 0x20000094ff387230 */ /* 0x000fc40000004100 */
[-C--:B------:R-:W-:Y:S01]  /*cc50*/  FMUL.FTZ R57, R50, R53.reuse ;  /* 0x0000003532397220 */ /* 0x080fe20000410000 */
[----:B------:R-:W-:Y:S02]  /*cc60*/  HADD2.F32 R148, -RZ, R148.H1_H1 ;  /* 0x30000094ff947230 */ /* 0x000fe40000004100 */
[C---:B------:R-:W-:Y:S01]  /*cc70*/  FMUL.FTZ R47, R54.reuse, R53 ;  /* 0x00000035362f7220 */ /* 0x040fe20000410000 */
[----:B------:R-:W-:Y:S02]  /*cc80*/  HADD2.F32 R53, -RZ, R52.H0_H0 ;  /* 0x20000034ff357230 */ /* 0x000fe40000004100 */
[-C--:B------:R-:W-:Y:S01]  /*cc90*/  FFMA.FTZ R48, R54, R55.reuse, R57 ;  /* 0x0000003736307223 */ /* 0x080fe20000010039 */
[----:B------:R-:W-:Y:S02]  /*cca0*/  HADD2.F32 R49, -RZ, R51.H0_H0 ;  /* 0x20000033ff317230 */ /* 0x000fe40000004100 */
[----:B------:R-:W-:Y:S01]  /*ccb0*/  FFMA.FTZ R47, R50, R55, -R47 ;  /* 0x00000037322f7223 */ /* 0x000fe2000001082f */
[----:B------:R-:W-:-:S02]  /*ccc0*/  HADD2.F32 R50, -RZ, R150.H0_H0 ;  /* 0x20000096ff327230 */ /* 0x000fc40000004100 */
[-C--:B------:R-:W-:Y:S01]  /*ccd0*/  FMUL.FTZ R58, R53, R56.reuse ;  /* 0x00000038353a7220 */ /* 0x080fe20000410000 */
[----:B------:R-:W-:Y:S02]  /*cce0*/  HADD2.F32 R54, -RZ, R52.H1_H1 ;  /* 0x30000034ff367230 */ /* 0x000fe40000004100 */
[C---:B------:R-:W-:Y:S01]  /*ccf0*/  FMUL.FTZ R56, R49.reuse, R56 ;  /* 0x0000003831387220 */ /* 0x040fe20000410000 */
[----:B------:R-:W-:Y:S02]  /*cd00*/  HADD2.F32 R51, -RZ, R51.H1_H1 ;  /* 0x30000033ff337230 */ /* 0x000fe40000004100 */
[----:B------:R-:W-:Y:S01]  /*cd10*/  FFMA.FTZ R49, R49, R50, -R58 ;  /* 0x0000003231317223 */ /* 0x000fe2000001083a */
[----:B------:R-:W-:Y:S01]  /*cd20*/  F2FP.F16.E4M3.UNPACK_B R55, R46.H1 ;  /* 0x0000002eff37723e */ /* 0x000fe200030006ff */
[----:B------:R-:W-:Y:S01]  /*cd30*/  FFMA.FTZ R50, R53, R50, R56 ;  /* 0x0000003235327223 */ /* 0x000fe20000010038 */
[----:B------:R-:W-:Y:S01]  /*cd40*/  F2FP.F16.E4M3.UNPACK_B R56, R149.H1 ;  /* 0x00000095ff38723e */ /* 0x000fe200030006ff */
[----:B------:R-:W-:-:S02]  /*cd50*/  HADD2.F32 R150, -RZ, R150.H1_H1 ;  /* 0x30000096ff967230 */ /* 0x000fc40000004100 */
[CC--:B------:R-:W-:Y:S01]  /*cd60*/  FMUL.FTZ R52, R54.reuse, R148.reuse ;  /* 0x0000009436347220 */ /* 0x0c0fe20000410000 */
[C---:B------:R-:W-:Y:S01]  /*cd70*/  FMUL.FTZ R59, R51.reuse, R148 ;  /* 0x00000094333b7220 */ /* 0x040fe20000410000 */
[----:B------:R-:W-:Y:S01]  /*cd80*/  F2FP.F16.E4M3.UNPACK_B R58, R151.H1 ;  /* 0x00000097ff3a723e */ /* 0x000fe200030006ff */
[----:B------:R-:W-:Y:S01]  /*cd90*/  HADD2.F32 R68, -RZ, R56.H0_H0 ;  /* 0x20000038ff447230 */ /* 0x000fe20000004100 */
[----:B------:R-:W-:Y:S01]  /*cda0*/  F2FP.F16.E4M3.UNPACK_B R53, R45.H1 ;  /* 0x0000002dff35723e */ /* 0x000fe200030006ff */
[----:B------:R-:W-:Y:S02]  /*cdb0*/  HADD2.F32 R57, -RZ, R55.H0_H0 ;  /* 0x20000037ff397230 */ /* 0x000fe40000004100 */
[-C--:B------:R-:W-:Y:S01]  /*cdc0*/  FFMA.FTZ R52, R51, R150.reuse, -R52 ;  /* 0x0000009633347223 */ /* 0x080fe20000010834 */
[----:B------:R-:W-:Y:S01]  /*cdd0*/  FFMA.FTZ R51, R54, R150, R59 ;  /* 0x0000009636337223 */ /* 0x000fe2000001003b */
[----:B------:R-:W-:Y:S01]  /*cde0*/  HADD2.F32 R59, -RZ, R58.H0_H0 ;  /* 0x2000003aff3b7230 */ /* 0x000fe20000004100 */
[----:B------:R-:W-:Y:S01]  /*cdf0*/  F2FP.F16.E4M3.UNPACK_B R149, R149 ;  /* 0x00000095ff95723e */ /* 0x000fe200020006ff */
[----:B------:R-:W-:-:S02]  /*ce00*/  HADD2.F32 R54, -RZ, R53.H0_H0 ;  /* 0x20000035ff367230 */ /* 0x000fc40000004100 */
[-C--:B------:R-:W-:Y:S01]  /*ce10*/  FMUL.FTZ R71, R57, R68.reuse ;  /* 0x0000004439477220 */ /* 0x080fe20000410000 */
[----:B------:R-:W-:Y:S01]  /*ce20*/  HADD2.F32 R69, -RZ, R56.H1_H1 ;  /* 0x30000038ff457230 */ /* 0x000fe20000004100 */
[----:B------:R-:W-:Y:S01]  /*ce30*/  F2FP.F16.E4M3.UNPACK_B R45, R45 ;  /* 0x0000002dff2d723e */ /* 0x000fe200020006ff */
[----:B------:R-:W-:Y:S02]  /*ce40*/  HADD2.F32 R55, -RZ, R55.H1_H1 ;  /* 0x30000037ff377230 */ /* 0x000fe40000004100 */
[C---:B------:R-:W-:Y:S01]  /*ce50*/  FMUL.FTZ R68, R54.reuse, R68 ;  /* 0x0000004436447220 */ /* 0x040fe20000410000 */
[----:B------:R-:W-:Y:S02]  /*ce60*/  HADD2.F32 R56, -RZ, R53.H1_H1 ;  /* 0x30000035ff387230 */ /* 0x000fe40000004100 */
[----:B------:R-:W-:Y:S01]  /*ce70*/  FFMA.FTZ R53, R54, R59, -R71 ;  /* 0x0000003b36357223 */ /* 0x000fe20000010847 */
[----:B------:R-:W-:Y:S02]  /*ce80*/  HADD2.F32 R58, -RZ, R58.H1_H1 ;  /* 0x3000003aff3a7230 */ /* 0x000fe40000004100 */
[----:B------:R-:W-:Y:S01]  /*ce90*/  FMUL.FTZ R71, R55, R69 ;  /* 0x0000004537477220 */ /* 0x000fe20000410000 */
[----:B------:R-:W-:Y:S01]  /*cea0*/  FFMA.FTZ R54, R57, R59, R68 ;  /* 0x0000003b39367223 */ /* 0x000fe20000010044 */
[C---:B------:R-:W-:Y:S01]  /*ceb0*/  FMUL.FTZ R70, R56.reuse, R69 ;  /* 0x0000004538467220 */ /* 0x040fe20000410000 */
[----:B------:R-:W-:Y:S01]  /*cec0*/  F2FP.F16.E4M3.UNPACK_B R151, R151 ;  /* 0x00000097ff97723e */ /* 0x000fe200020006ff */
[----:B------:R-:W-:Y:S01]  /*ced0*/  FFMA.FTZ R56, R56, R58, -R71 ;  /* 0x0000003a38387223 */ /* 0x000fe20000010847 */
[----:B------:R-:W-:-:S02]  /*cee0*/  HADD2.F32 R59, -RZ, R149.H0_H0 ;  /* 0x20000095ff3b7230 */ /* 0x000fc40000004100 */
[----:B------:R-:W-:Y:S01]  /*cef0*/  FFMA.FTZ R71, R55, R58, R70 ;  /* 0x0000003a37477223 */ /* 0x000fe20000010046 */
[----:B------:R-:W-:Y:S01]  /*cf00*/  F2FP.F16.E4M3.UNPACK_B R55, R46 ;  /* 0x0000002eff37723e */ /* 0x000fe200020006ff */
[----:B------:R-:W-:Y:S01]  /*cf10*/  HADD2.F32 R70, -RZ, R149.H1_H1 ;  /* 0x30000095ff467230 */ /* 0x000fe20000004100 */
[----:B------:R-:W-:Y:S01]  /*cf20*/  F2FP.SATFINITE.E4M3.F32.PACK_AB_MERGE_C R42, R47, R42, RZ ;  /* 0x0000002a2f2a723e */ /* 0x000fe200048070ff */
[----:B------:R-:W-:Y:S01]  /*cf30*/  HADD2.F32 R46, -RZ, R45.H0_H0 ;  /* 0x2000002dff2e7230 */ /* 0x000fe20000004100 */
[----:B------:R-:W-:Y:S01]  /*cf40*/  F2FP.SATFINITE.E4M3.F32.PACK_AB_MERGE_C R71, R71, R54, RZ ;  /* 0x000000364747723e */ /* 0x000fe200048070ff */
[--C-:B------:R-:W-:Y:S01]  /*cf50*/  HADD2.F32 R57, -RZ, R55.reuse.H0_H0 ;  /* 0x20000037ff397230 */ /* 0x100fe20000004100 */
[----:B------:R-:W-:Y:S01]  /*cf60*/  F2FP.F16.E4M3.UNPACK_B R54, R38 ;  /* 0x00000026ff36723e */ /* 0x000fe200020006ff */
[----:B------:R-:W-:Y:S02]  /*cf70*/  HADD2.F32 R55, -RZ, R55.H1_H1 ;  /* 0x30000037ff377230 */ /* 0x000fe40000004100 */
[----:B------:R-:W-:Y:S01]  /*cf80*/  FMUL.FTZ R76, R46, R59 ;  /* 0x0000003b2e4c7220 */ /* 0x000fe20000410000 */
[----:B------:R-:W-:-:S02]  /*cf90*/  HADD2.F32 R45, -RZ, R45.H1_H1 ;  /* 0x3000002dff2d7230 */ /* 0x000fc40000004100 */
[----:B------:R-:W-:Y:S01]  /*cfa0*/  FMUL.FTZ R69, R57, R59 ;  /* 0x0000003b39457220 */ /* 0x000fe20000410000 */
[--C-:B------:R-:W-:Y:S02]  /*cfb0*/  HADD2.F32 R68, -RZ, R151.reuse.H1_H1 ;  /* 0x30000097ff447230 */ /* 0x100fe40000004100 */
[-C--:B------:R-:W-:Y:S01]  /*cfc0*/  FMUL.FTZ R78, R55, R70.reuse ;  /* 0x00000046374e7220 */ /* 0x080fe20000410000 */
[----:B------:R-:W-:Y:S02]  /*cfd0*/  HADD2.F32 R58, -RZ, R151.H0_H0 ;  /* 0x20000097ff3a7230 */ /* 0x000fe40000004100 */
[C---:B------:R-:W-:Y:S01]  /*cfe0*/  FMUL.FTZ R70, R45.reuse, R70 ;  /* 0x000000462d467220 */ /* 0x040fe20000410000 */
[----:B------:R-:W-:Y:S01]  /*cff0*/  FFMA.FTZ R78, R45, R68, -R78 ;  /* 0x000000442d4e7223 */ /* 0x000fe2000001084e */
[----:B------:R-:W-:Y:S01]  /*d000*/  F2FP.SATFINITE.E4M3.F32.PACK_AB_MERGE_C R45, R48, R43, RZ ;  /* 0x0000002b302d723e */ /* 0x000fe200048070ff */
[-C--:B------:R-:W-:Y:S01]  /*d010*/  FFMA.FTZ R69, R46, R58.reuse, -R69 ;  /* 0x0000003a2e457223 */ /* 0x080fe20000010845 */
[----:B------:R-:W-:Y:S01]  /*d020*/  F2FP.SATFINITE.E4M3.F32.PACK_AB_MERGE_C R43, R56, R53, RZ ;  /* 0x00000035382b723e */ /* 0x000fe200048070ff */
[----:B------:R-:W-:Y:S01]  /*d030*/  FFMA.FTZ R76, R57, R58, R76 ;  /* 0x0000003a394c7223 */ /* 0x000fe2000001004c */
[----:B------:R-:W-:Y:S01]  /*d040*/  F2FP.F16.E4M3.UNPACK_B R53, R37 ;  /* 0x00000025ff35723e */ /* 0x000fe200020006ff */
[----:B------:R-:W-:Y:S01]  /*d050*/  FFMA.FTZ R55, R55, R68, R70 ;  /* 0x0000004437377223 */ /* 0x000fe20000010046 */
[----:B------:R-:W-:-:S02]  /*d060*/  F2FP.F16.E4M3.UNPACK_B R48, R13 ;  /* 0x0000000dff30723e */ /* 0x000fc400020006ff */
[----:B------:R-:W-:Y:S01]  /*d070*/  F2FP.SATFINITE.E4M3.F32.PACK_AB_MERGE_C R46, R52, R49, R42 ;  /* 0x00000031342e723e */ /* 0x000fe2000480702a */
[--C-:B------:R-:W-:Y:S01]  /*d080*/  HADD2.F32 R49, -RZ, R53.reuse.H0_H0 ;  /* 0x20000035ff317230 */ /* 0x100fe20000004100 */
[----:B------:R-:W-:Y:S01]  /*d090*/  F2FP.SATFINITE.E4M3.F32.PACK_AB_MERGE_C R45, R51, R50, R45 ;  /* 0x00000032332d723e */ /* 0x000fe2000480702d */
[----:B------:R-:W-:Y:S01]  /*d0a0*/  HADD2.F32 R50, -RZ, R54.H0_H0 ;  /* 0x20000036ff327230 */ /* 0x000fe20000004100 */
[----:B------:R-:W-:Y:S01]  /*d0b0*/  F2FP.F16.E4M3.UNPACK_B R51, R36 ;  /* 0x00000024ff33723e */ /* 0x000fe200020006ff */
[----:B------:R-:W-:Y:S01]  /*d0c0*/  HADD2.F32 R47, -RZ, R48.H0_H0 ;  /* 0x20000030ff2f7230 */ /* 0x000fe20000004100 */
[----:B------:R-:W-:Y:S01]  /*d0d0*/  F2FP.SATFINITE.E4M3.F32.PACK_AB_MERGE_C R42, R55, R76, R71 ;  /* 0x0000004c372a723e */ /* 0x000fe20004807047 */
[----:B------:R-:W-:Y:S02]  /*d0e0*/  HADD2.F32 R53, -RZ, R53.H1_H1 ;  /* 0x30000035ff357230 */ /* 0x000fe40000004100 */
[----:B------:R-:W-:Y:S01]  /*d0f0*/  FMUL.FTZ R56, R49, R50 ;  /* 0x0000003231387220 */ /* 0x000fe20000410000 */
[----:B------:R-:W-:-:S02]  /*d100*/  HADD2.F32 R52, -RZ, R51.H0_H0 ;  /* 0x20000033ff347230 */ /* 0x000fc40000004100 */
[C---:B------:R-:W-:Y:S01]  /*d110*/  FMUL.FTZ R58, R47.reuse, R50 ;  /* 0x000000322f3a7220 */ /* 0x040fe20000410000 */
[----:B------:R-:W-:Y:S01]  /*d120*/  HADD2.F32 R54, -RZ, R54.H1_H1 ;  /* 0x30000036ff367230 */ /* 0x000fe20000004100 */
[----:B------:R-:W-:Y:S01]  /*d130*/  F2FP.F16.E4M3.UNPACK_B R36, R36.H1 ;  /* 0x00000024ff24723e */ /* 0x000fe200030006ff */
[----:B------:R-:W-:Y:S02]  /*d140*/  HADD2.F32 R50, -RZ, R48.H1_H1 ;  /* 0x30000030ff327230 */ /* 0x000fe40000004100 */
[-C--:B------:R-:W-:Y:S01]  /*d150*/  FFMA.FTZ R47, R47, R52.reuse, -R56 ;  /* 0x000000342f2f7223 */ /* 0x080fe20000010838 */
[----:B------:R-:W-:Y:S01]  /*d160*/  FFMA.FTZ R48, R49, R52, R58 ;  /* 0x0000003431307223 */ /* 0x000fe2000001003a */
[----:B------:R-:W-:Y:S02]  /*d170*/  HADD2.F32 R52, -RZ, R51.H1_H1 ;  /* 0x30000033ff347230 */ /* 0x000fe40000004100 */
[-C--:B------:R-:W-:Y:S01]  /*d180*/  FMUL.FTZ R55, R53, R54.reuse ;  /* 0x0000003635377220 */ /* 0x080fe20000410000 */
[----:B------:R-:W-:Y:S01]  /*d190*/  FMUL.FTZ R56, R50, R54 ;  /* 0x0000003632387220 */ /* 0x000fe20000410000 */
[----:B------:R-:W-:-:S02]  /*d1a0*/  F2FP.F16.E4M3.UNPACK_B R51, R37.H1 ;  /* 0x00000025ff33723e */ /* 0x000fc400030006ff */
[----:B------:R-:W-:Y:S01]  /*d1b0*/  F2FP.F16.E4M3.UNPACK_B R54, R38.H1 ;  /* 0x00000026ff36723e */ /* 0x000fe200030006ff */
[-C--:B------:R-:W-:Y:S01]  /*d1c0*/  FFMA.FTZ R50, R50, R52.reuse, -R55 ;  /* 0x0000003432327223 */ /* 0x080fe20000010837 */
[----:B------:R-:W-:Y:S01]  /*d1d0*/  F2FP.F16.E4M3.UNPACK_B R49, R13.H1 ;  /* 0x0000000dff31723e */ /* 0x000fe200030006ff */
[----:B------:R-:W-:Y:S01]  /*d1e0*/  FFMA.FTZ R13, R53, R52, R56 ;  /* 0x00000034350d7223 */ /* 0x000fe20000010038 */
[----:B------:R-:W-:Y:S01]  /*d1f0*/  HADD2.F32 R38, -RZ, R51.H0_H0 ;  /* 0x20000033ff267230 */ /* 0x000fe20000004100 */
[-C--:B------:R-:W-:Y:S01]  /*d200*/  F2FP.F16.E4M3.UNPACK_B R68, R14.reuse ;  /* 0x0000000eff44723e */ /* 0x080fe200020006ff */
[----:B------:R-:W-:Y:S01]  /*d210*/  HADD2.F32 R53, -RZ, R54.H0_H0 ;  /* 0x20000036ff357230 */ /* 0x000fe20000004100 */
[----:B------:R-:W-:Y:S01]  /*d220*/  F2FP.SATFINITE.E4M3.F32.PACK_AB_MERGE_C R43, R78, R69, R43 ;  /* 0x000000454e2b723e */ /* 0x000fe2000480702b */
[----:B------:R-:W-:Y:S01]  /*d230*/  HADD2.F32 R37, -RZ, R49.H0_H0 ;  /* 0x20000031ff257230 */ /* 0x000fe20000004100 */
[----:B------:R-:W-:Y:S01]  /*d240*/  F2FP.F16.E4M3.UNPACK_B R69, R14.H1 ;  /* 0x0000000eff45723e */ /* 0x000fe200030006ff */
[----:B------:R-:W-:-:S02]  /*d250*/  HADD2.F32 R52, -RZ, R51.H1_H1 ;  /* 0x30000033ff347230 */ /* 0x000fc40000004100 */
[-C--:B------:R-:W-:Y:S01]  /*d260*/  FMUL.FTZ R56, R38, R53.reuse ;  /* 0x0000003526387220 */ /* 0x080fe20000410000 */
[----:B------:R-:W-:Y:S02]  /*d270*/  HADD2.F32 R55, -RZ, R54.H1_H1 ;  /* 0x30000036ff377230 */ /* 0x000fe40000004100 */
[----:B------:R-:W-:Y:S01]  /*d280*/  FMUL.FTZ R53, R37, R53 ;  /* 0x0000003525357220 */ /* 0x000fe20000410000 */
[----:B------:R-:W-:Y:S01]  /*d290*/  HADD2.F32 R49, -RZ, R49.H1_H1 ;  /* 0x30000031ff317230 */ /* 0x000fe20000004100 */
[----:B------:R-:W-:Y:S01]  /*d2a0*/  F2FP.F16.E4M3.UNPACK_B R57, R12 ;  /* 0x0000000cff39723e */ /* 0x000fe200020006ff */
[--C-:B------:R-:W-:Y:S02]  /*d2b0*/  HADD2.F32 R51, -RZ, R36.reuse.H0_H0 ;  /* 0x20000024ff337230 */ /* 0x100fe40000004100 */
[-C--:B------:R-:W-:Y:S01]  /*d2c0*/  FMUL.FTZ R58, R52, R55.reuse ;  /* 0x00000037343a7220 */ /* 0x080fe20000410000 */
[----:B------:R-:W-:Y:S02]  /*d2d0*/  HADD2.F32 R54, -RZ, R36.H1_H1 ;  /* 0x30000024ff367230 */ /* 0x000fe40000004100 */
[----:B------:R-:W-:Y:S01]  /*d2e0*/  FMUL.FTZ R55, R49, R55 ;  /* 0x0000003731377220 */ /* 0x000fe20000410000 */
[----:B------:R-:W-:-:S02]  /*d2f0*/  HADD2.F32 R71, -RZ, R69.H0_H0 ;  /* 0x20000045ff477230 */ /* 0x000fc40000004100 */
[-C--:B------:R-:W-:Y:S01]  /*d300*/  FFMA.FTZ R36, R37, R51.reuse, -R56 ;  /* 0x0000003325247223 */ /* 0x080fe20000010838 */
[----:B------:R-:W-:Y:S01]  /*d310*/  FFMA.FTZ R37, R38, R51, R53 ;  /* 0x0000003326257223 */ /* 0x000fe20000010035 */
[----:B------:R-:W-:Y:S01]  /*d320*/  F2FP.F16.E4M3.UNPACK_B R53, R39 ;  /* 0x00000027ff35723e */ /* 0x000fe200020006ff */
[-C--:B------:R-:W-:Y:S01]  /*d330*/  FFMA.FTZ R49, R49, R54.reuse, -R58 ;  /* 0x0000003631317223 */ /* 0x080fe2000001083a */
[----:B------:R-:W-:Y:S01]  /*d340*/  FFMA.FTZ R38, R52, R54, R55 ;  /* 0x0000003634267223 */ /* 0x000fe20000010037 */
[----:B------:R-:W-:Y:S01]  /*d350*/  F2FP.F16.E4M3.UNPACK_B R51, R15 ;  /* 0x0000000fff33723e */ /* 0x000fe200020006ff */
[----:B------:R-:W-:Y:S01]  /*d360*/  HADD2.F32 R14, -RZ, R57.H0_H0 ;  /* 0x20000039ff0e7230 */ /* 0x000fe20000004100 */
[----:B------:R-:W-:Y:S01]  /*d370*/  F2FP.F16.E4M3.UNPACK_B R54, R39.H1 ;  /* 0x00000027ff36723e */ /* 0x000fe200030006ff */
[----:B------:R-:W-:Y:S01]  /*d380*/  HADD2.F32 R55, -RZ, R53.H0_H0 ;  /* 0x20000035ff377230 */ /* 0x000fe20000004100 */
[----:B------:R-:W-:Y:S01]  /*d390*/  F2FP.F16.E4M3.UNPACK_B R15, R15.H1 ;  /* 0x0000000fff0f723e */ /* 0x000fe200030006ff */
[----:B------:R-:W-:Y:S01]  /*d3a0*/  HADD2.F32 R39, -RZ, R51.H0_H0 ;  /* 0x20000033ff277230 */ /* 0x000fe20000004100 */
[----:B------:R-:W-:Y:S01]  /*d3b0*/  F2FP.F16.E4M3.UNPACK_B R58, R12.H1 ;  /* 0x0000000cff3a723e */ /* 0x000fe200030006ff */
        /* <DEDUP_REMOVED lines=8> */
[----:B------:R-:W-:Y:S02]  /*d440*/  HADD2.F32 R69, -RZ, R69.H1_H1 ;  /* 0x30000045ff457230 */ /* 0x000fe40000004100 */
[-C--:B------:R-:W-:Y:S01]  /*d450*/  FMUL.FTZ R77, R56, R71.reuse ;  /* 0x00000047384d7220 */ /* 0x080fe20000410000 */
[----:B------:R-:W-:Y:S02]  /*d460*/  HADD2.F32 R15, -RZ, R15.H1_H1 ;  /* 0x3000000fff0f7230 */ /* 0x000fe40000004100 */
[----:B------:R-:W-:Y:S01]  /*d470*/  FMUL.FTZ R71, R52, R71 ;  /* 0x0000004734477220 */ /* 0x000fe20000410000 */
[----:B------:R-:W-:-:S02]  /*d480*/  HADD2.F32 R59, -RZ, R58.H0_H0 ;  /* 0x2000003aff3b7230 */ /* 0x000fc40000004100 */
[----:B------:R-:W-:Y:S01]  /*d490*/  FFMA.FTZ R12, R39, R14, -R70 ;  /* 0x0000000e270c7223 */ /* 0x000fe20000010846 */
[----:B------:R-:W-:Y:S02]  /*d4a0*/  HADD2.F32 R53, -RZ, R53.H1_H1 ;  /* 0x30000035ff357230 */ /* 0x000fe40000004100 */
[-C--:B------:R-:W-:Y:S01]  /*d4b0*/  FMUL.FTZ R70, R54, R69.reuse ;  /* 0x0000004536467220 */ /* 0x080fe20000410000 */
[----:B------:R-:W-:Y:S02]  /*d4c0*/  HADD2.F32 R68, -RZ, R68.H1_H1 ;  /* 0x30000044ff447230 */ /* 0x000fe40000004100 */
[----:B------:R-:W-:Y:S01]  /*d4d0*/  FMUL.FTZ R69, R15, R69 ;  /* 0x000000450f457220 */ /* 0x000fe20000410000 */
[----:B------:R-:W-:Y:S02]  /*d4e0*/  HADD2.F32 R51, -RZ, R51.H1_H1 ;  /* 0x30000033ff337230 */ /* 0x000fe40000004100 */
[----:B------:R-:W-:Y:S01]  /*d4f0*/  FFMA.FTZ R77, R52, R59, -R77 ;  /* 0x0000003b344d7223 */ /* 0x000fe2000001084d */
[----:B------:R-:W-:-:S02]  /*d500*/  HADD2.F32 R58, -RZ, R58.H1_H1 ;  /* 0x3000003aff3a7230 */ /* 0x000fc40000004100 */
[----:B------:R-:W-:Y:S01]  /*d510*/  FFMA.FTZ R71, R56, R59, R71 ;  /* 0x0000003b38477223 */ /* 0x000fe20000010047 */
[----:B------:R-:W-:Y:S02]  /*d520*/  HADD2.F32 R52, -RZ, R57.H1_H1 ;  /* 0x30000039ff347230 */ /* 0x000fe40000004100 */
[-C--:B------:R-:W-:Y:S01]  /*d530*/  FMUL.FTZ R56, R53, R68.reuse ;  /* 0x0000004435387220 */ /* 0x080fe20000410000 */
[----:B------:R-:W-:Y:S01]  /*d540*/  FMUL.FTZ R68, R51, R68 ;  /* 0x0000004433447220 */ /* 0x000fe20000410000 */
[-C--:B------:R-:W-:Y:S01]  /*d550*/  FFMA.FTZ R70, R15, R58.reuse, -R70 ;  /* 0x0000003a0f467223 */ /* 0x080fe20000010846 */
[----:B------:R-:W-:Y:S01]  /*d560*/  FFMA.FTZ R54, R54, R58, R69 ;  /* 0x0000003a36367223 */ /* 0x000fe20000010045 */
[----:B------:R-:W-:Y:S01]  /*d570*/  FFMA.FTZ R14, R55, R14, R76 ;  /* 0x0000000e370e7223 */ /* 0x000fe2000001004c */
[-C--:B------:R-:W-:Y:S01]  /*d580*/  FFMA.FTZ R51, R51, R52.reuse, -R56 ;  /* 0x0000003433337223 */ /* 0x080fe20000010838 */
[----:B------:R-:W-:Y:S01]  /*d590*/  FFMA.FTZ R53, R53, R52, R68 ;  /* 0x0000003435357223 */ /* 0x000fe20000010044 */
[----:B------:R-:W-:Y:S01]  /*d5a0*/  F2FP.SATFINITE.E4M3.F32.PACK_AB_MERGE_C R70, R70, R77, RZ ;  /* 0x0000004d4646723e */ /* 0x000fe200048070ff */
[----:B------:R-:W-:Y:S01]  /*d5b0*/  IMAD.MOV.U32 R38, RZ, RZ, R42 ;  /* 0x000000ffff267224 */ /* 0x000fe200078e002a */
[----:B------:R-:W-:-:S02]  /*d5c0*/  F2FP.SATFINITE.E4M3.F32.PACK_AB_MERGE_C R54, R54, R71, RZ ;  /* 0x000000473636723e */ /* 0x000fc400048070ff */
[----:B------:R-:W-:Y:S01]  /*d5d0*/  F2FP.SATFINITE.E4M3.F32.PACK_AB_MERGE_C R47, R50, R47, R36 ;  /* 0x0000002f322f723e */ /* 0x000fe20004807024 */
[----:B------:R-:W-:Y:S01]  /*d5e0*/  IMAD.MOV.U32 R36, RZ, RZ, R45 ;  /* 0x000000ffff247224 */ /* 0x000fe200078e002d */
[----:B------:R-:W-:Y:S02]  /*d5f0*/  F2FP.SATFINITE.E4M3.F32.PACK_AB_MERGE_C R15, R51, R12, R70 ;  /* 0x0000000c330f723e */ /* 0x000fe40004807046 */
[----:B------:R-:W-:Y:S01]  /*d600*/  F2FP.SATFINITE.E4M3.F32.PACK_AB_MERGE_C R37, R13, R48, R37 ;  /* 0x000000300d25723e */ /* 0x000fe20004807025 */
[----:B------:R-:W-:Y:S01]  /*d610*/  IMAD.MOV.U32 R13, RZ, RZ, R47 ;  /* 0x000000ffff0d7224 */ /* 0x000fe200078e002f */
[----:B------:R-:W-:Y:S01]  /*d620*/  F2FP.SATFINITE.E4M3.F32.PACK_AB_MERGE_C R39, R53, R14, R54 ;  /* 0x0000000e3527723e */ /* 0x000fe20004807036 */
[----:B------:R-:W-:Y:S01]  /*d630*/  IMAD.MOV.U32 R14, RZ, RZ, R43 ;  /* 0x000000ffff0e7224 */ /* 0x000fe200078e002b */
[----:B------:R-:W-:-:S07]  /*d640*/  MOV R12, R46 ;  /* 0x0000002e000c7202 */ /* 0x000fce0000000f00 */
.L_x_517:
[----:B------:R-:W-:Y:S05]  /*d650*/  BSYNC B2 ;  /* 0x0000000000027941 */ /* 0x000fea0003800000 */
.L_x_516:
[----:B------:R-:W-:Y:S01]  /*d660*/  ISETP.GE.AND P2, PT, R11, R128, PT ;  /* 0x000000800b00720c */ /* 0x000fe20003f46270 */
[----:B0-----:R0:W-:-:S12]  /*d670*/  ST.E.128 desc[UR50][R40.64], R12 ;  /* 0x0000000c28007985 */ /* 0x0011d8000c101d32 */
[----:B------:R-:W-:-:S04]  /*d680*/  @!P2 IADD3 R42, P4, R11, R44, RZ ;  /* 0x0000002c0b2aa210 */ /* 0x000fc80007f9e0ff */
[----:B------:R-:W-:-:S05]  /*d690*/  @!P2 LEA.HI.X.SX32 R43, R11, R120, 0x1, P4 ;  /* 0x000000780b2ba211 */ /* 0x000fca00020f0eff */
[----:B-1----:R0:W-:Y:S04]  /*d6a0*/  @!P2 ST.E.128 desc[UR50][R42.64], R36 ;  /* 0x000000242a00a985 */ /* 0x0021e8000c101d32 */
.L_x_515:
[----:B------:R-:W-:Y:S05]  /*d6b0*/  BSYNC B1 ;  /* 0x0000000000017941 */ /* 0x000fea0003800000 */
.L_x_514:
[----:B------:R-:W-:Y:S01]  /*d6c0*/  ISETP.NE.AND P2, PT, R29, RZ, PT ;  /* 0x000000ff1d00720c */ /* 0x000fe20003f45270 */
[----:B------:R-:W-:-:S12]  /*d6d0*/  BSSY B1, `(.L_x_518) ;  /* 0x00000f2000017945 */ /* 0x000fd80003800000 */
[----:B------:R-:W-:Y:S05]  /*d6e0*/  @!P2 BRA `(.L_x_519) ;  /* 0x0000000c00c0a947 */ /* 0x000fea0003800000 */
[----:B----4-:R-:W-:Y:S01]  /*d6f0*/  SEL R11, R118, R142, !P3 ;  /* 0x0000008e760b7207 */ /* 0x010fe20005800000 */
[----:B------:R-:W-:Y:S01]  /*d700*/  BSSY B2, `(.L_x_520) ;  /* 0x00000e9000027945 */ /* 0x000fe20003800000 */
[----:B0-----:R-:W-:Y:S02]  /*d710*/  IADD3 R40, P2, R26, R44, RZ ;  /* 0x0000002c1a287210 */ /* 0x001fe40007f5e0ff */
[----:B------:R-:W-:Y:S02]  /*d720*/  SHF.R.S32.HI R12, RZ, 0x1f, R11 ;  /* 0x0000001fff0c7819 */ /* 0x000fe4000001140b */
[----:B-1----:R-:W-:Y:S02]  /*d730*/  IADD3.X R41, R120, R111, RZ, P2, !PT ;  /* 0x0000006f78297210 */ /* 0x002fe400017fe4ff */
[----:B------:R-:W-:Y:S02]  /*d740*/  LEA.HI R12, R12, R11, RZ, 0x5 ;  /* 0x0000000b0c0c7211 */ /* 0x000fe400078f28ff */
[----:B------:R-:W-:-:S02]  /*d750*/  ISETP.GE.AND P2, PT, R3, R117, PT ;  /* 0x000000750300720c */ /* 0x000fc40003f46270 */
        /* <DEDUP_REMOVED lines=18> */
[----:B------:R-:W-:Y:S01]  /*d880*/  LOP3.LUT R45, R73, 0xff0000ff, RZ, 0xc0, !PT ;  /* 0xff0000ff492d7812 */ /* 0x000fe200078ec0ff */
[----:B-1----:R-:W-:Y:S01]  /*d890*/  IMAD.MOV.U32 R48, RZ, RZ, R36 ;  /* 0x000000ffff307224 */ /* 0x002fe200078e0024 */
[----:B------:R-:W-:Y:S01]  /*d8a0*/  SHF.R.U32.HI R50, RZ, 0x8, R61 ;  /* 0x00000008ff327819 */ /* 0x000fe2000001163d */
[----:B------:R-:W-:Y:S01]  /*d8b0*/  IMAD.SHL.U32 R12, R43, 0x100, RZ ;  /* 0x000001002b0c7824 */ /* 0x000fe200078e00ff */
[----:B------:R-:W-:Y:S01]  /*d8c0*/  SHF.R.U32.HI R46, RZ, 0x8, R63 ;  /* 0x00000008ff2e7819 */ /* 0x000fe2000001163f */
[----:B------:R-:W-:Y:S01]  /*d8d0*/  IMAD.MOV.U32 R43, RZ, RZ, R14 ;  /* 0x000000ffff2b7224 */ /* 0x000fe200078e000e */
[----:B------:R-:W-:Y:S01]  /*d8e0*/  SHF.R.U32.HI R55, RZ, 0x8, R75 ;  /* 0x00000008ff377819 */ /* 0x000fe2000001164b */
[----:B------:R-:W-:Y:S01]  /*d8f0*/  IMAD.SHL.U32 R36, R50, 0x100, RZ ;  /* 0x0000010032247824 */ /* 0x000fe200078e00ff */
[----:B------:R-:W-:Y:S01]  /*d900*/  SHF.R.U32.HI R57, RZ, 0x10, R73 ;  /* 0x00000010ff397819 */ /* 0x000fe20000011649 */
[----:B------:R-:W-:Y:S01]  /*d910*/  IMAD.SHL.U32 R46, R46, 0x100, RZ ;  /* 0x000001002e2e7824 */ /* 0x000fe200078e00ff */
[----:B------:R-:W-:-:S02]  /*d920*/  LOP3.LUT R45, R45, 0xff00, R12, 0xf8, !PT ;  /* 0x0000ff002d2d7812 */ /* 0x000fc400078ef80c */
[----:B------:R-:W-:Y:S01]  /*d930*/  SHF.R.U32.HI R56, RZ, 0x10, R75 ;  /* 0x00000010ff387819 */ /* 0x000fe2000001164b */
[----:B------:R-:W-:Y:S01]  /*d940*/  IMAD.U32 R14, R57, 0x10000, RZ ;  /* 0x00010000390e7824 */ /* 0x000fe200078e00ff */
[----:B------:R-:W-:Y:S02]  /*d950*/  LOP3.LUT R49, R75, 0xff0000ff, RZ, 0xc0, !PT ;  /* 0xff0000ff4b317812 */ /* 0x000fe400078ec0ff */
[----:B------:R-:W-:Y:S02]  /*d960*/  SHF.L.U32 R12, R55, 0x8, RZ ;  /* 0x00000008370c7819 */ /* 0x000fe400000006ff */
[----:B------:R-:W-:Y:S02]  /*d970*/  LOP3.LUT R51, R61, 0xff0000ff, RZ, 0xc0, !PT ;  /* 0xff0000ff3d337812 */ /* 0x000fe400078ec0ff */
[----:B------:R-:W-:Y:S02]  /*d980*/  LOP3.LUT R53, R63, 0xff0000ff, RZ, 0xc0, !PT ;  /* 0xff0000ff3f357812 */ /* 0x000fe400078ec0ff */
[----:B------:R-:W-:-:S02]  /*d990*/  MOV R42, R13 ;  /* 0x0000000d002a7202 */ /* 0x000fc40000000f00 */
[----:B------:R-:W-:Y:S01]  /*d9a0*/  LOP3.LUT R13, R49, 0xff00, R12, 0xf8, !PT ;  /* 0x0000ff00310d7812 */ /* 0x000fe200078ef80c */
[----:B------:R-:W-:Y:S01]  /*d9b0*/  IMAD.U32 R12, R56, 0x10000, RZ ;  /* 0x00010000380c7824 */ /* 0x000fe200078e00ff */
[----:B------:R-:W-:Y:S02]  /*d9c0*/  LOP3.LUT R55, R51, 0xff00, R36, 0xf8, !PT ;  /* 0x0000ff0033377812 */ /* 0x000fe400078ef824 */
[----:B------:R-:W-:Y:S02]  /*d9d0*/  LOP3.LUT R57, R53, 0xff00, R46, 0xf8, !PT ;  /* 0x0000ff0035397812 */ /* 0x000fe400078ef82e */
[----:B------:R-:W-:Y:S02]  /*d9e0*/  F2FP.F16.E4M3.UNPACK_B R53, R143.H1 ;  /* 0x0000008fff35723e */ /* 0x000fe400030006ff */
[----:B------:R-:W-:Y:S02]  /*d9f0*/  F2FP.F16.E4M3.UNPACK_B R51, R48.H1 ;  /* 0x00000030ff33723e */ /* 0x000fe400030006ff */
[----:B------:R-:W-:-:S02]  /*da00*/  F2FP.F16.E4M3.UNPACK_B R49, R47.H1 ;  /* 0x0000002fff31723e */ /* 0x000fc400030006ff */
[----:B------:R-:W-:Y:S01]  /*da10*/  SHF.R.U32.HI R54, RZ, 0x10, R63 ;  /* 0x00000010ff367819 */ /* 0x000fe2000001163f */
[----:B------:R-:W-:Y:S01]  /*da20*/  HADD2.F32 R46, -RZ, R51.H0_H0 ;  /* 0x20000033ff2e7230 */ /* 0x000fe20000004100 */
[----:B------:R-:W-:Y:S02]  /*da30*/  SHF.R.U32.HI R52, RZ, 0x10, R61 ;  /* 0x00000010ff347819 */ /* 0x000fe4000001163d */
[----:B------:R-:W-:Y:S01]  /*da40*/  LOP3.LUT R14, R45, 0xff0000, R14, 0xf8, !PT ;  /* 0x00ff00002d0e7812 */ /* 0x000fe200078ef80e */
[----:B------:R-:W-:Y:S01]  /*da50*/  HADD2.F32 R45, -RZ, R49.H0_H0 ;  /* 0x20000031ff2d7230 */ /* 0x000fe20000004100 */
[----:B------:R-:W-:Y:S01]  /*da60*/  LOP3.LUT R12, R13, 0xff0000, R12, 0xf8, !PT ;  /* 0x00ff00000d0c7812 */ /* 0x000fe200078ef80c */
[--C-:B------:R-:W-:Y:S01]  /*da70*/  HADD2.F32 R13, -RZ, R53.reuse.H0_H0 ;  /* 0x20000035ff0d7230 */ /* 0x100fe20000004100 */
[----:B------:R-:W-:Y:S01]  /*da80*/  F2FP.F16.E4M3.UNPACK_B R50, R145.H1 ;  /* 0x00000091ff32723e */ /* 0x000fe200030006ff */
[----:B------:R-:W-:Y:S01]  /*da90*/  IMAD.U32 R54, R54, 0x10000, RZ ;  /* 0x0001000036367824 */ /* 0x000fe200078e00ff */
[----:B------:R-:W-:Y:S01]  /*daa0*/  SHF.L.U32 R36, R52, 0x10, RZ ;  /* 0x0000001034247819 */ /* 0x000fe200000006ff */
[----:B------:R-:W-:-:S02]  /*dab0*/  HADD2.F32 R53, -RZ, R53.H1_H1 ;  /* 0x30000035ff357230 */ /* 0x000fc40000004100 */
[CC--:B------:R-:W-:Y:S01]  /*dac0*/  FMUL.FTZ R56, R46.reuse, R13.reuse ;  /* 0x0000000d2e387220 */ /* 0x0c0fe20000410000 */
[--C-:B------:R-:W-:Y:S02]  /*dad0*/  HADD2.F32 R52, -RZ, R50.reuse.H0_H0 ;  /* 0x20000032ff347230 */ /* 0x100fe40000004100 */
[----:B------:R-:W-:Y:S01]  /*dae0*/  FMUL.FTZ R59, R45, R13 ;  /* 0x0000000d2d3b7220 */ /* 0x000fe20000410000 */
[----:B------:R-:W-:Y:S01]  /*daf0*/  LOP3.LUT R36, R55, 0xff0000, R36, 0xf8, !PT ;  /* 0x00ff000037247812 */ /* 0x000fe200078ef824 */
[----:B------:R-:W-:Y:S01]  /*db00*/  HADD2.F32 R55, -RZ, R50.H1_H1 ;  /* 0x30000032ff377230 */ /* 0x000fe20000004100 */
[----:B------:R-:W-:Y:S01]  /*db10*/  LOP3.LUT R13, R57, 0xff0000, R54, 0xf8, !PT ;  /* 0x00ff0000390d7812 */ /* 0x000fe200078ef836 */
[-C--:B------:R-:W-:Y:S01]  /*db20*/  FFMA.FTZ R45, R45, R52.reuse, -R56 ;  /* 0x000000342d2d7223 */ /* 0x080fe20000010838 */
[----:B------:R-:W-:Y:S01]  /*db30*/  FFMA.FTZ R46, R46, R52, R59 ;  /* 0x000000342e2e7223 */ /* 0x000fe2000001003b */
[----:B------:R-:W-:Y:S01]  /*db40*/  HADD2.F32 R50, -RZ, R49.H1_H1 ;  /* 0x30000031ff327230 */ /* 0x000fe20000004100 */
[----:B------:R-:W-:Y:S01]  /*db50*/  F2FP.F16.E4M3.UNPACK_B R143, R143 ;  /* 0x0000008fff8f723e */ /* 0x000fe200020006ff */
[----:B------:R-:W-:Y:S01]  /*db60*/  HADD2.F32 R54, -RZ, R51.H1_H1 ;  /* 0x30000033ff367230 */ /* 0x000fe20000004100 */
[----:B------:R-:W-:-:S02]  /*db70*/  F2FP.F16.E4M3.UNPACK_B R52, R48 ;  /* 0x00000030ff34723e */ /* 0x000fc400020006ff */
[----:B------:R-:W-:Y:S01]  /*db80*/  F2FP.F16.E4M3.UNPACK_B R51, R47 ;  /* 0x0000002fff33723e */ /* 0x000fe200020006ff */
[----:B------:R-:W-:Y:S01]  /*db90*/  FMUL.FTZ R57, R50, R53 ;  /* 0x0000003532397220 */ /* 0x000fe20000410000 */
[----:B------:R-:W-:Y:S01]  /*dba0*/  F2FP.F16.E4M3.UNPACK_B R145, R145 ;  /* 0x00000091ff91723e */ /* 0x000fe200020006ff */
[----:B------:R-:W-:Y:S01]  /*dbb0*/  FMUL.FTZ R47, R54, R53 ;  /* 0x00000035362f7220 */ /* 0x000fe20000410000 */
[----:B------:R-:W-:Y:S02]  /*dbc0*/  HADD2.F32 R56, -RZ, R143.H0_H0 ;  /* 0x2000008fff387230 */ /* 0x000fe40000004100 */
[----:B------:R-:W-:Y:S02]  /*dbd0*/  HADD2.F32 R53, -RZ, R52.H0_H0 ;  /* 0x20000034ff357230 */ /* 0x000fe40000004100 */
[-C--:B------:R-:W-:Y:S01]  /*dbe0*/  FFMA.FTZ R48, R50, R55.reuse, -R47 ;  /* 0x0000003732307223 */ /* 0x080fe2000001082f */
[----:B------:R-:W-:Y:S02]  /*dbf0*/  HADD2.F32 R49, -RZ, R51.H0_H0 ;  /* 0x20000033ff317230 */ /* 0x000fe40000004100 */
[----:B------:R-:W-:Y:S01]  /*dc00*/  FFMA.FTZ R47, R54, R55, R57 ;  /* 0x00000037362f7223 */ /* 0x000fe20000010039 */
[----:B------:R-:W-:-:S02]  /*dc10*/  HADD2.F32 R50, -RZ, R145.H0_H0 ;  /* 0x20000091ff327230 */ /* 0x000fc40000004100 */
[-C--:B------:R-:W-:Y:S01]  /*dc20*/  FMUL.FTZ R58, R53, R56.reuse ;  /* 0x00000038353a7220 */ /* 0x080fe20000410000 */
[----:B------:R-:W-:Y:S02]  /*dc30*/  HADD2.F32 R143, -RZ, R143.H1_H1 ;  /* 0x3000008fff8f7230 */ /* 0x000fe40000004100 */
[C---:B------:R-:W-:Y:S01]  /*dc40*/  FMUL.FTZ R56, R49.reuse, R56 ;  /* 0x0000003831387220 */ /* 0x040fe20000410000 */
[----:B------:R-:W-:Y:S02]  /*dc50*/  HADD2.F32 R54, -RZ, R52.H1_H1 ;  /* 0x30000034ff367230 */ /* 0x000fe40000004100 */
[----:B------:R-:W-:Y:S01]  /*dc60*/  FFMA.FTZ R49, R49, R50, -R58 ;  /* 0x0000003231317223 */ /* 0x000fe2000001083a */
[----:B------:R-:W-:Y:S01]  /*dc70*/  HADD2.F32 R51, -RZ, R51.H1_H1 ;  /* 0x30000033ff337230 */ /* 0x000fe20000004100 */
[----:B------:R-:W-:Y:S01]  /*dc80*/  F2FP.F16.E4M3.UNPACK_B R58, R144.H1 ;  /* 0x00000090ff3a723e */ /* 0x000fe200030006ff */
[----:B------:R-:W-:Y:S01]  /*dc90*/  HADD2.F32 R145, -RZ, R145.H1_H1 ;  /* 0x30000091ff917230 */ /* 0x000fe20000004100 */
[----:B------:R-:W-:Y:S01]  /*dca0*/  F2FP.F16.E4M3.UNPACK_B R55, R38.H1 ;  /* 0x00000026ff37723e */ /* 0x000fe200030006ff */
[----:B------:R-:W-:Y:S01]  /*dcb0*/  FFMA.FTZ R50, R53, R50, R56 ;  /* 0x0000003235327223 */ /* 0x000fe20000010038 */
[-C--:B------:R-:W-:Y:S01]  /*dcc0*/  FMUL.FTZ R52, R54, R143.reuse ;  /* 0x0000008f36347220 */ /* 0x080fe20000410000 */
[----:B------:R-:W-:Y:S01]  /*dcd0*/  FMUL.FTZ R143, R51, R143 ;  /* 0x0000008f338f7220 */ /* 0x000fe20000410000 */
[----:B------:R-:W-:Y:S01]  /*dce0*/  F2FP.F16.E4M3.UNPACK_B R57, R146.H1 ;  /* 0x00000092ff39723e */ /* 0x000fe200030006ff */
[----:B------:R-:W-:Y:S01]  /*dcf0*/  HADD2.F32 R61, -RZ, R58.H0_H0 ;  /* 0x2000003aff3d7230 */ /* 0x000fe20000004100 */
[----:B------:R-:W-:Y:S01]  /*dd00*/  F2FP.F16.E4M3.UNPACK_B R53, R43.H1 ;  /* 0x0000002bff35723e */ /* 0x000fe200030006ff */
[----:B------:R-:W-:-:S02]  /*dd10*/  HADD2.F32 R56, -RZ, R55.H0_H0 ;  /* 0x20000037ff387230 */ /* 0x000fc40000004100 */
[-C--:B------:R-:W-:Y:S01]  /*dd20*/  FFMA.FTZ R52, R51, R145.reuse, -R52 ;  /* 0x0000009133347223 */ /* 0x080fe20000010834 */
[----:B------:R-:W-:Y:S01]  /*dd30*/  FFMA.FTZ R51, R54, R145, R143 ;  /* 0x0000009136337223 */ /* 0x000fe2000001008f */
[----:B------:R-:W-:Y:S01]  /*dd40*/  HADD2.F32 R59, -RZ, R57.H0_H0 ;  /* 0x20000039ff3b7230 */ /* 0x000fe20000004100 */
[----:B------:R-:W-:Y:S01]  /*dd50*/  F2FP.F16.E4M3.UNPACK_B R144, R144 ;  /* 0x00000090ff90723e */ /* 0x000fe200020006ff */
[----:B------:R-:W-:Y:S02]  /*dd60*/  HADD2.F32 R54, -RZ, R53.H0_H0 ;  /* 0x20000035ff367230 */ /* 0x000fe40000004100 */
[----:B------:R-:W-:Y:S01]  /*dd70*/  FMUL.FTZ R63, R56, R61 ;  /* 0x0000003d383f7220 */ /* 0x000fe20000410000 */
[----:B------:R-:W-:Y:S01]  /*dd80*/  HADD2.F32 R58, -RZ, R58.H1_H1 ;  /* 0x3000003aff3a7230 */ /* 0x000fe20000004100 */
[----:B------:R-:W-:Y:S01]  /*dd90*/  F2FP.F16.E4M3.UNPACK_B R43, R43 ;  /* 0x0000002bff2b723e */ /* 0x000fe200020006ff */
[----:B------:R-:W-:Y:S02]  /*dda0*/  HADD2.F32 R55, -RZ, R55.H1_H1 ;  /* 0x30000037ff377230 */ /* 0x000fe40000004100 */
[C---:B------:R-:W-:Y:S01]  /*ddb0*/  FMUL.FTZ R61, R54.reuse, R61 ;  /* 0x0000003d363d7220 */ /* 0x040fe20000410000 */
[----:B------:R-:W-:Y:S01]  /*ddc0*/  FFMA.FTZ R63, R54, R59, -R63 ;  /* 0x0000003b363f7223 */ /* 0x000fe2000001083f */
[----:B------:R-:W-:Y:S01]  /*ddd0*/  HADD2.F32 R53, -RZ, R53.H1_H1 ;  /* 0x30000035ff357230 */ /* 0x000fe20000004100 */
[----:B------:R-:W-:Y:S01]  /*dde0*/  F2FP.F16.E4M3.UNPACK_B R146, R146 ;  /* 0x00000092ff92723e */ /* 0x000fe200020006ff */
[----:B------:R-:W-:-:S02]  /*ddf0*/  HADD2.F32 R54, -RZ, R57.H1_H1 ;  /* 0x30000039ff367230 */ /* 0x000fc40000004100 */
[-C--:B------:R-:W-:Y:S01]  /*de00*/  FMUL.FTZ R60, R55, R58.reuse ;  /* 0x0000003a373c7220 */ /* 0x080fe20000410000 */
[--C-:B------:R-:W-:Y:S02]  /*de10*/  HADD2.F32 R57, -RZ, R144.reuse.H0_H0 ;  /* 0x20000090ff397230 */ /* 0x100fe40000004100 */
[C---:B------:R-:W-:Y:S01]  /*de20*/  FMUL.FTZ R58, R53.reuse, R58 ;  /* 0x0000003a353a7220 */ /* 0x040fe20000410000 */
[----:B------:R-:W-:Y:S02]  /*de30*/  HADD2.F32 R144, -RZ, R144.H1_H1 ;  /* 0x30000090ff907230 */ /* 0x000fe40000004100 */
[----:B------:R-:W-:Y:S01]  /*de40*/  FFMA.FTZ R60, R53, R54, -R60 ;  /* 0x00000036353c7223 */ /* 0x000fe2000001083c */
[----:B------:R-:W-:Y:S01]  /*de50*/  F2FP.F16.E4M3.UNPACK_B R53, R38 ;  /* 0x00000026ff35723e */ /* 0x000fe200020006ff */
[----:B------:R-:W-:Y:S01]  /*de60*/  FFMA.FTZ R58, R55, R54, R58 ;  /* 0x00000036373a7223 */ /* 0x000fe2000001003a */
[--C-:B------:R-:W-:Y:S02]  /*de70*/  HADD2.F32 R38, -RZ, R43.reuse.H0_H0 ;  /* 0x2000002bff267230 */ /* 0x100fe40000004100 */
[----:B------:R-:W-:Y:S01]  /*de80*/  FFMA.FTZ R61, R56, R59, R61 ;  /* 0x0000003b383d7223 */ /* 0x000fe2000001003d */
[----:B------:R-:W-:Y:S01]  /*de90*/  HADD2.F32 R43, -RZ, R43.H1_H1 ;  /* 0x3000002bff2b7230 */ /* 0x000fe20000004100 */
[----:B------:R-:W-:Y:S01]  /*dea0*/  F2FP.SATFINITE.E4M3.F32.PACK_AB_MERGE_C R45, R48, R45, RZ ;  /* 0x0000002d302d723e */ /* 0x000fe200048070ff */
[--C-:B------:R-:W-:Y:S01]  /*deb0*/  HADD2.F32 R54, -RZ, R53.reuse.H0_H0 ;  /* 0x20000035ff367230 */ /* 0x100fe20000004100 */
[----:B------:R-:W-:Y:S01]  /*dec0*/  F2FP.SATFINITE.E4M3.F32.PACK_AB_MERGE_C R47, R47, R46, RZ ;  /* 0x0000002e2f2f723e */ /* 0x000fe200048070ff */
[----:B------:R-:W-:Y:S01]  /*ded0*/  HADD2.F32 R53, -RZ, R53.H1_H1 ;  /* 0x30000035ff357230 */ /* 0x000fe20000004100 */
[----:B------:R-:W-:Y:S01]  /*dee0*/  F2FP.F16.E4M3.UNPACK_B R48, R42 ;  /* 0x0000002aff30723e */ /* 0x000fe200020006ff */
[----:B------:R-:W-:-:S02]  /*def0*/  HADD2.F32 R55, -RZ, R146.H0_H0 ;  /* 0x20000092ff377230 */ /* 0x000fc40000004100 */
[-C--:B------:R-:W-:Y:S01]  /*df00*/  FMUL.FTZ R59, R54, R57.reuse ;  /* 0x00000039363b7220 */ /* 0x080fe20000410000 */
[----:B------:R-:W-:Y:S02]  /*df10*/  HADD2.F32 R146, -RZ, R146.H1_H1 ;  /* 0x30000092ff927230 */ /* 0x000fe40000004100 */
[C---:B------:R-:W-:Y:S01]  /*df20*/  FMUL.FTZ R57, R38.reuse, R57 ;  /* 0x0000003926397220 */ /* 0x040fe20000410000 */
[-C--:B------:R-:W-:Y:S01]  /*df30*/  FMUL.FTZ R56, R53, R144.reuse ;  /* 0x0000009035387220 */ /* 0x080fe20000410000 */
[----:B------:R-:W-:Y:S01]  /*df40*/  FMUL.FTZ R144, R43, R144 ;  /* 0x000000902b907220 */ /* 0x000fe20000410000 */
[-C--:B------:R-:W-:Y:S01]  /*df50*/  FFMA.FTZ R59, R38, R55.reuse, -R59 ;  /* 0x00000037263b7223 */ /* 0x080fe2000001083b */
[----:B------:R-:W-:Y:S01]  /*df60*/  FFMA.FTZ R38, R54, R55, R57 ;  /* 0x0000003736267223 */ /* 0x000fe20000010039 */
[----:B------:R-:W-:Y:S01]  /*df70*/  F2FP.F16.E4M3.UNPACK_B R54, R36 ;  /* 0x00000024ff36723e */ /* 0x000fe200020006ff */
[-C--:B------:R-:W-:Y:S01]  /*df80*/  FFMA.FTZ R55, R53, R146.reuse, R144 ;  /* 0x0000009235377223 */ /* 0x080fe20000010090 */
[----:B------:R-:W-:Y:S01]  /*df90*/  F2FP.F16.E4M3.UNPACK_B R53, R37 ;  /* 0x00000025ff35723e */ /* 0x000fe200020006ff */
[----:B------:R-:W-:Y:S01]  /*dfa0*/  FFMA.FTZ R56, R43, R146, -R56 ;  /* 0x000000922b387223 */ /* 0x000fe20000010838 */
[----:B------:R-:W-:-:S02]  /*dfb0*/  F2FP.SATFINITE.E4M3.F32.PACK_AB_MERGE_C R46, R52, R49, R45 ;  /* 0x00000031342e723e */ /* 0x000fc4000480702d */
[----:B------:R-:W-:Y:S01]  /*dfc0*/  F2FP.SATFINITE.E4M3.F32.PACK_AB_MERGE_C R45, R51, R50, R47 ;  /* 0x00000032332d723e */ /* 0x000fe2000480702f */
[--C-:B------:R-:W-:Y:S01]  /*dfd0*/  HADD2.F32 R49, -RZ, R53.reuse.H0_H0 ;  /* 0x20000035ff317230 */ /* 0x100fe20000004100 */
[----:B------:R-:W-:Y:S01]  /*dfe0*/  F2FP.SATFINITE.E4M3.F32.PACK_AB_MERGE_C R43, R60, R63, RZ ;  /* 0x0000003f3c2b723e */ /* 0x000fe200048070ff */
[----:B------:R-:W-:Y:S01]  /*dff0*/  HADD2.F32 R50, -RZ, R54.H0_H0 ;  /* 0x20000036ff327230 */ /* 0x000fe20000004100 */
[----:B------:R-:W-:Y:S01]  /*e000*/  F2FP.SATFINITE.E4M3.F32.PACK_AB_MERGE_C R58, R58, R61, RZ ;  /* 0x0000003d3a3a723e */ /* 0x000fe200048070ff */
[----:B------:R-:W-:Y:S01]  /*e010*/  HADD2.F32 R47, -RZ, R48.H0_H0 ;  /* 0x20000030ff2f7230 */ /* 0x000fe20000004100 */
[----:B------:R-:W-:Y:S01]  /*e020*/  F2FP.F16.E4M3.UNPACK_B R51, R14 ;  /* 0x0000000eff33723e */ /* 0x000fe200020006ff */
[----:B------:R-:W-:Y:S01]  /*e030*/  HADD2.F32 R53, -RZ, R53.H1_H1 ;  /* 0x30000035ff357230 */ /* 0x000fe20000004100 */
[----:B------:R-:W-:Y:S01]  /*e040*/  F2FP.SATFINITE.E4M3.F32.PACK_AB_MERGE_C R43, R56, R59, R43 ;  /* 0x0000003b382b723e */ /* 0x000fe2000480702b */
[----:B------:R-:W-:Y:S01]  /*e050*/  FMUL.FTZ R56, R49, R50 ;  /* 0x0000003231387220 */ /* 0x000fe20000410000 */
[----:B------:R-:W-:Y:S01]  /*e060*/  F2FP.SATFINITE.E4M3.F32.PACK_AB_MERGE_C R38, R55, R38, R58 ;  /* 0x000000263726723e */ /* 0x000fe2000480703a */
        /* <DEDUP_REMOVED lines=12> */
[----:B------:R-:W-:Y:S01]  /*e130*/  FFMA.FTZ R37, R53, R52, R56 ;  /* 0x0000003435257223 */ /* 0x000fe20000010038 */
[----:B------:R-:W-:Y:S01]  /*e140*/  F2FP.F16.E4M3.UNPACK_B R49, R42.H1 ;  /* 0x0000002aff31723e */ /* 0x000fe200030006ff */
[----:B------:R-:W-:Y:S01]  /*e150*/  FFMA.FTZ R42, R50, R52, -R55 ;  /* 0x00000034322a7223 */ /* 0x000fe20000010837 */
[----:B------:R-:W-:Y:S01]  /*e160*/  HADD2.F32 R50, -RZ, R51.H0_H0 ;  /* 0x20000033ff327230 */ /* 0x000fe20000004100 */
[----:B------:R-:W-:Y:S01]  /*e170*/  F2FP.F16.E4M3.UNPACK_B R58, R13.H1 ;  /* 0x0000000dff3a723e */ /* 0x000fe200030006ff */
[----:B------:R-:W-:Y:S02]  /*e180*/  HADD2.F32 R55, -RZ, R54.H0_H0 ;  /* 0x20000036ff377230 */ /* 0x000fe40000004100 */
[----:B------:R-:W-:Y:S02]  /*e190*/  HADD2.F32 R36, -RZ, R49.H0_H0 ;  /* 0x20000031ff247230 */ /* 0x000fe40000004100 */
[----:B------:R-:W-:-:S02]  /*e1a0*/  HADD2.F32 R53, -RZ, R14.H0_H0 ;  /* 0x2000000eff357230 */ /* 0x000fc40000004100 */
[-C--:B------:R-:W-:Y:S01]  /*e1b0*/  FMUL.FTZ R57, R50, R55.reuse ;  /* 0x0000003732397220 */ /* 0x080fe20000410000 */
[----:B------:R-:W-:Y:S02]  /*e1c0*/  HADD2.F32 R49, -RZ, R49.H1_H1 ;  /* 0x30000031ff317230 */ /* 0x000fe40000004100 */
[C---:B------:R-:W-:Y:S01]  /*e1d0*/  FMUL.FTZ R55, R36.reuse, R55 ;  /* 0x0000003724377220 */ /* 0x040fe20000410000 */
[----:B------:R-:W-:Y:S02]  /*e1e0*/  HADD2.F32 R52, -RZ, R54.H1_H1 ;  /* 0x30000036ff347230 */ /* 0x000fe40000004100 */
[----:B------:R-:W-:Y:S02]  /*e1f0*/  HADD2.F32 R54, -RZ, R14.H1_H1 ;  /* 0x3000000eff367230 */ /* 0x000fe40000004100 */
[-C--:B------:R-:W-:Y:S01]  /*e200*/  FFMA.FTZ R14, R36, R53.reuse, -R57 ;  /* 0x00000035240e7223 */ /* 0x080fe20000010839 */
[----:B------:R-:W-:Y:S02]  /*e210*/  HADD2.F32 R51, -RZ, R51.H1_H1 ;  /* 0x30000033ff337230 */ /* 0x000fe40000004100 */
[----:B------:R-:W-:Y:S01]  /*e220*/  FFMA.FTZ R36, R50, R53, R55 ;  /* 0x0000003532247223 */ /* 0x000fe20000010037 */
[----:B------:R-:W-:Y:S01]  /*e230*/  FMUL.FTZ R50, R49, R52 ;  /* 0x0000003431327220 */ /* 0x000fe20000410000 */
[----:B------:R-:W-:Y:S01]  /*e240*/  F2FP.F16.E4M3.UNPACK_B R57, R13 ;  /* 0x0000000dff39723e */ /* 0x000fe200020006ff */
[----:B------:R-:W-:-:S02]  /*e250*/  HADD2.F32 R59, -RZ, R58.H0_H0 ;  /* 0x2000003aff3b7230 */ /* 0x000fc40000004100 */
[C---:B------:R-:W-:Y:S01]  /*e260*/  FMUL.FTZ R56, R51.reuse, R52 ;  /* 0x0000003433387220 */ /* 0x040fe20000410000 */
[-C--:B------:R-:W-:Y:S01]  /*e270*/  FFMA.FTZ R63, R51, R54.reuse, R50 ;  /* 0x00000036333f7223 */ /* 0x080fe20000010032 */
[----:B------:R-:W-:Y:S01]  /*e280*/  F2FP.F16.E4M3.UNPACK_B R51, R39.H1 ;  /* 0x00000027ff33723e */ /* 0x000fe200030006ff */
[----:B------:R-:W-:Y:S02]  /*e290*/  HADD2.F32 R58, -RZ, R58.H1_H1 ;  /* 0x3000003aff3a7230 */ /* 0x000fe40000004100 */
[----:B------:R-:W-:Y:S01]  /*e2a0*/  FFMA.FTZ R61, R49, R54, -R56 ;  /* 0x00000036313d7223 */ /* 0x000fe20000010838 */
[-C--:B------:R-:W-:Y:S01]  /*e2b0*/  F2FP.F16.E4M3.UNPACK_B R49, R15.reuse ;  /* 0x0000000fff31723e */ /* 0x080fe200020006ff */
[--C-:B------:R-:W-:Y:S01]  /*e2c0*/  HADD2.F32 R60, -RZ, R57.reuse.H0_H0 ;  /* 0x20000039ff3c7230 */ /* 0x100fe20000004100 */
[----:B------:R-:W-:Y:S01]  /*e2d0*/  F2FP.F16.E4M3.UNPACK_B R15, R15.H1 ;  /* 0x0000000fff0f723e */ /* 0x000fe200030006ff */
[----:B------:R-:W-:Y:S01]  /*e2e0*/  HADD2.F32 R57, -RZ, R57.H1_H1 ;  /* 0x30000039ff397230 */ /* 0x000fe20000004100 */
[----:B------:R-:W-:-:S02]  /*e2f0*/  F2FP.F16.E4M3.UNPACK_B R13, R12 ;  /* 0x0000000cff0d723e */ /* 0x000fc400020006ff */
[----:B------:R-:W-:Y:S01]  /*e300*/  F2FP.F16.E4M3.UNPACK_B R54, R12.H1 ;  /* 0x0000000cff36723e */ /* 0x000fe200030006ff */
[----:B------:R-:W-:Y:S01]  /*e310*/  HADD2.F32 R12, -RZ, R51.H0_H0 ;  /* 0x20000033ff0c7230 */ /* 0x000fe20000004100 */
[----:B------:R-:W-:Y:S01]  /*e320*/  F2FP.F16.E4M3.UNPACK_B R52, R39 ;  /* 0x00000027ff34723e */ /* 0x000fe200020006ff */
        /* <DEDUP_REMOVED lines=8> */
[--C-:B------:R-:W-:Y:S02]  /*e3b0*/  HADD2.F32 R53, -RZ, R52.reuse.H0_H0 ;  /* 0x20000034ff357230 */ /* 0x100fe40000004100 */
[-C--:B------:R-:W-:Y:S01]  /*e3c0*/  FMUL.FTZ R50, R51, R58.reuse ;  /* 0x0000003a33327220 */ /* 0x080fe20000410000 */
[--C-:B------:R-:W-:Y:S02]  /*e3d0*/  HADD2.F32 R39, -RZ, R49.reuse.H0_H0 ;  /* 0x20000031ff277230 */ /* 0x100fe40000004100 */
[----:B------:R-:W-:Y:S01]  /*e3e0*/  FMUL.FTZ R58, R15, R58 ;  /* 0x0000003a0f3a7220 */ /* 0x000fe20000410000 */
[----:B------:R-:W-:Y:S02]  /*e3f0*/  HADD2.F32 R52, -RZ, R52.H1_H1 ;  /* 0x30000034ff347230 */ /* 0x000fe40000004100 */
[----:B------:R-:W-:Y:S01]  /*e400*/  FFMA.FTZ R59, R12, R55, R59 ;  /* 0x000000370c3b7223 */ /* 0x000fe2000001003b */
[----:B------:R-:W-:-:S02]  /*e410*/  HADD2.F32 R49, -RZ, R49.H1_H1 ;  /* 0x30000031ff317230 */ /* 0x000fc40000004100 */
[-C--:B------:R-:W-:Y:S01]  /*e420*/  FMUL.FTZ R62, R53, R60.reuse ;  /* 0x0000003c353e7220 */ /* 0x080fe20000410000 */
[----:B------:R-:W-:Y:S02]  /*e430*/  HADD2.F32 R54, -RZ, R54.H1_H1 ;  /* 0x30000036ff367230 */ /* 0x000fe40000004100 */
[CC--:B------:R-:W-:Y:S01]  /*e440*/  FMUL.FTZ R12, R52.reuse, R57.reuse ;  /* 0x00000039340c7220 */ /* 0x0c0fe20000410000 */
[--C-:B------:R-:W-:Y:S02]  /*e450*/  HADD2.F32 R56, -RZ, R13.reuse.H0_H0 ;  /* 0x2000000dff387230 */ /* 0x100fe40000004100 */
[----:B------:R-:W-:Y:S01]  /*e460*/  FMUL.FTZ R60, R39, R60 ;  /* 0x0000003c273c7220 */ /* 0x000fe20000410000 */
[----:B------:R-:W-:Y:S02]  /*e470*/  HADD2.F32 R13, -RZ, R13.H1_H1 ;  /* 0x3000000dff0d7230 */ /* 0x000fe40000004100 */
[----:B------:R-:W-:Y:S01]  /*e480*/  FMUL.FTZ R57, R49, R57 ;  /* 0x0000003931397220 */ /* 0x000fe20000410000 */
[-C--:B------:R-:W-:Y:S01]  /*e490*/  FFMA.FTZ R50, R15, R54.reuse, -R50 ;  /* 0x000000360f327223 */ /* 0x080fe20000010832 */
[----:B------:R-:W-:Y:S01]  /*e4a0*/  FFMA.FTZ R58, R51, R54, R58 ;  /* 0x00000036333a7223 */ /* 0x000fe2000001003a */
[-C--:B------:R-:W-:Y:S01]  /*e4b0*/  FFMA.FTZ R62, R39, R56.reuse, -R62 ;  /* 0x00000038273e7223 */ /* 0x080fe2000001083e */
[----:B------:R-:W-:Y:S01]  /*e4c0*/  FFMA.FTZ R60, R53, R56, R60 ;  /* 0x00000038353c7223 */ /* 0x000fe2000001003c */
[-C--:B------:R-:W-:Y:S01]  /*e4d0*/  FFMA.FTZ R49, R49, R13.reuse, -R12 ;  /* 0x0000000d31317223 */ /* 0x080fe2000001080c */
[----:B------:R-:W-:Y:S01]  /*e4e0*/  FFMA.FTZ R57, R52, R13, R57 ;  /* 0x0000000d34397223 */ /* 0x000fe20000010039 */
[----:B------:R-:W-:Y:S01]  /*e4f0*/  F2FP.SATFINITE.E4M3.F32.PACK_AB_MERGE_C R36, R63, R36, RZ ;  /* 0x000000243f24723e */ /* 0x000fe200048070ff */
[----:B------:R-:W-:Y:S01]  /*e500*/  IMAD.MOV.U32 R12, RZ, RZ, R46 ;  /* 0x000000ffff0c7224 */ /* 0x000fe200078e002e */
[----:B------:R-:W-:-:S02]  /*e510*/  F2FP.SATFINITE.E4M3.F32.PACK_AB_MERGE_C R50, R50, R69, RZ ;  /* 0x000000453232723e */ /* 0x000fc400048070ff */
[----:B------:R-:W-:Y:S02]  /*e520*/  F2FP.SATFINITE.E4M3.F32.PACK_AB_MERGE_C R58, R58, R59, RZ ;  /* 0x0000003b3a3a723e */ /* 0x000fe400048070ff */
[----:B------:R-:W-:Y:S01]  /*e530*/  F2FP.SATFINITE.E4M3.F32.PACK_AB_MERGE_C R13, R42, R47, R14 ;  /* 0x0000002f2a0d723e */ /* 0x000fe2000480700e */
[----:B------:R-:W-:Y:S01]  /*e540*/  IMAD.MOV.U32 R14, RZ, RZ, R43 ;  /* 0x000000ffff0e7224 */ /* 0x000fe200078e002b */
[----:B------:R-:W-:Y:S01]  /*e550*/  F2FP.SATFINITE.E4M3.F32.PACK_AB_MERGE_C R37, R37, R48, R36 ;  /* 0x000000302525723e */ /* 0x000fe20004807024 */
[----:B------:R-:W-:Y:S01]  /*e560*/  IMAD.MOV.U32 R36, RZ, RZ, R45 ;  /* 0x000000ffff247224 */ /* 0x000fe200078e002d */
[----:B------:R-:W-:Y:S02]  /*e570*/  F2FP.SATFINITE.E4M3.F32.PACK_AB_MERGE_C R15, R49, R62, R50 ;  /* 0x0000003e310f723e */ /* 0x000fe40004807032 */
[----:B------:R-:W-:-:S07]  /*e580*/  F2FP.SATFINITE.E4M3.F32.PACK_AB_MERGE_C R39, R57, R60, R58 ;  /* 0x0000003c3927723e */ /* 0x000fce000480703a */
.L_x_521:
[----:B------:R-:W-:Y:S05]  /*e590*/  BSYNC B2 ;  /* 0x0000000000027941 */ /* 0x000fea0003800000 */
.L_x_520:
[----:B------:R-:W-:Y:S01]  /*e5a0*/  ISETP.GE.AND P2, PT, R11, R128, PT ;  /* 0x000000800b00720c */ /* 0x000fe20003f46270 */
[----:B0-----:R0:W-:-:S12]  /*e5b0*/  ST.E.128 desc[UR50][R40.64], R12 ;  /* 0x0000000c28007985 */ /* 0x0011d8000c101d32 */
[----:B------:R-:W-:-:S04]  /*e5c0*/  @!P2 IADD3 R42, P4, R11, R44, RZ ;  /* 0x0000002c0b2aa210 */ /* 0x000fc80007f9e0ff */
[----:B------:R-:W-:-:S05]  /*e5d0*/  @!P2 LEA.HI.X.SX32 R43, R11, R120, 0x1, P4 ;  /* 0x000000780b2ba211 */ /* 0x000fca00020f0eff */
[----:B-1----:R0:W-:Y:S04]  /*e5e0*/  @!P2 ST.E.128 desc[UR50][R42.64], R36 ;  /* 0x000000242a00a985 */ /* 0x0021e8000c101d32 */
.L_x_519:
[----:B------:R-:W-:Y:S05]  /*e5f0*/  BSYNC B1 ;  /* 0x0000000000017941 */ /* 0x000fea0003800000 */
.L_x_518:
[----:B------:R-:W-:-:S13]  /*e600*/  ISETP.NE.AND P2, PT, R30, RZ, PT ;  /* 0x000000ff1e00720c */ /* 0x000fda0003f45270 */
[----:B------:R-:W-:Y:S05]  /*e610*/  @!P2 BRA `(.L_x_470) ;  /* 0x000000140090a947 */ /* 0x000fea0003800000 */
[----:B----4-:R-:W4:Y:S01]  /*e620*/  LDL R11, [R1] ;  /* 0x00000000010b7983 */ /* 0x010f220000100800 */
[----:B0-----:R-:W-:Y:S01]  /*e630*/  IADD3 R40, P2, R27, R44, RZ ;  /* 0x0000002c1b287210 */ /* 0x001fe20007f5e0ff */
[----:B------:R-:W-:Y:S03]  /*e640*/  BSSY B1, `(.L_x_522) ;  /* 0x00000eb000017945 */ /* 0x000fe60003800000 */
[----:B-1----:R-:W-:Y:S02]  /*e650*/  IADD3.X R41, R120, R110, RZ, P2, !PT ;  /* 0x0000006e78297210 */ /* 0x002fe400017fe4ff */
[----:B------:R-:W-:Y:S02]  /*e660*/  ISETP.GE.AND P2, PT, R4, R117, PT ;  /* 0x000000750400720c */ /* 0x000fe40003f46270 */
[----:B----4-:R-:W-:-:S04]  /*e670*/  LOP3.LUT P4, RZ, R11, 0x1, RZ, 0xc0, !PT ;  /* 0x000000010bff7812 */ /* 0x010fc8000788c0ff */
[----:B------:R-:W-:-:S04]  /*e680*/  SEL R142, R118, R142, !P4 ;  /* 0x0000008e768e7207 */ /* 0x000fc80006000000 */
        /* <DEDUP_REMOVED lines=18> */
[--C-:B------:R-:W-:Y:S01]  /*e7b0*/  SHF.R.U32.HI R43, RZ, 0x8, R81.reuse ;  /* 0x00000008ff2b7819 */ /* 0x100fe20000011651 */
[----:B0-----:R-:W-:Y:S01]  /*e7c0*/  IMAD.MOV.U32 R47, RZ, RZ, R12 ;  /* 0x000000ffff2f7224 */ /* 0x001fe200078e000c */
[----:B------:R-:W-:Y:S01]  /*e7d0*/  SHF.R.U32.HI R56, RZ, 0x10, R81 ;  /* 0x00000010ff387819 */ /* 0x000fe20000011651 */
[----:B-1----:R-:W-:Y:S01]  /*e7e0*/  IMAD.MOV.U32 R49, RZ, RZ, R36 ;  /* 0x000000ffff317224 */ /* 0x002fe200078e0024 */
[----:B------:R-:W-:Y:S01]  /*e7f0*/  SHF.R.U32.HI R51, RZ, 0x8, R65 ;  /* 0x00000008ff337819 */ /* 0x000fe20000011641 */
[----:B------:R-:W-:Y:S01]  /*e800*/  IMAD.SHL.U32 R12, R43, 0x100, RZ ;  /* 0x000001002b0c7824 */ /* 0x000fe200078e00ff */
[----:B------:R-:W-:Y:S01]  /*e810*/  SHF.R.U32.HI R53, RZ, 0x8, R67 ;  /* 0x00000008ff357819 */ /* 0x000fe20000011643 */
[----:B------:R-:W-:Y:S01]  /*e820*/  IMAD.MOV.U32 R43, RZ, RZ, R14 ;  /* 0x000000ffff2b7224 */ /* 0x000fe200078e000e */
[----:B------:R-:W-:Y:S01]  /*e830*/  LOP3.LUT R45, R81, 0xff0000ff, RZ, 0xc0, !PT ;  /* 0xff0000ff512d7812 */ /* 0x000fe200078ec0ff */
[----:B------:R-:W-:Y:S01]  /*e840*/  IMAD.SHL.U32 R51, R51, 0x100, RZ ;  /* 0x0000010033337824 */ /* 0x000fe200078e00ff */
[--C-:B------:R-:W-:Y:S01]  /*e850*/  SHF.R.U32.HI R54, RZ, 0x8, R83.reuse ;  /* 0x00000008ff367819 */ /* 0x100fe20000011653 */
[----:B------:R-:W-:Y:S01]  /*e860*/  IMAD.SHL.U32 R53, R53, 0x100, RZ ;  /* 0x0000010035357824 */ /* 0x000fe200078e00ff */
[----:B------:R-:W-:Y:S01]  /*e870*/  MOV R42, R13 ;  /* 0x0000000d002a7202 */ /* 0x000fe20000000f00 */
[----:B------:R-:W-:Y:S01]  /*e880*/  IMAD.U32 R13, R56, 0x10000, RZ ;  /* 0x00010000380d7824 */ /* 0x000fe200078e00ff */
[----:B------:R-:W-:-:S02]  /*e890*/  SHF.R.U32.HI R52, RZ, 0x10, R83 ;  /* 0x00000010ff347819 */ /* 0x000fc40000011653 */
[----:B------:R-:W-:Y:S02]  /*e8a0*/  LOP3.LUT R12, R45, 0xff00, R12, 0xf8, !PT ;  /* 0x0000ff002d0c7812 */ /* 0x000fe400078ef80c */
[----:B------:R-:W-:Y:S02]  /*e8b0*/  LOP3.LUT R48, R65, 0xff0000ff, RZ, 0xc0, !PT ;  /* 0xff0000ff41307812 */ /* 0x000fe400078ec0ff */
[----:B------:R-:W-:Y:S02]  /*e8c0*/  LOP3.LUT R50, R67, 0xff0000ff, RZ, 0xc0, !PT ;  /* 0xff0000ff43327812 */ /* 0x000fe400078ec0ff */
[----:B------:R-:W-:Y:S02]  /*e8d0*/  LOP3.LUT R46, R83, 0xff0000ff, RZ, 0xc0, !PT ;  /* 0xff0000ff532e7812 */ /* 0x000fe400078ec0ff */
[----:B------:R-:W-:Y:S02]  /*e8e0*/  SHF.L.U32 R45, R54, 0x8, RZ ;  /* 0x00000008362d7819 */ /* 0x000fe400000006ff */
[----:B------:R-:W-:Y:S01]  /*e8f0*/  LOP3.LUT R14, R12, 0xff0000, R13, 0xf8, !PT ;  /* 0x00ff00000c0e7812 */ /* 0x000fe200078ef80d */
[----:B------:R-:W-:Y:S01]  /*e900*/  IMAD.U32 R12, R52, 0x10000, RZ ;  /* 0x00010000340c7824 */ /* 0x000fe200078e00ff */
[----:B------:R-:W-:-:S02]  /*e910*/  LOP3.LUT R36, R48, 0xff00, R51, 0xf8, !PT ;  /* 0x0000ff0030247812 */ /* 0x000fc400078ef833 */
[----:B------:R-:W-:Y:S02]  /*e920*/  LOP3.LUT R54, R50, 0xff00, R53, 0xf8, !PT ;  /* 0x0000ff0032367812 */ /* 0x000fe400078ef835 */
[----:B------:R-:W-:Y:S02]  /*e930*/  LOP3.LUT R45, R46, 0xff00, R45, 0xf8, !PT ;  /* 0x0000ff002e2d7812 */ /* 0x000fe400078ef82d */
[----:B------:R-:W-:Y:S02]  /*e940*/  F2FP.F16.E4M3.UNPACK_B R53, R141.H1 ;  /* 0x0000008dff35723e */ /* 0x000fe400030006ff */
[----:B------:R-:W-:Y:S02]  /*e950*/  F2FP.F16.E4M3.UNPACK_B R50, R49.H1 ;  /* 0x00000031ff32723e */ /* 0x000fe400030006ff */
[----:B------:R-:W-:Y:S01]  /*e960*/  F2FP.F16.E4M3.UNPACK_B R48, R47.H1 ;  /* 0x0000002fff30723e */ /* 0x000fe200030006ff */
[----:B------:R-:W-:Y:S01]  /*e970*/  HADD2.F32 R13, -RZ, R53.H0_H0 ;  /* 0x20000035ff0d7230 */ /* 0x000fe20000004100 */
[----:B------:R-:W-:Y:S01]  /*e980*/  LOP3.LUT R12, R45, 0xff0000, R12, 0xf8, !PT ;  /* 0x00ff00002d0c7812 */ /* 0x000fe200078ef80c */
[----:B------:R-:W-:Y:S01]  /*e990*/  HADD2.F32 R46, -RZ, R50.H0_H0 ;  /* 0x20000032ff2e7230 */ /* 0x000fe20000004100 */
[----:B------:R-:W-:Y:S01]  /*e9a0*/  F2FP.F16.E4M3.UNPACK_B R51, R139.H1 ;  /* 0x0000008bff33723e */ /* 0x000fe200030006ff */
[--C-:B------:R-:W-:Y:S01]  /*e9b0*/  HADD2.F32 R45, -RZ, R48.reuse.H0_H0 ;  /* 0x20000030ff2d7230 */ /* 0x100fe20000004100 */
[----:B------:R-:W-:Y:S01]  /*e9c0*/  SHF.R.U32.HI R57, RZ, 0x10, R67 ;  /* 0x00000010ff397819 */ /* 0x000fe20000011643 */
[----:B------:R-:W-:-:S02]  /*e9d0*/  HADD2.F32 R48, -RZ, R48.H1_H1 ;  /* 0x30000030ff307230 */ /* 0x000fc40000004100 */
[CC--:B------:R-:W-:Y:S01]  /*e9e0*/  FMUL.FTZ R56, R46.reuse, R13.reuse ;  /* 0x0000000d2e387220 */ /* 0x0c0fe20000410000 */
[----:B------:R-:W-:Y:S02]  /*e9f0*/  HADD2.F32 R52, -RZ, R51.H0_H0 ;  /* 0x20000033ff347230 */ /* 0x000fe40000004100 */
[----:B------:R-:W-:Y:S01]  /*ea00*/  FMUL.FTZ R59, R45, R13 ;  /* 0x0000000d2d3b7220 */ /* 0x000fe20000410000 */
[----:B------:R-:W-:Y:S01]  /*ea10*/  IMAD.U32 R57, R57, 0x10000, RZ ;  /* 0x0001000039397824 */ /* 0x000fe200078e00ff */
[----:B------:R-:W-:Y:S01]  /*ea20*/  SHF.R.U32.HI R55, RZ, 0x10, R65 ;  /* 0x00000010ff377819 */ /* 0x000fe20000011641 */
[-C--:B------:R-:W-:Y:S01]  /*ea30*/  FFMA.FTZ R45, R45, R52.reuse, -R56 ;  /* 0x000000342d2d7223 */ /* 0x080fe20000010838 */
[----:B------:R-:W-:Y:S01]  /*ea40*/  FFMA.FTZ R46, R46, R52, R59 ;  /* 0x000000342e2e7223 */ /* 0x000fe2000001003b */
[----:B------:R-:W-:Y:S01]  /*ea50*/  HADD2.F32 R52, -RZ, R53.H1_H1 ;  /* 0x30000035ff347230 */ /* 0x000fe20000004100 */
[----:B------:R-:W-:Y:S01]  /*ea60*/  LOP3.LUT R13, R54, 0xff0000, R57, 0xf8, !PT ;  /* 0x00ff0000360d7812 */ /* 0x000fe200078ef839 */
[----:B------:R-:W-:Y:S01]  /*ea70*/  HADD2.F32 R53, -RZ, R50.H1_H1 ;  /* 0x30000032ff357230 */ /* 0x000fe20000004100 */
[----:B------:R-:W-:Y:S01]  /*ea80*/  SHF.L.U32 R55, R55, 0x10, RZ ;  /* 0x0000001037377819 */ /* 0x000fe200000006ff */
[----:B------:R-:W-:Y:S01]  /*ea90*/  HADD2.F32 R54, -RZ, R51.H1_H1 ;  /* 0x30000033ff367230 */ /* 0x000fe20000004100 */
[----:B------:R-:W-:Y:S01]  /*eaa0*/  F2FP.F16.E4M3.UNPACK_B R141, R141 ;  /* 0x0000008dff8d723e */ /* 0x000fe200020006ff */
[----:B------:R-:W-:Y:S01]  /*eab0*/  FMUL.FTZ R56, R48, R52 ;  /* 0x0000003430387220 */ /* 0x000fe20000410000 */
[----:B------:R-:W-:-:S02]  /*eac0*/  F2FP.F16.E4M3.UNPACK_B R50, R49 ;  /* 0x00000031ff32723e */ /* 0x000fc400020006ff */
[----:B------:R-:W-:Y:S01]  /*ead0*/  F2FP.F16.E4M3.UNPACK_B R51, R47 ;  /* 0x0000002fff33723e */ /* 0x000fe200020006ff */
[C---:B------:R-:W-:Y:S01]  /*eae0*/  FMUL.FTZ R47, R53.reuse, R52 ;  /* 0x00000034352f7220 */ /* 0x040fe20000410000 */
[----:B------:R-:W-:Y:S01]  /*eaf0*/  LOP3.LUT R36, R36, 0xff0000, R55, 0xf8, !PT ;  /* 0x00ff000024247812 */ /* 0x000fe200078ef837 */
[----:B------:R-:W-:Y:S01]  /*eb00*/  HADD2.F32 R55, -RZ, R141.H0_H0 ;  /* 0x2000008dff377230 */ /* 0x000fe20000004100 */
[----:B------:R-:W-:Y:S01]  /*eb10*/  F2FP.F16.E4M3.UNPACK_B R139, R139 ;  /* 0x0000008bff8b723e */ /* 0x000fe200020006ff */
[----:B------:R-:W-:Y:S02]  /*eb20*/  HADD2.F32 R52, -RZ, R50.H0_H0 ;  /* 0x20000032ff347230 */ /* 0x000fe40000004100 */
[-C--:B------:R-:W-:Y:S01]  /*eb30*/  FFMA.FTZ R48, R48, R54.reuse, -R47 ;  /* 0x0000003630307223 */ /* 0x080fe2000001082f */
[----:B------:R-:W-:Y:S02]  /*eb40*/  HADD2.F32 R49, -RZ, R51.H0_H0 ;  /* 0x20000033ff317230 */ /* 0x000fe40000004100 */
[----:B------:R-:W-:Y:S01]  /*eb50*/  FFMA.FTZ R47, R53, R54, R56 ;  /* 0x00000036352f7223 */ /* 0x000fe20000010038 */
[----:B------:R-:W-:-:S02]  /*eb60*/  HADD2.F32 R54, -RZ, R139.H0_H0 ;  /* 0x2000008bff367230 */ /* 0x000fc40000004100 */
[CC--:B------:R-:W-:Y:S01]  /*eb70*/  FMUL.FTZ R58, R52.reuse, R55.reuse ;  /* 0x00000037343a7220 */ /* 0x0c0fe20000410000 */
[----:B------:R-:W-:Y:S02]  /*eb80*/  HADD2.F32 R56, -RZ, R141.H1_H1 ;  /* 0x3000008dff387230 */ /* 0x000fe40000004100 */
[C---:B------:R-:W-:Y:S01]  /*eb90*/  FMUL.FTZ R55, R49.reuse, R55 ;  /* 0x0000003731377220 */ /* 0x040fe20000410000 */
[----:B------:R-:W-:Y:S02]  /*eba0*/  HADD2.F32 R53, -RZ, R50.H1_H1 ;  /* 0x30000032ff357230 */ /* 0x000fe40000004100 */
[-C--:B------:R-:W-:Y:S01]  /*ebb0*/  FFMA.FTZ R49, R49, R54.reuse, -R58 ;  /* 0x0000003631317223 */ /* 0x080fe2000001083a */
[----:B------:R-:W-:Y:S02]  /*ebc0*/  HADD2.F32 R51, -RZ, R51.H1_H1 ;  /* 0x30000033ff337230 */ /* 0x000fe40000004100 */
[----:B------:R-:W-:Y:S01]  /*ebd0*/  FFMA.FTZ R50, R52, R54, R55 ;  /* 0x0000003634327223 */ /* 0x000fe20000010037 */
[----:B------:R-:W-:-:S02]  /*ebe0*/  HADD2.F32 R52, -RZ, R139.H1_H1 ;  /* 0x3000008bff347230 */ /* 0x000fc40000004100 */
[----:B------:R-:W-:Y:S01]  /*ebf0*/  FMUL.FTZ R58, R53, R56 ;  /* 0x00000038353a7220 */ /* 0x000fe20000410000 */
[----:B------:R-:W-:Y:S01]  /*ec00*/  F2FP.F16.E4M3.UNPACK_B R57, R140.H1 ;  /* 0x0000008cff39723e */ /* 0x000fe200030006ff */
[C---:B------:R-:W-:Y:S01]  /*ec10*/  FMUL.FTZ R62, R51.reuse, R56 ;  /* 0x00000038333e7220 */ /* 0x040fe20000410000 */
[----:B------:R-:W-:Y:S01]  /*ec20*/  F2FP.F16.E4M3.UNPACK_B R54, R38.H1 ;  /* 0x00000026ff36723e */ /* 0x000fe200030006ff */
[-C--:B------:R-:W-:Y:S01]  /*ec30*/  FFMA.FTZ R60, R51, R52.reuse, -R58 ;  /* 0x00000034333c7223 */ /* 0x080fe2000001083a */
[----:B------:R-:W-:Y:S01]  /*ec40*/  F2FP.F16.E4M3.UNPACK_B R51, R43.H1 ;  /* 0x0000002bff33723e */ /* 0x000fe200030006ff */
[----:B------:R-:W-:Y:S01]  /*ec50*/  HADD2.F32 R58, -RZ, R57.H0_H0 ;  /* 0x20000039ff3a7230 */ /* 0x000fe20000004100 */
[----:B------:R-:W-:Y:S01]  /*ec60*/  F2FP.F16.E4M3.UNPACK_B R56, R129.H1 ;  /* 0x00000081ff38723e */ /* 0x000fe200030006ff */
[----:B------:R-:W-:Y:S02]  /*ec70*/  HADD2.F32 R55, -RZ, R54.H0_H0 ;  /* 0x20000036ff377230 */ /* 0x000fe40000004100 */
[----:B------:R-:W-:Y:S01]  /*ec80*/  FFMA.FTZ R59, R53, R52, R62 ;  /* 0x00000034353b7223 */ /* 0x000fe2000001003e */
[----:B------:R-:W-:Y:S01]  /*ec90*/  HADD2.F32 R52, -RZ, R51.H0_H0 ;  /* 0x20000033ff347230 */ /* 0x000fe20000004100 */
[----:B------:R-:W-:Y:S01]  /*eca0*/  F2FP.F16.E4M3.UNPACK_B R140, R140 ;  /* 0x0000008cff8c723e */ /* 0x000fe200020006ff */
[----:B------:R-:W-:-:S02]  /*ecb0*/  HADD2.F32 R53, -RZ, R56.H0_H0 ;  /* 0x20000038ff357230 */ /* 0x000fc40000004100 */
[CC--:B------:R-:W-:Y:S01]  /*ecc0*/  FMUL.FTZ R61, R55.reuse, R58.reuse ;  /* 0x0000003a373d7220 */ /* 0x0c0fe20000410000 */
[----:B------:R-:W-:Y:S02]  /*ecd0*/  HADD2.F32 R57, -RZ, R57.H1_H1 ;  /* 0x30000039ff397230 */ /* 0x000fe40000004100 */
[C---:B------:R-:W-:Y:S01]  /*ece0*/  FMUL.FTZ R62, R52.reuse, R58 ;  /* 0x0000003a343e7220 */ /* 0x040fe20000410000 */
[----:B------:R-:W-:Y:S02]  /*ecf0*/  HADD2.F32 R54, -RZ, R54.H1_H1 ;  /* 0x30000036ff367230 */ /* 0x000fe40000004100 */
[----:B------:R-:W-:Y:S01]  /*ed00*/  FFMA.FTZ R58, R52, R53, -R61 ;  /* 0x00000035343a7223 */ /* 0x000fe2000001083d */
[----:B------:R-:W-:Y:S01]  /*ed10*/  HADD2.F32 R51, -RZ, R51.H1_H1 ;  /* 0x30000033ff337230 */ /* 0x000fe20000004100 */
[----:B------:R-:W-:Y:S01]  /*ed20*/  F2FP.F16.E4M3.UNPACK_B R43, R43 ;  /* 0x0000002bff2b723e */ /* 0x000fe200020006ff */
[----:B------:R-:W-:Y:S02]  /*ed30*/  HADD2.F32 R56, -RZ, R56.H1_H1 ;  /* 0x30000038ff387230 */ /* 0x000fe40000004100 */
[----:B------:R-:W-:Y:S01]  /*ed40*/  FMUL.FTZ R52, R54, R57 ;  /* 0x0000003936347220 */ /* 0x000fe20000410000 */
[----:B------:R-:W-:Y:S01]  /*ed50*/  FFMA.FTZ R62, R55, R53, R62 ;  /* 0x00000035373e7223 */ /* 0x000fe2000001003e */
[----:B------:R-:W-:Y:S01]  /*ed60*/  FMUL.FTZ R57, R51, R57 ;  /* 0x0000003933397220 */ /* 0x000fe20000410000 */
[----:B------:R-:W-:-:S02]  /*ed70*/  HADD2.F32 R55, -RZ, R140.H0_H0 ;  /* 0x2000008cff377230 */ /* 0x000fc40000004100 */
[----:B------:R-:W-:Y:S01]  /*ed80*/  FFMA.FTZ R63, R51, R56, -R52 ;  /* 0x00000038333f7223 */ /* 0x000fe20000010834 */
[----:B------:R-:W-:Y:S01]  /*ed90*/  F2FP.F16.E4M3.UNPACK_B R51, R38 ;  /* 0x00000026ff33723e */ /* 0x000fe200020006ff */
[----:B------:R-:W-:Y:S01]  /*eda0*/  HADD2.F32 R140, -RZ, R140.H1_H1 ;  /* 0x3000008cff8c7230 */ /* 0x000fe20000004100 */
[----:B------:R-:W-:Y:S01]  /*edb0*/  F2FP.F16.E4M3.UNPACK_B R129, R129 ;  /* 0x00000081ff81723e */ /* 0x000fe200020006ff */
[----:B------:R-:W-:Y:S02]  /*edc0*/  HADD2.F32 R38, -RZ, R43.H0_H0 ;  /* 0x2000002bff267230 */ /* 0x000fe40000004100 */
[----:B------:R-:W-:Y:S01]  /*edd0*/  FFMA.FTZ R65, R54, R56, R57 ;  /* 0x0000003836417223 */ /* 0x000fe20000010039 */
[--C-:B------:R-:W-:Y:S01]  /*ede0*/  HADD2.F32 R52, -RZ, R51.reuse.H0_H0 ;  /* 0x20000033ff347230 */ /* 0x100fe20000004100 */
[----:B------:R-:W-:Y:S01]  /*edf0*/  F2FP.SATFINITE.E4M3.F32.PACK_AB_MERGE_C R45, R48, R45, RZ ;  /* 0x0000002d302d723e */ /* 0x000fe200048070ff */
[----:B------:R-:W-:Y:S01]  /*ee00*/  HADD2.F32 R51, -RZ, R51.H1_H1 ;  /* 0x30000033ff337230 */ /* 0x000fe20000004100 */
[----:B------:R-:W-:Y:S01]  /*ee10*/  F2FP.SATFINITE.E4M3.F32.PACK_AB_MERGE_C R47, R47, R46, RZ ;  /* 0x0000002e2f2f723e */ /* 0x000fe200048070ff */
[----:B------:R-:W-:-:S02]  /*ee20*/  HADD2.F32 R43, -RZ, R43.H1_H1 ;  /* 0x3000002bff2b7230 */ /* 0x000fc40000004100 */
[-C--:B------:R-:W-:Y:S01]  /*ee30*/  FMUL.FTZ R57, R52, R55.reuse ;  /* 0x0000003734397220 */ /* 0x080fe20000410000 */
[--C-:B------:R-:W-:Y:S02]  /*ee40*/  HADD2.F32 R53, -RZ, R129.reuse.H0_H0 ;  /* 0x20000081ff357230 */ /* 0x100fe40000004100 */
[-C--:B------:R-:W-:Y:S01]  /*ee50*/  FMUL.FTZ R56, R51, R140.reuse ;  /* 0x0000008c33387220 */ /* 0x080fe20000410000 */
[----:B------:R-:W-:Y:S02]  /*ee60*/  HADD2.F32 R54, -RZ, R129.H1_H1 ;  /* 0x30000081ff367230 */ /* 0x000fe40000004100 */
[C---:B------:R-:W-:Y:S01]  /*ee70*/  FMUL.FTZ R55, R38.reuse, R55 ;  /* 0x0000003726377220 */ /* 0x040fe20000410000 */
[----:B------:R-:W-:Y:S01]  /*ee80*/  FMUL.FTZ R140, R43, R140 ;  /* 0x0000008c2b8c7220 */ /* 0x000fe20000410000 */
[-C--:B------:R-:W-:Y:S01]  /*ee90*/  FFMA.FTZ R57, R38, R53.reuse, -R57 ;  /* 0x0000003526397223 */ /* 0x080fe20000010839 */
[----:B------:R-:W-:Y:S01]  /*eea0*/  F2FP.F16.E4M3.UNPACK_B R48, R42 ;  /* 0x0000002aff30723e */ /* 0x000fe200020006ff */
[----:B------:R-:W-:Y:S01]  /*eeb0*/  FFMA.FTZ R38, R52, R53, R55 ;  /* 0x0000003534267223 */ /* 0x000fe20000010037 */
[-C--:B------:R-:W-:Y:S01]  /*eec0*/  FFMA.FTZ R61, R51, R54.reuse, R140 ;  /* 0x00000036333d7223 */ /* 0x080fe2000001008c */
[----:B------:R-:W-:Y:S01]  /*eed0*/  F2FP.F16.E4M3.UNPACK_B R51, R37 ;  /* 0x00000025ff33723e */ /* 0x000fe200020006ff */
[----:B------:R-:W-:Y:S01]  /*eee0*/  FFMA.FTZ R56, R43, R54, -R56 ;  /* 0x000000362b387223 */ /* 0x000fe20000010838 */
[----:B------:R-:W-:-:S02]  /*eef0*/  F2FP.F16.E4M3.UNPACK_B R55, R36 ;  /* 0x00000024ff37723e */ /* 0x000fc400020006ff */
[----:B------:R-:W-:Y:S01]  /*ef00*/  F2FP.SATFINITE.E4M3.F32.PACK_AB_MERGE_C R46, R60, R49, R45 ;  /* 0x000000313c2e723e */ /* 0x000fe2000480702d */
[----:B------:R-:W-:Y:S01]  /*ef10*/  HADD2.F32 R49, -RZ, R51.H0_H0 ;  /* 0x20000033ff317230 */ /* 0x000fe20000004100 */
[----:B------:R-:W-:Y:S01]  /*ef20*/  F2FP.SATFINITE.E4M3.F32.PACK_AB_MERGE_C R45, R59, R50, R47 ;  /* 0x000000323b2d723e */ /* 0x000fe2000480702f */
[----:B------:R-:W-:Y:S01]  /*ef30*/  HADD2.F32 R50, -RZ, R55.H0_H0 ;  /* 0x20000037ff327230 */ /* 0x000fe20000004100 */
[----:B------:R-:W-:Y:S01]  /*ef40*/  F2FP.SATFINITE.E4M3.F32.PACK_AB_MERGE_C R43, R63, R58, RZ ;  /* 0x0000003a3f2b723e */ /* 0x000fe200048070ff */
[--C-:B------:R-:W-:Y:S01]  /*ef50*/  HADD2.F32 R47, -RZ, R48.reuse.H0_H0 ;  /* 0x20000030ff2f7230 */ /* 0x100fe20000004100 */
[----:B------:R-:W-:Y:S01]  /*ef60*/  F2FP.F16.E4M3.UNPACK_B R53, R14 ;  /* 0x0000000eff35723e */ /* 0x000fe200020006ff */
[----:B------:R-:W-:Y:S01]  /*ef70*/  HADD2.F32 R52, -RZ, R51.H1_H1 ;  /* 0x30000033ff347230 */ /* 0x000fe20000004100 */
[----:B------:R-:W-:Y:S01]  /*ef80*/  F2FP.SATFINITE.E4M3.F32.PACK_AB_MERGE_C R43, R56, R57, R43 ;  /* 0x00000039382b723e */ /* 0x000fe2000480702b */
[-C--:B------:R-:W-:Y:S01]  /*ef90*/  FMUL.FTZ R56, R49, R50.reuse ;  /* 0x0000003231387220 */ /* 0x080fe20000410000 */
[----:B------:R-:W-:Y:S01]  /*efa0*/  FMUL.FTZ R58, R47, R50 ;  /* 0x000000322f3a7220 */ /* 0x000fe20000410000 */
[----:B------:R-:W-:Y:S01]  /*efb0*/  HADD2.F32 R54, -RZ, R53.H0_H0 ;  /* 0x20000035ff367230 */ /* 0x000fe20000004100 */
[----:B------:R-:W-:Y:S01]  /*efc0*/  F2FP.F16.E4M3.UNPACK_B R51, R37.H1 ;  /* 0x00000025ff33723e */ /* 0x000fe200030006ff */
[----:B------:R-:W-:Y:S01]  /*efd0*/  HADD2.F32 R55, -RZ, R55.H1_H1 ;  /* 0x30000037ff377230 */ /* 0x000fe20000004100 */
[----:B------:R-:W-:Y:S01]  /*efe0*/  F2FP.F16.E4M3.UNPACK_B R14, R14.H1 ;  /* 0x0000000eff0e723e */ /* 0x000fe200030006ff */
[----:B------:R-:W-:-:S02]  /*eff0*/  HADD2.F32 R50, -RZ, R48.H1_H1 ;  /* 0x30000030ff327230 */ /* 0x000fc40000004100 */
[-C--:B------:R-:W-:Y:S01]  /*f000*/  FFMA.FTZ R47, R47, R54.reuse, -R56 ;  /* 0x000000362f2f7223 */ /* 0x080fe20000010838 */
[----:B------:R-:W-:Y:S01]  /*f010*/  FFMA.FTZ R48, R49, R54, R58 ;  /* 0x0000003631307223 */ /* 0x000fe2000001003a */
[----:B------:R-:W-:Y:S02]  /*f020*/  HADD2.F32 R53, -RZ, R53.H1_H1 ;  /* 0x30000035ff357230 */ /* 0x000fe40000004100 */
[-C--:B------:R-:W-:Y:S01]  /*f030*/  FMUL.FTZ R57, R52, R55.reuse ;  /* 0x0000003734397220 */ /* 0x080fe20000410000 */
[C---:B------:R-:W-:Y:S01]  /*f040*/  FMUL.FTZ R55, R50.reuse, R55 ;  /* 0x0000003732377220 */ /* 0x040fe20000410000 */
[----:B------:R-:W-:Y:S02]  /*f050*/  F2FP.F16.E4M3.UNPACK_B R54, R36.H1 ;  /* 0x00000024ff36723e */ /* 0x000fe400030006ff */
[----:B------:R-:W-:Y:S01]  /*f060*/  F2FP.F16.E4M3.UNPACK_B R49, R42.H1 ;  /* 0x0000002aff31723e */ /* 0x000fe200030006ff */
[-C--:B------:R-:W-:Y:S01]  /*f070*/  FFMA.FTZ R42, R50, R53.reuse, -R57 ;  /* 0x00000035322a7223 */ /* 0x080fe20000010839 */
[----:B------:R-:W-:Y:S01]  /*f080*/  FFMA.FTZ R37, R52, R53, R55 ;  /* 0x0000003534257223 */ /* 0x000fe20000010037 */
[----:B------:R-:W-:Y:S01]  /*f090*/  HADD2.F32 R50, -RZ, R51.H0_H0 ;  /* 0x20000033ff327230 */ /* 0x000fe20000004100 */
[----:B------:R-:W-:Y:S01]  /*f0a0*/  F2FP.SATFINITE.E4M3.F32.PACK_AB_MERGE_C R62, R65, R62, RZ ;  /* 0x0000003e413e723e */ /* 0x000fe200048070ff */
[----:B------:R-:W-:Y:S01]  /*f0b0*/  HADD2.F32 R55, -RZ, R54.H0_H0 ;  /* 0x20000036ff377230 */ /* 0x000fe20000004100 */
[----:B------:R-:W-:Y:S01]  /*f0c0*/  F2FP.F16.E4M3.UNPACK_B R56, R13.H1 ;  /* 0x0000000dff38723e */ /* 0x000fe200030006ff */
[----:B------:R-:W-:Y:S01]  /*f0d0*/  HADD2.F32 R36, -RZ, R49.H0_H0 ;  /* 0x20000031ff247230 */ /* 0x000fe20000004100 */
[----:B------:R-:W-:Y:S01]  /*f0e0*/  F2FP.SATFINITE.E4M3.F32.PACK_AB_MERGE_C R38, R61, R38, R62 ;  /* 0x000000263d26723e */ /* 0x000fe2000480703e */
[----:B------:R-:W-:-:S02]  /*f0f0*/  HADD2.F32 R51, -RZ, R51.H1_H1 ;  /* 0x30000033ff337230 */ /* 0x000fc40000004100 */
[-C--:B------:R-:W-:Y:S01]  /*f100*/  FMUL.FTZ R57, R50, R55.reuse ;  /* 0x0000003732397220 */ /* 0x080fe20000410000 */
[----:B------:R-:W-:Y:S02]  /*f110*/  HADD2.F32 R54, -RZ, R54.H1_H1 ;  /* 0x30000036ff367230 */ /* 0x000fe40000004100 */
[----:B------:R-:W-:Y:S01]  /*f120*/  FMUL.FTZ R55, R36, R55 ;  /* 0x0000003724377220 */ /* 0x000fe20000410000 */
[----:B------:R-:W-:Y:S02]  /*f130*/  HADD2.F32 R49, -RZ, R49.H1_H1 ;  /* 0x30000031ff317230 */ /* 0x000fe40000004100 */
[--C-:B------:R-:W-:Y:S02]  /*f140*/  HADD2.F32 R53, -RZ, R14.reuse.H0_H0 ;  /* 0x2000000eff357230 */ /* 0x100fe40000004100 */
[----:B------:R-:W-:Y:S02]  /*f150*/  HADD2.F32 R52, -RZ, R14.H1_H1 ;  /* 0x3000000eff347230 */ /* 0x000fe40000004100 */
[-C--:B------:R-:W-:Y:S01]  /*f160*/  FMUL.FTZ R14, R51, R54.reuse ;  /* 0x00000036330e7220 */ /* 0x080fe20000410000 */
[C---:B------:R-:W-:Y:S01]  /*f170*/  FMUL.FTZ R54, R49.reuse, R54 ;  /* 0x0000003631367220 */ /* 0x040fe20000410000 */
[----:B------:R-:W-:Y:S01]  /*f180*/  FFMA.FTZ R60, R50, R53, R55 ;  /* 0x00000035323c7223 */ /* 0x000fe20000010037 */
[----:B------:R-:W-:Y:S01]  /*f190*/  F2FP.F16.E4M3.UNPACK_B R55, R13 ;  /* 0x0000000dff37723e */ /* 0x000fe200020006ff */
[-C--:B------:R-:W-:Y:S01]  /*f1a0*/  FFMA.FTZ R62, R49, R52.reuse, -R14 ;  /* 0x00000034313e7223 */ /* 0x080fe2000001080e */
[----:B------:R-:W-:Y:S01]  /*f1b0*/  F2FP.F16.E4M3.UNPACK_B R14, R15 ;  /* 0x0000000fff0e723e */ /* 0x000fe200020006ff */
[----:B------:R-:W-:Y:S01]  /*f1c0*/  FFMA.FTZ R59, R36, R53, -R57 ;  /* 0x00000035243b7223 */ /* 0x000fe20000010839 */
[-C--:B------:R-:W-:Y:S01]  /*f1d0*/  F2FP.F16.E4M3.UNPACK_B R49, R39.reuse ;  /* 0x00000027ff31723e */ /* 0x080fe200020006ff */
[----:B------:R-:W-:Y:S01]  /*f1e0*/  FFMA.FTZ R61, R51, R52, R54 ;  /* 0x00000034333d7223 */ /* 0x000fe20000010036 */
[----:B------:R-:W-:Y:S01]  /*f1f0*/  F2FP.F16.E4M3.UNPACK_B R50, R39.H1 ;  /* 0x00000027ff32723e */ /* 0x000fe200030006ff */
[----:B------:R-:W-:Y:S01]  /*f200*/  HADD2.F32 R36, -RZ, R14.H0_H0 ;  /* 0x2000000eff247230 */ /* 0x000fe20000004100 */
[----:B------:R-:W-:Y:S01]  /*f210*/  F2FP.F16.E4M3.UNPACK_B R15, R15.H1 ;  /* 0x0000000fff0f723e */ /* 0x000fe200030006ff */
[----:B------:R-:W-:Y:S01]  /*f220*/  HADD2.F32 R51, -RZ, R49.H0_H0 ;  /* 0x20000031ff337230 */ /* 0x000fe20000004100 */
[-C--:B------:R-:W-:Y:S01]  /*f230*/  F2FP.F16.E4M3.UNPACK_B R13, R12.reuse ;  /* 0x0000000cff0d723e */ /* 0x080fe200020006ff */
[----:B------:R-:W-:Y:S01]  /*f240*/  HADD2.F32 R57, -RZ, R55.H0_H0 ;  /* 0x20000037ff397230 */ /* 0x000fe20000004100 */
[----:B------:R-:W-:Y:S01]  /*f250*/  F2FP.F16.E4M3.UNPACK_B R52, R12.H1 ;  /* 0x0000000cff34723e */ /* 0x000fe200030006ff */
[----:B------:R-:W-:Y:S01]  /*f260*/  HADD2.F32 R12, -RZ, R50.H0_H0 ;  /* 0x20000032ff0c7230 */ /* 0x000fe20000004100 */
[----:B------:R-:W-:Y:S01]  /*f270*/  F2FP.SATFINITE.E4M3.F32.PACK_AB_MERGE_C R59, R62, R59, RZ ;  /* 0x0000003b3e3b723e */ /* 0x000fe200048070ff */
[----:B------:R-:W-:-:S02]  /*f280*/  HADD2.F32 R58, -RZ, R56.H0_H0 ;  /* 0x20000038ff3a7230 */ /* 0x000fc40000004100 */
[-C--:B------:R-:W-:Y:S01]  /*f290*/  FMUL.FTZ R63, R51, R57.reuse ;  /* 0x00000039333f7220 */ /* 0x080fe20000410000 */
[----:B------:R-:W-:Y:S02]  /*f2a0*/  HADD2.F32 R39, -RZ, R15.H0_H0 ;  /* 0x2000000fff277230 */ /* 0x000fe40000004100 */
[----:B------:R-:W-:Y:S01]  /*f2b0*/  FMUL.FTZ R64, R36, R57 ;  /* 0x0000003924407220 */ /* 0x000fe20000410000 */
        /* <DEDUP_REMOVED lines=18> */
[----:B------:R-:W-:Y:S02]  /*f3e0*/  HADD2.F32 R13, -RZ, R13.H1_H1 ;  /* 0x3000000dff0d7230 */ /* 0x000fe40000004100 */
[----:B------:R-:W-:Y:S01]  /*f3f0*/  FMUL.FTZ R12, R14, R55 ;  /* 0x000000370e0c7220 */ /* 0x000fe20000410000 */
[----:B------:R-:W-:Y:S01]  /*f400*/  F2FP.SATFINITE.E4M3.F32.PACK_AB_MERGE_C R47, R42, R47, R59 ;  /* 0x0000002f2a2f723e */ /* 0x000fe2000480703b */
[-C--:B------:R-:W-:Y:S01]  /*f410*/  FFMA.FTZ R15, R15, R52.reuse, -R36 ;  /* 0x000000340f0f7223 */ /* 0x080fe20000010824 */
[----:B------:R-:W-:Y:S01]  /*f420*/  FFMA.FTZ R50, R50, R52, R51 ;  /* 0x0000003432327223 */ /* 0x000fe20000010033 */
[-C--:B------:R-:W-:Y:S01]  /*f430*/  FFMA.FTZ R14, R14, R13.reuse, -R39 ;  /* 0x0000000d0e0e7223 */ /* 0x080fe20000010827 */
[----:B------:R-:W-:Y:S01]  /*f440*/  FFMA.FTZ R13, R49, R13, R12 ;  /* 0x0000000d310d7223 */ /* 0x000fe2000001000c */
[----:B------:R-:W-:Y:S01]  /*f450*/  F2FP.SATFINITE.E4M3.F32.PACK_AB_MERGE_C R60, R61, R60, RZ ;  /* 0x0000003c3d3c723e */ /* 0x000fe200048070ff */
[----:B------:R-:W-:Y:S01]  /*f460*/  IMAD.MOV.U32 R12, RZ, RZ, R46 ;  /* 0x000000ffff0c7224 */ /* 0x000fe200078e002e */
[----:B------:R-:W-:Y:S01]  /*f470*/  F2FP.SATFINITE.E4M3.F32.PACK_AB_MERGE_C R15, R15, R66, RZ ;  /* 0x000000420f0f723e */ /* 0x000fe200048070ff */
[----:B------:R-:W-:Y:S01]  /*f480*/  IMAD.MOV.U32 R36, RZ, RZ, R45 ;  /* 0x000000ffff247224 */ /* 0x000fe200078e002d */
[----:B------:R-:W-:-:S02]  /*f490*/  F2FP.SATFINITE.E4M3.F32.PACK_AB_MERGE_C R50, R50, R57, RZ ;  /* 0x000000393232723e */ /* 0x000fc400048070ff */
[----:B------:R-:W-:Y:S02]  /*f4a0*/  F2FP.SATFINITE.E4M3.F32.PACK_AB_MERGE_C R15, R14, R63, R15 ;  /* 0x0000003f0e0f723e */ /* 0x000fe4000480700f */
[----:B------:R-:W-:Y:S01]  /*f4b0*/  F2FP.SATFINITE.E4M3.F32.PACK_AB_MERGE_C R39, R13, R64, R50 ;  /* 0x000000400d27723e */ /* 0x000fe20004807032 */
[----:B------:R-:W-:Y:S01]  /*f4c0*/  IMAD.MOV.U32 R13, RZ, RZ, R47 ;  /* 0x000000ffff0d7224 */ /* 0x000fe200078e002f */
[----:B------:R-:W-:Y:S02]  /*f4d0*/  F2FP.SATFINITE.E4M3.F32.PACK_AB_MERGE_C R37, R37, R48, R60 ;  /* 0x000000302525723e */ /* 0x000fe4000480703c */
[----:B------:R-:W-:-:S07]  /*f4e0*/  MOV R14, R43 ;  /* 0x0000002b000e7202 */ /* 0x000fce0000000f00 */
.L_x_523:
[----:B------:R-:W-:Y:S05]  /*f4f0*/  BSYNC B1 ;  /* 0x0000000000017941 */ /* 0x000fea0003800000 */
.L_x_522:
[----:B0-----:R0:W-:Y:S01]  /*f500*/  ST.E.128 desc[UR50][R40.64], R12 ;  /* 0x0000000c28007985 */ /* 0x0011e2000c101d32 */
[----:B------:R-:W-:-:S13]  /*f510*/  ISETP.GE.AND P2, PT, R11, R128, PT ;  /* 0x000000800b00720c */ /* 0x000fda0003f46270 */
[----:B------:R-:W-:Y:S05]  /*f520*/  @P2 BRA `(.L_x_470) ;  /* 0x0000000400cc2947 */ /* 0x000fea0003800000 */
[----:B0-----:R-:W-:-:S04]  /*f530*/  IADD3 R12, P2, R11, R44, RZ ;  /* 0x0000002c0b0c7210 */ /* 0x001fc80007f5e0ff */
[----:B------:R-:W-:-:S05]  /*f540*/  LEA.HI.X.SX32 R13, R11, R120, 0x1, P2 ;  /* 0x000000780b0d7211 */ /* 0x000fca00010f0eff */
[----:B-1----:R0:W-:Y:S01]  /*f550*/  ST.E.128 desc[UR50][R12.64], R36 ;  /* 0x000000240c007985 */ /* 0x0021e2000c101d32 */
[----:B------:R-:W-:Y:S05]  /*f560*/  BRA `(.L_x_470) ;  /* 0x0000000400bc7947 */ /* 0x000fea0003800000 */
.L_x_435:
[----:B------:R-:W-:-:S06]  /*f570*/  UISETP.NE.AND UP0, UPT, UR48, 0x3, UPT ;  /* 0x000000033000788c */ /* 0x000fcc000bf05270 */
[----:B------:R-:W-:-:S13]  /*f580*/  PLOP3.LUT P1, PT, PT, PT, UP0, 0x80, 0x0 ;  /* 0x000000000000781c */ /* 0x000fda0003f2f008 */
[----:B------:R-:W-:Y:S05]  /*f590*/  @!P1 BRA `(.L_x_524) ;  /* 0x0000000000049947 */ /* 0x000fea0003800000 */
[----:B------:R-:W-:Y:S01]  /*f5a0*/  BPT.TRAP 0x1 ;  /* 0x000000040000795c */ /* 0x000fe20000300000 */
.L_x_524:
[----:B------:R-:W-:Y:S01]  /*f5b0*/  IMAD R91, R19, 0x8, R18 ;  /* 0x00000008135b7824 */ /* 0x000fe200078e0212 */
[----:B------:R-:W-:Y:S01]  /*f5c0*/  SHF.L.U32 R92, R196, 0x1f, RZ ;  /* 0x0000001fc45c7819 */ /* 0x000fe200000006ff */
[----:B------:R-:W-:Y:S01]  /*f5d0*/  BSSY B1, `(.L_x_525) ;  /* 0x0000004000017945 */ /* 0x000fe20003800000 */
[----:B------:R-:W-:Y:S02]  /*f5e0*/  SHF.R.S32.HI R88, RZ, 0x1f, R35 ;  /* 0x0000001fff587819 */ /* 0x000fe40000011423 */
[----:B------:R-:W1:Y:S02]  /*f5f0*/  SYNCS.PHASECHK.TRANS64.TRYWAIT P2, [R91+URZ+0x29890], R92 ;  /* 0x0298905c5b0075a7 */ /* 0x000e64000804017f */
[----:B-1----:R-:W-:Y:S05]  /*f600*/  @!P2 BRA `(.L_x_526) ;  /* 0x000001c40048a947 */ /* 0x002fea0003800000 */
.L_x_794:
[----:B------:R-:W-:Y:S05]  /*f610*/  BSYNC B1 ;  /* 0x0000000000017941 */ /* 0x000fea0003800000 */
.L_x_525:
[----:B------:R-:W-:Y:S01]  /*f620*/  ULDC.64 UR4, c[0x0][0x300] ;  /* 0x0000c00000047ab9 */ /* 0x000fe20000000a00 */
[----:B-----5:R-:W-:Y:S01]  /*f630*/  SHF.R.S32.HI R89, RZ, 0x1f, R34 ;  /* 0x0000001fff597819 */ /* 0x020fe20000011422 */
[----:B------:R-:W-:Y:S01]  /*f640*/  IMAD R14, R88, UR4, RZ ;  /* 0x00000004580e7c24 */ /* 0x000fe2000f8e02ff */
[----:B------:R-:W-:Y:S01]  /*f650*/  ULDC.64 UR6, c[0x0][0x2e8] ;  /* 0x0000ba0000067ab9 */ /* 0x000fe20000000a00 */
[----:B0-----:R-:W-:-:S04]  /*f660*/  IMAD.WIDE.U32 R12, R35, UR4, RZ ;  /* 0x00000004230c7c25 */ /* 0x001fc8000f8e00ff */
[----:B------:R-:W-:Y:S01]  /*f670*/  IMAD R11, R35, UR5, R14 ;  /* 0x00000005230b7c24 */ /* 0x000fe2000f8e020e */
[----:B------:R-:W-:Y:S01]  /*f680*/  ULDC.64 UR4, c[0x0][0x310] ;  /* 0x0000c40000047ab9 */ /* 0x000fe20000000a00 */
[----:B------:R-:W-:Y:S02]  /*f690*/  IMAD R90, R24, -0xa0, R2 ;  /* 0xffffff60185a7824 */ /* 0x000fe400078e0202 */
[----:B------:R-:W-:Y:S02]  /*f6a0*/  IMAD R15, R89, UR4, RZ ;  /* 0x00000004590f7c24 */ /* 0x000fe4000f8e02ff */
[----:B------:R-:W-:Y:S01]  /*f6b0*/  IMAD.IADD R13, R13, 0x1, R11 ;  /* 0x000000010d0d7824 */ /* 0x000fe200078e020b */
[----:B------:R-:W-:Y:S01]  /*f6c0*/  VIMNMX R90, R90, 0xa0, PT ;  /* 0x000000a05a5a7848 */ /* 0x000fe20003fe0100 */
[C---:B------:R-:W-:Y:S02]  /*f6d0*/  IMAD R15, R34.reuse, UR5, R15 ;  /* 0x00000005220f7c24 */ /* 0x040fe4000f8e020f */
[----:B------:R-:W-:Y:S01]  /*f6e0*/  IMAD.WIDE.U32 R12, R34, UR4, R12 ;  /* 0x00000004220c7c25 */ /* 0x000fe2000f8e000c */
[----:B------:R-:W-:-:S03]  /*f6f0*/  ULDC.64 UR4, c[0x0][0x308] ;  /* 0x0000c20000047ab9 */ /* 0x000fc60000000a00 */
[----:B------:R-:W-:Y:S02]  /*f700*/  IMAD.IADD R13, R13, 0x1, R15 ;  /* 0x000000010d0d7824 */ /* 0x000fe400078e020f */
[----:B------:R-:W-:Y:S02]  /*f710*/  IMAD.IADD R49, R90, 0x1, -R195 ;  /* 0x000000015a317824 */ /* 0x000fe400078e0ac3 */
[----:B------:R-:W-:Y:S01]  /*f720*/  IMAD.WIDE.U32 R12, R169, UR4, R12 ;  /* 0x00000004a90c7c25 */ /* 0x000fe2000f8e000c */
[----:B------:R-:W-:-:S03]  /*f730*/  UMOV UR4, 0xffffffff ;  /* 0xffffffff00047882 */ /* 0x000fc60000000000 */
[----:B------:R-:W-:Y:S01]  /*f740*/  IMAD R46, R169, UR5, R13 ;  /* 0x00000005a92e7c24 */ /* 0x000fe2000f8e020d */
[----:B------:R-:W-:-:S04]  /*f750*/  IADD3 R44, P2, R12, UR6, RZ ;  /* 0x000000060c2c7c10 */ /* 0x000fc8000ff5e0ff */
[----:B------:R-:W-:Y:S02]  /*f760*/  IADD3.X R46, R46, UR7, RZ, P2, !PT ;  /* 0x000000072e2e7c10 */ /* 0x000fe400097fe4ff */
[----:B------:R-:W-:Y:S01]  /*f770*/  ISETP.GE.AND P2, PT, R49, 0x1, PT ;  /* 0x000000013100780c */ /* 0x000fe20003f46270 */
[----:B------:R-:W-:-:S12]  /*f780*/  BRA.DIV UR4, `(.L_x_527) ;  /* 0x000001c204fc7947 */ /* 0x000fd8000b800000 */
[----:B------:R0:W2:Y:S04]  /*f790*/  SHFL.IDX PT, R45, R46, RZ, 0x1e1f ;  /* 0x001e1fff2e2d7589 */ /* 0x0000a800000e0000 */
[----:B------:R0:W3:Y:S02]  /*f7a0*/  SHFL.IDX PT, R47, R44, RZ, 0x1e1f ;  /* 0x001e1fff2c2f7589 */ /* 0x0000e400000e0000 */
.L_x_798:
[----:B------:R-:W-:Y:S04]  /*f7b0*/  BSSY B1, `(.L_x_528) ;  /* 0x0000023000017945 */ /* 0x000fe80003800000 */
[----:B------:R-:W-:Y:S05]  /*f7c0*/  @!P2 BRA `(.L_x_529) ;  /* 0x000000000084a947 */ /* 0x000fea0003800000 */
[----:B------:R-:W-:Y:S02]  /*f7d0*/  ULDC UR4, c[0x0][0x2f4] ;  /* 0x0000bd0000047ab9 */ /* 0x000fe40000000800 */
[----:B------:R-:W-:-:S13]  /*f7e0*/  ISETP.GE.AND P5, PT, R16, UR4, PT ;  /* 0x0000000410007c0c */ /* 0x000fda000bfa6270 */
[----:B------:R-:W4:Y:S01]  /*f7f0*/  @!P5 LDS.128 R12, [R37+0x1a400] ;  /* 0x01a40000250cd984 */ /* 0x000f220000000c00 */
[----:B---3--:R-:W-:-:S04]  /*f800*/  @!P5 IADD3 R42, P2, R16, R47, RZ ;  /* 0x0000002f102ad210 */ /* 0x008fc80007f5e0ff */
[----:B--2---:R-:W-:Y:S02]  /*f810*/  @!P5 IADD3.X R43, R45, R17, RZ, P2, !PT ;  /* 0x000000112d2bd210 */ /* 0x004fe400017fe4ff */
[----:B------:R-:W-:-:S13]  /*f820*/  ISETP.GE.AND P2, PT, R168, UR4, PT ;  /* 0x00000004a8007c0c */ /* 0x000fda000bf46270 */
[----:B------:R-:W-:-:S05]  /*f830*/  @!P2 IADD3 R40, P4, R168, R47, RZ ;  /* 0x0000002fa828a210 */ /* 0x000fca0007f9e0ff */
[----:B------:R-:W-:Y:S01]  /*f840*/  @!P2 IMAD.X R41, R45, 0x1, R194, P4 ;  /* 0x000000012d29a824 */ /* 0x000fe200020e06c2 */
[----:B------:R-:W-:-:S13]  /*f850*/  ISETP.GE.AND P4, PT, R192, UR4, PT ;  /* 0x00000004c0007c0c */ /* 0x000fda000bf86270 */
[----:B------:R-:W-:Y:S01]  /*f860*/  @!P4 IADD3 R38, P6, R192, R47, RZ ;  /* 0x0000002fc026c210 */ /* 0x000fe20007fde0ff */
[----:B----4-:R2:W-:Y:S01]  /*f870*/  @!P5 ST.E.128 desc[UR50][R42.64], R12 ;  /* 0x0000000c2a00d985 */ /* 0x0105e2000c101d32 */
[----:B------:R-:W-:-:S03]  /*f880*/  ISETP.GE.AND P5, PT, R3, UR4, PT ;  /* 0x0000000403007c0c */ /* 0x000fc6000bfa6270 */
[----:B------:R-:W-:-:S10]  /*f890*/  @!P4 IMAD.X R39, R45, 0x1, R204, P6 ;  /* 0x000000012d27c824 */ /* 0x000fd400030e06cc */
[----:B------:R-:W3:Y:S01]  /*f8a0*/  @!P5 LDS.128 R12, [R36+0x1a400] ;  /* 0x01a40000240cd984 */ /* 0x000ee20000000c00 */
[----:B------:R-:W-:-:S05]  /*f8b0*/  @!P5 IMAD.SHL.U32 R48, R170, 0x10, RZ ;  /* 0x00000010aa30d824 */ /* 0x000fca00078e00ff */
[----:B--2---:R-:W-:-:S04]  /*f8c0*/  @!P5 IADD3 R42, P6, R48, R47, RZ ;  /* 0x0000002f302ad210 */ /* 0x004fc80007fde0ff */
[----:B------:R-:W-:-:S05]  /*f8d0*/  @!P5 LEA.HI.X.SX32 R43, R48, R45, 0x1, P6 ;  /* 0x0000002d302bd211 */ /* 0x000fca00030f0eff */
[----:B---3--:R2:W-:Y:S01]  /*f8e0*/  @!P5 ST.E.128 desc[UR50][R42.64], R12 ;  /* 0x0000000c2a00d985 */ /* 0x0085e2000c101d32 */
[----:B------:R-:W-:-:S13]  /*f8f0*/  ISETP.GE.AND P5, PT, R4, UR4, PT ;  /* 0x0000000404007c0c */ /* 0x000fda000bfa6270 */
[----:B------:R-:W3:Y:S01]  /*f900*/  @!P5 LDS.128 R12, [R37+0x1cc00] ;  /* 0x01cc0000250cd984 */ /* 0x000ee20000000c00 */
[----:B------:R-:W-:-:S05]  /*f910*/  @!P5 IMAD.SHL.U32 R48, R171, 0x10, RZ ;  /* 0x00000010ab30d824 */ /* 0x000fca00078e00ff */
[----:B--2---:R-:W-:-:S04]  /*f920*/  @!P5 IADD3 R42, P6, R48, R47, RZ ;  /* 0x0000002f302ad210 */ /* 0x004fc80007fde0ff */
[----:B------:R-:W-:-:S05]  /*f930*/  @!P5 LEA.HI.X.SX32 R43, R48, R45, 0x1, P6 ;  /* 0x0000002d302bd211 */ /* 0x000fca00030f0eff */
[----:B---3--:R2:W-:Y:S01]  /*f940*/  @!P5 ST.E.128 desc[UR50][R42.64], R12 ;  /* 0x0000000c2a00d985 */ /* 0x0085e2000c101d32 */
[----:B------:R-:W-:-:S03]  /*f950*/  ISETP.GE.AND P5, PT, R193, UR4, PT ;  /* 0x00000004c1007c0c */ /* 0x000fc6000bfa6270 */
[----:B------:R-:W3:Y:S10]  /*f960*/  @!P2 LDS.128 R12, [R36+0x1cc00] ;  /* 0x01cc0000240ca984 */ /* 0x000ef40000000c00 */
[----:B--2---:R-:W-:-:S04]  /*f970*/  @!P5 IADD3 R42, P6, R193, R47, RZ ;  /* 0x0000002fc12ad210 */ /* 0x004fc80007fde0ff */
[----:B------:R-:W-:Y:S01]  /*f980*/  @!P5 IADD3.X R43, R45, R203, RZ, P6, !PT ;  /* 0x000000cb2d2bd210 */ /* 0x000fe200037fe4ff */
[----:B---3--:R-:W-:Y:S04]  /*f990*/  @!P2 ST.E.128 desc[UR50][R40.64], R12 ;  /* 0x0000000c2800a985 */ /* 0x008fe8000c101d32 */
[----:B------:R-:W2:Y:S04]  /*f9a0*/  @!P4 LDS.128 R12, [R37+0x1f400] ;  /* 0x01f40000250cc984 */ /* 0x000ea80000000c00 */
[----:B--2---:R-:W-:Y:S04]  /*f9b0*/  @!P4 ST.E.128 desc[UR50][R38.64], R12 ;  /* 0x0000000c2600c985 */ /* 0x004fe8000c101d32 */
[----:B------:R-:W2:Y:S04]  /*f9c0*/  @!P5 LDS.128 R12, [R36+0x1f400] ;  /* 0x01f40000240cd984 */ /* 0x000ea80000000c00 */
[----:B--2---:R4:W-:Y:S02]  /*f9d0*/  @!P5 ST.E.128 desc[UR50][R42.64], R12 ;  /* 0x0000000c2a00d985 */ /* 0x0049e4000c101d32 */
.L_x_529:
[----:B------:R-:W-:Y:S05]  /*f9e0*/  BSYNC B1 ;  /* 0x0000000000017941 */ /* 0x000fea0003800000 */
.L_x_528:
[----:B------:R-:W-:-:S03]  /*f9f0*/  UMOV UR4, 0xffffffff ;  /* 0xffffffff00047882 */ /* 0x000fc60000000000 */
[----:B------:R-:W-:Y:S05]  /*fa00*/  BRA.DIV UR4, `(.L_x_530) ;  /* 0x000001c204a87947 */ /* 0x000fea000b800000 */
[----:B--2---:R2:W0:Y:S04]  /*fa10*/  SHFL.IDX PT, R45, R46, 0x1, 0x1e1f ;  /* 0x003e1f002e2d7f89 */ /* 0x00442800000e0000 */
[----:B---3--:R2:W3:Y:S02]  /*fa20*/  SHFL.IDX PT, R47, R44, 0x1, 0x1e1f ;  /* 0x003e1f002c2f7f89 */ /* 0x0084e400000e0000 */
.L_x_802:
[----:B------:R-:W-:-:S13]  /*fa30*/  ISETP.GE.AND P2, PT, R49, 0x81, PT ;  /* 0x000000813100780c */ /* 0x000fda0003f46270 */
[----:B------:R-:W-:Y:S05]  /*fa40*/  @!P2 BRA `(.L_x_470) ;  /* 0x000000000084a947 */ /* 0x000fea0003800000 */
[----:B------:R-:W-:Y:S02]  /*fa50*/  ULDC UR4, c[0x0][0x2f4] ;  /* 0x0000bd0000047ab9 */ /* 0x000fe40000000800 */
[----:B------:R-:W-:-:S13]  /*fa60*/  ISETP.GE.AND P5, PT, R16, UR4, PT ;  /* 0x0000000410007c0c */ /* 0x000fda000bfa6270 */
[----:B----4-:R-:W4:Y:S01]  /*fa70*/  @!P5 LDS.128 R12, [R37+0x1c400] ;  /* 0x01c40000250cd984 */ /* 0x010f220000000c00 */
[----:B---3--:R-:W-:-:S05]  /*fa80*/  @!P5 IADD3 R42, P2, R16, R47, RZ ;  /* 0x0000002f102ad210 */ /* 0x008fca0007f5e0ff */
[----:B0-----:R-:W-:Y:S01]  /*fa90*/  @!P5 IMAD.X R43, R45, 0x1, R17, P2 ;  /* 0x000000012d2bd824 */ /* 0x001fe200010e0611 */
        /* <DEDUP_REMOVED lines=9> */
[----:B--2---:R-:W-:-:S05]  /*fb30*/  @!P5 IMAD.SHL.U32 R44, R170, 0x10, RZ ;  /* 0x00000010aa2cd824 */ /* 0x004fca00078e00ff */
[----:B0-----:R-:W-:-:S04]  /*fb40*/  @!P5 IADD3 R42, P6, R44, R47, RZ ;  /* 0x0000002f2c2ad210 */ /* 0x001fc80007fde0ff */
[----:B------:R-:W-:-:S05]  /*fb50*/  @!P5 LEA.HI.X.SX32 R43, R44, R45, 0x1, P6 ;  /* 0x0000002d2c2bd211 */ /* 0x000fca00030f0eff */
[----:B---3--:R0:W-:Y:S01]  /*fb60*/  @!P5 ST.E.128 desc[UR50][R42.64], R12 ;  /* 0x0000000c2a00d985 */ /* 0x0081e2000c101d32 */
[----:B------:R-:W-:-:S13]  /*fb70*/  ISETP.GE.AND P5, PT, R4, UR4, PT ;  /* 0x0000000404007c0c */ /* 0x000fda000bfa6270 */
[----:B------:R-:W2:Y:S01]  /*fb80*/  @!P5 LDS.128 R12, [R37+0x1ec00] ;  /* 0x01ec0000250cd984 */ /* 0x000ea20000000c00 */
[----:B------:R-:W-:-:S04]  /*fb90*/  @!P5 SHF.L.U32 R44, R171, 0x4, RZ ;  /* 0x00000004ab2cd819 */ /* 0x000fc800000006ff */
[----:B0-----:R-:W-:-:S04]  /*fba0*/  @!P5 IADD3 R42, P6, R44, R47, RZ ;  /* 0x0000002f2c2ad210 */ /* 0x001fc80007fde0ff */
[----:B------:R-:W-:-:S05]  /*fbb0*/  @!P5 LEA.HI.X.SX32 R43, R44, R45, 0x1, P6 ;  /* 0x0000002d2c2bd211 */ /* 0x000fca00030f0eff */
[----:B--2---:R0:W-:Y:S01]  /*fbc0*/  @!P5 ST.E.128 desc[UR50][R42.64], R12 ;  /* 0x0000000c2a00d985 */ /* 0x0041e2000c101d32 */
[----:B------:R-:W-:-:S03]  /*fbd0*/  ISETP.GE.AND P5, PT, R193, UR4, PT ;  /* 0x00000004c1007c0c */ /* 0x000fc6000bfa6270 */
[----:B------:R-:W2:Y:S10]  /*fbe0*/  @!P2 LDS.128 R12, [R36+0x1ec00] ;  /* 0x01ec0000240ca984 */ /* 0x000eb40000000c00 */
[----:B0-----:R-:W-:-:S05]  /*fbf0*/  @!P5 IADD3 R42, P6, R193, R47, RZ ;  /* 0x0000002fc12ad210 */ /* 0x001fca0007fde0ff */
[----:B------:R-:W-:Y:S01]  /*fc00*/  @!P5 IMAD.X R43, R45, 0x1, R203, P6 ;  /* 0x000000012d2bd824 */ /* 0x000fe200030e06cb */
[----:B--2---:R-:W-:Y:S04]  /*fc10*/  @!P2 ST.E.128 desc[UR50][R40.64], R12 ;  /* 0x0000000c2800a985 */ /* 0x004fe8000c101d32 */
[----:B------:R-:W0:Y:S04]  /*fc20*/  @!P4 LDS.128 R12, [R37+0x21400] ;  /* 0x02140000250cc984 */ /* 0x000e280000000c00 */
[----:B0-----:R-:W-:Y:S04]  /*fc30*/  @!P4 ST.E.128 desc[UR50][R38.64], R12 ;  /* 0x0000000c2600c985 */ /* 0x001fe8000c101d32 */
[----:B------:R-:W0:Y:S04]  /*fc40*/  @!P5 LDS.128 R12, [R36+0x21400] ;  /* 0x02140000240cd984 */ /* 0x000e280000000c00 */
[----:B0-----:R0:W-:Y:S02]  /*fc50*/  @!P5 ST.E.128 desc[UR50][R42.64], R12 ;  /* 0x0000000c2a00d985 */ /* 0x0011e4000c101d32 */
.L_x_470:
[----:B------:R-:W-:Y:S05]  /*fc60*/  BSYNC B0 ;  /* 0x0000000000007941 */ /* 0x000fea0003800000 */
.L_x_434:
[----:B----4-:R-:W4:Y:S01]  /*fc70*/  S2R R11, SR_TID.X ;  /* 0x00000000000b7919 */ /* 0x010f220000002100 */
[----:B------:R-:W-:Y:S01]  /*fc80*/  @!PT LDS RZ, [RZ] ;  /* 0x00000000fffff984 */ /* 0x000fe20000000800 */
[----:B------:R-:W-:Y:S01]  /*fc90*/  @!PT LDS RZ, [RZ] ;  /* 0x00000000fffff984 */ /* 0x000fe20000000800 */
[----:B------:R-:W-:Y:S01]  /*fca0*/  @!PT LDS RZ, [RZ] ;  /* 0x00000000fffff984 */ /* 0x000fe20000000800 */
[----:B------:R-:W-:Y:S01]  /*fcb0*/  @!PT LDS RZ, [RZ] ;  /* 0x00000000fffff984 */ /* 0x000fe20000000800 */
[----:B------:R5:W-:Y:S06]  /*fcc0*/  MEMBAR.ALL.CTA ;  /* 0x0000000000007992 */ /* 0x000bec0000008000 */
[----:B-----5:R-:W5:Y:S01]  /*fcd0*/  FENCE.VIEW.ASYNC.S ;  /* 0x00000000000073c6 */ /* 0x020f620000000000 */
[----:B------:R-:W-:Y:S05]  /*fce0*/  WARPSYNC.ALL ;  /* 0x0000000000007948 */ /* 0x000fea0003800000 */
[----:B------:R-:W-:Y:S01]  /*fcf0*/  BSSY B0, `(.L_x_531) ;  /* 0x0000008000007945 */ /* 0x000fe20003800000 */
[----:B-----5:R0:W-:Y:S01]  /*fd00*/  BAR.SYNC.DEFER_BLOCKING R158, 0x80 ;  /* 0x0002009e0000751d */ /* 0x0201e20000010000 */
[----:B----4-:R-:W-:-:S13]  /*fd10*/  LOP3.LUT P2, RZ, R11, 0x7f, RZ, 0xc0, !PT ;  /* 0x0000007f0bff7812 */ /* 0x010fda000784c0ff */
[----:B------:R-:W-:-:S05]  /*fd20*/  @!P2 VIADD R11, R91, 0x298a0 ;  /* 0x000298a05b0ba836 */ /* 0x000fca0000000000 */
[----:B------:R-:W-:-:S04]  /*fd30*/  @!P2 PRMT R11, RZ, 0x654, R11 ;  /* 0x00000654ff0ba816 */ /* 0x000fc8000000000b */
[----:B------:R4:W-:Y:S01]  /*fd40*/  @!P2 SYNCS.ARRIVE.TRANS64.RED.A1T0 RZ, [R11+URZ], RZ ;  /* 0x000000ff0bffa9a7 */ /* 0x0009e2000810043f */
[----:B0-----:R-:W-:Y:S05]  /*fd50*/  @!P1 BRA `(.L_x_532) ;  /* 0x0000000000049947 */ /* 0x001fea0003800000 */
[----:B------:R-:W-:Y:S01]  /*fd60*/  BPT.TRAP 0x1 ;  /* 0x000000040000795c */ /* 0x000fe20000300000 */
.L_x_532:
[----:B------:R-:W-:Y:S05]  /*fd70*/  BSYNC B0 ;  /* 0x0000000000007941 */ /* 0x000fea0003800000 */
.L_x_531:
[----:B------:R-:W0:Y:S01]  /*fd80*/  SYNCS.PHASECHK.TRANS64.TRYWAIT P1, [R91+URZ+0x298b0], R92 ;  /* 0x0298b05c5b0075a7 */ /* 0x000e22000802017f */
[----:B------:R-:W-:Y:S04]  /*fd90*/  BSSY B0, `(.L_x_533) ;  /* 0x0000002000007945 */ /* 0x000fe80003800000 */
[----:B0-----:R-:W-:Y:S05]  /*fda0*/  @!P1 BRA `(.L_x_534) ;  /* 0x000001c0000c9947 */ /* 0x001fea0003800000 */
.L_x_803:
[----:B------:R-:W-:Y:S05]  /*fdb0*/  BSYNC B0 ;  /* 0x0000000000007941 */ /* 0x000fea0003800000 */
.L_x_533:
[----:B------:R-:W-:Y:S01]  /*fdc0*/  ULDC.64 UR4, c[0x0][0x328] ;  /* 0x0000ca0000047ab9 */ /* 0x000fe20000000a00 */
[----:B------:R-:W-:Y:S01]  /*fdd0*/  ULDC.64 UR6, c[0x0][0x318] ;  /* 0x0000c60000067ab9 */ /* 0x000fe20000000a00 */
[----:B------:R-:W-:Y:S01]  /*fde0*/  IMAD R88, R88, UR4, RZ ;  /* 0x0000000458587c24 */ /* 0x000fe2000f8e02ff */
[----:B------:R-:W-:Y:S01]  /*fdf0*/  IADD3 R90, -R195, R90, RZ ;  /* 0x0000005ac35a7210 */ /* 0x000fe20007ffe1ff */
[C---:B------:R-:W-:Y:S01]  /*fe00*/  IMAD.WIDE.U32 R12, R35.reuse, UR4, RZ ;  /* 0x00000004230c7c25 */ /* 0x040fe2000f8e00ff */
[----:B------:R-:W-:Y:S03]  /*fe10*/  BSSY B0, `(.L_x_535) ;  /* 0x000002c000007945 */ /* 0x000fe60003800000 */
[----:B------:R-:W-:Y:S01]  /*fe20*/  IMAD R35, R35, UR5, R88 ;  /* 0x0000000523237c24 */ /* 0x000fe2000f8e0258 */
[----:B------:R-:W-:Y:S02]  /*fe30*/  ULDC.64 UR4, c[0x0][0x338] ;  /* 0x0000ce0000047ab9 */ /* 0x000fe40000000a00 */
[----:B------:R-:W-:-:S02]  /*fe40*/  IMAD R89, R89, UR4, RZ ;  /* 0x0000000459597c24 */ /* 0x000fc4000f8e02ff */
[----:B------:R-:W-:Y:S02]  /*fe50*/  IMAD.IADD R13, R13, 0x1, R35 ;  /* 0x000000010d0d7824 */ /* 0x000fe400078e0223 */
[C---:B------:R-:W-:Y:S02]  /*fe60*/  IMAD R89, R34.reuse, UR5, R89 ;  /* 0x0000000522597c24 */ /* 0x040fe4000f8e0259 */
[----:B------:R-:W-:Y:S01]  /*fe70*/  IMAD.WIDE.U32 R12, R34, UR4, R12 ;  /* 0x00000004220c7c25 */ /* 0x000fe2000f8e000c */
[----:B------:R-:W-:-:S03]  /*fe80*/  ULDC.64 UR4, c[0x0][0x330] ;  /* 0x0000cc0000047ab9 */ /* 0x000fc60000000a00 */
[----:B------:R-:W-:Y:S02]  /*fe90*/  IMAD.IADD R13, R13, 0x1, R89 ;  /* 0x000000010d0d7824 */ /* 0x000fe400078e0259 */
[----:B------:R-:W-:-:S04]  /*fea0*/  IMAD.WIDE.U32 R12, R169, UR4, R12 ;  /* 0x00000004a90c7c25 */ /* 0x000fc8000f8e000c */
[----:B----4-:R-:W-:Y:S01]  /*feb0*/  IMAD R11, R169, UR5, R13 ;  /* 0x00000005a90b7c24 */ /* 0x010fe2000f8e020d */
[----:B------:R-:W-:-:S04]  /*fec0*/  IADD3 R40, P1, R12, UR6, RZ ;  /* 0x000000060c287c10 */ /* 0x000fc8000ff3e0ff */
[----:B------:R-:W-:Y:S01]  /*fed0*/  IADD3.X R41, R11, UR7, RZ, P1, !PT ;  /* 0x000000070b297c10 */ /* 0x000fe20008ffe4ff */
[----:B------:R-:W-:Y:S01]  /*fee0*/  IMAD R11, R19, 0x5000, R216 ;  /* 0x00005000130b7824 */ /* 0x000fe200078e02d8 */
[----:B------:R-:W-:Y:S01]  /*fef0*/  ISETP.GE.AND P1, PT, R90, 0x1, PT ;  /* 0x000000015a00780c */ /* 0x000fe20003f26270 */
[----:B------:R0:W4:Y:S02]  /*ff00*/  SHFL.IDX PT, R43, R40, RZ, 0x1e1f ;  /* 0x001e1fff282b7589 */ /* 0x00012400000e0000 */
[C---:B------:R-:W-:Y:S01]  /*ff10*/  IMAD.IADD R42, R18.reuse, 0x1, R11 ;  /* 0x00000001122a7824 */ /* 0x040fe200078e020b */
[CC--:B--2---:R-:W-:Y:S02]  /*ff20*/  IADD3 R44, R18.reuse, R11.reuse, R123 ;  /* 0x0000000b122c7210 */ /* 0x0c4fe40007ffe07b */
[CC--:B------:R-:W-:Y:S02]  /*ff30*/  IADD3 R45, R18.reuse, R11.reuse, R122 ;  /* 0x0000000b122d7210 */ /* 0x0c0fe40007ffe07a */
[----:B------:R-:W-:-:S02]  /*ff40*/  IADD3 R46, R18, R11, R130 ;  /* 0x0000000b122e7210 */ /* 0x000fc40007ffe082 */
[----:B------:R0:W2:Y:S03]  /*ff50*/  SHFL.IDX PT, R11, R41, RZ, 0x1e1f ;  /* 0x001e1fff290b7589 */ /* 0x0000a600000e0000 */
[----:B------:R-:W-:Y:S05]  /*ff60*/  @!P1 BRA `(.L_x_536) ;  /* 0x0000000000589947 */ /* 0x000fea0003800000 */
[----:B------:R-:W-:Y:S02]  /*ff70*/  ISETP.NE.AND P5, PT, R6, RZ, PT ;  /* 0x000000ff0600720c */ /* 0x000fe40003fa5270 */
[----:B------:R-:W-:-:S11]  /*ff80*/  ISETP.NE.AND P4, PT, R7, RZ, PT ;  /* 0x000000ff0700720c */ /* 0x000fd60003f85270 */
[----:B-1--4-:R-:W-:Y:S02]  /*ff90*/  @P5 IADD3 R36, P1, R16, R43, RZ ;  /* 0x0000002b10245210 */ /* 0x012fe40007f3e0ff */
[----:B------:R-:W-:-:S03]  /*ffa0*/  @P4 IMAD.SHL.U32 R12, R170, 0x10, RZ ;  /* 0x00000010aa0c4824 */ /* 0x000fc600078e00ff */
[----:B--2---:R-:W-:Y:S02]  /*ffb0*/  @P5 IMAD.X R37, R11, 0x1, R17, P1 ;  /* 0x000000010b255824 */ /* 0x004fe400008e0611 */
[----:B------:R-:W-:-:S04]  /*ffc0*/  @P4 IADD3 R38, P1, R12, R43, RZ ;  /* 0x0000002b0c264210 */ /* 0x000fc80007f3e0ff */
[----:B------:R-:W-:Y:S02]  /*ffd0*/  @P4 LEA.HI.X.SX32 R39, R12, R11, 0x1, P1 ;  /* 0x0000000b0c274211 */ /* 0x000fe400008f0eff */
[----:B------:R-:W-:-:S13]  /*ffe0*/  ISETP.NE.AND P1, PT, R8, RZ, PT ;  /* 0x000000ff0800720c */ /* 0x000fda0003f25270 */
[----:B------:R-:W-:-:S05]  /*fff0*/  @P1 IMAD.SHL.U32 R12, R171, 0x10, RZ ;  /* 0x00000010ab0c1824 */ /* 0x000fca00078e00ff */
[----:B------:R-:W-:-:S04]  /*10000*/  @P1 IADD3 R34, P6, R12, R43, RZ ;  /* 0x0000002b0c221210 */ /* 0x000fc80007fde0ff */
[----:B------:R-:W-:Y:S02]  /*10010*/  @P1 LEA.HI.X.SX32 R35, R12, R11, 0x1, P6 ;  /* 0x0000000b0c231211 */ /* 0x000fe400030f0eff */
[----:B------:R-:W1:Y:S04]  /*10020*/  @P5 LDS.128 R12, [R42+0xa400] ;  /* 0x00a400002a0c5984 */ /* 0x000e680000000c00 */
[----:B-1----:R1:W-:Y:S01]  /*10030*/  @P5 ST.E.128 desc[UR50][R36.64], R12 ;  /* 0x0000000c24005985 */ /* 0x0023e2000c101d32 */
[----:B------:R-:W-:-:S03]  /*10040*/  ISETP.NE.AND P5, PT, R9, RZ, PT ;  /* 0x000000ff0900720c */ /* 0x000fc60003fa5270 */
[----:B------:R-:W2:Y:S10]  /*10050*/  @P4 LDS.128 R12, [R44+0xa400] ;  /* 0x00a400002c0c4984 */ /* 0x000eb40000000c00 */
[----:B-1----:R-:W-:-:S04]  /*10060*/  @P5 IADD3 R36, P6, R168, R43, RZ ;  /* 0x0000002ba8245210 */ /* 0x002fc80007fde0ff */
[----:B------:R-:W-:Y:S01]  /*10070*/  @P5 IADD3.X R37, R11, R194, RZ, P6, !PT ;  /* 0x000000c20b255210 */ /* 0x000fe200037fe4ff */
[----:B--2---:R-:W-:Y:S04]  /*10080*/  @P4 ST.E.128 desc[UR50][R38.64], R12 ;  /* 0x0000000c26004985 */ /* 0x004fe8000c101d32 */
[----:B------:R-:W1:Y:S04]  /*10090*/  @P1 LDS.128 R12, [R45+0xa400] ;  /* 0x00a400002d0c1984 */ /* 0x000e680000000c00 */
[----:B-1----:R-:W-:Y:S04]  /*100a0*/  @P1 ST.E.128 desc[UR50][R34.64], R12 ;  /* 0x0000000c22001985 */ /* 0x002fe8000c101d32 */
[----:B------:R-:W1:Y:S04]  /*100b0*/  @P5 LDS.128 R12, [R46+0xa400] ;  /* 0x00a400002e0c5984 */ /* 0x000e680000000c00 */
[----:B-1----:R1:W-:Y:S02]  /*100c0*/  @P5 ST.E.128 desc[UR50][R36.64], R12 ;  /* 0x0000000c24005985 */ /* 0x0023e4000c101d32 */
.L_x_536:
[----:B------:R-:W-:Y:S05]  /*100d0*/  BSYNC B0 ;  /* 0x0000000000007941 */ /* 0x000fea0003800000 */
.L_x_535:
[----:B------:R-:W-:Y:S01]  /*100e0*/  ISETP.GE.AND P1, PT, R90, 0x81, PT ;  /* 0x000000815a00780c */ /* 0x000fe20003f26270 */
[----:B0-----:R-:W0:Y:S01]  /*100f0*/  SHFL.IDX PT, R41, R41, 0x1, 0x1e1f ;  /* 0x003e1f0029297f89 */ /* 0x001e2200000e0000 */
[----:B------:R-:W-:Y:S03]  /*10100*/  BSSY B0, `(.L_x_537) ;  /* 0x0000019000007945 */ /* 0x000fe60003800000 */
[----:B--2---:R2:W0:Y:S08]  /*10110*/  SHFL.IDX PT, R11, R40, 0x1, 0x1e1f ;  /* 0x003e1f00280b7f89 */ /* 0x00443000000e0000 */
[----:B--2---:R-:W-:Y:S05]  /*10120*/  @!P1 BRA `(.L_x_538) ;  /* 0x0000000000589947 */ /* 0x004fea0003800000 */
[----:B------:R-:W-:Y:S02]  /*10130*/  ISETP.NE.AND P5, PT, R6, RZ, PT ;  /* 0x000000ff0600720c */ /* 0x000fe40003fa5270 */
[----:B------:R-:W-:-:S11]  /*10140*/  ISETP.NE.AND P4, PT, R7, RZ, PT ;  /* 0x000000ff0700720c */ /* 0x000fd60003f85270 */
[----:B01----:R-:W-:Y:S02]  /*10150*/  @P5 IADD3 R36, P1, R16, R11, RZ ;  /* 0x0000000b10245210 */ /* 0x003fe40007f3e0ff */
[----:B------:R-:W-:-:S03]  /*10160*/  @P4 IMAD.SHL.U32 R12, R170, 0x10, RZ ;  /* 0x00000010aa0c4824 */ /* 0x000fc600078e00ff */
[----:B------:R-:W-:Y:S02]  /*10170*/  @P5 IMAD.X R37, R41, 0x1, R17, P1 ;  /* 0x0000000129255824 */ /* 0x000fe400008e0611 */
[----:B------:R-:W-:-:S04]  /*10180*/  @P4 IADD3 R38, P1, R12, R11, RZ ;  /* 0x0000000b0c264210 */ /* 0x000fc80007f3e0ff */
[----:B------:R-:W-:Y:S02]  /*10190*/  @P4 LEA.HI.X.SX32 R39, R12, R41, 0x1, P1 ;  /* 0x000000290c274211 */ /* 0x000fe400008f0eff */
[----:B------:R-:W-:-:S13]  /*101a0*/  ISETP.NE.AND P1, PT, R8, RZ, PT ;  /* 0x000000ff0800720c */ /* 0x000fda0003f25270 */
[----:B------:R-:W-:-:S05]  /*101b0*/  @P1 IMAD.SHL.U32 R12, R171, 0x10, RZ ;  /* 0x00000010ab0c1824 */ /* 0x000fca00078e00ff */
[----:B------:R-:W-:-:S04]  /*101c0*/  @P1 IADD3 R34, P6, R12, R11, RZ ;  /* 0x0000000b0c221210 */ /* 0x000fc80007fde0ff */
[----:B------:R-:W-:Y:S02]  /*101d0*/  @P1 LEA.HI.X.SX32 R35, R12, R41, 0x1, P6 ;  /* 0x000000290c231211 */ /* 0x000fe400030f0eff */
[----:B------:R-:W0:Y:S04]  /*101e0*/  @P5 LDS.128 R12, [R42+0xe400] ;  /* 0x00e400002a0c5984 */ /* 0x000e280000000c00 */
[----:B0-----:R0:W-:Y:S01]  /*101f0*/  @P5 ST.E.128 desc[UR50][R36.64], R12 ;  /* 0x0000000c24005985 */ /* 0x0011e2000c101d32 */
[----:B------:R-:W-:-:S03]  /*10200*/  ISETP.NE.AND P5, PT, R9, RZ, PT ;  /* 0x000000ff0900720c */ /* 0x000fc60003fa5270 */
[----:B------:R-:W1:Y:S10]  /*10210*/  @P4 LDS.128 R12, [R44+0xe400] ;  /* 0x00e400002c0c4984 */ /* 0x000e740000000c00 */
[----:B0-----:R-:W-:-:S05]  /*10220*/  @P5 IADD3 R36, P6, R168, R11, RZ ;  /* 0x0000000ba8245210 */ /* 0x001fca0007fde0ff */
[----:B------:R-:W-:Y:S01]  /*10230*/  @P5 IMAD.X R37, R41, 0x1, R194, P6 ;  /* 0x0000000129255824 */ /* 0x000fe200030e06c2 */
[----:B-1----:R-:W-:Y:S04]  /*10240*/  @P4 ST.E.128 desc[UR50][R38.64], R12 ;  /* 0x0000000c26004985 */ /* 0x002fe8000c101d32 */
[----:B------:R-:W0:Y:S04]  /*10250*/  @P1 LDS.128 R12, [R45+0xe400] ;  /* 0x00e400002d0c1984 */ /* 0x000e280000000c00 */
[----:B0-----:R-:W-:Y:S04]  /*10260*/  @P1 ST.E.128 desc[UR50][R34.64], R12 ;  /* 0x0000000c22001985 */ /* 0x001fe8000c101d32 */
[----:B------:R-:W0:Y:S04]  /*10270*/  @P5 LDS.128 R12, [R46+0xe400] ;  /* 0x00e400002e0c5984 */ /* 0x000e280000000c00 */
[----:B0-----:R2:W-:Y:S02]  /*10280*/  @P5 ST.E.128 desc[UR50][R36.64], R12 ;  /* 0x0000000c24005985 */ /* 0x0015e4000c101d32 */
.L_x_538:
[----:B------:R-:W-:Y:S05]  /*10290*/  BSYNC B0 ;  /* 0x0000000000007941 */ /* 0x000fea0003800000 */
.L_x_537:
[----:B0-----:R-:W5:Y:S01]  /*102a0*/  LDL R11, [R1] ;  /* 0x00000000010b7983 */ /* 0x001f620000100800 */
[----:B------:R-:W-:Y:S01]  /*102b0*/  VIADD R19, R19, 0x1 ;  /* 0x0000000113137836 */ /* 0x000fe20000000000 */
[----:B-1----:R-:W-:Y:S01]  /*102c0*/  @!P2 IADD3 R91, R91, 0x298c0, RZ ;  /* 0x000298c05b5ba810 */ /* 0x002fe20007ffe0ff */
[----:B------:R-:W-:Y:S01]  /*102d0*/  @!PT LDS RZ, [RZ] ;  /* 0x00000000fffff984 */ /* 0x000fe20000000800 */
[----:B------:R-:W-:Y:S01]  /*102e0*/  @!PT LDS RZ, [RZ] ;  /* 0x00000000fffff984 */ /* 0x000fe20000000800 */
[----:B------:R-:W-:Y:S01]  /*102f0*/  @!PT LDS RZ, [RZ] ;  /* 0x00000000fffff984 */ /* 0x000fe20000000800 */
[----:B------:R-:W-:Y:S01]  /*10300*/  @!PT LDS RZ, [RZ] ;  /* 0x00000000fffff984 */ /* 0x000fe20000000800 */
[----:B------:R0:W-:Y:S06]  /*10310*/  MEMBAR.ALL.CTA ;  /* 0x0000000000007992 */ /* 0x0001ec0000008000 */
[----:B0-----:R-:W0:Y:S02]  /*10320*/  FENCE.VIEW.ASYNC.S ;  /* 0x00000000000073c6 */ /* 0x001e240000000000 */
[----:B0-----:R0:W-:Y:S01]  /*10330*/  BAR.SYNC.DEFER_BLOCKING R158, 0x80 ;  /* 0x0002009e0000751d */ /* 0x0011e20000010000 */
[----:B------:R-:W-:-:S02]  /*10340*/  ISETP.NE.AND P1, PT, R19, 0x2, PT ;  /* 0x000000021300780c */ /* 0x000fc40003f25270 */
[----:B------:R-:W-:Y:S02]  /*10350*/  @!P2 PRMT R91, RZ, 0x654, R91 ;  /* 0x00000654ff5ba816 */ /* 0x000fe4000000005b */
[----:B------:R-:W-:Y:S02]  /*10360*/  SEL R19, R19, RZ, P1 ;  /* 0x000000ff13137207 */ /* 0x000fe40000800000 */
[----:B------:R0:W-:Y:S01]  /*10370*/  @!P2 SYNCS.ARRIVE.TRANS64.RED.A1T0 RZ, [R91+URZ], RZ ;  /* 0x000000ff5bffa9a7 */ /* 0x0001e2000810043f */
[----:B-----5:R-:W-:Y:S02]  /*10380*/  LOP3.LUT P4, RZ, R11, 0x2, RZ, 0xc0, !PT ;  /* 0x000000020bff7812 */ /* 0x020fe4000788c0ff */
[----:B------:R-:W-:-:S04]  /*10390*/  SEL R11, RZ, 0x1, P1 ;  /* 0x00000001ff0b7807 */ /* 0x000fc80000800000 */
[----:B------:R-:W-:-:S07]  /*103a0*/  LOP3.LUT R196, R196, R11, RZ, 0x3c, !PT ;  /* 0x0000000bc4c47212 */ /* 0x000fce00078e3cff */
[----:B0-----:R-:W-:Y:S05]  /*103b0*/  @P4 BRA `(.L_x_539) ;  /* 0xffffff2400fc4947 */ /* 0x001fea000383ffff */
[----:B--2---:R-:W0:Y:S01]  /*103c0*/  S2R R12, SR_TID.X ;  /* 0x00000000000c7919 */ /* 0x004e220000002100 */
[----:B------:R-:W-:Y:S02]  /*103d0*/  PLOP3.LUT P0, PT, PT, PT, PT, 0x8, 0x0 ;  /* 0x000000000000781c */ /* 0x000fe40003f0e170 */
[----:B0-----:R-:W-:-:S04]  /*103e0*/  SHF.R.U32.HI R12, RZ, 0x7, R12 ;  /* 0x00000007ff0c7819 */ /* 0x001fc8000001160c */
[----:B------:R-:W-:-:S13]  /*103f0*/  ISETP.NE.AND P4, PT, R12, 0x1, PT ;  /* 0x000000010c00780c */ /* 0x000fda0003f85270 */
[----:B------:R-:W-:Y:S06]  /*10400*/  @!P4 BAR.ARV 0x9, 0x100 ;  /* 0x024400000000cb1d */ /* 0x000fec0000002000 */
.L_x_429:
[----:B------:R-:W-:Y:S05]  /*10410*/  @P0 BRA `(.L_x_540) ;  /* 0x00000000000c0947 */ /* 0x000fea0003800000 */
[----:B------:R-:W1:Y:S01]  /*10420*/  FENCE.VIEW.ASYNC.G ;  /* 0x00000000000073c6 */ /* 0x000e620000000100 */
[----:B------:R-:W-:Y:S05]  /*10430*/  WARPSYNC.ALL ;  /* 0x0000000000007948 */ /* 0x000fea0003800000 */
[----:B-1----:R-:W-:Y:S06]  /*10440*/  BAR.ARV 0xc, 0x180 ;  /* 0x0306000000007b1d */ /* 0x002fec0000002000 */
.L_x_540:
[----:B------:R-:W2:Y:S01]  /*10450*/  LDL R0, [R1] ;  /* 0x0000000001007983 */ /* 0x000ea20000100800 */
[----:B------:R-:W-:Y:S01]  /*10460*/  ULDC.64 UR6, c[0x0][0x998] ;  /* 0x0002660000067ab9 */ /* 0x000fe20000000a00 */
[----:B------:R-:W-:Y:S01]  /*10470*/  ULDC.64 UR4, c[0x0][0x990] ;  /* 0x0002640000047ab9 */ /* 0x000fe20000000a00 */
[----:B------:R-:W-:Y:S02]  /*10480*/  ISETP.NE.U32.AND P1, PT, RZ, UR6, PT ;  /* 0x00000006ff007c0c */ /* 0x000fe4000bf25070 */
[----:B------:R-:W-:Y:S02]  /*10490*/  ISETP.NE.U32.AND P0, PT, RZ, UR4, PT ;  /* 0x00000004ff007c0c */ /* 0x000fe4000bf05070 */
[----:B------:R-:W-:Y:S02]  /*104a0*/  ISETP.NE.AND.EX P1, PT, RZ, UR7, PT, P1 ;  /* 0x00000007ff007c0c */ /* 0x000fe4000bf25310 */
[----:B------:R-:W-:-:S11]  /*104b0*/  ISETP.NE.AND.EX P0, PT, RZ, UR5, PT, P0 ;  /* 0x00000005ff007c0c */ /* 0x000fd6000bf05300 */
[----:B------:R-:W1:Y:S08]  /*104c0*/  @P1 LDC.64 R8, c[0x0][0x9b8] ;  /* 0x00026e00ff081b82 */ /* 0x000e700000000a00 */
[----:B0-----:R-:W0:Y:S08]  /*104d0*/  @P0 LDC.64 R6, c[0x0][0x9a8] ;  /* 0x00026a00ff060b82 */ /* 0x001e300000000a00 */
[----:B------:R-:W3:Y:S08]  /*104e0*/  @P0 LDC.64 R10, c[0x0][0x9b0] ;  /* 0x00026c00ff0a0b82 */ /* 0x000ef00000000a00 */
[----:B------:R-:W4:Y:S01]  /*104f0*/  @P1 LDC.64 R12, c[0x0][0x9c0] ;  /* 0x00027000ff0c1b82 */ /* 0x000f220000000a00 */
[----:B-1----:R-:W-:-:S02]  /*10500*/  @P1 IMAD R2, R222, R8, RZ ;  /* 0x00000008de021224 */ /* 0x002fc400078e02ff */
[----:B------:R-:W-:-:S04]  /*10510*/  @P1 IMAD.WIDE.U32 R4, R214, R8, RZ ;  /* 0x00000008d6041225 */ /* 0x000fc800078e00ff */
[C---:B------:R-:W-:Y:S02]  /*10520*/  @P1 IMAD R9, R214.reuse, R9, R2 ;  /* 0x00000009d6091224 */ /* 0x040fe400078e0202 */
[----:B0-----:R-:W-:-:S04]  /*10530*/  @P0 IMAD.WIDE.U32 R2, R214, R6, RZ ;  /* 0x00000006d6020225 */ /* 0x001fc800078e00ff */
[----:B------:R-:W-:Y:S01]  /*10540*/  @P1 IMAD.IADD R5, R5, 0x1, R9 ;  /* 0x0000000105051824 */ /* 0x000fe200078e0209 */
[----:B--2---:R-:W-:Y:S01]  /*10550*/  LOP3.LUT P4, RZ, R0, 0x4, RZ, 0xc0, !PT ;  /* 0x0000000400ff7812 */ /* 0x004fe2000788c0ff */
[----:B------:R-:W-:-:S04]  /*10560*/  @P0 IMAD R0, R222, R6, RZ ;  /* 0x00000006de000224 */ /* 0x000fc800078e02ff */
[----:B------:R-:W-:Y:S01]  /*10570*/  @P0 IMAD R7, R214, R7, R0 ;  /* 0x00000007d6070224 */ /* 0x000fe200078e0200 */
[----:B------:R-:W-:-:S03]  /*10580*/  MOV R0, 0x3f800000 ;  /* 0x3f80000000007802 */ /* 0x000fc60000000f00 */
[----:B------:R-:W-:Y:S02]  /*10590*/  @P0 IMAD.IADD R3, R3, 0x1, R7 ;  /* 0x0000000103030824 */ /* 0x000fe400078e0207 */
[----:B----4-:R-:W-:-:S04]  /*105a0*/  @P1 IMAD.WIDE.U32 R6, R169, R12, R4 ;  /* 0x0000000ca9061225 */ /* 0x010fc800078e0004 */
[----:B---3--:R-:W-:Y:S01]  /*105b0*/  @P0 IMAD.WIDE.U32 R2, R169, R10, R2 ;  /* 0x0000000aa9020225 */ /* 0x008fe200078e0002 */
[----:B------:R-:W-:-:S03]  /*105c0*/  @P1 LEA R8, P3, R6, UR6, 0x2 ;  /* 0x0000000606081c11 */ /* 0x000fc6000f8610ff */
[C---:B------:R-:W-:Y:S01]  /*105d0*/  @P0 IMAD R5, R169.reuse, R11, R3 ;  /* 0x0000000ba9050224 */ /* 0x040fe200078e0203 */
[C---:B------:R-:W-:Y:S01]  /*105e0*/  @P0 LEA R4, P2, R2.reuse, UR4, 0x2 ;  /* 0x0000000402040c11 */ /* 0x040fe2000f8410ff */
[----:B------:R-:W-:Y:S01]  /*105f0*/  @P1 IMAD R3, R169, R13, R7 ;  /* 0x0000000da9031224 */ /* 0x000fe200078e0207 */
[----:B------:R-:W-:Y:S02]  /*10600*/  ULDC UR4, c[0x0][0x988] ;  /* 0x0002620000047ab9 */ /* 0x000fe40000000800 */
[----:B------:R-:W-:Y:S02]  /*10610*/  @P0 LEA.HI.X R5, R2, UR5, R5, 0x2, P2 ;  /* 0x0000000502050c11 */ /* 0x000fe400090f1405 */
[----:B------:R-:W-:Y:S01]  /*10620*/  @P1 LEA.HI.X R9, R6, UR7, R3, 0x2, P3 ;  /* 0x0000000706091c11 */ /* 0x000fe200098f1403 */
[----:B------:R-:W-:-:S04]  /*10630*/  IMAD.MOV.U32 R3, RZ, RZ, 0x3f800000 ;  /* 0x3f800000ff037424 */ /* 0x000fc800078e00ff */
[----:B------:R-:W2:Y:S04]  /*10640*/  @P1 LDG.E R0, desc[UR50][R8.64] ;  /* 0x0000003208001981 */ /* 0x000ea8000c1e1900 */
[----:B------:R-:W2:Y:S01]  /*10650*/  @P0 LDG.E R3, desc[UR50][R4.64] ;  /* 0x0000003204030981 */ /* 0x000ea2000c1e1900 */
[----:B------:R-:W-:Y:S01]  /*10660*/  BSSY B0, `(.L_x_541) ;  /* 0x0000022000007945 */ /* 0x000fe20003800000 */
[----:B------:R-:W-:Y:S02]  /*10670*/  IMAD.MOV.U32 R6, RZ, RZ, RZ ;  /* 0x000000ffff067224 */ /* 0x000fe400078e00ff */
[----:B--2---:R-:W-:-:S04]  /*10680*/  FMUL.FTZ R0, R3, R0 ;  /* 0x0000000003007220 */ /* 0x004fc80000410000 */
[----:B------:R-:W-:Y:S01]  /*10690*/  FMUL.FTZ R2, R0, UR4 ;  /* 0x0000000400027c20 */ /* 0x000fe20008410000 */
[----:B------:R-:W-:Y:S06]  /*106a0*/  @!P4 BRA `(.L_x_542) ;  /* 0x000000000074c947 */ /* 0x000fec0003800000 */
[----:B------:R-:W-:Y:S01]  /*106b0*/  ISETP.NE.AND P0, PT, R219, RZ, PT ;  /* 0x000000ffdb00720c */ /* 0x000fe20003f05270 */
[----:B------:R-:W-:-:S03]  /*106c0*/  ULDC UR4, c[0x0][0x9f0] ;  /* 0x00027c0000047ab9 */ /* 0x000fc60000000800 */
[----:B------:R-:W-:-:S04]  /*106d0*/  SEL R9, R219, UR4, P0 ;  /* 0x00000004db097c07 */ /* 0x000fc80008000000 */
[-C--:B------:R-:W-:Y:S02]  /*106e0*/  IABS R6, R9.reuse ;  /* 0x0000000900067213 */ /* 0x080fe40000000000 */
[----:B------:R-:W-:Y:S02]  /*106f0*/  IADD3 R0, R147, -0x1, R9 ;  /* 0xffffffff93007810 */ /* 0x000fe40007ffe009 */
[----:B------:R-:W0:Y:S01]  /*10700*/  I2F.RP R3, R6 ;  /* 0x0000000600037306 */ /* 0x000e220000209400 */
[-C--:B------:R-:W-:Y:S02]  /*10710*/  IABS R10, R9.reuse ;  /* 0x00000009000a7213 */ /* 0x080fe40000000000 */
        /* <DEDUP_REMOVED lines=20> */
[----:B------:R-:W-:-:S04]  /*10860*/  @!P1 LOP3.LUT R5, RZ, R9, RZ, 0x33, !PT ;  /* 0x00000009ff059212 */ /* 0x000fc800078e33ff */
[----:B------:R-:W-:-:S07]  /*10870*/  MOV R6, R5 ;  /* 0x0000000500067202 */ /* 0x000fce0000000f00 */
.L_x_542:
[----:B------:R-:W-:Y:S05]  /*10880*/  BSYNC B0 ;  /* 0x0000000000007941 */ /* 0x000fea0003800000 */
.L_x_541:
[-C--:B------:R-:W-:Y:S01]  /*10890*/  IMAD R211, R226, R6.reuse, RZ ;  /* 0x00000006e2d37224 */ /* 0x080fe200078e02ff */
[----:B------:R-:W-:Y:S01]  /*108a0*/  PLOP3.LUT P0, PT, PT, PT, PT, 0x80, 0x0 ;  /* 0x000000000000781c */ /* 0x000fe20003f0f070 */
[----:B------:R-:W-:Y:S01]  /*108b0*/  IMAD.MOV.U32 R14, RZ, RZ, RZ ;  /* 0x000000ffff0e7224 */ /* 0x000fe200078e00ff */
[----:B------:R-:W-:Y:S02]  /*108c0*/  CS2R R88, SRZ ;  /* 0x0000000000587805 */ /* 0x000fe4000001ff00 */
[----:B------:R-:W-:Y:S02]  /*108d0*/  CS2R R10, SRZ ;  /* 0x00000000000a7805 */ /* 0x000fe4000001ff00 */
[----:B------:R-:W-:Y:S02]  /*108e0*/  VIADDMNMX R147, R211, R6, R147, PT ;  /* 0x00000006d3937246 */ /* 0x000fe40003800193 */
[----:B------:R-:W-:Y:S02]  /*108f0*/  CS2R R110, SRZ ;  /* 0x00000000006e7805 */ /* 0x000fe4000001ff00 */
[----:B------:R-:W-:-:S02]  /*10900*/  CS2R R52, SRZ ;  /* 0x0000000000347805 */ /* 0x000fc4000001ff00 */
[----:B------:R-:W-:Y:S02]  /*10910*/  CS2R R98, SRZ ;  /* 0x0000000000627805 */ /* 0x000fe4000001ff00 */
[----:B------:R-:W-:Y:S01]  /*10920*/  ISETP.GT.AND P1, PT, R147, R211, PT ;  /* 0x000000d39300720c */ /* 0x000fe20003f24270 */
[----:B------:R-:W-:Y:S01]  /*10930*/  IMAD.MOV.U32 R69, RZ, RZ, RZ ;  /* 0x000000ffff457224 */ /* 0x000fe200078e00ff */
[----:B------:R-:W-:Y:S01]  /*10940*/  CS2R R36, SRZ ;  /* 0x0000000000247805 */ /* 0x000fe2000001ff00 */
[----:B------:R-:W-:Y:S01]  /*10950*/  IMAD.MOV.U32 R63, RZ, RZ, RZ ;  /* 0x000000ffff3f7224 */ /* 0x000fe200078e00ff */
[----:B------:R-:W-:Y:S02]  /*10960*/  CS2R R114, SRZ ;  /* 0x0000000000727805 */ /* 0x000fe4000001ff00 */
[----:B------:R-:W-:Y:S01]  /*10970*/  CS2R R56, SRZ ;  /* 0x0000000000387805 */ /* 0x000fe2000001ff00 */
[----:B------:R-:W-:Y:S01]  /*10980*/  IMAD.MOV.U32 R119, RZ, RZ, RZ ;  /* 0x000000ffff777224 */ /* 0x000fe200078e00ff */
[----:B------:R-:W-:-:S02]  /*10990*/  CS2R R112, SRZ ;  /* 0x0000000000707805 */ /* 0x000fc4000001ff00 */
[----:B------:R-:W-:Y:S02]  /*109a0*/  CS2R R60, SRZ ;  /* 0x00000000003c7805 */ /* 0x000fe4000001ff00 */
[----:B------:R-:W-:Y:S02]  /*109b0*/  CS2R R84, SRZ ;  /* 0x0000000000547805 */ /* 0x000fe4000001ff00 */
[----:B------:R-:W-:Y:S02]  /*109c0*/  MOV R117, RZ ;  /* 0x000000ff00757202 */ /* 0x000fe40000000f00 */
[----:B------:R-:W-:Y:S02]  /*109d0*/  CS2R R44, SRZ ;  /* 0x00000000002c7805 */ /* 0x000fe4000001ff00 */
[----:B------:R-:W-:Y:S01]  /*109e0*/  CS2R R40, SRZ ;  /* 0x0000000000287805 */ /* 0x000fe2000001ff00 */
[----:B------:R-:W-:Y:S01]  /*109f0*/  IMAD.MOV.U32 R0, RZ, RZ, RZ ;  /* 0x000000ffff007224 */ /* 0x000fe200078e00ff */
[----:B------:R-:W-:-:S02]  /*10a00*/  CS2R R48, SRZ ;  /* 0x0000000000307805 */ /* 0x000fc4000001ff00 */
[----:B------:R-:W-:Y:S01]  /*10a10*/  CS2R R108, SRZ ;  /* 0x00000000006c7805 */ /* 0x000fe2000001ff00 */
[----:B------:R-:W-:Y:S01]  /*10a20*/  IMAD.MOV.U32 R82, RZ, RZ, RZ ;  /* 0x000000ffff527224 */ /* 0x000fe200078e00ff */
[----:B------:R-:W-:Y:S01]  /*10a30*/  CS2R R92, SRZ ;  /* 0x00000000005c7805 */ /* 0x000fe2000001ff00 */
[----:B------:R-:W-:Y:S01]  /*10a40*/  IMAD.MOV.U32 R121, RZ, RZ, RZ ;  /* 0x000000ffff797224 */ /* 0x000fe200078e00ff */
[----:B------:R-:W-:Y:S01]  /*10a50*/  MOV R94, RZ ;  /* 0x000000ff005e7202 */ /* 0x000fe20000000f00 */
[----:B------:R-:W-:Y:S01]  /*10a60*/  IMAD.MOV.U32 R39, RZ, RZ, RZ ;  /* 0x000000ffff277224 */ /* 0x000fe200078e00ff */
[----:B------:R-:W-:Y:S02]  /*10a70*/  CS2R R80, SRZ ;  /* 0x0000000000507805 */ /* 0x000fe4000001ff00 */
[----:B------:R-:W-:Y:S02]  /*10a80*/  CS2R R24, SRZ ;  /* 0x0000000000187805 */ /* 0x000fe4000001ff00 */
[----:B------:R-:W-:Y:S01]  /*10a90*/  CS2R R90, SRZ ;  /* 0x00000000005a7805 */ /* 0x000fe2000001ff00 */
[----:B------:R-:W-:Y:S01]  /*10aa0*/  IMAD.MOV.U32 R43, RZ, RZ, RZ ;  /* 0x000000ffff2b7224 */ /* 0x000fe200078e00ff */
[----:B------:R-:W-:Y:S01]  /*10ab0*/  CS2R R76, SRZ ;  /* 0x00000000004c7805 */ /* 0x000fe2000001ff00 */
[----:B------:R-:W-:Y:S01]  /*10ac0*/  IMAD.MOV.U32 R4, RZ, RZ, RZ ;  /* 0x000000ffff047224 */ /* 0x000fe200078e00ff */
[----:B------:R-:W-:Y:S01]  /*10ad0*/  MOV R35, RZ ;  /* 0x000000ff00237202 */ /* 0x000fe20000000f00 */
[----:B------:R-:W-:Y:S01]  /*10ae0*/  IMAD.MOV.U32 R97, RZ, RZ, RZ ;  /* 0x000000ffff617224 */ /* 0x000fe200078e00ff */
[----:B------:R-:W-:Y:S01]  /*10af0*/  CS2R R72, SRZ ;  /* 0x0000000000487805 */ /* 0x000fe2000001ff00 */
[----:B------:R-:W-:Y:S01]  /*10b00*/  IMAD.MOV.U32 R64, RZ, RZ, RZ ;  /* 0x000000ffff407224 */ /* 0x000fe200078e00ff */
[----:B------:R-:W-:Y:S01]  /*10b10*/  CS2R R8, SRZ ;  /* 0x0000000000087805 */ /* 0x000fe2000001ff00 */
[----:B------:R-:W-:Y:S01]  /*10b20*/  IMAD.MOV.U32 R12, RZ, RZ, RZ ;  /* 0x000000ffff0c7224 */ /* 0x000fe200078e00ff */
[----:B------:R-:W-:Y:S01]  /*10b30*/  CS2R R6, SRZ ;  /* 0x0000000000067805 */ /* 0x000fe2000001ff00 */
[----:B------:R-:W-:Y:S01]  /*10b40*/  IMAD.MOV.U32 R78, RZ, RZ, RZ ;  /* 0x000000ffff4e7224 */ /* 0x000fe200078e00ff */
[----:B------:R-:W-:Y:S01]  /*10b50*/  MOV R74, RZ ;  /* 0x000000ff004a7202 */ /* 0x000fe20000000f00 */
[----:B------:R-:W-:-:S02]  /*10b60*/  IMAD.MOV.U32 R55, RZ, RZ, RZ ;  /* 0x000000ffff377224 */ /* 0x000fc400078e00ff */
[----:B------:R-:W-:Y:S01]  /*10b70*/  IMAD.MOV.U32 R86, RZ, RZ, RZ ;  /* 0x000000ffff567224 */ /* 0x000fe200078e00ff */
[----:B------:R-:W-:Y:S06]  /*10b80*/  @!P1 BRA `(.L_x_543) ;  /* 0x000000e400309947 */ /* 0x000fec0003800000 */
[----:B------:R-:W-:-:S03]  /*10b90*/  UMOV UR4, 0xffffffff ;  /* 0xffffffff00047882 */ /* 0x000fc60000000000 */
[----:B------:R-:W-:Y:S05]  /*10ba0*/  BRA.DIV UR4, `(.L_x_544) ;  /* 0x000001b204a07947 */ /* 0x000fea000b800000 */
[----:B------:R-:W0:Y:S02]  /*10bb0*/  S2R R0, SR_TID.X ;  /* 0x0000000000007919 */ /* 0x000e240000002100 */
[----:B0-----:R-:W-:-:S05]  /*10bc0*/  VIADD R3, R0, 0xffffff80 ;  /* 0xffffff8000037836 */ /* 0x001fca0000000000 */
[----:B------:R-:W-:-:S04]  /*10bd0*/  SHF.R.S32.HI R0, RZ, 0x1f, R3 ;  /* 0x0000001fff007819 */ /* 0x000fc80000011403 */
[----:B------:R-:W-:-:S04]  /*10be0*/  LEA.HI R0, R0, R3, RZ, 0x7 ;  /* 0x0000000300007211 */ /* 0x000fc800078f38ff */
[----:B------:R-:W-:-:S05]  /*10bf0*/  SHF.R.S32.HI R0, RZ, 0x7, R0 ;  /* 0x00000007ff007819 */ /* 0x000fca0000011400 */
[----:B------:R0:W1:Y:S02]  /*10c00*/  SHFL.IDX PT, R212, R0, RZ, 0x1f ;  /* 0x00001fff00d47589 */ /* 0x00006400000e0000 */
.L_x_806:
[----:B01----:R-:W-:Y:S01]  /*10c10*/  LEA.HI R0, R212, R212, RZ, 0x1 ;  /* 0x000000d4d4007211 */ /* 0x003fe200078f08ff */
[----:B------:R-:W-:-:S03]  /*10c20*/  ULOP3.LUT UP0, URZ, UR39, 0x9f, URZ, 0xc0, !UPT ;  /* 0x0000009f273f7892 */ /* 0x000fc6000f80c03f */
[----:B------:R-:W-:-:S03]  /*10c30*/  LOP3.LUT R3, R0, 0x3e, RZ, 0xc0, !PT ;  /* 0x0000003e00037812 */ /* 0x000fc600078ec0ff */
[----:B------:R-:W-:Y:S02]  /*10c40*/  PLOP3.LUT P0, PT, PT, PT, UP0, 0x80, 0x0 ;  /* 0x000000000000781c */ /* 0x000fe40003f0f008 */
[----:B------:R-:W-:-:S05]  /*10c50*/  IMAD.IADD R3, R212, 0x1, -R3 ;  /* 0x00000001d4037824 */ /* 0x000fca00078e0a03 */
[----:B------:R-:W-:-:S04]  /*10c60*/  LEA R3, R3, UR39, 0xc ;  /* 0x0000002703037c11 */ /* 0x000fc8000f8e60ff */
[----:B------:R-:W-:-:S04]  /*10c70*/  SHF.R.U32.HI R3, RZ, 0x4, R3 ;  /* 0x00000004ff037819 */ /* 0x000fc80000011603 */
[----:B------:R-:W-:Y:S01]  /*10c80*/  LOP3.LUT R44, R3, 0x3fff, RZ, 0xc0, !PT ;  /* 0x00003fff032c7812 */ /* 0x000fe200078ec0ff */
[----:B------:R-:W-:Y:S06]  /*10c90*/  @!P0 BRA `(.L_x_545) ;  /* 0x0000000000408947 */ /* 0x000fec0003800000 */
[----:B------:R-:W-:Y:S01]  /*10ca0*/  MOV R0, 0x0 ;  /* 0x0000000000007802 */ /* 0x000fe20000000f00 */
[----:B------:R-:W-:Y:S01]  /*10cb0*/  ULDC.64 UR4, c[0x4][0xc8] ;  /* 0x0100320000047ab9 */ /* 0x000fe20000000a00 */
[----:B------:R-:W-:Y:S01]  /*10cc0*/  ULDC.64 UR6, c[0x4][0xd0] ;  /* 0x0100340000067ab9 */ /* 0x000fe20000000a00 */
[----:B------:R-:W-:Y:S01]  /*10cd0*/  IMAD.U32 R4, RZ, RZ, UR4 ;  /* 0x00000004ff047e24 */ /* 0x000fe2000f8e00ff */
[----:B------:R0:W1:Y:S01]  /*10ce0*/  LDC.64 R14, c[0x4][R0] ;  /* 0x01000000000e7b82 */ /* 0x0000620000000a00 */
[----:B------:R-:W-:Y:S01]  /*10cf0*/  IMAD.U32 R5, RZ, RZ, UR5 ;  /* 0x00000005ff057e24 */ /* 0x000fe2000f8e00ff */
[----:B------:R-:W-:Y:S01]  /*10d00*/  ULDC.64 UR4, c[0x4][0x38] ;  /* 0x01000e0000047ab9 */ /* 0x000fe20000000a00 */
[----:B------:R-:W-:Y:S01]  /*10d10*/  MOV R6, UR6 ;  /* 0x0000000600067c02 */ /* 0x000fe20008000f00 */
[----:B------:R-:W-:Y:S01]  /*10d20*/  IMAD.U32 R7, RZ, RZ, UR7 ;  /* 0x00000007ff077e24 */ /* 0x000fe2000f8e00ff */
[----:B------:R-:W-:Y:S01]  /*10d30*/  MOV R12, 0x1 ;  /* 0x00000001000c7802 */ /* 0x000fe20000000f00 */
[----:B------:R-:W-:-:S02]  /*10d40*/  IMAD.U32 R10, RZ, RZ, UR4 ;  /* 0x00000004ff0a7e24 */ /* 0x000fc4000f8e00ff */
[----:B------:R-:W-:Y:S02]  /*10d50*/  IMAD.U32 R11, RZ, RZ, UR5 ;  /* 0x00000005ff0b7e24 */ /* 0x000fe4000f8e00ff */
[----:B------:R-:W-:Y:S02]  /*10d60*/  IMAD.MOV.U32 R8, RZ, RZ, 0x70 ;  /* 0x00000070ff087424 */ /* 0x000fe400078e00ff */
[----:B0-----:R-:W-:-:S07]  /*10d70*/  IMAD.MOV.U32 R13, RZ, RZ, RZ ;  /* 0x000000ffff0d7224 */ /* 0x001fce00078e00ff */
[----:B------:R-:W-:-:S07]  /*10d80*/  LEPC R20, `(.L_x_545) ;  /* 0x000000001014794e */ /* 0x000fce0000000000 */
[----:B-1---5:R-:W-:Y:S05]  /*10d90*/  CALL.ABS.NOINC R14 ;  /* 0x000000000e007343 */ /* 0x022fea0003c00000 */
.L_x_545:
[----:B------:R-:W-:Y:S02]  /*10da0*/  ULDC UR4, c[0x0][0x3f4] ;  /* 0x0000fd0000047ab9 */ /* 0x000fe40000000800 */
[----:B------:R-:W-:-:S13]  /*10db0*/  ISETP.LT.AND P0, PT, RZ, UR4, PT ;  /* 0x00000004ff007c0c */ /* 0x000fda000bf01270 */
[----:B------:R-:W-:Y:S05]  /*10dc0*/  @P0 BRA `(.L_x_546) ;  /* 0x0000000000400947 */ /* 0x000fea0003800000 */
[----:B------:R-:W-:-:S04]  /*10dd0*/  ULEA.HI UR4, UR37, UR37, URZ, 0x1 ;  /* 0x0000002525047291 */ /* 0x000fc8000f8f083f */
[----:B------:R-:W-:-:S04]  /*10de0*/  ULOP3.LUT UR4, UR4, 0xfffffffe, URZ, 0xc0, !UPT ;  /* 0xfffffffe04047892 */ /* 0x000fc8000f8ec03f */
[----:B------:R-:W-:-:S06]  /*10df0*/  UIADD3 UR4, UR37, -UR4, URZ ;  /* 0x8000000425047290 */ /* 0x000fcc000fffe03f */
[----:B------:R-:W-:-:S05]  /*10e00*/  IMAD.U32 R3, RZ, RZ, UR4 ;  /* 0x00000004ff037e24 */ /* 0x000fca000f8e00ff */
[----:B------:R-:W-:-:S04]  /*10e10*/  SHF.L.U32 R3, R3, 0x1f, RZ ;  /* 0x0000001f03037819 */ /* 0x000fc800000006ff */
[----:B------:R0:W1:Y:S03]  /*10e20*/  SYNCS.PHASECHK.TRANS64.TRYWAIT P0, [R18+URZ+0x29800], R3 ;  /* 0x02980003120075a7 */ /* 0x000066000800017f */
[----:B-1----:R-:W-:Y:S05]  /*10e30*/  @!P0 NANOSLEEP.SYNCS 0x989680 ;  /* 0x009896800000895d */ /* 0x002fea0003900000 */
[----:B------:R-:W1:Y:S01]  /*10e40*/  @!P0 SYNCS.PHASECHK.TRANS64 P0, [R18+URZ+0x29800], R3 ;  /* 0x02980003120085a7 */ /* 0x000e62000800007f */
[----:B------:R-:W-:Y:S04]  /*10e50*/  BSSY B0, `(.L_x_547) ;  /* 0x0000006000007945 */ /* 0x000fe80003800000 */
[----:B-1----:R-:W-:Y:S05]  /*10e60*/  @P0 BRA `(.L_x_548) ;  /* 0x0000000000100947 */ /* 0x002fea0003800000 */
.L_x_549:
[----:B-1----:R1:W2:Y:S02]  /*10e70*/  SYNCS.PHASECHK.TRANS64.TRYWAIT P0, [R18+URZ+0x29800], R3 ;  /* 0x02980003120075a7 */ /* 0x0022a4000800017f */
[----:B--2---:R-:W-:Y:S05]  /*10e80*/  @!P0 NANOSLEEP.SYNCS 0x989680 ;  /* 0x009896800000895d */ /* 0x004fea0003900000 */
[----:B------:R-:W2:Y:S02]  /*10e90*/  @!P0 SYNCS.PHASECHK.TRANS64 P0, [R18+URZ+0x29800], R3 ;  /* 0x02980003120085a7 */ /* 0x000ea4000800007f */
[----:B--2---:R-:W-:Y:S05]  /*10ea0*/  @!P0 BRA `(.L_x_549) ;  /* 0xfffffffc00f08947 */ /* 0x004fea000383ffff */
.L_x_548:
[----:B------:R-:W-:Y:S05]  /*10eb0*/  BSYNC B0 ;  /* 0x0000000000007941 */ /* 0x000fea0003800000 */
.L_x_547:
[----:B------:R-:W-:Y:S05]  /*10ec0*/  BRA `(.L_x_550) ;  /* 0x0000006c00207947 */ /* 0x000fea0003800000 */
.L_x_546:
[----:B------:R-:W0:Y:S01]  /*10ed0*/  LDC.64 R24, c[0x0][0x3e8] ;  /* 0x0000fa00ff187b82 */ /* 0x000e220000000a00 */
[----:B------:R-:W-:Y:S01]  /*10ee0*/  ULOP3.LUT UP0, URZ, UR39, 0x1bf, URZ, 0xc0, !UPT ;  /* 0x000001bf273f7892 */ /* 0x000fe2000f80c03f */
[----:B-----5:R-:W-:Y:S01]  /*10ef0*/  SHF.R.S32.HI R0, RZ, 0x1f, R138 ;  /* 0x0000001fff007819 */ /* 0x020fe2000001148a */
[----:B------:R-:W-:Y:S01]  /*10f00*/  ULDC.64 UR4, c[0x0][0x3f8] ;  /* 0x0000fe0000047ab9 */ /* 0x000fe20000000a00 */
[----:B------:R-:W-:-:S03]  /*10f10*/  ULDC.64 UR6, c[0x0][0x408] ;  /* 0x0001020000067ab9 */ /* 0x000fc60000000a00 */
[----:B------:R-:W-:Y:S01]  /*10f20*/  PLOP3.LUT P0, PT, PT, PT, UP0, 0x80, 0x0 ;  /* 0x000000000000781c */ /* 0x000fe20003f0f008 */
[----:B------:R-:W1:Y:S01]  /*10f30*/  LDC.64 R4, c[0x0][0x400] ;  /* 0x00010000ff047b82 */ /* 0x000e620000000a00 */
[C---:B------:R-:W-:Y:S02]  /*10f40*/  IMAD R3, R0.reuse, UR4, RZ ;  /* 0x0000000400037c24 */ /* 0x040fe4000f8e02ff */
[----:B------:R-:W-:Y:S02]  /*10f50*/  IMAD R7, R0, UR6, RZ ;  /* 0x0000000600077c24 */ /* 0x000fe4000f8e02ff */
[C---:B------:R-:W-:Y:S02]  /*10f60*/  IMAD R3, R138.reuse, UR5, R3 ;  /* 0x000000058a037c24 */ /* 0x040fe4000f8e0203 */
[C---:B------:R-:W-:Y:S02]  /*10f70*/  IMAD R7, R138.reuse, UR7, R7 ;  /* 0x000000078a077c24 */ /* 0x040fe4000f8e0207 */
[----:B0-----:R-:W-:-:S04]  /*10f80*/  IMAD.WIDE.U32 R24, R138, UR4, R24 ;  /* 0x000000048a187c25 */ /* 0x001fc8000f8e0018 */
[----:B------:R-:W-:Y:S02]  /*10f90*/  IMAD.IADD R26, R3, 0x1, R25 ;  /* 0x00000001031a7824 */ /* 0x000fe400078e0219 */
[----:B-1----:R-:W-:-:S04]  /*10fa0*/  IMAD.WIDE.U32 R138, R138, UR6, R4 ;  /* 0x000000068a8a7c25 */ /* 0x002fc8000f8e0004 */
[----:B------:R-:W-:Y:S01]  /*10fb0*/  IMAD.IADD R37, R7, 0x1, R139 ;  /* 0x0000000107257824 */ /* 0x000fe200078e028b */
[----:B------:R-:W-:Y:S06]  /*10fc0*/  @!P0 BRA `(.L_x_551) ;  /* 0x0000000000408947 */ /* 0x000fec0003800000 */
[----:B------:R-:W-:Y:S01]  /*10fd0*/  MOV R0, 0x0 ;  /* 0x0000000000007802 */ /* 0x000fe20000000f00 */
[----:B------:R-:W-:Y:S01]  /*10fe0*/  ULDC.64 UR4, c[0x4][0xc8] ;  /* 0x0100320000047ab9 */ /* 0x000fe20000000a00 */
[----:B------:R-:W-:Y:S01]  /*10ff0*/  ULDC.64 UR6, c[0x4][0xd0] ;  /* 0x0100340000067ab9 */ /* 0x000fe20000000a00 */
[----:B------:R-:W-:Y:S01]  /*11000*/  MOV R4, UR4 ;  /* 0x0000000400047c02 */ /* 0x000fe20008000f00 */
        /* <DEDUP_REMOVED lines=12> */
.L_x_551:
[----:B------:R-:W-:Y:S01]  /*110d0*/  ULDC.U8 UR4, c[0x0][0x410] ;  /* 0x0001040000047ab9 */ /* 0x000fe20000000000 */
[----:B------:R-:W-:Y:S01]  /*110e0*/  BSSY B0, `(.L_x_552) ;  /* 0x000069e000007945 */ /* 0x000fe20003800000 */
[----:B------:R-:W-:Y:S01]  /*110f0*/  ISETP.NE.AND P0, PT, RZ, UR4, PT ;  /* 0x00000004ff007c0c */ /* 0x000fe2000bf05270 */
[----:B------:R-:W-:-:S12]  /*11100*/  IMAD R5, R137, 0x80, R195 ;  /* 0x0000008089057824 */ /* 0x000fd800078e02c3 */
[----:B------:R-:W-:Y:S05]  /*11110*/  @!P0 BRA `(.L_x_553) ;  /* 0x0000003400388947 */ /* 0x000fea0003800000 */
[----:B------:R-:W-:-:S03]  /*11120*/  UMOV UR4, 0xffffffff ;  /* 0xffffffff00047882 */ /* 0x000fc60000000000 */
[----:B------:R-:W-:Y:S05]  /*11130*/  BRA.DIV UR4, `(.L_x_554) ;  /* 0x000001ae047c7947 */ /* 0x000fea000b800000 */
[----:B------:R0:W1:Y:S04]  /*11140*/  SHFL.IDX PT, R3, R24, RZ, 0x1e1f ;  /* 0x001e1fff18037589 */ /* 0x00006800000e0000 */
[----:B------:R0:W2:Y:S04]  /*11150*/  SHFL.IDX PT, R14, R138, RZ, 0x1e1f ;  /* 0x001e1fff8a0e7589 */ /* 0x0000a800000e0000 */
[----:B------:R0:W3:Y:S04]  /*11160*/  SHFL.IDX PT, R0, R26, RZ, 0x1e1f ;  /* 0x001e1fff1a007589 */ /* 0x0000e800000e0000 */
[----:B------:R0:W4:Y:S02]  /*11170*/  SHFL.IDX PT, R4, R37, RZ, 0x1e1f ;  /* 0x001e1fff25047589 */ /* 0x00012400000e0000 */
.L_x_812:
[----:B------:R-:W-:Y:S01]  /*11180*/  ULDC UR4, c[0x0][0x448] ;  /* 0x0001120000047ab9 */ /* 0x000fe20000000800 */
[----:B------:R-:W-:Y:S01]  /*11190*/  BSSY B1, `(.L_x_555) ;  /* 0x000004d000017945 */ /* 0x000fe20003800000 */
[----:B------:R-:W-:Y:S01]  /*111a0*/  IMAD R152, R152, UR4, RZ ;  /* 0x0000000498987c24 */ /* 0x000fe2000f8e02ff */
[----:B------:R-:W-:Y:S02]  /*111b0*/  CS2R R8, SRZ ;  /* 0x0000000000087805 */ /* 0x000fe4000001ff00 */
[----:B------:R-:W-:Y:S02]  /*111c0*/  CS2R R20, SRZ ;  /* 0x0000000000147805 */ /* 0x000fe4000001ff00 */
[----:B0-----:R-:W-:Y:S02]  /*111d0*/  CS2R R24, SRZ ;  /* 0x0000000000187805 */ /* 0x001fe4000001ff00 */
[----:B------:R-:W-:Y:S02]  /*111e0*/  CS2R R30, SRZ ;  /* 0x00000000001e7805 */ /* 0x000fe4000001ff00 */
[----:B------:R-:W-:-:S02]  /*111f0*/  ISETP.GE.AND P0, PT, R5, R152, PT ;  /* 0x000000980500720c */ /* 0x000fc40003f06270 */
        /* <DEDUP_REMOVED lines=8> */
[----:B------:R-:W-:Y:S06]  /*11280*/  @P0 BRA `(.L_x_556) ;  /* 0x0000000000f40947 */ /* 0x000fec0003800000 */
[----:B------:R-:W-:Y:S01]  /*11290*/  ULDC UR4, c[0x0][0x3f4] ;  /* 0x0000fd0000047ab9 */ /* 0x000fe20000000800 */
[----:B------:R-:W-:Y:S02]  /*112a0*/  SHF.R.S32.HI R5, RZ, 0x1f, R197 ;  /* 0x0000001fff057819 */ /* 0x000fe400000114c5 */
[----:B------:R-:W-:Y:S02]  /*112b0*/  CS2R R32, SRZ ;  /* 0x0000000000207805 */ /* 0x000fe4000001ff00 */
[----:B------:R-:W-:Y:S02]  /*112c0*/  ISETP.GE.AND P4, PT, R197, UR4, PT ;  /* 0x00000004c5007c0c */ /* 0x000fe4000bf86270 */
[----:B------:R-:W-:Y:S02]  /*112d0*/  CS2R R34, SRZ ;  /* 0x0000000000227805 */ /* 0x000fe4000001ff00 */
[----:B------:R-:W-:Y:S02]  /*112e0*/  ISETP.GE.AND P3, PT, R199, UR4, PT ;  /* 0x00000004c7007c0c */ /* 0x000fe4000bf66270 */
[----:B------:R-:W-:-:S07]  /*112f0*/  ISETP.GE.AND P2, PT, R200, UR4, PT ;  /* 0x00000004c8007c0c */ /* 0x000fce000bf46270 */
[C---:B--2---:R-:W-:Y:S02]  /*11300*/  @!P4 IADD3 R8, P1, R197.reuse, R14, RZ ;  /* 0x0000000ec508c210 */ /* 0x044fe40007f3e0ff */
[----:B-1----:R-:W-:-:S03]  /*11310*/  @!P4 IADD3 R6, P0, R197, R3, RZ ;  /* 0x00000003c506c210 */ /* 0x002fc60007f1e0ff */
[----:B----4-:R-:W-:Y:S01]  /*11320*/  @!P4 IMAD.X R9, R4, 0x1, R5, P1 ;  /* 0x000000010409c824 */ /* 0x010fe200008e0605 */
[----:B---3--:R-:W-:Y:S02]  /*11330*/  @!P4 IADD3.X R7, R0, R5, RZ, P0, !PT ;  /* 0x000000050007c210 */ /* 0x008fe400007fe4ff */
[----:B------:R-:W-:Y:S02]  /*11340*/  ISETP.GE.AND P1, PT, R198, UR4, PT ;  /* 0x00000004c6007c0c */ /* 0x000fe4000bf26270 */
[----:B------:R-:W5:Y:S01]  /*11350*/  @!P4 LD.E.64 R34, desc[UR50][R8.64] ;  /* 0x000000320822c980 */ /* 0x000f62000c101b00 */
[----:B------:R-:W-:-:S03]  /*11360*/  SHF.R.S32.HI R5, RZ, 0x1f, R199 ;  /* 0x0000001fff057819 */ /* 0x000fc600000114c7 */
[----:B------:R0:W5:Y:S01]  /*11370*/  @!P4 LD.E.64 R32, desc[UR50][R6.64] ;  /* 0x000000320620c980 */ /* 0x000162000c101b00 */
[CC--:B------:R-:W-:Y:S02]  /*11380*/  @!P3 IADD3 R10, P4, R199.reuse, R3.reuse, RZ ;  /* 0x00000003c70ab210 */ /* 0x0c0fe40007f9e0ff */
[-C--:B------:R-:W-:Y:S02]  /*11390*/  @!P3 IADD3 R42, P5, R199, R14.reuse, RZ ;  /* 0x0000000ec72ab210 */ /* 0x080fe40007fbe0ff */
[----:B------:R-:W-:Y:S01]  /*113a0*/  SHF.R.S32.HI R13, RZ, 0x1f, R200 ;  /* 0x0000001fff0d7819 */ /* 0x000fe200000114c8 */
[--C-:B------:R-:W-:Y:S01]  /*113b0*/  @!P3 IMAD.X R11, R0, 0x1, R5.reuse, P4 ;  /* 0x00000001000bb824 */ /* 0x100fe200020e0605 */
[----:B------:R-:W-:Y:S01]  /*113c0*/  ISETP.GE.AND P0, PT, R22, UR4, PT ;  /* 0x0000000416007c0c */ /* 0x000fe2000bf06270 */
[----:B------:R-:W-:Y:S01]  /*113d0*/  @!P3 IMAD.X R43, R4, 0x1, R5, P5 ;  /* 0x00000001042bb824 */ /* 0x000fe200028e0605 */
[C---:B------:R-:W-:Y:S02]  /*113e0*/  @!P2 IADD3 R46, P4, R200.reuse, R3, RZ ;  /* 0x00000003c82ea210 */ /* 0x040fe40007f9e0ff */
[----:B------:R-:W-:-:S02]  /*113f0*/  @!P2 IADD3 R48, P5, R200, R14, RZ ;  /* 0x0000000ec830a210 */ /* 0x000fc40007fbe0ff */
[----:B------:R-:W-:Y:S01]  /*11400*/  SHF.R.S32.HI R15, RZ, 0x1f, R198 ;  /* 0x0000001fff0f7819 */ /* 0x000fe200000114c6 */
[----:B------:R-:W-:Y:S01]  /*11410*/  @!P2 IMAD.X R47, R0, 0x1, R13, P4 ;  /* 0x00000001002fa824 */ /* 0x000fe200020e060d */
[----:B------:R-:W-:Y:S02]  /*11420*/  @!P1 IADD3 R50, P4, R198, R3, RZ ;  /* 0x00000003c6329210 */ /* 0x000fe40007f9e0ff */
[----:B------:R-:W-:Y:S02]  /*11430*/  @!P2 IADD3.X R49, R4, R13, RZ, P5, !PT ;  /* 0x0000000d0431a210 */ /* 0x000fe40002ffe4ff */
[----:B------:R-:W-:Y:S01]  /*11440*/  @!P1 IADD3 R52, P5, R198, R14, RZ ;  /* 0x0000000ec6349210 */ /* 0x000fe20007fbe0ff */
[--C-:B------:R-:W-:Y:S01]  /*11450*/  @!P1 IMAD.X R51, R0, 0x1, R15.reuse, P4 ;  /* 0x0000000100339824 */ /* 0x100fe200020e060f */
[----:B------:R-:W-:Y:S02]  /*11460*/  ISETP.GE.AND P4, PT, R201, UR4, PT ;  /* 0x00000004c9007c0c */ /* 0x000fe4000bf86270 */
[----:B------:R-:W-:Y:S01]  /*11470*/  @!P0 SHF.R.S32.HI R5, RZ, 0x1f, R22 ;  /* 0x0000001fff058819 */ /* 0x000fe20000011416 */
[----:B------:R-:W-:Y:S01]  /*11480*/  @!P1 IMAD.X R53, R4, 0x1, R15, P5 ;  /* 0x0000000104359824 */ /* 0x000fe200028e060f */
[----:B0-----:R-:W-:-:S05]  /*11490*/  @!P0 IADD3 R6, P5, R22, R3, RZ ;  /* 0x0000000316068210 */ /* 0x001fca0007fbe0ff */
[----:B------:R-:W-:Y:S01]  /*114a0*/  @!P0 IMAD.X R7, R0, 0x1, R5, P5 ;  /* 0x0000000100078824 */ /* 0x000fe200028e0605 */
[----:B------:R-:W-:Y:S02]  /*114b0*/  @!P0 IADD3 R40, P5, R22, R14, RZ ;  /* 0x0000000e16288210 */ /* 0x000fe40007fbe0ff */
[----:B------:R-:W-:-:S03]  /*114c0*/  SHF.R.S32.HI R9, RZ, 0x1f, R201 ;  /* 0x0000001fff097819 */ /* 0x000fc600000114c9 */
[----:B------:R-:W-:Y:S01]  /*114d0*/  @!P0 IMAD.X R41, R4, 0x1, R5, P5 ;  /* 0x0000000104298824 */ /* 0x000fe200028e0605 */
[C---:B------:R-:W-:Y:S02]  /*114e0*/  @!P4 IADD3 R54, P5, R201.reuse, R3, RZ ;  /* 0x00000003c936c210 */ /* 0x040fe40007fbe0ff */
[----:B------:R-:W-:Y:S02]  /*114f0*/  CS2R R30, SRZ ;  /* 0x00000000001e7805 */ /* 0x000fe4000001ff00 */
[----:B------:R-:W-:Y:S02]  /*11500*/  @!P4 IADD3.X R55, R0, R9, RZ, P5, !PT ;  /* 0x000000090037c210 */ /* 0x000fe40002ffe4ff */
[----:B------:R-:W-:Y:S02]  /*11510*/  @!P4 IADD3 R14, P5, R201, R14, RZ ;  /* 0x0000000ec90ec210 */ /* 0x000fe40007fbe0ff */
[----:B------:R0:W5:Y:S01]  /*11520*/  @!P3 LD.E.64 R30, desc[UR50][R10.64] ;  /* 0x000000320a1eb980 */ /* 0x000162000c101b00 */
[----:B------:R-:W-:-:S02]  /*11530*/  CS2R R28, SRZ ;  /* 0x00000000001c7805 */ /* 0x000fc4000001ff00 */
[----:B------:R-:W-:Y:S02]  /*11540*/  CS2R R24, SRZ ;  /* 0x0000000000187805 */ /* 0x000fe4000001ff00 */
[----:B------:R-:W-:Y:S01]  /*11550*/  CS2R R26, SRZ ;  /* 0x00000000001a7805 */ /* 0x000fe2000001ff00 */
[----:B------:R-:W-:Y:S01]  /*11560*/  @!P4 IMAD.X R15, R4, 0x1, R9, P5 ;  /* 0x00000001040fc824 */ /* 0x000fe200028e0609 */
[----:B------:R-:W-:Y:S02]  /*11570*/  CS2R R20, SRZ ;  /* 0x0000000000147805 */ /* 0x000fe4000001ff00 */
[----:B------:R-:W-:Y:S02]  /*11580*/  CS2R R12, SRZ ;  /* 0x00000000000c7805 */ /* 0x000fe4000001ff00 */
[----:B------:R-:W-:Y:S02]  /*11590*/  CS2R R36, SRZ ;  /* 0x0000000000247805 */ /* 0x000fe4000001ff00 */
[----:B------:R-:W-:-:S02]  /*115a0*/  CS2R R38, SRZ ;  /* 0x0000000000267805 */ /* 0x000fc4000001ff00 */
[----:B------:R-:W-:Y:S02]  /*115b0*/  CS2R R8, SRZ ;  /* 0x0000000000087805 */ /* 0x000fe4000001ff00 */
[----:B0-----:R-:W-:Y:S01]  /*115c0*/  CS2R R10, SRZ ;  /* 0x00000000000a7805 */ /* 0x001fe2000001ff00 */
[----:B------:R0:W5:Y:S04]  /*115d0*/  @!P3 LD.E.64 R28, desc[UR50][R42.64] ;  /* 0x000000322a1cb980 */ /* 0x000168000c101b00 */
[----:B------:R0:W5:Y:S04]  /*115e0*/  @!P2 LD.E.64 R24, desc[UR50][R46.64] ;  /* 0x000000322e18a980 */ /* 0x000168000c101b00 */
[----:B------:R0:W5:Y:S04]  /*115f0*/  @!P2 LD.E.64 R26, desc[UR50][R48.64] ;  /* 0x00000032301aa980 */ /* 0x000168000c101b00 */
[----:B------:R0:W5:Y:S04]  /*11600*/  @!P1 LD.E.64 R20, desc[UR50][R50.64] ;  /* 0x0000003232149980 */ /* 0x000168000c101b00 */
[----:B------:R0:W5:Y:S04]  /*11610*/  @!P1 LD.E.64 R12, desc[UR50][R52.64] ;  /* 0x00000032340c9980 */ /* 0x000168000c101b00 */
[----:B------:R0:W5:Y:S04]  /*11620*/  @!P0 LD.E.64 R36, desc[UR50][R6.64] ;  /* 0x0000003206248980 */ /* 0x000168000c101b00 */
[----:B------:R0:W5:Y:S04]  /*11630*/  @!P0 LD.E.64 R38, desc[UR50][R40.64] ;  /* 0x0000003228268980 */ /* 0x000168000c101b00 */
[----:B------:R0:W5:Y:S04]  /*11640*/  @!P4 LD.E.64 R8, desc[UR50][R54.64] ;  /* 0x000000323608c980 */ /* 0x000168000c101b00 */
[----:B------:R0:W5:Y:S02]  /*11650*/  @!P4 LD.E.64 R10, desc[UR50][R14.64] ;  /* 0x000000320e0ac980 */ /* 0x000164000c101b00 */
.L_x_556:
[----:B------:R-:W-:Y:S05]  /*11660*/  BSYNC B1 ;  /* 0x0000000000017941 */ /* 0x000fea0003800000 */
.L_x_555:
[----:B------:R-:W-:Y:S01]  /*11670*/  ULEA.HI UR4, UR37, UR37, URZ, 0x1 ;  /* 0x0000002525047291 */ /* 0x000fe2000f8f083f */
[----:B---3--:R-:W-:Y:S01]  /*11680*/  IMAD R0, R137, -0x80, R152 ;  /* 0xffffff8089007824 */ /* 0x008fe200078e0298 */
[----:B------:R-:W-:Y:S02]  /*11690*/  BSSY B1, `(.L_x_557) ;  /* 0x0000009000017945 */ /* 0x000fe40003800000 */
[----:B------:R-:W-:Y:S02]  /*116a0*/  ULOP3.LUT UR4, UR4, 0xfffffffe, URZ, 0xc0, !UPT ;  /* 0xfffffffe04047892 */ /* 0x000fe4000f8ec03f */
[----:B------:R-:W-:Y:S02]  /*116b0*/  VIMNMX R0, R0, 0x80, PT ;  /* 0x0000008000007848 */ /* 0x000fe40003fe0100 */
[----:B------:R-:W-:Y:S02]  /*116c0*/  UIADD3 UR4, UR37, -UR4, URZ ;  /* 0x8000000425047290 */ /* 0x000fe4000fffe03f */
[----:B------:R-:W-:-:S04]  /*116d0*/  ISETP.GE.AND P1, PT, R195, R0, PT ;  /* 0x00000000c300720c */ /* 0x000fc80003f26270 */
[----:B-1----:R-:W-:-:S05]  /*116e0*/  IMAD.U32 R3, RZ, RZ, UR4 ;  /* 0x00000004ff037e24 */ /* 0x002fca000f8e00ff */
[----:B------:R-:W-:-:S04]  /*116f0*/  SHF.L.U32 R3, R3, 0x1f, RZ ;  /* 0x0000001f03037819 */ /* 0x000fc800000006ff */
[----:B------:R-:W1:Y:S02]  /*11700*/  SYNCS.PHASECHK.TRANS64.TRYWAIT P0, [R18+URZ+0x29800], R3 ;  /* 0x02980003120075a7 */ /* 0x000e64000800017f */
[----:B-1----:R-:W-:Y:S05]  /*11710*/  @!P0 BRA `(.L_x_558) ;  /* 0x000001a800748947 */ /* 0x002fea0003800000 */
.L_x_813:
[----:B------:R-:W-:Y:S05]  /*11720*/  BSYNC B1 ;  /* 0x0000000000017941 */ /* 0x000fea0003800000 */
.L_x_557:
[----:B------:R-:W-:Y:S05]  /*11730*/  @P1 BRA `(.L_x_559) ;  /* 0x0000006000e01947 */ /* 0x000fea0003800000 */
[----:B------:R-:W3:Y:S01]  /*11740*/  LDC R0, c[0x0][0x3f4] ;  /* 0x0000fd00ff007b82 */ /* 0x000ee20000000800 */
[----:B------:R-:W-:Y:S01]  /*11750*/  BSSY B1, `(.L_x_560) ;  /* 0x000007f000017945 */ /* 0x000fe20003800000 */
[-C--:B---3--:R-:W-:Y:S02]  /*11760*/  ISETP.GE.AND P0, PT, R22, R0.reuse, PT ;  /* 0x000000001600720c */ /* 0x088fe40003f06270 */
[-C--:B------:R-:W-:Y:S02]  /*11770*/  ISETP.GE.AND P1, PT, R197, R0.reuse, PT ;  /* 0x00000000c500720c */ /* 0x080fe40003f26270 */
[-C--:B------:R-:W-:Y:S02]  /*11780*/  ISETP.GE.AND P2, PT, R199, R0.reuse, PT ;  /* 0x00000000c700720c */ /* 0x080fe40003f46270 */
[-C--:B------:R-:W-:Y:S02]  /*11790*/  ISETP.GE.AND P3, PT, R200, R0.reuse, PT ;  /* 0x00000000c800720c */ /* 0x080fe40003f66270 */
[----:B------:R-:W-:-:S02]  /*117a0*/  ISETP.GE.AND P4, PT, R198, R0, PT ;  /* 0x00000000c600720c */ /* 0x000fc40003f86270 */
[----:B------:R-:W-:Y:S01]  /*117b0*/  ISETP.GE.AND P5, PT, R201, R0, PT ;  /* 0x00000000c900720c */ /* 0x000fe20003fa6270 */
[----:B------:R-:W-:Y:S02]  /*117c0*/  IMAD.IADD R0, R18, 0x1, R213 ;  /* 0x0000000112007824 */ /* 0x000fe400078e02d5 */
[----:B------:R-:W-:Y:S10]  /*117d0*/  @P0 BRA `(.L_x_561) ;  /* 0x0000000400d80947 */ /* 0x000ff40003800000 */
[----:B0---4-:R-:W0:Y:S01]  /*117e0*/  LDS.128 R4, [R0+0x14400] ;  /* 0x0144000000047984 */ /* 0x011e220000000c00 */
[----:B--2--5:R-:W-:Y:S02]  /*117f0*/  SHF.R.U32.HI R14, RZ, 0x8, R36 ;  /* 0x00000008ff0e7819 */ /* 0x024fe40000011624 */
[----:B-1----:R-:W-:Y:S02]  /*11800*/  LOP3.LUT R3, R36, 0xff, RZ, 0xc0, !PT ;  /* 0x000000ff24037812 */ /* 0x002fe400078ec0ff */
[----:B------:R-:W-:Y:S02]  /*11810*/  LOP3.LUT R14, R14, 0xff, RZ, 0xc0, !PT ;  /* 0x000000ff0e0e7812 */ /* 0x000fe400078ec0ff */
[----:B------:R-:W-:Y:S02]  /*11820*/  SHF.R.U32.HI R40, RZ, 0x8, R37 ;  /* 0x00000008ff287819 */ /* 0x000fe40000011625 */
[----:B------:R-:W-:Y:S02]  /*11830*/  SHF.R.U32.HI R43, RZ, 0x8, R39 ;  /* 0x00000008ff2b7819 */ /* 0x000fe40000011627 */
[----:B------:R-:W-:-:S02]  /*11840*/  PRMT R3, R14, 0x7604, R3 ;  /* 0x000076040e037816 */ /* 0x000fc40000000003 */
[----:B------:R-:W-:Y:S02]  /*11850*/  LOP3.LUT R15, R37, 0xff, RZ, 0xc0, !PT ;  /* 0x000000ff250f7812 */ /* 0x000fe400078ec0ff */
[----:B------:R-:W-:Y:S02]  /*11860*/  LOP3.LUT R40, R40, 0xff, RZ, 0xc0, !PT ;  /* 0x000000ff28287812 */ /* 0x000fe400078ec0ff */
[----:B------:R-:W-:Y:S02]  /*11870*/  SHF.R.U32.HI R46, RZ, 0x10, R37 ;  /* 0x00000010ff2e7819 */ /* 0x000fe40000011625 */
[----:B------:R-:W-:Y:S02]  /*11880*/  SHF.R.U32.HI R14, RZ, 0x8, R38 ;  /* 0x00000008ff0e7819 */ /* 0x000fe40000011626 */
[----:B------:R-:W-:Y:S02]  /*11890*/  LOP3.LUT R42, R39, 0xff, RZ, 0xc0, !PT ;  /* 0x000000ff272a7812 */ /* 0x000fe400078ec0ff */
[----:B------:R-:W-:-:S02]  /*118a0*/  LOP3.LUT R43, R43, 0xff, RZ, 0xc0, !PT ;  /* 0x000000ff2b2b7812 */ /* 0x000fc400078ec0ff */
[----:B------:R-:W-:Y:S02]  /*118b0*/  SHF.R.U32.HI R45, RZ, 0x10, R39 ;  /* 0x00000010ff2d7819 */ /* 0x000fe40000011627 */
[----:B------:R-:W-:Y:S02]  /*118c0*/  PRMT R15, R40, 0x7604, R15 ;  /* 0x00007604280f7816 */ /* 0x000fe4000000000f */
[----:B------:R-:W-:Y:S01]  /*118d0*/  LOP3.LUT R41, R14, 0xff, RZ, 0xc0, !PT ;  /* 0x000000ff0e297812 */ /* 0x000fe200078ec0ff */
[----:B------:R-:W-:Y:S01]  /*118e0*/  IMAD.U32 R14, R46, 0x10000, RZ ;  /* 0x000100002e0e7824 */ /* 0x000fe200078e00ff */
[----:B------:R-:W-:Y:S02]  /*118f0*/  LOP3.LUT R40, R38, 0xff, RZ, 0xc0, !PT ;  /* 0x000000ff26287812 */ /* 0x000fe400078ec0ff */
[----:B------:R-:W-:Y:S02]  /*11900*/  PRMT R42, R43, 0x7604, R42 ;  /* 0x000076042b2a7816 */ /* 0x000fe4000000002a */
[----:B------:R-:W-:-:S02]  /*11910*/  SHF.L.U32 R45, R45, 0x10, RZ ;  /* 0x000000102d2d7819 */ /* 0x000fc400000006ff */
[----:B------:R-:W-:Y:S02]  /*11920*/  PRMT R43, R41, 0x7604, R40 ;  /* 0x00007604292b7816 */ /* 0x000fe40000000028 */
[----:B------:R-:W-:Y:S02]  /*11930*/  LOP3.LUT R41, R15, 0xff0000, R14, 0xf8, !PT ;  /* 0x00ff00000f297812 */ /* 0x000fe400078ef80e */
[----:B------:R-:W-:Y:S02]  /*11940*/  LOP3.LUT R45, R42, 0xff0000, R45, 0xf8, !PT ;  /* 0x00ff00002a2d7812 */ /* 0x000fe400078ef82d */
[----:B------:R-:W-:Y:S02]  /*11950*/  LOP3.LUT R43, R43, 0xff0000, R38, 0xf8, !PT ;  /* 0x00ff00002b2b7812 */ /* 0x000fe400078ef826 */
[----:B------:R-:W-:Y:S02]  /*11960*/  LOP3.LUT R45, R45, 0xff000000, R39, 0xf8, !PT ;  /* 0xff0000002d2d7812 */ /* 0x000fe400078ef827 */
[----:B------:R-:W-:-:S02]  /*11970*/  LOP3.LUT R41, R41, 0xff000000, R37, 0xf8, !PT ;  /* 0xff00000029297812 */ /* 0x000fc400078ef825 */
[----:B------:R-:W-:Y:S02]  /*11980*/  LOP3.LUT R15, R3, 0xff0000, R36, 0xf8, !PT ;  /* 0x00ff0000030f7812 */ /* 0x000fe400078ef824 */
[----:B------:R-:W-:Y:S02]  /*11990*/  LOP3.LUT R43, R43, 0xff000000, R38, 0xf8, !PT ;  /* 0xff0000002b2b7812 */ /* 0x000fe400078ef826 */
[-C--:B0-----:R-:W-:Y:S02]  /*119a0*/  F2FP.F16.E4M3.UNPACK_B R3, R6.reuse.H1 ;  /* 0x00000006ff03723e */ /* 0x081fe400030006ff */
[----:B------:R-:W-:Y:S02]  /*119b0*/  F2FP.F16.E4M3.UNPACK_B R42, R45 ;  /* 0x0000002dff2a723e */ /* 0x000fe400020006ff */
[----:B------:R-:W-:Y:S01]  /*119c0*/  F2FP.F16.E4M3.UNPACK_B R38, R41 ;  /* 0x00000029ff26723e */ /* 0x000fe200020006ff */
[--C-:B------:R-:W-:Y:S01]  /*119d0*/  HADD2.F32 R14, -RZ, R3.reuse.H1_H1 ;  /* 0x30000003ff0e7230 */ /* 0x100fe20000004100 */
[----:B------:R-:W-:Y:S01]  /*119e0*/  F2FP.F16.E4M3.UNPACK_B R6, R6 ;  /* 0x00000006ff06723e */ /* 0x000fe200020006ff */
[----:B------:R-:W-:Y:S01]  /*119f0*/  HADD2.F32 R46, -RZ, R42.H1_H1 ;  /* 0x3000002aff2e7230 */ /* 0x000fe20000004100 */
[----:B------:R-:W-:Y:S01]  /*11a00*/  LOP3.LUT R40, R15, 0xff000000, R36, 0xf8, !PT ;  /* 0xff0000000f287812 */ /* 0x000fe200078ef824 */
[----:B------:R-:W-:Y:S01]  /*11a10*/  HADD2.F32 R39, -RZ, R38.H1_H1 ;  /* 0x30000026ff277230 */ /* 0x000fe20000004100 */
[-C--:B------:R-:W-:Y:S01]  /*11a20*/  F2FP.F16.E4M3.UNPACK_B R36, R7.reuse ;  /* 0x00000007ff24723e */ /* 0x080fe200020006ff */
[----:B------:R-:W-:Y:S01]  /*11a30*/  HADD2.F32 R15, -RZ, R3.H0_H0 ;  /* 0x20000003ff0f7230 */ /* 0x000fe20000004100 */
[----:B------:R-:W-:Y:S01]  /*11a40*/  F2FP.F16.E4M3.UNPACK_B R37, R7.H1 ;  /* 0x00000007ff25723e */ /* 0x000fe200030006ff */
[C---:B------:R-:W-:Y:S01]  /*11a50*/  FMUL.FTZ R48, R14.reuse, R46 ;  /* 0x0000002e0e307220 */ /* 0x040fe20000410000 */
[----:B------:R-:W-:Y:S01]  /*11a60*/  FMUL.FTZ R47, R14, R39 ;  /* 0x000000270e2f7220 */ /* 0x000fe20000410000 */
[-C--:B------:R-:W-:Y:S01]  /*11a70*/  F2FP.F16.E4M3.UNPACK_B R7, R5.reuse ;  /* 0x00000005ff07723e */ /* 0x080fe200020006ff */
[----:B------:R-:W-:Y:S01]  /*11a80*/  HADD2.F32 R42, -RZ, R42.H0_H0 ;  /* 0x2000002aff2a7230 */ /* 0x000fe20000004100 */
[----:B------:R-:W-:Y:S01]  /*11a90*/  F2FP.F16.E4M3.UNPACK_B R14, R5.H1 ;  /* 0x00000005ff0e723e */ /* 0x000fe200030006ff */
[----:B------:R-:W-:-:S02]  /*11aa0*/  HADD2.F32 R5, -RZ, R6.H1_H1 ;  /* 0x30000006ff057230 */ /* 0x000fc40000004100 */
[C---:B------:R-:W-:Y:S01]  /*11ab0*/  FFMA.FTZ R50, R15.reuse, R39, -R48 ;  /* 0x000000270f327223 */ /* 0x040fe20000010830 */
[----:B------:R-:W-:Y:S02]  /*11ac0*/  HADD2.F32 R38, -RZ, R38.H0_H0 ;  /* 0x20000026ff267230 */ /* 0x000fe40000004100 */
[----:B------:R-:W-:Y:S01]  /*11ad0*/  FFMA.FTZ R51, R15, R46, R47 ;  /* 0x0000002e0f337223 */ /* 0x000fe2000001002f */
[----:B------:R-:W-:Y:S01]  /*11ae0*/  HADD2.F32 R6, -RZ, R6.H0_H0 ;  /* 0x20000006ff067230 */ /* 0x000fe20000004100 */
[----:B------:R-:W-:Y:S01]  /*11af0*/  F2FP.F16.E4M3.UNPACK_B R45, R45.H1 ;  /* 0x0000002dff2d723e */ /* 0x000fe200030006ff */
[C---:B------:R-:W-:Y:S01]  /*11b00*/  FMUL.FTZ R15, R5.reuse, R42 ;  /* 0x0000002a050f7220 */ /* 0x040fe20000410000 */
[----:B------:R-:W-:Y:S01]  /*11b10*/  F2FP.F16.E4M3.UNPACK_B R41, R41.H1 ;  /* 0x00000029ff29723e */ /* 0x000fe200030006ff */
[-C--:B------:R-:W-:Y:S01]  /*11b20*/  FMUL.FTZ R49, R5, R38.reuse ;  /* 0x0000002605317220 */ /* 0x080fe20000410000 */
[----:B------:R-:W-:Y:S02]  /*11b30*/  HADD2.F32 R5, -RZ, R36.H1_H1 ;  /* 0x30000024ff057230 */ /* 0x000fe40000004100 */
[----:B------:R-:W-:Y:S01]  /*11b40*/  FFMA.FTZ R47, R6, R38, -R15 ;  /* 0x00000026062f7223 */ /* 0x000fe2000001080f */
[----:B------:R-:W-:-:S02]  /*11b50*/  HADD2.F32 R39, -RZ, R45.H0_H0 ;  /* 0x2000002dff277230 */ /* 0x000fc40000004100 */
[----:B------:R-:W-:Y:S01]  /*11b60*/  FFMA.FTZ R48, R6, R42, R49 ;  /* 0x0000002a06307223 */ /* 0x000fe20000010031 */
[----:B------:R-:W-:Y:S01]  /*11b70*/  HADD2.F32 R15, -RZ, R41.H0_H0 ;  /* 0x20000029ff0f7230 */ /* 0x000fe20000004100 */
[----:B------:R-:W-:Y:S01]  /*11b80*/  F2FP.F16.E4M3.UNPACK_B R3, R4 ;  /* 0x00000004ff03723e */ /* 0x000fe200020006ff */
[----:B------:R-:W-:Y:S02]  /*11b90*/  HADD2.F32 R36, -RZ, R36.H0_H0 ;  /* 0x20000024ff247230 */ /* 0x000fe40000004100 */
[C---:B------:R-:W-:Y:S01]  /*11ba0*/  FMUL.FTZ R49, R5.reuse, R39 ;  /* 0x0000002705317220 */ /* 0x040fe20000410000 */
[----:B------:R-:W-:Y:S02]  /*11bb0*/  HADD2.F32 R45, -RZ, R45.H1_H1 ;  /* 0x3000002dff2d7230 */ /* 0x000fe40000004100 */
[-C--:B------:R-:W-:Y:S01]  /*11bc0*/  FMUL.FTZ R5, R5, R15.reuse ;  /* 0x0000000f05057220 */ /* 0x080fe20000410000 */
[----:B------:R-:W-:Y:S02]  /*11bd0*/  HADD2.F32 R6, -RZ, R37.H1_H1 ;  /* 0x30000025ff067230 */ /* 0x000fe40000004100 */
[----:B------:R-:W-:Y:S01]  /*11be0*/  FFMA.FTZ R49, R36, R15, -R49 ;  /* 0x0000000f24317223 */ /* 0x000fe20000010831 */
[----:B------:R-:W-:-:S02]  /*11bf0*/  HADD2.F32 R41, -RZ, R41.H1_H1 ;  /* 0x30000029ff297230 */ /* 0x000fc40000004100 */
[----:B------:R-:W-:Y:S01]  /*11c00*/  FFMA.FTZ R52, R36, R39, R5 ;  /* 0x0000002724347223 */ /* 0x000fe20000010005 */
[----:B------:R-:W-:Y:S02]  /*11c10*/  HADD2.F32 R37, -RZ, R37.H0_H0 ;  /* 0x20000025ff257230 */ /* 0x000fe40000004100 */
[C---:B------:R-:W-:Y:S01]  /*11c20*/  FMUL.FTZ R38, R6.reuse, R45 ;  /* 0x0000002d06267220 */ /* 0x040fe20000410000 */
[----:B------:R-:W-:Y:S01]  /*11c30*/  F2FP.F16.E4M3.UNPACK_B R5, R43 ;  /* 0x0000002bff05723e */ /* 0x000fe200020006ff */
[-C--:B------:R-:W-:Y:S01]  /*11c40*/  FMUL.FTZ R36, R6, R41.reuse ;  /* 0x0000002906247220 */ /* 0x080fe20000410000 */
[----:B------:R-:W-:Y:S01]  /*11c50*/  F2FP.F16.E4M3.UNPACK_B R4, R4.H1 ;  /* 0x00000004ff04723e */ /* 0x000fe200030006ff */
[C---:B------:R-:W-:Y:S01]  /*11c60*/  FFMA.FTZ R53, R37.reuse, R41, -R38 ;  /* 0x0000002925357223 */ /* 0x040fe20000010826 */
[-C--:B------:R-:W-:Y:S01]  /*11c70*/  F2FP.F16.E4M3.UNPACK_B R15, R40.reuse ;  /* 0x00000028ff0f723e */ /* 0x080fe200020006ff */
[----:B------:R-:W-:Y:S01]  /*11c80*/  FFMA.FTZ R54, R37, R45, R36 ;  /* 0x0000002d25367223 */ /* 0x000fe20000010024 */
[--C-:B------:R-:W-:Y:S01]  /*11c90*/  HADD2.F32 R38, -RZ, R5.reuse.H1_H1 ;  /* 0x30000005ff267230 */ /* 0x100fe20000004100 */
[----:B------:R-:W-:Y:S01]  /*11ca0*/  F2FP.F16.E4M3.UNPACK_B R40, R40.H1 ;  /* 0x00000028ff28723e */ /* 0x000fe200030006ff */
[----:B------:R-:W-:Y:S01]  /*11cb0*/  HADD2.F32 R37, -RZ, R5.H0_H0 ;  /* 0x20000005ff257230 */ /* 0x000fe20000004100 */
[----:B------:R-:W-:Y:S01]  /*11cc0*/  F2FP.F16.E4M3.UNPACK_B R43, R43.H1 ;  /* 0x0000002bff2b723e */ /* 0x000fe200030006ff */
[----:B------:R-:W-:-:S02]  /*11cd0*/  HADD2.F32 R6, -RZ, R4.H1_H1 ;  /* 0x30000004ff067230 */ /* 0x000fc40000004100 */
[----:B------:R-:W-:Y:S02]  /*11ce0*/  HADD2.F32 R36, -RZ, R15.H1_H1 ;  /* 0x3000000fff247230 */ /* 0x000fe40000004100 */
[----:B------:R-:W-:Y:S02]  /*11cf0*/  HADD2.F32 R5, -RZ, R4.H0_H0 ;  /* 0x20000004ff057230 */ /* 0x000fe40000004100 */
[C---:B------:R-:W-:Y:S01]  /*11d00*/  FMUL.FTZ R42, R6.reuse, R38 ;  /* 0x00000026062a7220 */ /* 0x040fe20000410000 */
[----:B------:R-:W-:Y:S02]  /*11d10*/  HADD2.F32 R4, -RZ, R3.H1_H1 ;  /* 0x30000003ff047230 */ /* 0x000fe40000004100 */
[-C--:B------:R-:W-:Y:S01]  /*11d20*/  FMUL.FTZ R46, R6, R36.reuse ;  /* 0x00000024062e7220 */ /* 0x080fe20000410000 */
[----:B------:R-:W-:Y:S02]  /*11d30*/  HADD2.F32 R15, -RZ, R15.H0_H0 ;  /* 0x2000000fff0f7230 */ /* 0x000fe40000004100 */
[----:B------:R-:W-:Y:S01]  /*11d40*/  FFMA.FTZ R42, R5, R36, -R42 ;  /* 0x00000024052a7223 */ /* 0x000fe2000001082a */
[----:B------:R-:W-:-:S02]  /*11d50*/  HADD2.F32 R3, -RZ, R3.H0_H0 ;  /* 0x20000003ff037230 */ /* 0x000fc40000004100 */
[C---:B------:R-:W-:Y:S01]  /*11d60*/  FMUL.FTZ R6, R4.reuse, R37 ;  /* 0x0000002504067220 */ /* 0x040fe20000410000 */
[----:B------:R-:W-:Y:S01]  /*11d70*/  FFMA.FTZ R39, R5, R38, R46 ;  /* 0x0000002605277223 */ /* 0x000fe2000001002e */
[-C--:B------:R-:W-:Y:S01]  /*11d80*/  FMUL.FTZ R4, R4, R15.reuse ;  /* 0x0000000f04047220 */ /* 0x080fe20000410000 */
[----:B------:R-:W-:Y:S02]  /*11d90*/  HADD2.F32 R5, -RZ, R40.H1_H1 ;  /* 0x30000028ff057230 */ /* 0x000fe40000004100 */
[C---:B------:R-:W-:Y:S01]  /*11da0*/  FFMA.FTZ R36, R3.reuse, R15, -R6 ;  /* 0x0000000f03247223 */ /* 0x040fe20000010806 */
[--C-:B------:R-:W-:Y:S02]  /*11db0*/  HADD2.F32 R15, -RZ, R43.reuse.H1_H1 ;  /* 0x3000002bff0f7230 */ /* 0x100fe40000004100 */
[----:B------:R-:W-:Y:S01]  /*11dc0*/  FFMA.FTZ R37, R3, R37, R4 ;  /* 0x0000002503257223 */ /* 0x000fe20000010004 */
[----:B------:R-:W-:Y:S02]  /*11dd0*/  HADD2.F32 R4, -RZ, R14.H1_H1 ;  /* 0x3000000eff047230 */ /* 0x000fe40000004100 */
[----:B------:R-:W-:-:S02]  /*11de0*/  HADD2.F32 R6, -RZ, R43.H0_H0 ;  /* 0x2000002bff067230 */ /* 0x000fc40000004100 */
[--C-:B------:R-:W-:Y:S02]  /*11df0*/  HADD2.F32 R3, -RZ, R7.reuse.H1_H1 ;  /* 0x30000007ff037230 */ /* 0x100fe40000004100 */
[C---:B------:R-:W-:Y:S01]  /*11e00*/  FMUL.FTZ R41, R4.reuse, R15 ;  /* 0x0000000f04297220 */ /* 0x040fe20000410000 */
[----:B------:R-:W-:Y:S02]  /*11e10*/  HADD2.F32 R40, -RZ, R40.H0_H0 ;  /* 0x20000028ff287230 */ /* 0x000fe40000004100 */
[-C--:B------:R-:W-:Y:S01]  /*11e20*/  FMUL.FTZ R38, R4, R5.reuse ;  /* 0x0000000504267220 */ /* 0x080fe20000410000 */
[----:B------:R-:W-:Y:S02]  /*11e30*/  HADD2.F32 R14, -RZ, R14.H0_H0 ;  /* 0x2000000eff0e7230 */ /* 0x000fe40000004100 */
[C---:B------:R-:W-:Y:S01]  /*11e40*/  FMUL.FTZ R4, R3.reuse, R6 ;  /* 0x0000000603047220 */ /* 0x040fe20000410000 */
[----:B------:R-:W-:Y:S02]  /*11e50*/  HADD2.F32 R7, -RZ, R7.H0_H0 ;  /* 0x20000007ff077230 */ /* 0x000fe40000004100 */
[-C--:B------:R-:W-:Y:S01]  /*11e60*/  FMUL.FTZ R3, R3, R40.reuse ;  /* 0x0000002803037220 */ /* 0x080fe20000410000 */
[C---:B------:R-:W-:Y:S01]  /*11e70*/  FFMA.FTZ R41, R14.reuse, R5, -R41 ;  /* 0x000000050e297223 */ /* 0x040fe20000010829 */
[----:B------:R-:W-:Y:S01]  /*11e80*/  FFMA.FTZ R38, R14, R15, R38 ;  /* 0x0000000f0e267223 */ /* 0x000fe20000010026 */
[C---:B------:R-:W-:Y:S01]  /*11e90*/  FFMA.FTZ R5, R7.reuse, R40, -R4 ;  /* 0x0000002807057223 */ /* 0x040fe20000010804 */
[----:B------:R-:W-:Y:S01]  /*11ea0*/  FFMA.FTZ R14, R7, R6, R3 ;  /* 0x00000006070e7223 */ /* 0x000fe20000010003 */
[----:B------:R-:W-:-:S02]  /*11eb0*/  F2FP.SATFINITE.E4M3.F32.PACK_AB_MERGE_C R6, R51, R50, RZ ;  /* 0x000000323306723e */ /* 0x000fc400048070ff */
[----:B------:R-:W-:Y:S02]  /*11ec0*/  F2FP.SATFINITE.E4M3.F32.PACK_AB_MERGE_C R7, R54, R53, RZ ;  /* 0x000000353607723e */ /* 0x000fe400048070ff */
[----:B------:R-:W-:Y:S02]  /*11ed0*/  F2FP.SATFINITE.E4M3.F32.PACK_AB_MERGE_C R4, R39, R42, RZ ;  /* 0x0000002a2704723e */ /* 0x000fe400048070ff */
[----:B------:R-:W-:Y:S02]  /*11ee0*/  F2FP.SATFINITE.E4M3.F32.PACK_AB_MERGE_C R38, R38, R41, RZ ;  /* 0x000000292626723e */ /* 0x000fe400048070ff */
[----:B------:R-:W-:Y:S02]  /*11ef0*/  F2FP.SATFINITE.E4M3.F32.PACK_AB_MERGE_C R6, R48, R47, R6 ;  /* 0x0000002f3006723e */ /* 0x000fe40004807006 */
[----:B------:R-:W-:Y:S02]  /*11f00*/  F2FP.SATFINITE.E4M3.F32.PACK_AB_MERGE_C R7, R52, R49, R7 ;  /* 0x000000313407723e */ /* 0x000fe40004807007 */
[----:B------:R-:W-:-:S02]  /*11f10*/  F2FP.SATFINITE.E4M3.F32.PACK_AB_MERGE_C R4, R37, R36, R4 ;  /* 0x000000242504723e */ /* 0x000fc40004807004 */
[----:B------:R-:W-:-:S05]  /*11f20*/  F2FP.SATFINITE.E4M3.F32.PACK_AB_MERGE_C R5, R14, R5, R38 ;  /* 0x000000050e05723e */ /* 0x000fca0004807026 */
[----:B------:R3:W-:Y:S02]  /*11f30*/  STS.128 [R0+0x14400], R4 ;  /* 0x0144000400007388 */ /* 0x0007e40000000c00 */
.L_x_561:
[----:B------:R-:W-:Y:S05]  /*11f40*/  BSYNC B1 ;  /* 0x0000000000017941 */ /* 0x000fea0003800000 */
.L_x_560:
[----:B------:R-:W-:Y:S04]  /*11f50*/  BSSY B1, `(.L_x_562) ;  /* 0x000007d000017945 */ /* 0x000fe80003800000 */
[----:B------:R-:W-:Y:S05]  /*11f60*/  @P1 BRA `(.L_x_563) ;  /* 0x0000000400ec1947 */ /* 0x000fea0003800000 */
[----:B0-----:R-:W3:Y:S01]  /*11f70*/  LDL R51, [R1+0x14] ;  /* 0x0000140001337983 */ /* 0x001ee20000100800 */
[----:B-----5:R-:W-:Y:S02]  /*11f80*/  SHF.R.U32.HI R15, RZ, 0x8, R33 ;  /* 0x00000008ff0f7819 */ /* 0x020fe40000011621 */
[----:B------:R-:W-:Y:S02]  /*11f90*/  SHF.R.U32.HI R40, RZ, 0x8, R35 ;  /* 0x00000008ff287819 */ /* 0x000fe40000011623 */
[----:B------:R-:W-:Y:S02]  /*11fa0*/  SHF.R.U32.HI R37, RZ, 0x8, R34 ;  /* 0x00000008ff257819 */ /* 0x000fe40000011622 */
[----:B------:R-:W-:Y:S02]  /*11fb0*/  LOP3.LUT R36, R33, 0xff, RZ, 0xc0, !PT ;  /* 0x000000ff21247812 */ /* 0x000fe400078ec0ff */
[----:B------:R-:W-:Y:S02]  /*11fc0*/  LOP3.LUT R41, R35, 0xff, RZ, 0xc0, !PT ;  /* 0x000000ff23297812 */ /* 0x000fe400078ec0ff */
[----:B------:R-:W-:-:S02]  /*11fd0*/  LOP3.LUT R15, R15, 0xff, RZ, 0xc0, !PT ;  /* 0x000000ff0f0f7812 */ /* 0x000fc400078ec0ff */
[----:B------:R-:W-:Y:S02]  /*11fe0*/  LOP3.LUT R40, R40, 0xff, RZ, 0xc0, !PT ;  /* 0x000000ff28287812 */ /* 0x000fe400078ec0ff */
[----:B-1----:R-:W-:Y:S02]  /*11ff0*/  SHF.R.U32.HI R3, RZ, 0x8, R32 ;  /* 0x00000008ff037819 */ /* 0x002fe40000011620 */
[----:B------:R-:W-:Y:S02]  /*12000*/  LOP3.LUT R38, R37, 0xff, RZ, 0xc0, !PT ;  /* 0x000000ff25267812 */ /* 0x000fe400078ec0ff */
[----:B------:R-:W-:Y:S02]  /*12010*/  PRMT R37, R15, 0x7604, R36 ;  /* 0x000076040f257816 */ /* 0x000fe40000000024 */
[----:B------:R-:W-:Y:S02]  /*12020*/  PRMT R41, R40, 0x7604, R41 ;  /* 0x0000760428297816 */ /* 0x000fe40000000029 */
[----:B------:R-:W-:-:S02]  /*12030*/  SHF.R.U32.HI R36, RZ, 0x10, R33 ;  /* 0x00000010ff247819 */ /* 0x000fc40000011621 */
[----:B------:R-:W-:Y:S02]  /*12040*/  SHF.R.U32.HI R40, RZ, 0x10, R35 ;  /* 0x00000010ff287819 */ /* 0x000fe40000011623 */
[----:B--2---:R-:W-:Y:S02]  /*12050*/  LOP3.LUT R14, R32, 0xff, RZ, 0xc0, !PT ;  /* 0x000000ff200e7812 */ /* 0x004fe400078ec0ff */
[----:B------:R-:W-:Y:S02]  /*12060*/  LOP3.LUT R39, R34, 0xff, RZ, 0xc0, !PT ;  /* 0x000000ff22277812 */ /* 0x000fe400078ec0ff */
[----:B------:R-:W-:Y:S02]  /*12070*/  LOP3.LUT R3, R3, 0xff, RZ, 0xc0, !PT ;  /* 0x000000ff03037812 */ /* 0x000fe400078ec0ff */
[----:B------:R-:W-:Y:S02]  /*12080*/  SHF.R.U32.HI R15, RZ, 0x10, R34 ;  /* 0x00000010ff0f7819 */ /* 0x000fe40000011622 */
[----:B------:R-:W-:-:S02]  /*12090*/  LOP3.LUT R36, R36, 0xff, RZ, 0xc0, !PT ;  /* 0x000000ff24247812 */ /* 0x000fc400078ec0ff */
[----:B------:R-:W-:Y:S02]  /*120a0*/  LOP3.LUT R40, R40, 0xff, RZ, 0xc0, !PT ;  /* 0x000000ff28287812 */ /* 0x000fe400078ec0ff */
[----:B------:R-:W-:Y:S02]  /*120b0*/  PRMT R14, R3, 0x7604, R14 ;  /* 0x00007604030e7816 */ /* 0x000fe4000000000e */
[----:B------:R-:W-:Y:S02]  /*120c0*/  PRMT R39, R38, 0x7604, R39 ;  /* 0x0000760426277816 */ /* 0x000fe40000000027 */
[----:B------:R-:W-:Y:S02]  /*120d0*/  SHF.R.U32.HI R3, RZ, 0x10, R32 ;  /* 0x00000010ff037819 */ /* 0x000fe40000011620 */
[----:B------:R-:W-:Y:S02]  /*120e0*/  LOP3.LUT R38, R15, 0xff, RZ, 0xc0, !PT ;  /* 0x000000ff0f267812 */ /* 0x000fe400078ec0ff */
[----:B------:R-:W-:-:S02]  /*120f0*/  PRMT R37, R36, 0x7054, R37 ;  /* 0x0000705424257816 */ /* 0x000fc40000000025 */
[----:B------:R-:W-:Y:S02]  /*12100*/  PRMT R41, R40, 0x7054, R41 ;  /* 0x0000705428297816 */ /* 0x000fe40000000029 */
[----:B------:R-:W-:Y:S02]  /*12110*/  LOP3.LUT R3, R3, 0xff, RZ, 0xc0, !PT ;  /* 0x000000ff03037812 */ /* 0x000fe400078ec0ff */
[----:B------:R-:W-:Y:S02]  /*12120*/  PRMT R39, R38, 0x7054, R39 ;  /* 0x0000705426277816 */ /* 0x000fe40000000027 */
[----:B------:R-:W-:Y:S02]  /*12130*/  LOP3.LUT R41, R41, 0xff000000, R35, 0xf8, !PT ;  /* 0xff00000029297812 */ /* 0x000fe400078ef823 */
[----:B------:R-:W-:Y:S02]  /*12140*/  LOP3.LUT R37, R37, 0xff000000, R33, 0xf8, !PT ;  /* 0xff00000025257812 */ /* 0x000fe400078ef821 */
[----:B------:R-:W-:-:S02]  /*12150*/  PRMT R15, R3, 0x7054, R14 ;  /* 0x00007054030f7816 */ /* 0x000fc4000000000e */
[----:B------:R-:W-:Y:S02]  /*12160*/  LOP3.LUT R39, R39, 0xff000000, R34, 0xf8, !PT ;  /* 0xff00000027277812 */ /* 0x000fe400078ef822 */
[----:B------:R-:W-:Y:S02]  /*12170*/  F2FP.F16.E4M3.UNPACK_B R38, R41 ;  /* 0x00000029ff26723e */ /* 0x000fe400020006ff */
[----:B------:R-:W-:Y:S02]  /*12180*/  F2FP.F16.E4M3.UNPACK_B R34, R37 ;  /* 0x00000025ff22723e */ /* 0x000fe400020006ff */
[----:B------:R-:W-:Y:S01]  /*12190*/  LOP3.LUT R36, R15, 0xff000000, R32, 0xf8, !PT ;  /* 0xff0000000f247812 */ /* 0x000fe200078ef820 */
[----:B------:R-:W-:Y:S01]  /*121a0*/  HADD2.F32 R40, -RZ, R38.H1_H1 ;  /* 0x30000026ff287230 */ /* 0x000fe20000004100 */
[----:B------:R-:W-:Y:S01]  /*121b0*/  F2FP.F16.E4M3.UNPACK_B R41, R41.H1 ;  /* 0x00000029ff29723e */ /* 0x000fe200030006ff */
[----:B------:R-:W-:Y:S01]  /*121c0*/  HADD2.F32 R35, -RZ, R34.H1_H1 ;  /* 0x30000022ff237230 */ /* 0x000fe20000004100 */
[----:B------:R-:W-:Y:S01]  /*121d0*/  F2FP.F16.E4M3.UNPACK_B R37, R37.H1 ;  /* 0x00000025ff25723e */ /* 0x000fe200030006ff */
[----:B------:R-:W-:-:S02]  /*121e0*/  HADD2.F32 R38, -RZ, R38.H0_H0 ;  /* 0x20000026ff267230 */ /* 0x000fc40000004100 */
[----:B------:R-:W-:Y:S01]  /*121f0*/  HADD2.F32 R34, -RZ, R34.H0_H0 ;  /* 0x20000022ff227230 */ /* 0x000fe20000004100 */
[----:B---34-:R-:W0:Y:S02]  /*12200*/  LDS.128 R4, [R51] ;  /* 0x0000000033047984 */ /* 0x018e240000000c00 */
[-C--:B0-----:R-:W-:Y:S02]  /*12210*/  F2FP.F16.E4M3.UNPACK_B R3, R6.reuse.H1 ;  /* 0x00000006ff03723e */ /* 0x081fe400030006ff */
[----:B------:R-:W-:Y:S02]  /*12220*/  F2FP.F16.E4M3.UNPACK_B R6, R6 ;  /* 0x00000006ff06723e */ /* 0x000fe400020006ff */
[-C--:B------:R-:W-:Y:S01]  /*12230*/  F2FP.F16.E4M3.UNPACK_B R32, R7.reuse ;  /* 0x00000007ff20723e */ /* 0x080fe200020006ff */
[--C-:B------:R-:W-:Y:S01]  /*12240*/  HADD2.F32 R14, -RZ, R3.reuse.H1_H1 ;  /* 0x30000003ff0e7230 */ /* 0x100fe20000004100 */
[----:B------:R-:W-:Y:S01]  /*12250*/  F2FP.F16.E4M3.UNPACK_B R33, R7.H1 ;  /* 0x00000007ff21723e */ /* 0x000fe200030006ff */
[----:B------:R-:W-:Y:S01]  /*12260*/  HADD2.F32 R15, -RZ, R3.H0_H0 ;  /* 0x20000003ff0f7230 */ /* 0x000fe20000004100 */
[----:B------:R-:W-:-:S02]  /*12270*/  F2FP.F16.E4M3.UNPACK_B R7, R5 ;  /* 0x00000005ff07723e */ /* 0x000fc400020006ff */
[CC--:B------:R-:W-:Y:S01]  /*12280*/  FMUL.FTZ R42, R14.reuse, R40.reuse ;  /* 0x000000280e2a7220 */ /* 0x0c0fe20000410000 */
[----:B------:R-:W-:Y:S01]  /*12290*/  FMUL.FTZ R43, R14, R35 ;  /* 0x000000230e2b7220 */ /* 0x000fe20000410000 */
[----:B------:R-:W-:Y:S01]  /*122a0*/  F2FP.F16.E4M3.UNPACK_B R14, R5.H1 ;  /* 0x00000005ff0e723e */ /* 0x000fe200030006ff */
[--C-:B------:R-:W-:Y:S02]  /*122b0*/  HADD2.F32 R5, -RZ, R6.reuse.H1_H1 ;  /* 0x30000006ff057230 */ /* 0x100fe40000004100 */
[C---:B------:R-:W-:Y:S01]  /*122c0*/  FFMA.FTZ R45, R15.reuse, R35, -R42 ;  /* 0x000000230f2d7223 */ /* 0x040fe2000001082a */
[----:B------:R-:W-:Y:S01]  /*122d0*/  FFMA.FTZ R46, R15, R40, R43 ;  /* 0x000000280f2e7223 */ /* 0x000fe2000001002b */
[----:B------:R-:W-:Y:S01]  /*122e0*/  HADD2.F32 R6, -RZ, R6.H0_H0 ;  /* 0x20000006ff067230 */ /* 0x000fe20000004100 */
[----:B------:R-:W-:Y:S01]  /*122f0*/  F2FP.F16.E4M3.UNPACK_B R3, R4 ;  /* 0x00000004ff03723e */ /* 0x000fe200020006ff */
[C---:B------:R-:W-:Y:S01]  /*12300*/  FMUL.FTZ R15, R5.reuse, R38 ;  /* 0x00000026050f7220 */ /* 0x040fe20000410000 */
[----:B------:R-:W-:Y:S01]  /*12310*/  FMUL.FTZ R43, R5, R34 ;  /* 0x00000022052b7220 */ /* 0x000fe20000410000 */
[----:B------:R-:W-:Y:S01]  /*12320*/  HADD2.F32 R5, -RZ, R32.H1_H1 ;  /* 0x30000020ff057230 */ /* 0x000fe20000004100 */
[----:B------:R-:W-:Y:S01]  /*12330*/  F2FP.F16.E4M3.UNPACK_B R4, R4.H1 ;  /* 0x00000004ff04723e */ /* 0x000fe200030006ff */
[----:B------:R-:W-:-:S02]  /*12340*/  HADD2.F32 R35, -RZ, R41.H0_H0 ;  /* 0x20000029ff237230 */ /* 0x000fc40000004100 */
[C---:B------:R-:W-:Y:S01]  /*12350*/  FFMA.FTZ R42, R6.reuse, R34, -R15 ;  /* 0x00000022062a7223 */ /* 0x040fe2000001080f */
[----:B------:R-:W-:Y:S02]  /*12360*/  HADD2.F32 R15, -RZ, R37.H0_H0 ;  /* 0x20000025ff0f7230 */ /* 0x000fe40000004100 */
[----:B------:R-:W-:Y:S01]  /*12370*/  FFMA.FTZ R43, R6, R38, R43 ;  /* 0x00000026062b7223 */ /* 0x000fe2000001002b */
[----:B------:R-:W-:Y:S02]  /*12380*/  HADD2.F32 R32, -RZ, R32.H0_H0 ;  /* 0x20000020ff207230 */ /* 0x000fe40000004100 */
[C---:B------:R-:W-:Y:S01]  /*12390*/  FMUL.FTZ R47, R5.reuse, R35 ;  /* 0x00000023052f7220 */ /* 0x040fe20000410000 */
[----:B------:R-:W-:Y:S02]  /*123a0*/  HADD2.F32 R41, -RZ, R41.H1_H1 ;  /* 0x30000029ff297230 */ /* 0x000fe40000004100 */
[----:B------:R-:W-:Y:S01]  /*123b0*/  FMUL.FTZ R5, R5, R15 ;  /* 0x0000000f05057220 */ /* 0x000fe20000410000 */
[----:B------:R-:W-:-:S02]  /*123c0*/  HADD2.F32 R6, -RZ, R33.H1_H1 ;  /* 0x30000021ff067230 */ /* 0x000fc40000004100 */
[C---:B------:R-:W-:Y:S01]  /*123d0*/  FFMA.FTZ R47, R32.reuse, R15, -R47 ;  /* 0x0000000f202f7223 */ /* 0x040fe2000001082f */
[----:B------:R-:W-:Y:S02]  /*123e0*/  HADD2.F32 R37, -RZ, R37.H1_H1 ;  /* 0x30000025ff257230 */ /* 0x000fe40000004100 */
[----:B------:R-:W-:Y:S01]  /*123f0*/  FFMA.FTZ R48, R32, R35, R5 ;  /* 0x0000002320307223 */ /* 0x000fe20000010005 */
[----:B------:R-:W-:Y:S02]  /*12400*/  HADD2.F32 R33, -RZ, R33.H0_H0 ;  /* 0x20000021ff217230 */ /* 0x000fe40000004100 */
[C---:B------:R-:W-:Y:S01]  /*12410*/  FMUL.FTZ R34, R6.reuse, R41 ;  /* 0x0000002906227220 */ /* 0x040fe20000410000 */
[----:B------:R-:W-:Y:S01]  /*12420*/  F2FP.F16.E4M3.UNPACK_B R5, R39 ;  /* 0x00000027ff05723e */ /* 0x000fe200020006ff */
[-C--:B------:R-:W-:Y:S01]  /*12430*/  FMUL.FTZ R32, R6, R37.reuse ;  /* 0x0000002506207220 */ /* 0x080fe20000410000 */
[----:B------:R-:W-:Y:S01]  /*12440*/  F2FP.F16.E4M3.UNPACK_B R15, R36 ;  /* 0x00000024ff0f723e */ /* 0x000fe200020006ff */
[----:B------:R-:W-:Y:S01]  /*12450*/  FFMA.FTZ R49, R33, R37, -R34 ;  /* 0x0000002521317223 */ /* 0x000fe20000010822 */
[----:B------:R-:W-:-:S02]  /*12460*/  HADD2.F32 R6, -RZ, R4.H1_H1 ;  /* 0x30000004ff067230 */ /* 0x000fc40000004100 */
[----:B------:R-:W-:Y:S01]  /*12470*/  FFMA.FTZ R50, R33, R41, R32 ;  /* 0x0000002921327223 */ /* 0x000fe20000010020 */
[--C-:B------:R-:W-:Y:S01]  /*12480*/  HADD2.F32 R34, -RZ, R5.reuse.H1_H1 ;  /* 0x30000005ff227230 */ /* 0x100fe20000004100 */
[----:B------:R-:W-:Y:S01]  /*12490*/  F2FP.F16.E4M3.UNPACK_B R36, R36.H1 ;  /* 0x00000024ff24723e */ /* 0x000fe200030006ff */
[----:B------:R-:W-:Y:S01]  /*124a0*/  HADD2.F32 R33, -RZ, R5.H0_H0 ;  /* 0x20000005ff217230 */ /* 0x000fe20000004100 */
[----:B------:R-:W-:Y:S01]  /*124b0*/  F2FP.F16.E4M3.UNPACK_B R39, R39.H1 ;  /* 0x00000027ff27723e */ /* 0x000fe200030006ff */
[----:B------:R-:W-:Y:S02]  /*124c0*/  HADD2.F32 R32, -RZ, R15.H1_H1 ;  /* 0x3000000fff207230 */ /* 0x000fe40000004100 */
[----:B------:R-:W-:Y:S01]  /*124d0*/  FMUL.FTZ R38, R6, R34 ;  /* 0x0000002206267220 */ /* 0x000fe20000410000 */
[----:B------:R-:W-:Y:S02]  /*124e0*/  HADD2.F32 R5, -RZ, R4.H0_H0 ;  /* 0x20000004ff057230 */ /* 0x000fe40000004100 */
[----:B------:R-:W-:-:S02]  /*124f0*/  HADD2.F32 R4, -RZ, R3.H1_H1 ;  /* 0x30000003ff047230 */ /* 0x000fc40000004100 */
[-C--:B------:R-:W-:Y:S01]  /*12500*/  FMUL.FTZ R40, R6, R32.reuse ;  /* 0x0000002006287220 */ /* 0x080fe20000410000 */
[----:B------:R-:W-:Y:S02]  /*12510*/  HADD2.F32 R15, -RZ, R15.H0_H0 ;  /* 0x2000000fff0f7230 */ /* 0x000fe40000004100 */
[C---:B------:R-:W-:Y:S01]  /*12520*/  FFMA.FTZ R38, R5.reuse, R32, -R38 ;  /* 0x0000002005267223 */ /* 0x040fe20000010826 */
[----:B------:R-:W-:Y:S02]  /*12530*/  HADD2.F32 R3, -RZ, R3.H0_H0 ;  /* 0x20000003ff037230 */ /* 0x000fe40000004100 */
[C---:B------:R-:W-:Y:S01]  /*12540*/  FMUL.FTZ R6, R4.reuse, R33 ;  /* 0x0000002104067220 */ /* 0x040fe20000410000 */
[----:B------:R-:W-:Y:S01]  /*12550*/  FFMA.FTZ R35, R5, R34, R40 ;  /* 0x0000002205237223 */ /* 0x000fe20000010028 */
[-C--:B------:R-:W-:Y:S01]  /*12560*/  FMUL.FTZ R4, R4, R15.reuse ;  /* 0x0000000f04047220 */ /* 0x080fe20000410000 */
[----:B------:R-:W-:Y:S02]  /*12570*/  HADD2.F32 R5, -RZ, R36.H1_H1 ;  /* 0x30000024ff057230 */ /* 0x000fe40000004100 */
[----:B------:R-:W-:Y:S01]  /*12580*/  FFMA.FTZ R32, R3, R15, -R6 ;  /* 0x0000000f03207223 */ /* 0x000fe20000010806 */
[----:B------:R-:W-:-:S02]  /*12590*/  HADD2.F32 R15, -RZ, R39.H1_H1 ;  /* 0x30000027ff0f7230 */ /* 0x000fc40000004100 */
[----:B------:R-:W-:Y:S01]  /*125a0*/  FFMA.FTZ R33, R3, R33, R4 ;  /* 0x0000002103217223 */ /* 0x000fe20000010004 */
[----:B------:R-:W-:Y:S02]  /*125b0*/  HADD2.F32 R4, -RZ, R14.H1_H1 ;  /* 0x3000000eff047230 */ /* 0x000fe40000004100 */
[----:B------:R-:W-:Y:S02]  /*125c0*/  HADD2.F32 R6, -RZ, R39.H0_H0 ;  /* 0x20000027ff067230 */ /* 0x000fe40000004100 */
[----:B------:R-:W-:Y:S02]  /*125d0*/  HADD2.F32 R3, -RZ, R7.H1_H1 ;  /* 0x30000007ff037230 */ /* 0x000fe40000004100 */
[C---:B------:R-:W-:Y:S01]  /*125e0*/  FMUL.FTZ R37, R4.reuse, R15 ;  /* 0x0000000f04257220 */ /* 0x040fe20000410000 */
[----:B------:R-:W-:Y:S02]  /*125f0*/  HADD2.F32 R36, -RZ, R36.H0_H0 ;  /* 0x20000024ff247230 */ /* 0x000fe40000004100 */
[----:B------:R-:W-:Y:S01]  /*12600*/  FMUL.FTZ R34, R4, R5 ;  /* 0x0000000504227220 */ /* 0x000fe20000410000 */
[----:B------:R-:W-:-:S02]  /*12610*/  HADD2.F32 R14, -RZ, R14.H0_H0 ;  /* 0x2000000eff0e7230 */ /* 0x000fc40000004100 */
[C---:B------:R-:W-:Y:S01]  /*12620*/  FMUL.FTZ R4, R3.reuse, R6 ;  /* 0x0000000603047220 */ /* 0x040fe20000410000 */
[----:B------:R-:W-:Y:S02]  /*12630*/  HADD2.F32 R7, -RZ, R7.H0_H0 ;  /* 0x20000007ff077230 */ /* 0x000fe40000004100 */
[-C--:B------:R-:W-:Y:S01]  /*12640*/  FMUL.FTZ R3, R3, R36.reuse ;  /* 0x0000002403037220 */ /* 0x080fe20000410000 */
[C---:B------:R-:W-:Y:S01]  /*12650*/  FFMA.FTZ R37, R14.reuse, R5, -R37 ;  /* 0x000000050e257223 */ /* 0x040fe20000010825 */
[----:B------:R-:W-:Y:S01]  /*12660*/  FFMA.FTZ R34, R14, R15, R34 ;  /* 0x0000000f0e227223 */ /* 0x000fe20000010022 */
[C---:B------:R-:W-:Y:S01]  /*12670*/  FFMA.FTZ R5, R7.reuse, R36, -R4 ;  /* 0x0000002407057223 */ /* 0x040fe20000010804 */
[----:B------:R-:W-:Y:S01]  /*12680*/  FFMA.FTZ R14, R7, R6, R3 ;  /* 0x00000006070e7223 */ /* 0x000fe20000010003 */
[----:B------:R-:W-:Y:S02]  /*12690*/  F2FP.SATFINITE.E4M3.F32.PACK_AB_MERGE_C R6, R46, R45, RZ ;  /* 0x0000002d2e06723e */ /* 0x000fe400048070ff */
[----:B------:R-:W-:-:S02]  /*126a0*/  F2FP.SATFINITE.E4M3.F32.PACK_AB_MERGE_C R7, R50, R49, RZ ;  /* 0x000000313207723e */ /* 0x000fc400048070ff */
[----:B------:R-:W-:Y:S02]  /*126b0*/  F2FP.SATFINITE.E4M3.F32.PACK_AB_MERGE_C R4, R35, R38, RZ ;  /* 0x000000262304723e */ /* 0x000fe400048070ff */
[----:B------:R-:W-:Y:S02]  /*126c0*/  F2FP.SATFINITE.E4M3.F32.PACK_AB_MERGE_C R34, R34, R37, RZ ;  /* 0x000000252222723e */ /* 0x000fe400048070ff */
[----:B------:R-:W-:Y:S02]  /*126d0*/  F2FP.SATFINITE.E4M3.F32.PACK_AB_MERGE_C R6, R43, R42, R6 ;  /* 0x0000002a2b06723e */ /* 0x000fe40004807006 */
[----:B------:R-:W-:Y:S02]  /*126e0*/  F2FP.SATFINITE.E4M3.F32.PACK_AB_MERGE_C R7, R48, R47, R7 ;  /* 0x0000002f3007723e */ /* 0x000fe40004807007 */
[----:B------:R-:W-:Y:S02]  /*126f0*/  F2FP.SATFINITE.E4M3.F32.PACK_AB_MERGE_C R4, R33, R32, R4 ;  /* 0x000000202104723e */ /* 0x000fe40004807004 */
[----:B------:R-:W-:-:S05]  /*12700*/  F2FP.SATFINITE.E4M3.F32.PACK_AB_MERGE_C R5, R14, R5, R34 ;  /* 0x000000050e05723e */ /* 0x000fca0004807022 */
[----:B------:R0:W-:Y:S02]  /*12710*/  STS.128 [R51], R4 ;  /* 0x0000000433007388 */ /* 0x0001e40000000c00 */
.L_x_563:
[----:B------:R-:W-:Y:S05]  /*12720*/  BSYNC B1 ;  /* 0x0000000000017941 */ /* 0x000fea0003800000 */
.L_x_562:
[----:B------:R-:W-:Y:S04]  /*12730*/  BSSY B1, `(.L_x_564) ;  /* 0x0000078000017945 */ /* 0x000fe80003800000 */
[----:B------:R-:W-:Y:S05]  /*12740*/  @P2 BRA `(.L_x_565) ;  /* 0x0000000400d82947 */ /* 0x000fea0003800000 */
[----:B0--34-:R-:W0:Y:S01]  /*12750*/  LDS.128 R4, [R0+0x16400] ;  /* 0x0164000000047984 */ /* 0x019e220000000c00 */
        /* <DEDUP_REMOVED lines=10> */
[----:B------:R-:W-:Y:S02]  /*12800*/  SHF.R.U32.HI R37, RZ, 0x10, R29 ;  /* 0x00000010ff257819 */ /* 0x000fe4000001161d */
[----:B------:R-:W-:-:S02]  /*12810*/  LOP3.LUT R34, R29, 0xff, RZ, 0xc0, !PT ;  /* 0x000000ff1d227812 */ /* 0x000fc400078ec0ff */
[----:B------:R-:W-:Y:S01]  /*12820*/  LOP3.LUT R35, R35, 0xff, RZ, 0xc0, !PT ;  /* 0x000000ff23237812 */ /* 0x000fe200078ec0ff */
[----:B------:R-:W-:Y:S01]  /*12830*/  IMAD.U32 R37, R37, 0x10000, RZ ;  /* 0x0001000025257824 */ /* 0x000fe200078e00ff */
[----:B------:R-:W-:Y:S02]  /*12840*/  PRMT R15, R32, 0x7604, R15 ;  /* 0x00007604200f7816 */ /* 0x000fe4000000000f */
[----:B------:R-:W-:Y:S01]  /*12850*/  LOP3.LUT R33, R14, 0xff, RZ, 0xc0, !PT ;  /* 0x000000ff0e217812 */ /* 0x000fe200078ec0ff */
[----:B------:R-:W-:Y:S01]  /*12860*/  IMAD.U32 R14, R36, 0x10000, RZ ;  /* 0x00010000240e7824 */ /* 0x000fe200078e00ff */
[----:B------:R-:W-:Y:S02]  /*12870*/  LOP3.LUT R32, R28, 0xff, RZ, 0xc0, !PT ;  /* 0x000000ff1c207812 */ /* 0x000fe400078ec0ff */
[----:B------:R-:W-:Y:S02]  /*12880*/  PRMT R34, R35, 0x7604, R34 ;  /* 0x0000760423227816 */ /* 0x000fe40000000022 */
[----:B------:R-:W-:-:S02]  /*12890*/  PRMT R35, R33, 0x7604, R32 ;  /* 0x0000760421237816 */ /* 0x000fc40000000020 */
[----:B------:R-:W-:Y:S02]  /*128a0*/  LOP3.LUT R33, R15, 0xff0000, R14, 0xf8, !PT ;  /* 0x00ff00000f217812 */ /* 0x000fe400078ef80e */
[----:B------:R-:W-:Y:S02]  /*128b0*/  LOP3.LUT R37, R34, 0xff0000, R37, 0xf8, !PT ;  /* 0x00ff000022257812 */ /* 0x000fe400078ef825 */
[----:B------:R-:W-:Y:S02]  /*128c0*/  LOP3.LUT R33, R33, 0xff000000, R31, 0xf8, !PT ;  /* 0xff00000021217812 */ /* 0x000fe400078ef81f */
[----:B------:R-:W-:Y:S02]  /*128d0*/  LOP3.LUT R37, R37, 0xff000000, R29, 0xf8, !PT ;  /* 0xff00000025257812 */ /* 0x000fe400078ef81d */
[----:B------:R-:W-:Y:S02]  /*128e0*/  LOP3.LUT R15, R3, 0xff0000, R30, 0xf8, !PT ;  /* 0x00ff0000030f7812 */ /* 0x000fe400078ef81e */
[----:B0-----:R-:W-:-:S02]  /*128f0*/  F2FP.F16.E4M3.UNPACK_B R3, R6.H1 ;  /* 0x00000006ff03723e */ /* 0x001fc400030006ff */
[----:B------:R-:W-:Y:S02]  /*12900*/  F2FP.F16.E4M3.UNPACK_B R34, R37 ;  /* 0x00000025ff22723e */ /* 0x000fe400020006ff */
[----:B------:R-:W-:Y:S01]  /*12910*/  F2FP.F16.E4M3.UNPACK_B R31, R33 ;  /* 0x00000021ff1f723e */ /* 0x000fe200020006ff */
[----:B------:R-:W-:Y:S01]  /*12920*/  HADD2.F32 R14, -RZ, R3.H1_H1 ;  /* 0x30000003ff0e7230 */ /* 0x000fe20000004100 */
[--C-:B------:R-:W-:Y:S01]  /*12930*/  LOP3.LUT R35, R35, 0xff0000, R28.reuse, 0xf8, !PT ;  /* 0x00ff000023237812 */ /* 0x100fe200078ef81c */
[--C-:B------:R-:W-:Y:S01]  /*12940*/  HADD2.F32 R36, -RZ, R34.reuse.H1_H1 ;  /* 0x30000022ff247230 */ /* 0x100fe20000004100 */
[----:B------:R-:W-:Y:S01]  /*12950*/  F2FP.F16.E4M3.UNPACK_B R6, R6 ;  /* 0x00000006ff06723e */ /* 0x000fe200020006ff */
[----:B------:R-:W-:Y:S01]  /*12960*/  HADD2.F32 R32, -RZ, R31.H1_H1 ;  /* 0x3000001fff207230 */ /* 0x000fe20000004100 */
[----:B------:R-:W-:Y:S01]  /*12970*/  LOP3.LUT R35, R35, 0xff000000, R28, 0xf8, !PT ;  /* 0xff00000023237812 */ /* 0x000fe200078ef81c */
[----:B------:R-:W-:Y:S01]  /*12980*/  HADD2.F32 R34, -RZ, R34.H0_H0 ;  /* 0x20000022ff227230 */ /* 0x000fe20000004100 */
[----:B------:R-:W-:Y:S01]  /*12990*/  LOP3.LUT R30, R15, 0xff000000, R30, 0xf8, !PT ;  /* 0xff0000000f1e7812 */ /* 0x000fe200078ef81e */
[C---:B------:R-:W-:Y:S01]  /*129a0*/  FMUL.FTZ R38, R14.reuse, R36 ;  /* 0x000000240e267220 */ /* 0x040fe20000410000 */
[-C--:B------:R-:W-:Y:S01]  /*129b0*/  F2FP.F16.E4M3.UNPACK_B R28, R7.reuse ;  /* 0x00000007ff1c723e */ /* 0x080fe200020006ff */
[----:B------:R-:W-:Y:S01]  /*129c0*/  FMUL.FTZ R39, R14, R32 ;  /* 0x000000200e277220 */ /* 0x000fe20000410000 */
[----:B------:R-:W-:Y:S01]  /*129d0*/  F2FP.F16.E4M3.UNPACK_B R29, R7.H1 ;  /* 0x00000007ff1d723e */ /* 0x000fe200030006ff */
[----:B------:R-:W-:Y:S01]  /*129e0*/  HADD2.F32 R15, -RZ, R3.H0_H0 ;  /* 0x20000003ff0f7230 */ /* 0x000fe20000004100 */
[-C--:B------:R-:W-:Y:S01]  /*129f0*/  F2FP.F16.E4M3.UNPACK_B R7, R5.reuse ;  /* 0x00000005ff07723e */ /* 0x080fe200020006ff */
[----:B------:R-:W-:Y:S01]  /*12a00*/  HADD2.F32 R31, -RZ, R31.H0_H0 ;  /* 0x2000001fff1f7230 */ /* 0x000fe20000004100 */
[----:B------:R-:W-:Y:S01]  /*12a10*/  F2FP.F16.E4M3.UNPACK_B R14, R5.H1 ;  /* 0x00000005ff0e723e */ /* 0x000fe200030006ff */
[----:B------:R-:W-:-:S02]  /*12a20*/  HADD2.F32 R5, -RZ, R6.H1_H1 ;  /* 0x30000006ff057230 */ /* 0x000fc40000004100 */
[C---:B------:R-:W-:Y:S01]  /*12a30*/  FFMA.FTZ R38, R15.reuse, R32, -R38 ;  /* 0x000000200f267223 */ /* 0x040fe20000010826 */
        /* <DEDUP_REMOVED lines=71> */
.L_x_565:
[----:B------:R-:W-:Y:S05]  /*12eb0*/  BSYNC B1 ;  /* 0x0000000000017941 */ /* 0x000fea0003800000 */
.L_x_564:
        /* <DEDUP_REMOVED lines=43> */
[----:B---34-:R-:W0:Y:S02]  /*13170*/  LDS.128 R4, [R41+0x2000] ;  /* 0x0020000029047984 */ /* 0x018e240000000c00 */
        /* <DEDUP_REMOVED lines=80> */
[----:B------:R0:W-:Y:S02]  /*13680*/  STS.128 [R41+0x2000], R4 ;  /* 0x0020000429007388 */ /* 0x0001e40000000c00 */
.L_x_567:
[----:B------:R-:W-:Y:S05]  /*13690*/  BSYNC B1 ;  /* 0x0000000000017941 */ /* 0x000fea0003800000 */
.L_x_566:
        /* <DEDUP_REMOVED lines=29> */
[--C-:B------:R-:W-:Y:S02]  /*13870*/  LOP3.LUT R27, R27, 0xff0000, R12.reuse, 0xf8, !PT ;  /* 0x00ff00001b1b7812 */ /* 0x100fe400078ef80c */
[----:B------:R-:W-:Y:S01]  /*13880*/  F2FP.F16.E4M3.UNPACK_B R26, R29 ;  /* 0x0000001dff1a723e */ /* 0x000fe200020006ff */
[--C-:B------:R-:W-:Y:S01]  /*13890*/  HADD2.F32 R13, -RZ, R3.reuse.H0_H0 ;  /* 0x20000003ff0d7230 */ /* 0x100fe20000004100 */
[----:B------:R-:W-:Y:S02]  /*138a0*/  F2FP.F16.E4M3.UNPACK_B R21, R25 ;  /* 0x00000019ff15723e */ /* 0x000fe400020006ff */
[----:B------:R-:W-:Y:S01]  /*138b0*/  LOP3.LUT R27, R27, 0xff000000, R12, 0xf8, !PT ;  /* 0xff0000001b1b7812 */ /* 0x000fe200078ef80c */
[----:B------:R-:W-:Y:S01]  /*138c0*/  HADD2.F32 R12, -RZ, R3.H1_H1 ;  /* 0x30000003ff0c7230 */ /* 0x000fe20000004100 */
[----:B------:R-:W-:Y:S01]  /*138d0*/  F2FP.F16.E4M3.UNPACK_B R6, R6 ;  /* 0x00000006ff06723e */ /* 0x000fe200020006ff */
[--C-:B------:R-:W-:Y:S01]  /*138e0*/  HADD2.F32 R28, -RZ, R26.reuse.H1_H1 ;  /* 0x3000001aff1c7230 */ /* 0x100fe20000004100 */
[----:B------:R-:W-:Y:S01]  /*138f0*/  LOP3.LUT R20, R15, 0xff000000, R20, 0xf8, !PT ;  /* 0xff0000000f147812 */ /* 0x000fe200078ef814 */
[--C-:B------:R-:W-:Y:S01]  /*13900*/  HADD2.F32 R24, -RZ, R21.reuse.H1_H1 ;  /* 0x30000015ff187230 */ /* 0x100fe20000004100 */
        /* <DEDUP_REMOVED lines=81> */
.L_x_569:
[----:B------:R-:W-:Y:S05]  /*13e20*/  BSYNC B1 ;  /* 0x0000000000017941 */ /* 0x000fea0003800000 */
.L_x_568:
[----:B------:R-:W-:Y:S05]  /*13e30*/  @P5 BRA `(.L_x_559) ;  /* 0x0000003c00205947 */ /* 0x000fea0003800000 */
[----:B-----5:R-:W4:Y:S01]  /*13e40*/  LDL R31, [R1+0x14] ;  /* 0x00001400011f7983 */ /* 0x020f220000100800 */
[----:B------:R-:W-:Y:S02]  /*13e50*/  SHF.R.U32.HI R12, RZ, 0x8, R9 ;  /* 0x00000008ff0c7819 */ /* 0x000fe40000011609 */
[----:B------:R-:W-:Y:S02]  /*13e60*/  SHF.R.U32.HI R20, RZ, 0x8, R11 ;  /* 0x00000008ff147819 */ /* 0x000fe4000001160b */
[----:B------:R-:W-:Y:S02]  /*13e70*/  LOP3.LUT R13, R9, 0xff, RZ, 0xc0, !PT ;  /* 0x000000ff090d7812 */ /* 0x000fe400078ec0ff */
[----:B------:R-:W-:Y:S02]  /*13e80*/  LOP3.LUT R21, R11, 0xff, RZ, 0xc0, !PT ;  /* 0x000000ff0b157812 */ /* 0x000fe400078ec0ff */
[----:B------:R-:W-:Y:S02]  /*13e90*/  LOP3.LUT R12, R12, 0xff, RZ, 0xc0, !PT ;  /* 0x000000ff0c0c7812 */ /* 0x000fe400078ec0ff */
[----:B------:R-:W-:-:S02]  /*13ea0*/  LOP3.LUT R20, R20, 0xff, RZ, 0xc0, !PT ;  /* 0x000000ff14147812 */ /* 0x000fc400078ec0ff */
[----:B0--3--:R-:W-:Y:S02]  /*13eb0*/  SHF.R.U32.HI R0, RZ, 0x8, R8 ;  /* 0x00000008ff007819 */ /* 0x009fe40000011608 */
[----:B--2---:R-:W-:Y:S02]  /*13ec0*/  SHF.R.U32.HI R14, RZ, 0x8, R10 ;  /* 0x00000008ff0e7819 */ /* 0x004fe4000001160a */
[----:B------:R-:W-:Y:S02]  /*13ed0*/  PRMT R13, R12, 0x7604, R13 ;  /* 0x000076040c0d7816 */ /* 0x000fe4000000000d */
[----:B------:R-:W-:Y:S02]  /*13ee0*/  PRMT R21, R20, 0x7604, R21 ;  /* 0x0000760414157816 */ /* 0x000fe40000000015 */
[----:B------:R-:W-:Y:S02]  /*13ef0*/  SHF.R.U32.HI R12, RZ, 0x10, R9 ;  /* 0x00000010ff0c7819 */ /* 0x000fe40000011609 */
[----:B------:R-:W-:-:S02]  /*13f00*/  SHF.R.U32.HI R20, RZ, 0x10, R11 ;  /* 0x00000010ff147819 */ /* 0x000fc4000001160b */
[----:B-1----:R-:W-:Y:S02]  /*13f10*/  LOP3.LUT R3, R8, 0xff, RZ, 0xc0, !PT ;  /* 0x000000ff08037812 */ /* 0x002fe400078ec0ff */
[----:B------:R-:W-:Y:S02]  /*13f20*/  LOP3.LUT R15, R10, 0xff, RZ, 0xc0, !PT ;  /* 0x000000ff0a0f7812 */ /* 0x000fe400078ec0ff */
[----:B------:R-:W-:Y:S02]  /*13f30*/  LOP3.LUT R0, R0, 0xff, RZ, 0xc0, !PT ;  /* 0x000000ff00007812 */ /* 0x000fe400078ec0ff */
[----:B------:R-:W-:Y:S02]  /*13f40*/  LOP3.LUT R14, R14, 0xff, RZ, 0xc0, !PT ;  /* 0x000000ff0e0e7812 */ /* 0x000fe400078ec0ff */
[----:B------:R-:W-:Y:S02]  /*13f50*/  LOP3.LUT R12, R12, 0xff, RZ, 0xc0, !PT ;  /* 0x000000ff0c0c7812 */ /* 0x000fe400078ec0ff */
[----:B------:R-:W-:-:S02]  /*13f60*/  LOP3.LUT R20, R20, 0xff, RZ, 0xc0, !PT ;  /* 0x000000ff14147812 */ /* 0x000fc400078ec0ff */
[----:B------:R-:W-:Y:S02]  /*13f70*/  PRMT R3, R0, 0x7604, R3 ;  /* 0x0000760400037816 */ /* 0x000fe40000000003 */
[----:B------:R-:W-:Y:S02]  /*13f80*/  PRMT R15, R14, 0x7604, R15 ;  /* 0x000076040e0f7816 */ /* 0x000fe4000000000f */
[----:B------:R-:W-:Y:S02]  /*13f90*/  SHF.R.U32.HI R0, RZ, 0x10, R8 ;  /* 0x00000010ff007819 */ /* 0x000fe40000011608 */
[----:B------:R-:W-:Y:S02]  /*13fa0*/  SHF.R.U32.HI R14, RZ, 0x10, R10 ;  /* 0x00000010ff0e7819 */ /* 0x000fe4000001160a */
[----:B------:R-:W-:Y:S02]  /*13fb0*/  PRMT R13, R12, 0x7054, R13 ;  /* 0x000070540c0d7816 */ /* 0x000fe4000000000d */
[----:B------:R-:W-:-:S02]  /*13fc0*/  PRMT R21, R20, 0x7054, R21 ;  /* 0x0000705414157816 */ /* 0x000fc40000000015 */
[----:B------:R-:W-:Y:S02]  /*13fd0*/  LOP3.LUT R0, R0, 0xff, RZ, 0xc0, !PT ;  /* 0x000000ff00007812 */ /* 0x000fe400078ec0ff */
[----:B------:R-:W-:Y:S02]  /*13fe0*/  LOP3.LUT R14, R14, 0xff, RZ, 0xc0, !PT ;  /* 0x000000ff0e0e7812 */ /* 0x000fe400078ec0ff */
[----:B------:R-:W-:Y:S02]  /*13ff0*/  LOP3.LUT R21, R21, 0xff000000, R11, 0xf8, !PT ;  /* 0xff00000015157812 */ /* 0x000fe400078ef80b */
[----:B------:R-:W-:Y:S02]  /*14000*/  LOP3.LUT R13, R13, 0xff000000, R9, 0xf8, !PT ;  /* 0xff0000000d0d7812 */ /* 0x000fe400078ef809 */
[----:B------:R-:W-:Y:S02]  /*14010*/  PRMT R3, R0, 0x7054, R3 ;  /* 0x0000705400037816 */ /* 0x000fe40000000003 */
[----:B------:R-:W-:-:S02]  /*14020*/  PRMT R15, R14, 0x7054, R15 ;  /* 0x000070540e0f7816 */ /* 0x000fc4000000000f */
[----:B------:R-:W-:Y:S02]  /*14030*/  F2FP.F16.E4M3.UNPACK_B R24, R21 ;  /* 0x00000015ff18723e */ /* 0x000fe400020006ff */
[----:B------:R-:W-:Y:S02]  /*14040*/  F2FP.F16.E4M3.UNPACK_B R14, R13 ;  /* 0x0000000dff0e723e */ /* 0x000fe400020006ff */
[----:B------:R-:W-:Y:S01]  /*14050*/  LOP3.LUT R12, R3, 0xff000000, R8, 0xf8, !PT ;  /* 0xff000000030c7812 */ /* 0x000fe200078ef808 */
[----:B------:R-:W-:Y:S01]  /*14060*/  HADD2.F32 R25, -RZ, R24.H1_H1 ;  /* 0x30000018ff197230 */ /* 0x000fe20000004100 */
[----:B------:R-:W-:Y:S01]  /*14070*/  LOP3.LUT R20, R15, 0xff000000, R10, 0xf8, !PT ;  /* 0xff0000000f147812 */ /* 0x000fe200078ef80a */
[----:B------:R-:W-:Y:S01]  /*14080*/  HADD2.F32 R15, -RZ, R14.H1_H1 ;  /* 0x3000000eff0f7230 */ /* 0x000fe20000004100 */
[----:B------:R-:W-:Y:S01]  /*14090*/  F2FP.F16.E4M3.UNPACK_B R21, R21.H1 ;  /* 0x00000015ff15723e */ /* 0x000fe200030006ff */
[----:B------:R-:W-:Y:S01]  /*140a0*/  HADD2.F32 R24, -RZ, R24.H0_H0 ;  /* 0x20000018ff187230 */ /* 0x000fe20000004100 */
[----:B------:R-:W-:Y:S01]  /*140b0*/  F2FP.F16.E4M3.UNPACK_B R13, R13.H1 ;  /* 0x0000000dff0d723e */ /* 0x000fe200030006ff */
[----:B------:R-:W-:Y:S01]  /*140c0*/  HADD2.F32 R14, -RZ, R14.H0_H0 ;  /* 0x2000000eff0e7230 */ /* 0x000fe20000004100 */
[----:B----4-:R-:W0:Y:S02]  /*140d0*/  LDS.128 R4, [R31+0x4000] ;  /* 0x004000001f047984 */ /* 0x010e240000000c00 */
[----:B0-----:R-:W-:-:S02]  /*140e0*/  F2FP.F16.E4M3.UNPACK_B R0, R6.H1 ;  /* 0x00000006ff00723e */ /* 0x001fc400030006ff */
[----:B------:R-:W-:Y:S02]  /*140f0*/  F2FP.F16.E4M3.UNPACK_B R3, R6 ;  /* 0x00000006ff03723e */ /* 0x000fe400020006ff */
[-C--:B------:R-:W-:Y:S01]  /*14100*/  F2FP.F16.E4M3.UNPACK_B R10, R7.reuse ;  /* 0x00000007ff0a723e */ /* 0x080fe200020006ff */
[--C-:B------:R-:W-:Y:S01]  /*14110*/  HADD2.F32 R9, -RZ, R0.reuse.H1_H1 ;  /* 0x30000000ff097230 */ /* 0x100fe20000004100 */
[----:B------:R-:W-:Y:S01]  /*14120*/  F2FP.F16.E4M3.UNPACK_B R11, R7.H1 ;  /* 0x00000007ff0b723e */ /* 0x000fe200030006ff */
[----:B------:R-:W-:Y:S01]  /*14130*/  HADD2.F32 R8, -RZ, R0.H0_H0 ;  /* 0x20000000ff087230 */ /* 0x000fe20000004100 */
[-C--:B------:R-:W-:Y:S02]  /*14140*/  F2FP.F16.E4M3.UNPACK_B R6, R5.reuse ;  /* 0x00000005ff06723e */ /* 0x080fe400020006ff */
[----:B------:R-:W-:Y:S01]  /*14150*/  F2FP.F16.E4M3.UNPACK_B R7, R5.H1 ;  /* 0x00000005ff07723e */ /* 0x000fe200030006ff */
[C---:B------:R-:W-:Y:S01]  /*14160*/  FMUL.FTZ R27, R9.reuse, R25 ;  /* 0x00000019091b7220 */ /* 0x040fe20000410000 */
[-C--:B------:R-:W-:Y:S01]  /*14170*/  FMUL.FTZ R26, R9, R15.reuse ;  /* 0x0000000f091a7220 */ /* 0x080fe20000410000 */
[--C-:B------:R-:W-:Y:S01]  /*14180*/  HADD2.F32 R5, -RZ, R3.reuse.H1_H1 ;  /* 0x30000003ff057230 */ /* 0x100fe20000004100 */
[----:B------:R-:W-:Y:S01]  /*14190*/  F2FP.F16.E4M3.UNPACK_B R0, R4 ;  /* 0x00000004ff00723e */ /* 0x000fe200020006ff */
[C---:B------:R-:W-:Y:S01]  /*141a0*/  FFMA.FTZ R27, R8.reuse, R15, -R27 ;  /* 0x0000000f081b7223 */ /* 0x040fe2000001081b */
[----:B------:R-:W-:Y:S01]  /*141b0*/  FFMA.FTZ R26, R8, R25, R26 ;  /* 0x00000019081a7223 */ /* 0x000fe2000001001a */
[----:B------:R-:W-:-:S02]  /*141c0*/  HADD2.F32 R3, -RZ, R3.H0_H0 ;  /* 0x20000003ff037230 */ /* 0x000fc40000004100 */
[C---:B------:R-:W-:Y:S01]  /*141d0*/  FMUL.FTZ R8, R5.reuse, R24 ;  /* 0x0000001805087220 */ /* 0x040fe20000410000 */
[----:B------:R-:W-:Y:S01]  /*141e0*/  FMUL.FTZ R15, R5, R14 ;  /* 0x0000000e050f7220 */ /* 0x000fe20000410000 */
[--C-:B------:R-:W-:Y:S01]  /*141f0*/  HADD2.F32 R5, -RZ, R10.reuse.H1_H1 ;  /* 0x3000000aff057230 */ /* 0x100fe20000004100 */
[----:B------:R-:W-:Y:S01]  /*14200*/  F2FP.F16.E4M3.UNPACK_B R4, R4.H1 ;  /* 0x00000004ff04723e */ /* 0x000fe200030006ff */
[----:B------:R-:W-:Y:S02]  /*14210*/  HADD2.F32 R9, -RZ, R21.H0_H0 ;  /* 0x20000015ff097230 */ /* 0x000fe40000004100 */
[C---:B------:R-:W-:Y:S01]  /*14220*/  FFMA.FTZ R25, R3.reuse, R14, -R8 ;  /* 0x0000000e03197223 */ /* 0x040fe20000010808 */
[----:B------:R-:W-:Y:S01]  /*14230*/  FFMA.FTZ R24, R3, R24, R15 ;  /* 0x0000001803187223 */ /* 0x000fe2000001000f */
[----:B------:R-:W-:Y:S02]  /*14240*/  HADD2.F32 R8, -RZ, R13.H0_H0 ;  /* 0x2000000dff087230 */ /* 0x000fe40000004100 */
[----:B------:R-:W-:-:S02]  /*14250*/  HADD2.F32 R10, -RZ, R10.H0_H0 ;  /* 0x2000000aff0a7230 */ /* 0x000fc40000004100 */
[CC--:B------:R-:W-:Y:S01]  /*14260*/  FMUL.FTZ R15, R5.reuse, R9.reuse ;  /* 0x00000009050f7220 */ /* 0x0c0fe20000410000 */
[----:B------:R-:W-:Y:S02]  /*14270*/  HADD2.F32 R14, -RZ, R21.H1_H1 ;  /* 0x30000015ff0e7230 */ /* 0x000fe40000004100 */
[-C--:B------:R-:W-:Y:S01]  /*14280*/  FMUL.FTZ R5, R5, R8.reuse ;  /* 0x0000000805057220 */ /* 0x080fe20000410000 */
[----:B------:R-:W-:Y:S02]  /*14290*/  HADD2.F32 R3, -RZ, R11.H1_H1 ;  /* 0x3000000bff037230 */ /* 0x000fe40000004100 */
[C---:B------:R-:W-:Y:S01]  /*142a0*/  FFMA.FTZ R21, R10.reuse, R8, -R15 ;  /* 0x000000080a157223 */ /* 0x040fe2000001080f */
[----:B------:R-:W-:Y:S02]  /*142b0*/  HADD2.F32 R8, -RZ, R13.H1_H1 ;  /* 0x3000000dff087230 */ /* 0x000fe40000004100 */
[----:B------:R-:W-:Y:S01]  /*142c0*/  FFMA.FTZ R28, R10, R9, R5 ;  /* 0x000000090a1c7223 */ /* 0x000fe20000010005 */
[----:B------:R-:W-:-:S02]  /*142d0*/  HADD2.F32 R11, -RZ, R11.H0_H0 ;  /* 0x2000000bff0b7230 */ /* 0x000fc40000004100 */
[C---:B------:R-:W-:Y:S01]  /*142e0*/  FMUL.FTZ R30, R3.reuse, R14 ;  /* 0x0000000e031e7220 */ /* 0x040fe20000410000 */
[----:B------:R-:W-:Y:S01]  /*142f0*/  F2FP.F16.E4M3.UNPACK_B R9, R20 ;  /* 0x00000014ff09723e */ /* 0x000fe200020006ff */
[-C--:B------:R-:W-:Y:S01]  /*14300*/  FMUL.FTZ R10, R3, R8.reuse ;  /* 0x00000008030a7220 */ /* 0x080fe20000410000 */
[----:B------:R-:W-:Y:S02]  /*14310*/  HADD2.F32 R5, -RZ, R4.H1_H1 ;  /* 0x30000004ff057230 */ /* 0x000fe40000004100 */
[C---:B------:R-:W-:Y:S01]  /*14320*/  FFMA.FTZ R30, R11.reuse, R8, -R30 ;  /* 0x000000080b1e7223 */ /* 0x040fe2000001081e */
[----:B------:R-:W-:Y:S01]  /*14330*/  F2FP.F16.E4M3.UNPACK_B R8, R12 ;  /* 0x0000000cff08723e */ /* 0x000fe200020006ff */
[----:B------:R-:W-:Y:S01]  /*14340*/  FFMA.FTZ R29, R11, R14, R10 ;  /* 0x0000000e0b1d7223 */ /* 0x000fe2000001000a */
[--C-:B------:R-:W-:Y:S01]  /*14350*/  HADD2.F32 R13, -RZ, R9.reuse.H1_H1 ;  /* 0x30000009ff0d7230 */ /* 0x100fe20000004100 */
[----:B------:R-:W-:Y:S01]  /*14360*/  F2FP.F16.E4M3.UNPACK_B R12, R12.H1 ;  /* 0x0000000cff0c723e */ /* 0x000fe200030006ff */
[----:B------:R-:W-:Y:S01]  /*14370*/  HADD2.F32 R10, -RZ, R9.H0_H0 ;  /* 0x20000009ff0a7230 */ /* 0x000fe20000004100 */
[----:B------:R-:W-:Y:S01]  /*14380*/  F2FP.F16.E4M3.UNPACK_B R20, R20.H1 ;  /* 0x00000014ff14723e */ /* 0x000fe200030006ff */
[----:B------:R-:W-:-:S02]  /*14390*/  HADD2.F32 R9, -RZ, R8.H1_H1 ;  /* 0x30000008ff097230 */ /* 0x000fc40000004100 */
[C---:B------:R-:W-:Y:S01]  /*143a0*/  FMUL.FTZ R11, R5.reuse, R13 ;  /* 0x0000000d050b7220 */ /* 0x040fe20000410000 */
[----:B------:R-:W-:Y:S02]  /*143b0*/  HADD2.F32 R3, -RZ, R0.H1_H1 ;  /* 0x30000000ff037230 */ /* 0x000fe40000004100 */
        /* <DEDUP_REMOVED lines=10> */
[----:B------:R-:W-:-:S02]  /*14460*/  HADD2.F32 R4, -RZ, R12.H1_H1 ;  /* 0x3000000cff047230 */ /* 0x000fc40000004100 */
[--C-:B------:R-:W-:Y:S02]  /*14470*/  HADD2.F32 R3, -RZ, R7.reuse.H1_H1 ;  /* 0x30000007ff037230 */ /* 0x100fe40000004100 */
[--C-:B------:R-:W-:Y:S02]  /*14480*/  HADD2.F32 R8, -RZ, R20.reuse.H1_H1 ;  /* 0x30000014ff087230 */ /* 0x100fe40000004100 */
[----:B------:R-:W-:Y:S02]  /*14490*/  HADD2.F32 R9, -RZ, R20.H0_H0 ;  /* 0x20000014ff097230 */ /* 0x000fe40000004100 */
[C---:B------:R-:W-:Y:S01]  /*144a0*/  FMUL.FTZ R13, R3.reuse, R4 ;  /* 0x00000004030d7220 */ /* 0x040fe20000410000 */
[----:B------:R-:W-:Y:S02]  /*144b0*/  HADD2.F32 R0, -RZ, R6.H1_H1 ;  /* 0x30000006ff007230 */ /* 0x000fe40000004100 */
        /* <DEDUP_REMOVED lines=18> */
[----:B------:R0:W-:Y:S01]  /*145e0*/  STS.128 [R31+0x4000], R4 ;  /* 0x004000041f007388 */ /* 0x0001e20000000c00 */
[----:B------:R-:W-:Y:S05]  /*145f0*/  BRA `(.L_x_559) ;  /* 0x0000003400307947 */ /* 0x000fea0003800000 */
.L_x_553:
[----:B------:R-:W-:-:S03]  /*14600*/  UMOV UR4, 0xffffffff ;  /* 0xffffffff00047882 */ /* 0x000fc60000000000 */
[----:B------:R-:W-:Y:S05]  /*14610*/  BRA.DIV UR4, `(.L_x_570) ;  /* 0x0000017a04c87947 */ /* 0x000fea000b800000 */
[----:B------:R0:W1:Y:S04]  /*14620*/  SHFL.IDX PT, R21, R24, RZ, 0x1e1f ;  /* 0x001e1fff18157589 */ /* 0x00006800000e0000 */
[----:B------:R0:W2:Y:S04]  /*14630*/  SHFL.IDX PT, R39, R138, RZ, 0x1e1f ;  /* 0x001e1fff8a277589 */ /* 0x0000a800000e0000 */
[----:B------:R0:W3:Y:S04]  /*14640*/  SHFL.IDX PT, R3, R26, RZ, 0x1e1f ;  /* 0x001e1fff1a037589 */ /* 0x0000e800000e0000 */
[----:B------:R-:W4:Y:S02]  /*14650*/  SHFL.IDX PT, R37, R37, RZ, 0x1e1f ;  /* 0x001e1fff25257589 */ /* 0x000f2400000e0000 */
.L_x_819:
[----:B------:R-:W-:Y:S01]  /*14660*/  ULDC UR4, c[0x0][0x448] ;  /* 0x0001120000047ab9 */ /* 0x000fe20000000800 */
[----:B------:R-:W-:Y:S01]  /*14670*/  BSSY B1, `(.L_x_571) ;  /* 0x0000038000017945 */ /* 0x000fe20003800000 */
[----:B------:R-:W-:Y:S01]  /*14680*/  IMAD R0, R152, UR4, RZ ;  /* 0x0000000498007c24 */ /* 0x000fe2000f8e02ff */
[----:B------:R-:W-:Y:S02]  /*14690*/  CS2R R28, SRZ ;  /* 0x00000000001c7805 */ /* 0x000fe4000001ff00 */
[----:B------:R-:W-:Y:S02]  /*146a0*/  CS2R R30, SRZ ;  /* 0x00000000001e7805 */ /* 0x000fe4000001ff00 */
[----:B------:R-:W-:Y:S02]  /*146b0*/  CS2R R6, SRZ ;  /* 0x0000000000067805 */ /* 0x000fe4000001ff00 */
        /* <DEDUP_REMOVED lines=8> */
[----:B0-----:R-:W-:Y:S02]  /*14740*/  CS2R R24, SRZ ;  /* 0x0000000000187805 */ /* 0x001fe4000001ff00 */
[----:B------:R-:W-:Y:S01]  /*14750*/  CS2R R26, SRZ ;  /* 0x00000000001a7805 */ /* 0x000fe2000001ff00 */
[----:B------:R-:W-:Y:S06]  /*14760*/  @P0 BRA `(.L_x_572) ;  /* 0x0000000000a00947 */ /* 0x000fec0003800000 */
[C---:B------:R-:W-:Y:S01]  /*14770*/  IADD3 R4, R16.reuse, 0x20, RZ ;  /* 0x0000002010047810 */ /* 0x040fe20007ffe0ff */
[----:B------:R-:W-:Y:S01]  /*14780*/  ULDC UR4, c[0x0][0x3f4] ;  /* 0x0000fd0000047ab9 */ /* 0x000fe20000000800 */
[C---:B------:R-:W-:Y:S01]  /*14790*/  VIADD R5, R16.reuse, 0x40 ;  /* 0x0000004010057836 */ /* 0x040fe20000000000 */
[----:B------:R-:W-:Y:S02]  /*147a0*/  ISETP.GE.AND P2, PT, R16, UR4, PT ;  /* 0x0000000410007c0c */ /* 0x000fe4000bf46270 */
[----:B------:R-:W-:Y:S02]  /*147b0*/  CS2R R32, SRZ ;  /* 0x0000000000207805 */ /* 0x000fe4000001ff00 */
[----:B------:R-:W-:Y:S02]  /*147c0*/  ISETP.GE.AND P1, PT, R4, UR4, PT ;  /* 0x0000000404007c0c */ /* 0x000fe4000bf26270 */
[----:B------:R-:W-:Y:S02]  /*147d0*/  CS2R R34, SRZ ;  /* 0x0000000000227805 */ /* 0x000fe4000001ff00 */
[----:B------:R-:W-:-:S02]  /*147e0*/  ISETP.GE.AND P0, PT, R5, UR4, PT ;  /* 0x0000000405007c0c */ /* 0x000fc4000bf06270 */
[----:B------:R-:W-:Y:S02]  /*147f0*/  CS2R R28, SRZ ;  /* 0x00000000001c7805 */ /* 0x000fe4000001ff00 */
[----:B------:R-:W-:Y:S02]  /*14800*/  CS2R R30, SRZ ;  /* 0x00000000001e7805 */ /* 0x000fe4000001ff00 */
[----:B------:R-:W-:Y:S02]  /*14810*/  CS2R R12, SRZ ;  /* 0x00000000000c7805 */ /* 0x000fe4000001ff00 */
[----:B------:R-:W-:Y:S02]  /*14820*/  CS2R R14, SRZ ;  /* 0x00000000000e7805 */ /* 0x000fe4000001ff00 */
[----:B-1----:R-:W-:Y:S01]  /*14830*/  @!P2 IADD3 R40, P3, R16, R21, RZ ;  /* 0x000000151028a210 */ /* 0x002fe20007f7e0ff */
[----:B------:R-:W-:Y:S02]  /*14840*/  @!P1 IMAD.SHL.U32 R46, R170, 0x10, RZ ;  /* 0x00000010aa2e9824 */ /* 0x000fe400078e00ff */
[----:B------:R-:W-:-:S02]  /*14850*/  @!P0 IMAD.SHL.U32 R48, R171, 0x10, RZ ;  /* 0x00000010ab308824 */ /* 0x000fc400078e00ff */
[----:B---3--:R-:W-:Y:S01]  /*14860*/  @!P2 IMAD.X R41, R3, 0x1, R17, P3 ;  /* 0x000000010329a824 */ /* 0x008fe200018e0611 */
[----:B------:R-:W-:Y:S02]  /*14870*/  @!P1 SHF.R.S32.HI R4, RZ, 0x1f, R46 ;  /* 0x0000001fff049819 */ /* 0x000fe4000001142e */
[C---:B------:R-:W-:Y:S02]  /*14880*/  @!P1 IADD3 R42, P5, R46.reuse, R21, RZ ;  /* 0x000000152e2a9210 */ /* 0x040fe40007fbe0ff */
[----:B--2---:R-:W-:Y:S02]  /*14890*/  @!P1 IADD3 R46, P4, R46, R39, RZ ;  /* 0x000000272e2e9210 */ /* 0x004fe40007f9e0ff */
[----:B------:R-:W-:Y:S02]  /*148a0*/  CS2R R24, SRZ ;  /* 0x0000000000187805 */ /* 0x000fe4000001ff00 */
[----:B------:R-:W-:Y:S02]  /*148b0*/  @!P0 IADD3 R38, P3, R48, R21, RZ ;  /* 0x0000001530268210 */ /* 0x000fe40007f7e0ff */
[----:B------:R-:W-:-:S02]  /*148c0*/  CS2R R26, SRZ ;  /* 0x00000000001a7805 */ /* 0x000fc4000001ff00 */
[----:B------:R-:W-:Y:S01]  /*148d0*/  @!P0 SHF.R.S32.HI R6, RZ, 0x1f, R48 ;  /* 0x0000001fff068819 */ /* 0x000fe20000011430 */
[----:B----4-:R-:W-:Y:S01]  /*148e0*/  @!P1 IMAD.X R47, R37, 0x1, R4, P4 ;  /* 0x00000001252f9824 */ /* 0x010fe200020e0604 */
[C---:B------:R-:W-:Y:S02]  /*148f0*/  @!P1 IADD3.X R43, R3.reuse, R4, RZ, P5, !PT ;  /* 0x00000004032b9210 */ /* 0x040fe40002ffe4ff */
[----:B------:R-:W-:Y:S02]  /*14900*/  CS2R R8, SRZ ;  /* 0x0000000000087805 */ /* 0x000fe4000001ff00 */
[-C--:B------:R-:W-:Y:S02]  /*14910*/  @!P0 IADD3 R48, P5, R48, R39.reuse, RZ ;  /* 0x0000002730308210 */ /* 0x080fe40007fbe0ff */
[----:B------:R-:W-:Y:S02]  /*14920*/  CS2R R10, SRZ ;  /* 0x00000000000a7805 */ /* 0x000fe4000001ff00 */
[----:B------:R-:W-:Y:S01]  /*14930*/  @!P2 IADD3 R20, P4, R16, R39, RZ ;  /* 0x000000271014a210 */ /* 0x000fe20007f9e0ff */
[--C-:B------:R-:W-:Y:S01]  /*14940*/  @!P0 IMAD.X R39, R3, 0x1, R6.reuse, P3 ;  /* 0x0000000103278824 */ /* 0x100fe200018e0606 */
[----:B------:R-:W-:Y:S01]  /*14950*/  CS2R R4, SRZ ;  /* 0x0000000000047805 */ /* 0x000fe2000001ff00 */
[C---:B------:R-:W-:Y:S01]  /*14960*/  @!P0 IMAD.X R49, R37.reuse, 0x1, R6, P5 ;  /* 0x0000000125318824 */ /* 0x040fe200028e0606 */
[----:B------:R-:W-:Y:S01]  /*14970*/  CS2R R6, SRZ ;  /* 0x0000000000067805 */ /* 0x000fe2000001ff00 */
[----:B------:R-:W-:Y:S01]  /*14980*/  @!P2 IMAD.X R21, R37, 0x1, R17, P4 ;  /* 0x000000012515a824 */ /* 0x000fe200020e0611 */
[----:B------:R0:W5:Y:S04]  /*14990*/  @!P2 LD.E.128 R32, desc[UR50][R40.64] ;  /* 0x000000322820a980 */ /* 0x000168000c101d00 */
[----:B------:R0:W5:Y:S04]  /*149a0*/  @!P2 LD.E.128 R28, desc[UR50][R20.64] ;  /* 0x00000032141ca980 */ /* 0x000168000c101d00 */
[----:B------:R0:W5:Y:S04]  /*149b0*/  @!P1 LD.E.128 R12, desc[UR50][R42.64] ;  /* 0x000000322a0c9980 */ /* 0x000168000c101d00 */
[----:B------:R0:W5:Y:S04]  /*149c0*/  @!P1 LD.E.128 R4, desc[UR50][R46.64] ;  /* 0x000000322e049980 */ /* 0x000168000c101d00 */
[----:B------:R0:W5:Y:S04]  /*149d0*/  @!P0 LD.E.128 R24, desc[UR50][R38.64] ;  /* 0x0000003226188980 */ /* 0x000168000c101d00 */
[----:B------:R0:W5:Y:S02]  /*149e0*/  @!P0 LD.E.128 R8, desc[UR50][R48.64] ;  /* 0x0000003230088980 */ /* 0x000164000c101d00 */
.L_x_572:
[----:B------:R-:W-:Y:S05]  /*149f0*/  BSYNC B1 ;  /* 0x0000000000017941 */ /* 0x000fea0003800000 */
.L_x_571:
[----:B------:R-:W-:Y:S01]  /*14a00*/  ULEA.HI UR4, UR37, UR37, URZ, 0x1 ;  /* 0x0000002525047291 */ /* 0x000fe2000f8f083f */
[----:B------:R-:W-:Y:S01]  /*14a10*/  IMAD R0, R137, -0x80, R0 ;  /* 0xffffff8089007824 */ /* 0x000fe200078e0200 */
[----:B------:R-:W-:Y:S02]  /*14a20*/  BSSY B1, `(.L_x_573) ;  /* 0x0000009000017945 */ /* 0x000fe40003800000 */
[----:B------:R-:W-:Y:S02]  /*14a30*/  ULOP3.LUT UR4, UR4, 0xfffffffe, URZ, 0xc0, !UPT ;  /* 0xfffffffe04047892 */ /* 0x000fe4000f8ec03f */
[----:B------:R-:W-:Y:S02]  /*14a40*/  VIMNMX R0, R0, 0x80, PT ;  /* 0x0000008000007848 */ /* 0x000fe40003fe0100 */
[----:B------:R-:W-:Y:S02]  /*14a50*/  UIADD3 UR4, UR37, -UR4, URZ ;  /* 0x8000000425047290 */ /* 0x000fe4000fffe03f */
[----:B------:R-:W-:-:S04]  /*14a60*/  ISETP.GE.AND P1, PT, R195, R0, PT ;  /* 0x00000000c300720c */ /* 0x000fc80003f26270 */
[----:B---3--:R-:W-:-:S04]  /*14a70*/  MOV R3, UR4 ;  /* 0x0000000400037c02 */ /* 0x008fc80008000f00 */
[----:B------:R-:W-:-:S04]  /*14a80*/  SHF.L.U32 R3, R3, 0x1f, RZ ;  /* 0x0000001f03037819 */ /* 0x000fc800000006ff */
[----:B------:R-:W3:Y:S02]  /*14a90*/  SYNCS.PHASECHK.TRANS64.TRYWAIT P0, [R18+URZ+0x29800], R3 ;  /* 0x02980003120075a7 */ /* 0x000ee4000800017f */
[----:B---3--:R-:W-:Y:S05]  /*14aa0*/  @!P0 BRA `(.L_x_574) ;  /* 0x0000017800188947 */ /* 0x008fea0003800000 */
.L_x_820:
[----:B------:R-:W-:Y:S05]  /*14ab0*/  BSYNC B1 ;  /* 0x0000000000017941 */ /* 0x000fea0003800000 */
.L_x_573:
[----:B------:R-:W-:Y:S05]  /*14ac0*/  @P1 BRA `(.L_x_559) ;  /* 0x0000002c00fc1947 */ /* 0x000fea0003800000 */
[----:B---3--:R-:W3:Y:S01]  /*14ad0*/  LDC R3, c[0x0][0x3f4] ;  /* 0x0000fd00ff037b82 */ /* 0x008ee20000000800 */
[C---:B------:R-:W-:Y:S01]  /*14ae0*/  VIADD R0, R16.reuse, 0x20 ;  /* 0x0000002010007836 */ /* 0x040fe20000000000 */
[----:B------:R-:W-:Y:S01]  /*14af0*/  BSSY B1, `(.L_x_575) ;  /* 0x0000102000017945 */ /* 0x000fe20003800000 */
[C---:B0-----:R-:W-:Y:S01]  /*14b00*/  VIADD R20, R16.reuse, 0x40 ;  /* 0x0000004010147836 */ /* 0x041fe20000000000 */
[-C--:B---3--:R-:W-:Y:S02]  /*14b10*/  ISETP.GE.AND P0, PT, R16, R3.reuse, PT ;  /* 0x000000031000720c */ /* 0x088fe40003f06270 */
[-C--:B------:R-:W-:Y:S02]  /*14b20*/  ISETP.GE.AND P1, PT, R0, R3.reuse, PT ;  /* 0x000000030000720c */ /* 0x080fe40003f26270 */
[----:B------:R-:W-:-:S09]  /*14b30*/  ISETP.GE.AND P2, PT, R20, R3, PT ;  /* 0x000000031400720c */ /* 0x000fd20003f46270 */
[----:B------:R-:W-:Y:S05]  /*14b40*/  @P0 BRA `(.L_x_576) ;  /* 0x0000000c00f00947 */ /* 0x000fea0003800000 */
[----:B------:R-:W3:Y:S01]  /*14b50*/  LDL R65, [R1+0x44] ;  /* 0x0000440001417983 */ /* 0x000ee20000100800 */
[----:B-1----:R-:W0:Y:S01]  /*14b60*/  S2R R21, SR_TID.X ;  /* 0x0000000000157919 */ /* 0x002e220000002100 */
[----:B-----5:R-:W-:Y:S02]  /*14b70*/  SHF.R.U32.HI R0, RZ, 0x8, R32 ;  /* 0x00000008ff007819 */ /* 0x020fe40000011620 */
[----:B------:R-:W-:Y:S01]  /*14b80*/  LOP3.LUT R20, R32, 0xff, RZ, 0xc0, !PT ;  /* 0x000000ff20147812 */ /* 0x000fe200078ec0ff */
[----:B0-----:R-:W-:-:S05]  /*14b90*/  VIADD R21, R21, 0xffffff80 ;  /* 0xffffff8015157836 */ /* 0x001fca0000000000 */
[----:B------:R-:W-:-:S04]  /*14ba0*/  LEA.HI R40, R21, R21, RZ, 0x1 ;  /* 0x0000001515287211 */ /* 0x000fc800078f08ff */
[----:B------:R-:W-:-:S05]  /*14bb0*/  LOP3.LUT R40, R40, 0xfffffffe, RZ, 0xc0, !PT ;  /* 0xfffffffe28287812 */ /* 0x000fca00078ec0ff */
[----:B------:R-:W-:Y:S01]  /*14bc0*/  IMAD.IADD R40, R21, 0x1, -R40 ;  /* 0x0000000115287824 */ /* 0x000fe200078e0a28 */
[----:B------:R-:W-:-:S04]  /*14bd0*/  LOP3.LUT R21, R0, 0xff, RZ, 0xc0, !PT ;  /* 0x000000ff00157812 */ /* 0x000fc800078ec0ff */
[----:B------:R-:W-:Y:S02]  /*14be0*/  LEA.HI R0, R3, R40, RZ, 0x1c ;  /* 0x0000002803007211 */ /* 0x000fe400078fe0ff */
[----:B------:R-:W-:Y:S02]  /*14bf0*/  PRMT R45, R21, 0x7604, R20 ;  /* 0x00007604152d7816 */ /* 0x000fe40000000014 */
[----:B------:R-:W-:-:S04]  /*14c00*/  SHF.R.S32.HI R21, RZ, 0x1f, R0 ;  /* 0x0000001fff157819 */ /* 0x000fc80000011400 */
[----:B------:R-:W-:Y:S02]  /*14c10*/  LEA.HI R20, R21, R0, RZ, 0x2 ;  /* 0x0000000015147211 */ /* 0x000fe400078f10ff */
[----:B------:R-:W-:-:S03]  /*14c20*/  SHF.L.U32 R0, R0, 0x4, RZ ;  /* 0x0000000400007819 */ /* 0x000fc600000006ff */
[----:B------:R-:W-:Y:S01]  /*14c30*/  IMAD.SHL.U32 R20, R20, 0x800, RZ ;  /* 0x0000080014147824 */ /* 0x000fe200078e00ff */
[----:B------:R-:W-:Y:S02]  /*14c40*/  LOP3.LUT R21, R205, 0x30, R0, 0xf8, !PT ;  /* 0x00000030cd157812 */ /* 0x000fe400078ef800 */
[----:B----4-:R-:W-:Y:S02]  /*14c50*/  SHF.R.U32.HI R37, RZ, 0x8, R33 ;  /* 0x00000008ff257819 */ /* 0x010fe40000011621 */
[----:B--2---:R-:W-:Y:S02]  /*14c60*/  SHF.R.U32.HI R39, RZ, 0x8, R34 ;  /* 0x00000008ff277819 */ /* 0x004fe40000011622 */
[----:B------:R-:W-:Y:S02]  /*14c70*/  LOP3.LUT R21, R21, R206, RZ, 0x3c, !PT ;  /* 0x000000ce15157212 */ /* 0x000fe400078e3cff */
[----:B------:R-:W-:Y:S02]  /*14c80*/  LOP3.LUT R20, R20, 0xffffe000, RZ, 0xc0, !PT ;  /* 0xffffe00014147812 */ /* 0x000fe400078ec0ff */
[----:B------:R-:W-:-:S02]  /*14c90*/  LOP3.LUT R36, R33, 0xff, RZ, 0xc0, !PT ;  /* 0x000000ff21247812 */ /* 0x000fc400078ec0ff */
[----:B------:R-:W-:Y:S02]  /*14ca0*/  LOP3.LUT R38, R34, 0xff, RZ, 0xc0, !PT ;  /* 0x000000ff22267812 */ /* 0x000fe400078ec0ff */
[----:B------:R-:W-:Y:S02]  /*14cb0*/  LOP3.LUT R37, R37, 0xff, RZ, 0xc0, !PT ;  /* 0x000000ff25257812 */ /* 0x000fe400078ec0ff */
[----:B------:R-:W-:Y:S02]  /*14cc0*/  LOP3.LUT R39, R39, 0xff, RZ, 0xc0, !PT ;  /* 0x000000ff27277812 */ /* 0x000fe400078ec0ff */
[----:B------:R-:W-:Y:S02]  /*14cd0*/  IADD3 R21, R21, R207, R20 ;  /* 0x000000cf15157210 */ /* 0x000fe40007ffe014 */
[----:B------:R-:W-:Y:S02]  /*14ce0*/  PRMT R46, R37, 0x7604, R36 ;  /* 0x00007604252e7816 */ /* 0x000fe40000000024 */
[----:B------:R-:W-:Y:S01]  /*14cf0*/  PRMT R47, R39, 0x7604, R38 ;  /* 0x00007604272f7816 */ /* 0x000fe20000000026 */
[----:B------:R-:W-:Y:S01]  /*14d00*/  IMAD.IADD R0, R18, 0x1, R21 ;  /* 0x0000000112007824 */ /* 0x000fe200078e0215 */
[----:B------:R-:W-:-:S02]  /*14d10*/  SHF.R.U32.HI R37, RZ, 0x8, R35 ;  /* 0x00000008ff257819 */ /* 0x000fc40000011623 */
[----:B------:R-:W-:Y:S02]  /*14d20*/  SHF.R.U32.HI R39, RZ, 0x8, R28 ;  /* 0x00000008ff277819 */ /* 0x000fe4000001161c */
[----:B------:R-:W-:Y:S02]  /*14d30*/  SHF.R.U32.HI R40, RZ, 0x8, R29 ;  /* 0x00000008ff287819 */ /* 0x000fe4000001161d */
[----:B------:R-:W-:Y:S02]  /*14d40*/  LOP3.LUT R36, R35, 0xff, RZ, 0xc0, !PT ;  /* 0x000000ff23247812 */ /* 0x000fe400078ec0ff */
[----:B------:R-:W-:Y:S02]  /*14d50*/  LOP3.LUT R38, R28, 0xff, RZ, 0xc0, !PT ;  /* 0x000000ff1c267812 */ /* 0x000fe400078ec0ff */
[----:B------:R-:W-:Y:S02]  /*14d60*/  LOP3.LUT R37, R37, 0xff, RZ, 0xc0, !PT ;  /* 0x000000ff25257812 */ /* 0x000fe400078ec0ff */
[----:B------:R-:W-:-:S02]  /*14d70*/  LOP3.LUT R39, R39, 0xff, RZ, 0xc0, !PT ;  /* 0x000000ff27277812 */ /* 0x000fc400078ec0ff */
[----:B------:R-:W-:Y:S02]  /*14d80*/  LOP3.LUT R21, R40, 0xff, RZ, 0xc0, !PT ;  /* 0x000000ff28157812 */ /* 0x000fe400078ec0ff */
[----:B------:R-:W0:Y:S01]  /*14d90*/  LDS.128 R40, [R0+0x14400] ;  /* 0x0144000000287984 */ /* 0x000e220000000c00 */
[----:B------:R-:W-:Y:S02]  /*14da0*/  PRMT R48, R37, 0x7604, R36 ;  /* 0x0000760425307816 */ /* 0x000fe40000000024 */
[----:B------:R-:W-:Y:S02]  /*14db0*/  PRMT R51, R39, 0x7604, R38 ;  /* 0x0000760427337816 */ /* 0x000fe40000000026 */
[----:B------:R-:W-:Y:S02]  /*14dc0*/  SHF.R.U32.HI R53, RZ, 0x8, R31 ;  /* 0x00000008ff357819 */ /* 0x000fe4000001161f */
[----:B------:R-:W-:Y:S02]  /*14dd0*/  SHF.R.U32.HI R50, RZ, 0x8, R30 ;  /* 0x00000008ff327819 */ /* 0x000fe4000001161e */
[----:B------:R-:W-:-:S02]  /*14de0*/  LOP3.LUT R20, R29, 0xff, RZ, 0xc0, !PT ;  /* 0x000000ff1d147812 */ /* 0x000fc400078ec0ff */
[----:B------:R-:W-:Y:S02]  /*14df0*/  LOP3.LUT R52, R31, 0xff, RZ, 0xc0, !PT ;  /* 0x000000ff1f347812 */ /* 0x000fe400078ec0ff */
[----:B------:R-:W-:Y:S02]  /*14e00*/  LOP3.LUT R53, R53, 0xff, RZ, 0xc0, !PT ;  /* 0x000000ff35357812 */ /* 0x000fe400078ec0ff */
[----:B------:R-:W-:Y:S02]  /*14e10*/  LOP3.LUT R49, R30, 0xff, RZ, 0xc0, !PT ;  /* 0x000000ff1e317812 */ /* 0x000fe400078ec0ff */
[----:B------:R-:W-:Y:S02]  /*14e20*/  LOP3.LUT R50, R50, 0xff, RZ, 0xc0, !PT ;  /* 0x000000ff32327812 */ /* 0x000fe400078ec0ff */
[----:B------:R-:W-:Y:S02]  /*14e30*/  PRMT R20, R21, 0x7604, R20 ;  /* 0x0000760415147816 */ /* 0x000fe40000000014 */
[----:B------:R-:W-:-:S02]  /*14e40*/  SHF.R.U32.HI R21, RZ, 0x10, R33 ;  /* 0x00000010ff157819 */ /* 0x000fc40000011621 */
[----:B------:R-:W-:Y:S02]  /*14e50*/  PRMT R52, R53, 0x7604, R52 ;  /* 0x0000760435347816 */ /* 0x000fe40000000034 */
[----:B------:R-:W-:Y:S02]  /*14e60*/  PRMT R57, R50, 0x7604, R49 ;  /* 0x0000760432397816 */ /* 0x000fe40000000031 */
[----:B------:R-:W-:Y:S02]  /*14e70*/  SHF.R.U32.HI R53, RZ, 0x10, R29 ;  /* 0x00000010ff357819 */ /* 0x000fe4000001161d */
[----:B------:R-:W-:Y:S01]  /*14e80*/  SHF.R.U32.HI R49, RZ, 0x10, R35 ;  /* 0x00000010ff317819 */ /* 0x000fe20000011623 */
[----:B------:R-:W-:Y:S01]  /*14e90*/  IMAD.U32 R21, R21, 0x10000, RZ ;  /* 0x0001000015157824 */ /* 0x000fe200078e00ff */
[----:B------:R-:W-:Y:S02]  /*14ea0*/  SHF.L.U32 R53, R53, 0x10, RZ ;  /* 0x0000001035357819 */ /* 0x000fe400000006ff */
[----:B------:R-:W-:Y:S01]  /*14eb0*/  SHF.R.U32.HI R59, RZ, 0x10, R31 ;  /* 0x00000010ff3b7819 */ /* 0x000fe2000001161f */
[----:B------:R-:W-:Y:S01]  /*14ec0*/  IMAD.U32 R49, R49, 0x10000, RZ ;  /* 0x0001000031317824 */ /* 0x000fe200078e00ff */
[----:B------:R-:W-:-:S02]  /*14ed0*/  LOP3.LUT R55, R20, 0xff0000, R53, 0xf8, !PT ;  /* 0x00ff000014377812 */ /* 0x000fc400078ef835 */
[----:B------:R-:W-:Y:S01]  /*14ee0*/  LOP3.LUT R21, R46, 0xff0000, R21, 0xf8, !PT ;  /* 0x00ff00002e157812 */ /* 0x000fe200078ef815 */
[----:B------:R-:W-:Y:S01]  /*14ef0*/  IMAD.U32 R59, R59, 0x10000, RZ ;  /* 0x000100003b3b7824 */ /* 0x000fe200078e00ff */
[----:B------:R-:W-:Y:S02]  /*14f00*/  LOP3.LUT R49, R48, 0xff0000, R49, 0xf8, !PT ;  /* 0x00ff000030317812 */ /* 0x000fe400078ef831 */
[----:B------:R-:W-:Y:S02]  /*14f10*/  LOP3.LUT R45, R45, 0xff0000, R32, 0xf8, !PT ;  /* 0x00ff00002d2d7812 */ /* 0x000fe400078ef820 */
[----:B------:R-:W-:Y:S02]  /*14f20*/  LOP3.LUT R47, R47, 0xff0000, R34, 0xf8, !PT ;  /* 0x00ff00002f2f7812 */ /* 0x000fe400078ef822 */
[----:B------:R-:W-:Y:S02]  /*14f30*/  LOP3.LUT R55, R55, 0xff000000, R29, 0xf8, !PT ;  /* 0xff00000037377812 */ /* 0x000fe400078ef81d */
[----:B------:R-:W-:-:S02]  /*14f40*/  LOP3.LUT R53, R21, 0xff000000, R33, 0xf8, !PT ;  /* 0xff00000015357812 */ /* 0x000fc400078ef821 */
[----:B------:R-:W-:Y:S02]  /*14f50*/  LOP3.LUT R59, R52, 0xff0000, R59, 0xf8, !PT ;  /* 0x00ff0000343b7812 */ /* 0x000fe400078ef83b */
[----:B------:R-:W-:Y:S02]  /*14f60*/  LOP3.LUT R45, R45, 0xff000000, R32, 0xf8, !PT ;  /* 0xff0000002d2d7812 */ /* 0x000fe400078ef820 */
[----:B------:R-:W-:Y:S02]  /*14f70*/  LOP3.LUT R54, R49, 0xff000000, R35, 0xf8, !PT ;  /* 0xff00000031367812 */ /* 0x000fe400078ef823 */
[----:B------:R-:W-:Y:S02]  /*14f80*/  LOP3.LUT R20, R47, 0xff000000, R34, 0xf8, !PT ;  /* 0xff0000002f147812 */ /* 0x000fe400078ef822 */
[----:B------:R-:W-:Y:S02]  /*14f90*/  F2FP.F16.E4M3.UNPACK_B R35, R55 ;  /* 0x00000037ff23723e */ /* 0x000fe400020006ff */
[----:B0-----:R-:W-:-:S02]  /*14fa0*/  F2FP.F16.E4M3.UNPACK_B R32, R41 ;  /* 0x00000029ff20723e */ /* 0x001fc400020006ff */
[----:B------:R-:W-:Y:S02]  /*14fb0*/  F2FP.F16.E4M3.UNPACK_B R34, R53 ;  /* 0x00000035ff22723e */ /* 0x000fe400020006ff */
[----:B------:R-:W-:Y:S01]  /*14fc0*/  LOP3.LUT R59, R59, 0xff000000, R31, 0xf8, !PT ;  /* 0xff0000003b3b7812 */ /* 0x000fe200078ef81f */
[----:B------:R-:W-:Y:S01]  /*14fd0*/  HADD2.F32 R56, -RZ, R35.H0_H0 ;  /* 0x20000023ff387230 */ /* 0x000fe20000004100 */
[----:B------:R-:W-:Y:S01]  /*14fe0*/  LOP3.LUT R51, R51, 0xff0000, R28, 0xf8, !PT ;  /* 0x00ff000033337812 */ /* 0x000fe200078ef81c */
[----:B------:R-:W-:Y:S01]  /*14ff0*/  HADD2.F32 R29, -RZ, R32.H0_H0 ;  /* 0x20000020ff1d7230 */ /* 0x000fe20000004100 */
[----:B------:R-:W-:Y:S02]  /*15000*/  LOP3.LUT R21, R57, 0xff0000, R30, 0xf8, !PT ;  /* 0x00ff000039157812 */ /* 0x000fe400078ef81e */
[----:B------:R-:W-:Y:S02]  /*15010*/  LOP3.LUT R57, R51, 0xff000000, R28, 0xf8, !PT ;  /* 0xff00000033397812 */ /* 0x000fe400078ef81c */
[----:B------:R-:W-:-:S02]  /*15020*/  F2FP.F16.E4M3.UNPACK_B R49, R40 ;  /* 0x00000028ff31723e */ /* 0x000fc400020006ff */
[----:B------:R-:W-:Y:S01]  /*15030*/  F2FP.F16.E4M3.UNPACK_B R50, R40.H1 ;  /* 0x00000028ff32723e */ /* 0x000fe200030006ff */
[----:B------:R-:W-:Y:S01]  /*15040*/  FMUL.FTZ R40, R29, R56 ;  /* 0x000000381d287220 */ /* 0x000fe20000410000 */
[-C--:B------:R-:W-:Y:S02]  /*15050*/  F2FP.F16.E4M3.UNPACK_B R51, R43.reuse ;  /* 0x0000002bff33723e */ /* 0x080fe400020006ff */
[----:B------:R-:W-:Y:S02]  /*15060*/  F2FP.F16.E4M3.UNPACK_B R52, R43.H1 ;  /* 0x0000002bff34723e */ /* 0x000fe400030006ff */
[----:B------:R-:W-:Y:S02]  /*15070*/  F2FP.F16.E4M3.UNPACK_B R41, R41.H1 ;  /* 0x00000029ff29723e */ /* 0x000fe400030006ff */
[----:B------:R-:W-:Y:S01]  /*15080*/  F2FP.F16.E4M3.UNPACK_B R55, R55.H1 ;  /* 0x00000037ff37723e */ /* 0x000fe200030006ff */
[----:B------:R-:W-:Y:S01]  /*15090*/  HADD2.F32 R32, -RZ, R32.H1_H1 ;  /* 0x30000020ff207230 */ /* 0x000fe20000004100 */
[----:B------:R-:W-:Y:S01]  /*150a0*/  F2FP.F16.E4M3.UNPACK_B R53, R53.H1 ;  /* 0x00000035ff35723e */ /* 0x000fe200030006ff */
[----:B---3--:R-:W0:Y:S02]  /*150b0*/  LDS.128 R36, [R65+0x14400] ;  /* 0x0144000041247984 */ /* 0x008e240000000c00 */
[----:B0-----:R-:W-:-:S02]  /*150c0*/  F2FP.F16.E4M3.UNPACK_B R31, R37 ;  /* 0x00000025ff1f723e */ /* 0x001fc400020006ff */
[-C--:B------:R-:W-:Y:S02]  /*150d0*/  F2FP.F16.E4M3.UNPACK_B R47, R39.reuse ;  /* 0x00000027ff2f723e */ /* 0x080fe400020006ff */
[----:B------:R-:W-:Y:S02]  /*150e0*/  F2FP.F16.E4M3.UNPACK_B R48, R39.H1 ;  /* 0x00000027ff30723e */ /* 0x000fe400030006ff */
[-C--:B------:R-:W-:Y:S02]  /*150f0*/  F2FP.F16.E4M3.UNPACK_B R39, R36.reuse ;  /* 0x00000024ff27723e */ /* 0x080fe400020006ff */
[----:B------:R-:W-:Y:S01]  /*15100*/  F2FP.F16.E4M3.UNPACK_B R46, R36.H1 ;  /* 0x00000024ff2e723e */ /* 0x000fe200030006ff */
[----:B------:R-:W-:Y:S02]  /*15110*/  HADD2.F32 R36, -RZ, R34.H0_H0 ;  /* 0x20000022ff247230 */ /* 0x000fe40000004100 */
[----:B------:R-:W-:-:S03]  /*15120*/  HADD2.F32 R33, -RZ, R31.H0_H0 ;  /* 0x2000001fff217230 */ /* 0x000fc60000004100 */
[-C--:B------:R-:W-:Y:S02]  /*15130*/  FMUL.FTZ R43, R29, R36.reuse ;  /* 0x000000241d2b7220 */ /* 0x080fe40000410000 */
[C---:B------:R-:W-:Y:S02]  /*15140*/  FFMA.FTZ R29, R33.reuse, R36, -R40 ;  /* 0x00000024211d7223 */ /* 0x040fe40000010828 */
[----:B------:R-:W-:Y:S01]  /*15150*/  FFMA.FTZ R33, R33, R56, R43 ;  /* 0x0000003821217223 */ /* 0x000fe2000001002b */
[----:B------:R-:W-:Y:S01]  /*15160*/  HADD2.F32 R43, -RZ, R35.H1_H1 ;  /* 0x30000023ff2b7230 */ /* 0x000fe20000004100 */
[----:B------:R-:W-:Y:S01]  /*15170*/  F2FP.F16.E4M3.UNPACK_B R37, R37.H1 ;  /* 0x00000025ff25723e */ /* 0x000fe200030006ff */
[----:B------:R-:W-:Y:S02]  /*15180*/  HADD2.F32 R36, -RZ, R34.H1_H1 ;  /* 0x30000022ff247230 */ /* 0x000fe40000004100 */
[----:B------:R-:W-:Y:S02]  /*15190*/  HADD2.F32 R56, -RZ, R55.H0_H0 ;  /* 0x20000037ff387230 */ /* 0x000fe40000004100 */
[----:B------:R-:W-:-:S02]  /*151a0*/  HADD2.F32 R34, -RZ, R41.H0_H0 ;  /* 0x20000029ff227230 */ /* 0x000fc40000004100 */
[CC--:B------:R-:W-:Y:S01]  /*151b0*/  FMUL.FTZ R58, R32.reuse, R43.reuse ;  /* 0x0000002b203a7220 */ /* 0x0c0fe20000410000 */
[----:B------:R-:W-:Y:S02]  /*151c0*/  HADD2.F32 R31, -RZ, R31.H1_H1 ;  /* 0x3000001fff1f7230 */ /* 0x000fe40000004100 */
[----:B------:R-:W-:Y:S02]  /*151d0*/  HADD2.F32 R40, -RZ, R53.H0_H0 ;  /* 0x20000035ff287230 */ /* 0x000fe40000004100 */
[----:B------:R-:W-:Y:S01]  /*151e0*/  FMUL.FTZ R60, R32, R36 ;  /* 0x00000024203c7220 */ /* 0x000fe20000410000 */
[----:B------:R-:W-:Y:S02]  /*151f0*/  HADD2.F32 R35, -RZ, R37.H0_H0 ;  /* 0x20000025ff237230 */ /* 0x000fe40000004100 */
[C---:B------:R-:W-:Y:S01]  /*15200*/  FMUL.FTZ R62, R34.reuse, R56 ;  /* 0x00000038223e7220 */ /* 0x040fe20000410000 */
[C---:B------:R-:W-:Y:S01]  /*15210*/  FFMA.FTZ R32, R31.reuse, R36, -R58 ;  /* 0x000000241f207223 */ /* 0x040fe2000001083a */
[-C--:B------:R-:W-:Y:S01]  /*15220*/  FMUL.FTZ R61, R34, R40.reuse ;  /* 0x00000028223d7220 */ /* 0x080fe20000410000 */
[----:B------:R-:W-:Y:S01]  /*15230*/  FFMA.FTZ R34, R31, R43, R60 ;  /* 0x0000002b1f227223 */ /* 0x000fe2000001003c */
[----:B------:R-:W-:Y:S01]  /*15240*/  F2FP.F16.E4M3.UNPACK_B R58, R59 ;  /* 0x0000003bff3a723e */ /* 0x000fe200020006ff */
[C---:B------:R-:W-:Y:S01]  /*15250*/  FFMA.FTZ R31, R35.reuse, R40, -R62 ;  /* 0x00000028231f7223 */ /* 0x040fe2000001083e */
[----:B------:R-:W-:Y:S01]  /*15260*/  F2FP.F16.E4M3.UNPACK_B R43, R54 ;  /* 0x00000036ff2b723e */ /* 0x000fe200020006ff */
[----:B------:R-:W-:Y:S01]  /*15270*/  FFMA.FTZ R35, R35, R56, R61 ;  /* 0x0000003823237223 */ /* 0x000fe2000001003d */
[----:B------:R-:W-:-:S02]  /*15280*/  HADD2.F32 R53, -RZ, R53.H1_H1 ;  /* 0x30000035ff357230 */ /* 0x000fc40000004100 */
[----:B------:R-:W-:Y:S02]  /*15290*/  HADD2.F32 R56, -RZ, R55.H1_H1 ;  /* 0x30000037ff387230 */ /* 0x000fe40000004100 */
[----:B------:R-:W-:Y:S02]  /*152a0*/  HADD2.F32 R36, -RZ, R41.H1_H1 ;  /* 0x30000029ff247230 */ /* 0x000fe40000004100 */
[----:B------:R-:W-:Y:S02]  /*152b0*/  HADD2.F32 R60, -RZ, R58.H0_H0 ;  /* 0x2000003aff3c7230 */ /* 0x000fe40000004100 */
[----:B------:R-:W-:Y:S02]  /*152c0*/  HADD2.F32 R40, -RZ, R51.H0_H0 ;  /* 0x20000033ff287230 */ /* 0x000fe40000004100 */
[----:B------:R-:W-:Y:S02]  /*152d0*/  HADD2.F32 R55, -RZ, R43.H0_H0 ;  /* 0x2000002bff377230 */ /* 0x000fe40000004100 */
[----:B------:R-:W-:Y:S01]  /*152e0*/  FMUL.FTZ R62, R36, R56 ;  /* 0x00000038243e7220 */ /* 0x000fe20000410000 */
[----:B------:R-:W-:-:S02]  /*152f0*/  HADD2.F32 R37, -RZ, R37.H1_H1 ;  /* 0x30000025ff257230 */ /* 0x000fc40000004100 */
[----:B------:R-:W-:Y:S01]  /*15300*/  FMUL.FTZ R61, R36, R53 ;  /* 0x00000035243d7220 */ /* 0x000fe20000410000 */
[----:B------:R-:W-:Y:S02]  /*15310*/  HADD2.F32 R41, -RZ, R47.H0_H0 ;  /* 0x2000002fff297230 */ /* 0x000fe40000004100 */
[C---:B------:R-:W-:Y:S01]  /*15320*/  FMUL.FTZ R64, R40.reuse, R60 ;  /* 0x0000003c28407220 */ /* 0x040fe20000410000 */
[----:B------:R-:W-:Y:S01]  /*15330*/  FMUL.FTZ R63, R40, R55 ;  /* 0x00000037283f7220 */ /* 0x000fe20000410000 */
[C---:B------:R-:W-:Y:S01]  /*15340*/  FFMA.FTZ R36, R37.reuse, R53, -R62 ;  /* 0x0000003525247223 */ /* 0x040fe2000001083e */
[----:B------:R-:W-:Y:S01]  /*15350*/  FFMA.FTZ R40, R37, R56, R61 ;  /* 0x0000003825287223 */ /* 0x000fe2000001003d */
[C---:B------:R-:W-:Y:S01]  /*15360*/  FFMA.FTZ R37, R41.reuse, R55, -R64 ;  /* 0x0000003729257223 */ /* 0x040fe20000010840 */
[----:B------:R-:W-:Y:S01]  /*15370*/  F2FP.F16.E4M3.UNPACK_B R59, R59.H1 ;  /* 0x0000003bff3b723e */ /* 0x000fe200030006ff */
[----:B------:R-:W-:Y:S01]  /*15380*/  FFMA.FTZ R41, R41, R60, R63 ;  /* 0x0000003c29297223 */ /* 0x000fe2000001003f */
[----:B------:R-:W-:Y:S01]  /*15390*/  F2FP.F16.E4M3.UNPACK_B R54, R54.H1 ;  /* 0x00000036ff36723e */ /* 0x000fe200030006ff */
[----:B------:R-:W-:-:S02]  /*153a0*/  HADD2.F32 R60, -RZ, R58.H1_H1 ;  /* 0x3000003aff3c7230 */ /* 0x000fc40000004100 */
[----:B------:R-:W-:Y:S02]  /*153b0*/  HADD2.F32 R51, -RZ, R51.H1_H1 ;  /* 0x30000033ff337230 */ /* 0x000fe40000004100 */
[----:B------:R-:W-:Y:S02]  /*153c0*/  HADD2.F32 R56, -RZ, R43.H1_H1 ;  /* 0x3000002bff387230 */ /* 0x000fe40000004100 */
[----:B------:R-:W-:Y:S02]  /*153d0*/  HADD2.F32 R62, -RZ, R59.H0_H0 ;  /* 0x2000003bff3e7230 */ /* 0x000fe40000004100 */
[----:B------:R-:W-:Y:S02]  /*153e0*/  HADD2.F32 R53, -RZ, R52.H0_H0 ;  /* 0x20000034ff357230 */ /* 0x000fe40000004100 */
[C---:B------:R-:W-:Y:S01]  /*153f0*/  FMUL.FTZ R64, R51.reuse, R60 ;  /* 0x0000003c33407220 */ /* 0x040fe20000410000 */
[----:B------:R-:W-:Y:S02]  /*15400*/  HADD2.F32 R58, -RZ, R54.H0_H0 ;  /* 0x20000036ff3a7230 */ /* 0x000fe40000004100 */
[----:B------:R-:W-:Y:S01]  /*15410*/  FMUL.FTZ R51, R51, R56 ;  /* 0x0000003833337220 */ /* 0x000fe20000410000 */
[----:B------:R-:W-:-:S02]  /*15420*/  HADD2.F32 R47, -RZ, R47.H1_H1 ;  /* 0x3000002fff2f7230 */ /* 0x000fc40000004100 */
[C---:B------:R-:W-:Y:S01]  /*15430*/  FMUL.FTZ R68, R53.reuse, R62 ;  /* 0x0000003e35447220 */ /* 0x040fe20000410000 */
[----:B------:R-:W-:Y:S02]  /*15440*/  HADD2.F32 R43, -RZ, R48.H0_H0 ;  /* 0x20000030ff2b7230 */ /* 0x000fe40000004100 */
[----:B------:R-:W-:Y:S01]  /*15450*/  FMUL.FTZ R53, R53, R58 ;  /* 0x0000003a35357220 */ /* 0x000fe20000410000 */
[----:B------:R-:W-:Y:S01]  /*15460*/  F2FP.F16.E4M3.UNPACK_B R55, R57.H1 ;  /* 0x00000039ff37723e */ /* 0x000fe200030006ff */
[----:B------:R-:W-:Y:S01]  /*15470*/  FFMA.FTZ R66, R47, R60, R51 ;  /* 0x0000003c2f427223 */ /* 0x000fe20000010033 */
[----:B------:R-:W-:Y:S01]  /*15480*/  F2FP.F16.E4M3.UNPACK_B R51, R45.H1 ;  /* 0x0000002dff33723e */ /* 0x000fe200030006ff */
[----:B------:R-:W-:Y:S01]  /*15490*/  FFMA.FTZ R62, R43, R62, R53 ;  /* 0x0000003e2b3e7223 */ /* 0x000fe20000010035 */
[----:B------:R-:W-:Y:S01]  /*154a0*/  FFMA.FTZ R64, R47, R56, -R64 ;  /* 0x000000382f407223 */ /* 0x000fe20000010840 */
[----:B------:R-:W-:Y:S02]  /*154b0*/  HADD2.F32 R53, -RZ, R54.H1_H1 ;  /* 0x30000036ff357230 */ /* 0x000fe40000004100 */
[----:B------:R-:W-:-:S02]  /*154c0*/  HADD2.F32 R59, -RZ, R59.H1_H1 ;  /* 0x3000003bff3b7230 */ /* 0x000fc40000004100 */
[----:B------:R-:W-:Y:S02]  /*154d0*/  HADD2.F32 R52, -RZ, R52.H1_H1 ;  /* 0x30000034ff347230 */ /* 0x000fe40000004100 */
[----:B------:R-:W-:Y:S02]  /*154e0*/  HADD2.F32 R56, -RZ, R55.H0_H0 ;  /* 0x20000037ff387230 */ /* 0x000fe40000004100 */
[----:B------:R-:W-:Y:S02]  /*154f0*/  HADD2.F32 R47, -RZ, R50.H0_H0 ;  /* 0x20000032ff2f7230 */ /* 0x000fe40000004100 */
[----:B------:R-:W-:Y:S02]  /*15500*/  HADD2.F32 R54, -RZ, R51.H0_H0 ;  /* 0x20000033ff367230 */ /* 0x000fe40000004100 */
[----:B------:R-:W-:Y:S01]  /*15510*/  FFMA.FTZ R68, R43, R58, -R68 ;  /* 0x0000003a2b447223 */ /* 0x000fe20000010844 */
[----:B------:R-:W-:Y:S02]  /*15520*/  HADD2.F32 R48, -RZ, R48.H1_H1 ;  /* 0x30000030ff307230 */ /* 0x000fe40000004100 */
[C---:B------:R-:W-:Y:S01]  /*15530*/  FMUL.FTZ R61, R52.reuse, R59 ;  /* 0x0000003b343d7220 */ /* 0x040fe20000410000 */
[----:B------:R-:W-:Y:S01]  /*15540*/  FMUL.FTZ R58, R52, R53 ;  /* 0x00000035343a7220 */ /* 0x000fe20000410000 */
[----:B------:R-:W-:-:S02]  /*15550*/  HADD2.F32 R43, -RZ, R46.H0_H0 ;  /* 0x2000002eff2b7230 */ /* 0x000fc40000004100 */
[C---:B------:R-:W-:Y:S01]  /*15560*/  FMUL.FTZ R52, R47.reuse, R56 ;  /* 0x000000382f347220 */ /* 0x040fe20000410000 */
[-C--:B------:R-:W-:Y:S01]  /*15570*/  FMUL.FTZ R47, R47, R54.reuse ;  /* 0x000000362f2f7220 */ /* 0x080fe20000410000 */
[----:B------:R-:W-:Y:S02]  /*15580*/  HADD2.F32 R55, -RZ, R55.H1_H1 ;  /* 0x30000037ff377230 */ /* 0x000fe40000004100 */
[----:B------:R-:W-:Y:S01]  /*15590*/  HADD2.F32 R50, -RZ, R50.H1_H1 ;  /* 0x30000032ff327230 */ /* 0x000fe20000004100 */
[----:B------:R-:W-:Y:S01]  /*155a0*/  F2FP.F16.E4M3.UNPACK_B R57, R57 ;  /* 0x00000039ff39723e */ /* 0x000fe200020006ff */
[----:B------:R-:W-:Y:S02]  /*155b0*/  HADD2.F32 R51, -RZ, R51.H1_H1 ;  /* 0x30000033ff337230 */ /* 0x000fe40000004100 */
[C---:B------:R-:W-:Y:S01]  /*155c0*/  FFMA.FTZ R61, R48.reuse, R53, -R61 ;  /* 0x00000035303d7223 */ /* 0x040fe2000001083d */
[----:B------:R-:W-:Y:S01]  /*155d0*/  FFMA.FTZ R63, R48, R59, R58 ;  /* 0x0000003b303f7223 */ /* 0x000fe2000001003a */
[C---:B------:R-:W-:Y:S01]  /*155e0*/  FFMA.FTZ R53, R43.reuse, R54, -R52 ;  /* 0x000000362b357223 */ /* 0x040fe20000010834 */
[----:B------:R-:W-:Y:S01]  /*155f0*/  FFMA.FTZ R58, R43, R56, R47 ;  /* 0x000000382b3a7223 */ /* 0x000fe2000001002f */
[----:B------:R-:W-:-:S02]  /*15600*/  HADD2.F32 R46, -RZ, R46.H1_H1 ;  /* 0x3000002eff2e7230 */ /* 0x000fc40000004100 */
[C---:B------:R-:W-:Y:S01]  /*15610*/  FMUL.FTZ R43, R50.reuse, R55 ;  /* 0x00000037322b7220 */ /* 0x040fe20000410000 */
[----:B------:R-:W-:Y:S01]  /*15620*/  F2FP.F16.E4M3.UNPACK_B R47, R45 ;  /* 0x0000002dff2f723e */ /* 0x000fe200020006ff */
[-C--:B------:R-:W-:Y:S01]  /*15630*/  FMUL.FTZ R50, R50, R51.reuse ;  /* 0x0000003332327220 */ /* 0x080fe20000410000 */
[----:B------:R-:W-:Y:S02]  /*15640*/  HADD2.F32 R48, -RZ, R57.H0_H0 ;  /* 0x20000039ff307230 */ /* 0x000fe40000004100 */
[----:B------:R-:W-:Y:S02]  /*15650*/  HADD2.F32 R45, -RZ, R49.H0_H0 ;  /* 0x20000031ff2d7230 */ /* 0x000fe40000004100 */
[C---:B------:R-:W-:Y:S01]  /*15660*/  FFMA.FTZ R60, R46.reuse, R51, -R43 ;  /* 0x000000332e3c7223 */ /* 0x040fe2000001082b */
[----:B------:R-:W-:Y:S01]  /*15670*/  FFMA.FTZ R55, R46, R55, R50 ;  /* 0x000000372e377223 */ /* 0x000fe20000010032 */
[----:B------:R-:W-:Y:S02]  /*15680*/  HADD2.F32 R46, -RZ, R47.H0_H0 ;  /* 0x2000002fff2e7230 */ /* 0x000fe40000004100 */
[----:B------:R-:W-:-:S02]  /*15690*/  HADD2.F32 R43, -RZ, R39.H0_H0 ;  /* 0x20000027ff2b7230 */ /* 0x000fc40000004100 */
[----:B------:R-:W-:Y:S01]  /*156a0*/  FMUL.FTZ R52, R45, R48 ;  /* 0x000000302d347220 */ /* 0x000fe20000410000 */
[----:B------:R-:W-:Y:S01]  /*156b0*/  LOP3.LUT R28, R21, 0xff000000, R30, 0xf8, !PT ;  /* 0xff000000151c7812 */ /* 0x000fe200078ef81e */
[----:B------:R-:W-:Y:S01]  /*156c0*/  FMUL.FTZ R54, R45, R46 ;  /* 0x0000002e2d367220 */ /* 0x000fe20000410000 */
[----:B------:R-:W-:Y:S01]  /*156d0*/  F2FP.F16.E4M3.UNPACK_B R30, R42 ;  /* 0x0000002aff1e723e */ /* 0x000fe200020006ff */
[----:B------:R-:W-:Y:S01]  /*156e0*/  FFMA.FTZ R52, R43, R46, -R52 ;  /* 0x0000002e2b347223 */ /* 0x000fe20000010834 */
[----:B------:R-:W-:Y:S01]  /*156f0*/  HADD2.F32 R50, -RZ, R57.H1_H1 ;  /* 0x30000039ff327230 */ /* 0x000fe20000004100 */
[----:B------:R-:W-:Y:S01]  /*15700*/  F2FP.F16.E4M3.UNPACK_B R42, R42.H1 ;  /* 0x0000002aff2a723e */ /* 0x000fe200030006ff */
[----:B------:R-:W-:Y:S02]  /*15710*/  HADD2.F32 R49, -RZ, R49.H1_H1 ;  /* 0x30000031ff317230 */ /* 0x000fe40000004100 */
[----:B------:R-:W-:Y:S01]  /*15720*/  HADD2.F32 R46, -RZ, R47.H1_H1 ;  /* 0x3000002fff2e7230 */ /* 0x000fe20000004100 */
[----:B------:R-:W-:Y:S01]  /*15730*/  F2FP.F16.E4M3.UNPACK_B R47, R28.H1 ;  /* 0x0000001cff2f723e */ /* 0x000fe200030006ff */
[----:B------:R-:W-:Y:S01]  /*15740*/  HADD2.F32 R39, -RZ, R39.H1_H1 ;  /* 0x30000027ff277230 */ /* 0x000fe20000004100 */
[----:B------:R-:W-:Y:S01]  /*15750*/  F2FP.F16.E4M3.UNPACK_B R21, R38 ;  /* 0x00000026ff15723e */ /* 0x000fe200020006ff */
[----:B------:R-:W-:Y:S01]  /*15760*/  FMUL.FTZ R56, R49, R50 ;  /* 0x0000003231387220 */ /* 0x000fe20000410000 */
[----:B------:R-:W-:Y:S01]  /*15770*/  F2FP.F16.E4M3.UNPACK_B R38, R38.H1 ;  /* 0x00000026ff26723e */ /* 0x000fe200030006ff */
[----:B------:R-:W-:Y:S01]  /*15780*/  FFMA.FTZ R54, R43, R48, R54 ;  /* 0x000000302b367223 */ /* 0x000fe20000010036 */
[----:B------:R-:W-:Y:S01]  /*15790*/  F2FP.F16.E4M3.UNPACK_B R45, R20.H1 ;  /* 0x00000014ff2d723e */ /* 0x000fe200030006ff */
[----:B------:R-:W-:Y:S01]  /*157a0*/  FMUL.FTZ R51, R49, R46 ;  /* 0x0000002e31337220 */ /* 0x000fe20000410000 */
[----:B------:R-:W-:-:S02]  /*157b0*/  HADD2.F32 R48, -RZ, R47.H0_H0 ;  /* 0x2000002fff307230 */ /* 0x000fc40000004100 */
[----:B------:R-:W-:Y:S02]  /*157c0*/  HADD2.F32 R43, -RZ, R42.H0_H0 ;  /* 0x2000002aff2b7230 */ /* 0x000fe40000004100 */
[C---:B------:R-:W-:Y:S01]  /*157d0*/  FFMA.FTZ R49, R39.reuse, R46, -R56 ;  /* 0x0000002e27317223 */ /* 0x040fe20000010838 */
[----:B------:R-:W-:Y:S01]  /*157e0*/  FFMA.FTZ R51, R39, R50, R51 ;  /* 0x0000003227337223 */ /* 0x000fe20000010033 */
[--C-:B------:R-:W-:Y:S02]  /*157f0*/  HADD2.F32 R46, -RZ, R45.reuse.H0_H0 ;  /* 0x2000002dff2e7230 */ /* 0x100fe40000004100 */
[----:B------:R-:W-:Y:S02]  /*15800*/  HADD2.F32 R39, -RZ, R38.H0_H0 ;  /* 0x20000026ff277230 */ /* 0x000fe40000004100 */
[----:B------:R-:W-:Y:S01]  /*15810*/  FMUL.FTZ R50, R43, R48 ;  /* 0x000000302b327220 */ /* 0x000fe20000410000 */
[----:B------:R-:W-:Y:S02]  /*15820*/  HADD2.F32 R45, -RZ, R45.H1_H1 ;  /* 0x3000002dff2d7230 */ /* 0x000fe40000004100 */
[----:B------:R-:W-:-:S02]  /*15830*/  HADD2.F32 R47, -RZ, R47.H1_H1 ;  /* 0x3000002fff2f7230 */ /* 0x000fc40000004100 */
[----:B------:R-:W-:Y:S02]  /*15840*/  HADD2.F32 R42, -RZ, R42.H1_H1 ;  /* 0x3000002aff2a7230 */ /* 0x000fe40000004100 */
[-C--:B------:R-:W-:Y:S01]  /*15850*/  FMUL.FTZ R56, R43, R46.reuse ;  /* 0x0000002e2b387220 */ /* 0x080fe20000410000 */
[C---:B------:R-:W-:Y:S01]  /*15860*/  FFMA.FTZ R50, R39.reuse, R46, -R50 ;  /* 0x0000002e27327223 */ /* 0x040fe20000010832 */
[----:B------:R-:W-:Y:S02]  /*15870*/  HADD2.F32 R38, -RZ, R38.H1_H1 ;  /* 0x30000026ff267230 */ /* 0x000fe40000004100 */
[C---:B------:R-:W-:Y:S01]  /*15880*/  FMUL.FTZ R43, R42.reuse, R47 ;  /* 0x0000002f2a2b7220 */ /* 0x040fe20000410000 */
[-C--:B------:R-:W-:Y:S01]  /*15890*/  FMUL.FTZ R46, R42, R45.reuse ;  /* 0x0000002d2a2e7220 */ /* 0x080fe20000410000 */
[----:B------:R-:W-:Y:S02]  /*158a0*/  F2FP.F16.E4M3.UNPACK_B R42, R28 ;  /* 0x0000001cff2a723e */ /* 0x000fe400020006ff */
[----:B------:R-:W-:Y:S01]  /*158b0*/  F2FP.F16.E4M3.UNPACK_B R20, R20 ;  /* 0x00000014ff14723e */ /* 0x000fe200020006ff */
[----:B------:R-:W-:Y:S01]  /*158c0*/  FFMA.FTZ R57, R38, R45, -R43 ;  /* 0x0000002d26397223 */ /* 0x000fe2000001082b */
[----:B------:R-:W-:Y:S01]  /*158d0*/  FFMA.FTZ R56, R39, R48, R56 ;  /* 0x0000003027387223 */ /* 0x000fe20000010038 */
[----:B------:R-:W-:-:S02]  /*158e0*/  HADD2.F32 R43, -RZ, R42.H0_H0 ;  /* 0x2000002aff2b7230 */ /* 0x000fc40000004100 */
[----:B------:R-:W-:Y:S01]  /*158f0*/  FFMA.FTZ R59, R38, R47, R46 ;  /* 0x0000002f263b7223 */ /* 0x000fe2000001002e */
[----:B------:R-:W-:Y:S02]  /*15900*/  HADD2.F32 R28, -RZ, R30.H0_H0 ;  /* 0x2000001eff1c7230 */ /* 0x000fe40000004100 */
[----:B------:R-:W-:Y:S02]  /*15910*/  HADD2.F32 R39, -RZ, R20.H0_H0 ;  /* 0x20000014ff277230 */ /* 0x000fe40000004100 */
[----:B------:R-:W-:Y:S02]  /*15920*/  HADD2.F32 R42, -RZ, R42.H1_H1 ;  /* 0x3000002aff2a7230 */ /* 0x000fe40000004100 */
[----:B------:R-:W-:Y:S02]  /*15930*/  HADD2.F32 R30, -RZ, R30.H1_H1 ;  /* 0x3000001eff1e7230 */ /* 0x000fe40000004100 */
[----:B------:R-:W-:Y:S02]  /*15940*/  HADD2.F32 R38, -RZ, R20.H1_H1 ;  /* 0x30000014ff267230 */ /* 0x000fe40000004100 */
[----:B------:R-:W-:Y:S01]  /*15950*/  FMUL.FTZ R45, R28, R43 ;  /* 0x0000002b1c2d7220 */ /* 0x000fe20000410000 */
[----:B------:R-:W-:-:S02]  /*15960*/  HADD2.F32 R20, -RZ, R21.H0_H0 ;  /* 0x20000015ff147230 */ /* 0x000fc40000004100 */
[-C--:B------:R-:W-:Y:S01]  /*15970*/  FMUL.FTZ R28, R28, R39.reuse ;  /* 0x000000271c1c7220 */ /* 0x080fe20000410000 */
[----:B------:R-:W-:Y:S02]  /*15980*/  HADD2.F32 R21, -RZ, R21.H1_H1 ;  /* 0x30000015ff157230 */ /* 0x000fe40000004100 */
[C---:B------:R-:W-:Y:S01]  /*15990*/  FMUL.FTZ R46, R30.reuse, R42 ;  /* 0x0000002a1e2e7220 */ /* 0x040fe20000410000 */
[-C--:B------:R-:W-:Y:S01]  /*159a0*/  FMUL.FTZ R47, R30, R38.reuse ;  /* 0x000000261e2f7220 */ /* 0x080fe20000410000 */
[C---:B------:R-:W-:Y:S01]  /*159b0*/  FFMA.FTZ R30, R20.reuse, R39, -R45 ;  /* 0x00000027141e7223 */ /* 0x040fe2000001082d */
[----:B------:R-:W-:Y:S01]  /*159c0*/  FFMA.FTZ R20, R20, R43, R28 ;  /* 0x0000002b14147223 */ /* 0x000fe2000001001c */
[C---:B------:R-:W-:Y:S01]  /*159d0*/  FFMA.FTZ R39, R21.reuse, R38, -R46 ;  /* 0x0000002615277223 */ /* 0x040fe2000001082e */
[----:B------:R-:W-:Y:S01]  /*159e0*/  F2FP.SATFINITE.E4M3.F32.PACK_AB_MERGE_C R31, R36, R31, RZ ;  /* 0x0000001f241f723e */ /* 0x000fe200048070ff */
[----:B------:R-:W-:Y:S01]  /*159f0*/  FFMA.FTZ R47, R21, R42, R47 ;  /* 0x0000002a152f7223 */ /* 0x000fe2000001002f */
[----:B------:R-:W-:-:S02]  /*15a00*/  F2FP.SATFINITE.E4M3.F32.PACK_AB_MERGE_C R61, R61, R68, RZ ;  /* 0x000000443d3d723e */ /* 0x000fc400048070ff */
[----:B------:R-:W-:Y:S02]  /*15a10*/  F2FP.SATFINITE.E4M3.F32.PACK_AB_MERGE_C R35, R40, R35, RZ ;  /* 0x000000232823723e */ /* 0x000fe400048070ff */
[----:B------:R-:W-:Y:S02]  /*15a20*/  F2FP.SATFINITE.E4M3.F32.PACK_AB_MERGE_C R28, R60, R53, RZ ;  /* 0x000000353c1c723e */ /* 0x000fe400048070ff */
[----:B------:R-:W-:Y:S02]  /*15a30*/  F2FP.SATFINITE.E4M3.F32.PACK_AB_MERGE_C R50, R57, R50, RZ ;  /* 0x000000323932723e */ /* 0x000fe400048070ff */
[----:B------:R-:W-:Y:S02]  /*15a40*/  F2FP.SATFINITE.E4M3.F32.PACK_AB_MERGE_C R62, R63, R62, RZ ;  /* 0x0000003e3f3e723e */ /* 0x000fe400048070ff */
[----:B------:R-:W-:Y:S02]  /*15a50*/  F2FP.SATFINITE.E4M3.F32.PACK_AB_MERGE_C R55, R55, R58, RZ ;  /* 0x0000003a3737723e */ /* 0x000fe400048070ff */
[----:B------:R-:W-:-:S02]  /*15a60*/  F2FP.SATFINITE.E4M3.F32.PACK_AB_MERGE_C R56, R59, R56, RZ ;  /* 0x000000383b38723e */ /* 0x000fc400048070ff */
[----:B------:R-:W-:Y:S02]  /*15a70*/  F2FP.SATFINITE.E4M3.F32.PACK_AB_MERGE_C R29, R32, R29, R31 ;  /* 0x0000001d201d723e */ /* 0x000fe4000480701f */
[----:B------:R-:W-:Y:S02]  /*15a80*/  F2FP.SATFINITE.E4M3.F32.PACK_AB_MERGE_C R31, R64, R37, R61 ;  /* 0x00000025401f723e */ /* 0x000fe4000480703d */
[----:B------:R-:W-:Y:S02]  /*15a90*/  F2FP.SATFINITE.E4M3.F32.PACK_AB_MERGE_C R33, R34, R33, R35 ;  /* 0x000000212221723e */ /* 0x000fe40004807023 */
[----:B------:R-:W-:Y:S02]  /*15aa0*/  F2FP.SATFINITE.E4M3.F32.PACK_AB_MERGE_C R28, R49, R52, R28 ;  /* 0x00000034311c723e */ /* 0x000fe4000480701c */
[----:B------:R-:W-:Y:S02]  /*15ab0*/  F2FP.SATFINITE.E4M3.F32.PACK_AB_MERGE_C R30, R39, R30, R50 ;  /* 0x0000001e271e723e */ /* 0x000fe40004807032 */
[----:B------:R-:W-:-:S02]  /*15ac0*/  F2FP.SATFINITE.E4M3.F32.PACK_AB_MERGE_C R35, R66, R41, R62 ;  /* 0x000000294223723e */ /* 0x000fc4000480703e */
[----:B------:R-:W-:Y:S02]  /*15ad0*/  F2FP.SATFINITE.E4M3.F32.PACK_AB_MERGE_C R32, R51, R54, R55 ;  /* 0x000000363320723e */ /* 0x000fe40004807037 */
[----:B------:R-:W-:Y:S01]  /*15ae0*/  F2FP.SATFINITE.E4M3.F32.PACK_AB_MERGE_C R34, R47, R20, R56 ;  /* 0x000000142f22723e */ /* 0x000fe20004807038 */
[----:B------:R0:W-:Y:S04]  /*15af0*/  STS.128 [R65+0x14400], R28 ;  /* 0x0144001c41007388 */ /* 0x0001e80000000c00 */
[----:B------:R0:W-:Y:S02]  /*15b00*/  STS.128 [R0+0x14400], R32 ;  /* 0x0144002000007388 */ /* 0x0001e40000000c00 */
.L_x_576:
[----:B------:R-:W-:Y:S05]  /*15b10*/  BSYNC B1 ;  /* 0x0000000000017941 */ /* 0x000fea0003800000 */
.L_x_575:
[----:B------:R-:W-:Y:S04]  /*15b20*/  BSSY B1, `(.L_x_577) ;  /* 0x0000101000017945 */ /* 0x000fe80003800000 */
[----:B------:R-:W-:Y:S05]  /*15b30*/  @P1 BRA `(.L_x_578) ;  /* 0x0000000c00fc1947 */ /* 0x000fea0003800000 */
[----:B------:R-:W3:Y:S01]  /*15b40*/  LDL R59, [R1+0x40] ;  /* 0x00004000013b7983 */ /* 0x000ee20000100800 */
[----:B0----5:R-:W-:Y:S02]  /*15b50*/  SHF.R.U32.HI R0, RZ, 0x8, R12 ;  /* 0x00000008ff007819 */ /* 0x021fe4000001160c */
[----:B-1----:R-:W-:Y:S02]  /*15b60*/  LOP3.LUT R21, R12, 0xff, RZ, 0xc0, !PT ;  /* 0x000000ff0c157812 */ /* 0x002fe400078ec0ff */
[----:B------:R-:W-:Y:S02]  /*15b70*/  LOP3.LUT R20, R0, 0xff, RZ, 0xc0, !PT ;  /* 0x000000ff00147812 */ /* 0x000fe400078ec0ff */
[----:B------:R-:W-:Y:S02]  /*15b80*/  LEA.HI R0, R3, R170, RZ, 0x1c ;  /* 0x000000aa03007211 */ /* 0x000fe400078fe0ff */
[----:B----4-:R-:W-:Y:S02]  /*15b90*/  PRMT R37, R20, 0x7604, R21 ;  /* 0x0000760414257816 */ /* 0x010fe40000000015 */
[----:B------:R-:W-:-:S02]  /*15ba0*/  SHF.R.S32.HI R21, RZ, 0x1f, R0 ;  /* 0x0000001fff157819 */ /* 0x000fc40000011400 */
[----:B------:R-:W-:Y:S02]  /*15bb0*/  SHF.R.U32.HI R32, RZ, 0x8, R15 ;  /* 0x00000008ff207819 */ /* 0x000fe4000001160f */
[----:B------:R-:W-:Y:S01]  /*15bc0*/  LEA.HI R20, R21, R0, RZ, 0x2 ;  /* 0x0000000015147211 */ /* 0x000fe200078f10ff */
[----:B------:R-:W-:Y:S01]  /*15bd0*/  IMAD.SHL.U32 R0, R0, 0x10, RZ ;  /* 0x0000001000007824 */ /* 0x000fe200078e00ff */
[----:B------:R-:W-:Y:S02]  /*15be0*/  LOP3.LUT R31, R15, 0xff, RZ, 0xc0, !PT ;  /* 0x000000ff0f1f7812 */ /* 0x000fe400078ec0ff */
[----:B------:R-:W-:Y:S01]  /*15bf0*/  SHF.R.U32.HI R30, RZ, 0x8, R4 ;  /* 0x00000008ff1e7819 */ /* 0x000fe20000011604 */
[----:B------:R-:W-:Y:S01]  /*15c00*/  IMAD.SHL.U32 R20, R20, 0x800, RZ ;  /* 0x0000080014147824 */ /* 0x000fe200078e00ff */
[----:B------:R-:W-:Y:S02]  /*15c10*/  LOP3.LUT R21, R205, 0x30, R0, 0xf8, !PT ;  /* 0x00000030cd157812 */ /* 0x000fe400078ef800 */
[----:B------:R-:W-:-:S02]  /*15c20*/  LOP3.LUT R0, R32, 0xff, RZ, 0xc0, !PT ;  /* 0x000000ff20007812 */ /* 0x000fc400078ec0ff */
[----:B------:R-:W-:Y:S02]  /*15c30*/  SHF.R.U32.HI R28, RZ, 0x8, R13 ;  /* 0x00000008ff1c7819 */ /* 0x000fe4000001160d */
[----:B------:R-:W-:Y:S02]  /*15c40*/  LOP3.LUT R33, R4, 0xff, RZ, 0xc0, !PT ;  /* 0x000000ff04217812 */ /* 0x000fe400078ec0ff */
[----:B------:R-:W-:Y:S02]  /*15c50*/  LOP3.LUT R30, R30, 0xff, RZ, 0xc0, !PT ;  /* 0x000000ff1e1e7812 */ /* 0x000fe400078ec0ff */
[----:B------:R-:W-:Y:S02]  /*15c60*/  PRMT R41, R0, 0x7604, R31 ;  /* 0x0000760400297816 */ /* 0x000fe4000000001f */
[----:B------:R-:W-:Y:S02]  /*15c70*/  LOP3.LUT R21, R21, R206, RZ, 0x3c, !PT ;  /* 0x000000ce15157212 */ /* 0x000fe400078e3cff */
[----:B------:R-:W-:-:S02]  /*15c80*/  LOP3.LUT R20, R20, 0xffffe000, RZ, 0xc0, !PT ;  /* 0xffffe00014147812 */ /* 0x000fc400078ec0ff */
[----:B------:R-:W-:Y:S02]  /*15c90*/  SHF.R.U32.HI R0, RZ, 0x8, R5 ;  /* 0x00000008ff007819 */ /* 0x000fe40000011605 */
[----:B------:R-:W-:Y:S02]  /*15ca0*/  LOP3.LUT R29, R13, 0xff, RZ, 0xc0, !PT ;  /* 0x000000ff0d1d7812 */ /* 0x000fe400078ec0ff */
[----:B------:R-:W-:Y:S02]  /*15cb0*/  LOP3.LUT R28, R28, 0xff, RZ, 0xc0, !PT ;  /* 0x000000ff1c1c7812 */ /* 0x000fe400078ec0ff */
[----:B------:R-:W-:Y:S02]  /*15cc0*/  PRMT R43, R30, 0x7604, R33 ;  /* 0x000076041e2b7816 */ /* 0x000fe40000000021 */
[----:B------:R-:W-:Y:S02]  /*15cd0*/  IADD3 R21, R21, R207, R20 ;  /* 0x000000cf15157210 */ /* 0x000fe40007ffe014 */
[----:B------:R-:W-:-:S02]  /*15ce0*/  LOP3.LUT R33, R5, 0xff, RZ, 0xc0, !PT ;  /* 0x000000ff05217812 */ /* 0x000fc400078ec0ff */
[----:B------:R-:W-:Y:S02]  /*15cf0*/  SHF.R.U32.HI R32, RZ, 0x8, R7 ;  /* 0x00000008ff207819 */ /* 0x000fe40000011607 */
[----:B------:R-:W-:Y:S02]  /*15d00*/  LOP3.LUT R0, R0, 0xff, RZ, 0xc0, !PT ;  /* 0x000000ff00007812 */ /* 0x000fe400078ec0ff */
[----:B------:R-:W-:Y:S02]  /*15d10*/  SHF.R.U32.HI R20, RZ, 0x8, R6 ;  /* 0x00000008ff147819 */ /* 0x000fe40000011606 */
[----:B------:R-:W-:Y:S02]  /*15d20*/  PRMT R36, R28, 0x7604, R29 ;  /* 0x000076041c247816 */ /* 0x000fe4000000001d */
[----:B------:R-:W-:Y:S02]  /*15d30*/  SHF.R.U32.HI R28, RZ, 0x8, R14 ;  /* 0x00000008ff1c7819 */ /* 0x000fe4000001160e */
[----:B------:R-:W-:-:S02]  /*15d40*/  LOP3.LUT R35, R6, 0xff, RZ, 0xc0, !PT ;  /* 0x000000ff06237812 */ /* 0x000fc400078ec0ff */
[----:B------:R-:W-:Y:S02]  /*15d50*/  LOP3.LUT R32, R32, 0xff, RZ, 0xc0, !PT ;  /* 0x000000ff20207812 */ /* 0x000fe400078ec0ff */
[----:B------:R-:W-:Y:S01]  /*15d60*/  PRMT R45, R0, 0x7604, R33 ;  /* 0x00007604002d7816 */ /* 0x000fe20000000021 */
[----:B------:R-:W-:Y:S01]  /*15d70*/  IMAD.IADD R0, R18, 0x1, R21 ;  /* 0x0000000112007824 */ /* 0x000fe200078e0215 */
[----:B------:R-:W-:Y:S02]  /*15d80*/  LOP3.LUT R20, R20, 0xff, RZ, 0xc0, !PT ;  /* 0x000000ff14147812 */ /* 0x000fe400078ec0ff */
[----:B------:R-:W-:Y:S02]  /*15d90*/  LOP3.LUT R47, R7, 0xff, RZ, 0xc0, !PT ;  /* 0x000000ff072f7812 */ /* 0x000fe400078ec0ff */
[----:B------:R-:W-:Y:S02]  /*15da0*/  LOP3.LUT R29, R14, 0xff, RZ, 0xc0, !PT ;  /* 0x000000ff0e1d7812 */ /* 0x000fe400078ec0ff */
[----:B------:R-:W-:-:S02]  /*15db0*/  LOP3.LUT R28, R28, 0xff, RZ, 0xc0, !PT ;  /* 0x000000ff1c1c7812 */ /* 0x000fc400078ec0ff */
[----:B------:R-:W-:Y:S02]  /*15dc0*/  PRMT R49, R20, 0x7604, R35 ;  /* 0x0000760414317816 */ /* 0x000fe40000000023 */
[----:B------:R-:W-:Y:S02]  /*15dd0*/  PRMT R51, R32, 0x7604, R47 ;  /* 0x0000760420337816 */ /* 0x000fe4000000002f */
[----:B------:R-:W0:Y:S01]  /*15de0*/  LDS.128 R32, [R0+0x14400] ;  /* 0x0144000000207984 */ /* 0x000e220000000c00 */
[----:B--2---:R-:W-:Y:S02]  /*15df0*/  PRMT R39, R28, 0x7604, R29 ;  /* 0x000076041c277816 */ /* 0x004fe4000000001d */
[----:B------:R-:W-:Y:S02]  /*15e00*/  SHF.R.U32.HI R21, RZ, 0x10, R13 ;  /* 0x00000010ff157819 */ /* 0x000fe4000001160d */
[----:B------:R-:W-:Y:S02]  /*15e10*/  SHF.R.U32.HI R20, RZ, 0x10, R12 ;  /* 0x00000010ff147819 */ /* 0x000fe4000001160c */
[----:B------:R-:W-:-:S02]  /*15e20*/  LOP3.LUT R21, R21, 0xff, RZ, 0xc0, !PT ;  /* 0x000000ff15157812 */ /* 0x000fc400078ec0ff */
[----:B------:R-:W-:Y:S02]  /*15e30*/  LOP3.LUT R20, R20, 0xff, RZ, 0xc0, !PT ;  /* 0x000000ff14147812 */ /* 0x000fe400078ec0ff */
[----:B------:R-:W-:Y:S02]  /*15e40*/  SHF.R.U32.HI R38, RZ, 0x10, R14 ;  /* 0x00000010ff267819 */ /* 0x000fe4000001160e */
[----:B------:R-:W-:Y:S02]  /*15e50*/  PRMT R21, R21, 0x7054, R36 ;  /* 0x0000705415157816 */ /* 0x000fe40000000024 */
[----:B------:R-:W-:Y:S02]  /*15e60*/  SHF.R.U32.HI R36, RZ, 0x10, R5 ;  /* 0x00000010ff247819 */ /* 0x000fe40000011605 */
[----:B------:R-:W-:Y:S02]  /*15e70*/  PRMT R37, R20, 0x7054, R37 ;  /* 0x0000705414257816 */ /* 0x000fe40000000025 */
[----:B------:R-:W-:-:S02]  /*15e80*/  SHF.R.U32.HI R40, RZ, 0x10, R15 ;  /* 0x00000010ff287819 */ /* 0x000fc4000001160f */
[----:B------:R-:W-:Y:S02]  /*15e90*/  LOP3.LUT R38, R38, 0xff, RZ, 0xc0, !PT ;  /* 0x000000ff26267812 */ /* 0x000fe400078ec0ff */
[----:B------:R-:W-:Y:S02]  /*15ea0*/  SHF.R.U32.HI R20, RZ, 0x10, R4 ;  /* 0x00000010ff147819 */ /* 0x000fe40000011604 */
[----:B------:R-:W-:Y:S02]  /*15eb0*/  LOP3.LUT R36, R36, 0xff, RZ, 0xc0, !PT ;  /* 0x000000ff24247812 */ /* 0x000fe400078ec0ff */
[----:B------:R-:W-:Y:S02]  /*15ec0*/  LOP3.LUT R40, R40, 0xff, RZ, 0xc0, !PT ;  /* 0x000000ff28287812 */ /* 0x000fe400078ec0ff */
[----:B------:R-:W-:Y:S02]  /*15ed0*/  PRMT R39, R38, 0x7054, R39 ;  /* 0x0000705426277816 */ /* 0x000fe40000000027 */
[----:B------:R-:W-:-:S02]  /*15ee0*/  LOP3.LUT R20, R20, 0xff, RZ, 0xc0, !PT ;  /* 0x000000ff14147812 */ /* 0x000fc400078ec0ff */
[----:B------:R-:W-:Y:S02]  /*15ef0*/  SHF.R.U32.HI R38, RZ, 0x10, R6 ;  /* 0x00000010ff267819 */ /* 0x000fe40000011606 */
[----:B------:R-:W-:Y:S02]  /*15f00*/  PRMT R47, R36, 0x7054, R45 ;  /* 0x00007054242f7816 */ /* 0x000fe4000000002d */
[----:B------:R-:W-:Y:S02]  /*15f10*/  PRMT R41, R40, 0x7054, R41 ;  /* 0x0000705428297816 */ /* 0x000fe40000000029 */
[----:B------:R-:W-:Y:S02]  /*15f20*/  PRMT R43, R20, 0x7054, R43 ;  /* 0x00007054142b7816 */ /* 0x000fe4000000002b */
[----:B------:R-:W-:Y:S02]  /*15f30*/  LOP3.LUT R38, R38, 0xff, RZ, 0xc0, !PT ;  /* 0x000000ff26267812 */ /* 0x000fe400078ec0ff */
[----:B------:R-:W-:-:S02]  /*15f40*/  LOP3.LUT R47, R47, 0xff000000, R5, 0xf8, !PT ;  /* 0xff0000002f2f7812 */ /* 0x000fc400078ef805 */
[----:B------:R-:W-:Y:S02]  /*15f50*/  LOP3.LUT R21, R21, 0xff000000, R13, 0xf8, !PT ;  /* 0xff00000015157812 */ /* 0x000fe400078ef80d */
[----:B------:R-:W-:Y:S02]  /*15f60*/  SHF.R.U32.HI R40, RZ, 0x10, R7 ;  /* 0x00000010ff287819 */ /* 0x000fe40000011607 */
[----:B------:R-:W-:Y:S02]  /*15f70*/  LOP3.LUT R45, R41, 0xff000000, R15, 0xf8, !PT ;  /* 0xff000000292d7812 */ /* 0x000fe400078ef80f */
[----:B------:R-:W-:Y:S02]  /*15f80*/  LOP3.LUT R48, R43, 0xff000000, R4, 0xf8, !PT ;  /* 0xff0000002b307812 */ /* 0x000fe400078ef804 */
[----:B------:R-:W-:Y:S02]  /*15f90*/  PRMT R49, R38, 0x7054, R49 ;  /* 0x0000705426317816 */ /* 0x000fe40000000031 */
[----:B------:R-:W-:-:S02]  /*15fa0*/  F2FP.F16.E4M3.UNPACK_B R43, R47 ;  /* 0x0000002fff2b723e */ /* 0x000fc400020006ff */
[----:B0-----:R-:W-:Y:S02]  /*15fb0*/  F2FP.F16.E4M3.UNPACK_B R15, R33 ;  /* 0x00000021ff0f723e */ /* 0x001fe400020006ff */
[----:B------:R-:W-:Y:S01]  /*15fc0*/  LOP3.LUT R42, R37, 0xff000000, R12, 0xf8, !PT ;  /* 0xff000000252a7812 */ /* 0x000fe200078ef80c */
[----:B------:R-:W-:Y:S01]  /*15fd0*/  HADD2.F32 R46, -RZ, R43.H0_H0 ;  /* 0x2000002bff2e7230 */ /* 0x000fe20000004100 */
[----:B------:R-:W-:Y:S02]  /*15fe0*/  F2FP.F16.E4M3.UNPACK_B R20, R21 ;  /* 0x00000015ff14723e */ /* 0x000fe400020006ff */
[----:B------:R-:W-:Y:S02]  /*15ff0*/  LOP3.LUT R40, R40, 0xff, RZ, 0xc0, !PT ;  /* 0x000000ff28287812 */ /* 0x000fe400078ec0ff */
[----:B------:R-:W-:Y:S01]  /*16000*/  LOP3.LUT R12, R39, 0xff000000, R14, 0xf8, !PT ;  /* 0xff000000270c7812 */ /* 0x000fe200078ef80e */
[----:B------:R-:W-:Y:S01]  /*16010*/  HADD2.F32 R41, -RZ, R20.H0_H0 ;  /* 0x20000014ff297230 */ /* 0x000fe20000004100 */
[----:B------:R-:W-:Y:S01]  /*16020*/  LOP3.LUT R5, R49, 0xff000000, R6, 0xf8, !PT ;  /* 0xff00000031057812 */ /* 0x000fe200078ef806 */
[--C-:B------:R-:W-:Y:S01]  /*16030*/  HADD2.F32 R6, -RZ, R15.reuse.H0_H0 ;  /* 0x2000000fff067230 */ /* 0x100fe20000004100 */
[----:B------:R-:W-:Y:S01]  /*16040*/  PRMT R51, R40, 0x7054, R51 ;  /* 0x0000705428337816 */ /* 0x000fe20000000033 */
[----:B------:R-:W-:Y:S01]  /*16050*/  HADD2.F32 R15, -RZ, R15.H1_H1 ;  /* 0x3000000fff0f7230 */ /* 0x000fe20000004100 */
[----:B------:R-:W-:-:S02]  /*16060*/  F2FP.F16.E4M3.UNPACK_B R39, R35 ;  /* 0x00000023ff27723e */ /* 0x000fc400020006ff */
[----:B------:R-:W-:Y:S01]  /*16070*/  F2FP.F16.E4M3.UNPACK_B R40, R35.H1 ;  /* 0x00000023ff28723e */ /* 0x000fe200030006ff */
[----:B------:R-:W-:Y:S01]  /*16080*/  FMUL.FTZ R49, R6, R41 ;  /* 0x0000002906317220 */ /* 0x000fe20000410000 */
[----:B------:R-:W-:Y:S02]  /*16090*/  F2FP.F16.E4M3.UNPACK_B R35, R32.H1 ;  /* 0x00000020ff23723e */ /* 0x000fe400030006ff */
[----:B------:R-:W-:Y:S02]  /*160a0*/  F2FP.F16.E4M3.UNPACK_B R47, R47.H1 ;  /* 0x0000002fff2f723e */ /* 0x000fe400030006ff */
[----:B------:R-:W-:Y:S02]  /*160b0*/  LOP3.LUT R51, R51, 0xff000000, R7, 0xf8, !PT ;  /* 0xff00000033337812 */ /* 0x000fe400078ef807 */
[-C--:B------:R-:W-:Y:S02]  /*160c0*/  F2FP.F16.E4M3.UNPACK_B R7, R34.reuse ;  /* 0x00000022ff07723e */ /* 0x080fe400020006ff */
[----:B------:R-:W-:Y:S01]  /*160d0*/  F2FP.F16.E4M3.UNPACK_B R34, R34.H1 ;  /* 0x00000022ff22723e */ /* 0x000fe200030006ff */
[----:B---3--:R-:W0:Y:S02]  /*160e0*/  LDS.128 R28, [R59+0x14400] ;  /* 0x014400003b1c7984 */ /* 0x008e240000000c00 */
[----:B0-----:R-:W-:-:S02]  /*160f0*/  F2FP.F16.E4M3.UNPACK_B R14, R29 ;  /* 0x0000001dff0e723e */ /* 0x001fc400020006ff */
[-C--:B------:R-:W-:Y:S02]  /*16100*/  F2FP.F16.E4M3.UNPACK_B R37, R31.reuse ;  /* 0x0000001fff25723e */ /* 0x080fe400020006ff */
[----:B------:R-:W-:Y:S01]  /*16110*/  F2FP.F16.E4M3.UNPACK_B R38, R31.H1 ;  /* 0x0000001fff26723e */ /* 0x000fe200030006ff */
[--C-:B------:R-:W-:Y:S01]  /*16120*/  HADD2.F32 R13, -RZ, R14.reuse.H0_H0 ;  /* 0x2000000eff0d7230 */ /* 0x100fe20000004100 */
[-C--:B------:R-:W-:Y:S01]  /*16130*/  F2FP.F16.E4M3.UNPACK_B R31, R28.reuse ;  /* 0x0000001cff1f723e */ /* 0x080fe200020006ff */
[----:B------:R-:W-:Y:S01]  /*16140*/  HADD2.F32 R14, -RZ, R14.H1_H1 ;  /* 0x3000000eff0e7230 */ /* 0x000fe20000004100 */
[----:B------:R-:W-:Y:S02]  /*16150*/  F2FP.F16.E4M3.UNPACK_B R36, R28.H1 ;  /* 0x0000001cff24723e */ /* 0x000fe400030006ff */
[----:B------:R-:W-:Y:S02]  /*16160*/  F2FP.F16.E4M3.UNPACK_B R28, R33.H1 ;  /* 0x00000021ff1c723e */ /* 0x000fe400030006ff */
[----:B------:R-:W-:Y:S01]  /*16170*/  F2FP.F16.E4M3.UNPACK_B R33, R32 ;  /* 0x00000020ff21723e */ /* 0x000fe200020006ff */
[----:B------:R-:W-:Y:S01]  /*16180*/  FMUL.FTZ R32, R6, R46 ;  /* 0x0000002e06207220 */ /* 0x000fe20000410000 */
[----:B------:R-:W-:-:S02]  /*16190*/  F2FP.F16.E4M3.UNPACK_B R29, R29.H1 ;  /* 0x0000001dff1d723e */ /* 0x000fc400030006ff */
[----:B------:R-:W-:Y:S01]  /*161a0*/  F2FP.F16.E4M3.UNPACK_B R4, R30 ;  /* 0x0000001eff04723e */ /* 0x000fe200020006ff */
[C---:B------:R-:W-:Y:S01]  /*161b0*/  FFMA.FTZ R6, R13.reuse, R41, -R32 ;  /* 0x000000290d067223 */ /* 0x040fe20000010820 */
[----:B------:R-:W-:Y:S01]  /*161c0*/  F2FP.F16.E4M3.UNPACK_B R32, R21.H1 ;  /* 0x00000015ff20723e */ /* 0x000fe200030006ff */
[----:B------:R-:W-:Y:S01]  /*161d0*/  FFMA.FTZ R13, R13, R46, R49 ;  /* 0x0000002e0d0d7223 */ /* 0x000fe20000010031 */
[----:B------:R-:W-:Y:S01]  /*161e0*/  HADD2.F32 R41, -RZ, R20.H1_H1 ;  /* 0x30000014ff297230 */ /* 0x000fe20000004100 */
[----:B------:R-:W-:Y:S01]  /*161f0*/  F2FP.F16.E4M3.UNPACK_B R30, R30.H1 ;  /* 0x0000001eff1e723e */ /* 0x000fe200030006ff */
[----:B------:R-:W-:Y:S02]  /*16200*/  HADD2.F32 R46, -RZ, R43.H1_H1 ;  /* 0x3000002bff2e7230 */ /* 0x000fe40000004100 */
[----:B------:R-:W-:Y:S02]  /*16210*/  HADD2.F32 R49, -RZ, R47.H0_H0 ;  /* 0x2000002fff317230 */ /* 0x000fe40000004100 */
[----:B------:R-:W-:Y:S01]  /*16220*/  FMUL.FTZ R55, R15, R41 ;  /* 0x000000290f377220 */ /* 0x000fe20000410000 */
[----:B------:R-:W-:-:S02]  /*16230*/  HADD2.F32 R20, -RZ, R28.H0_H0 ;  /* 0x2000001cff147230 */ /* 0x000fc40000004100 */
[-C--:B------:R-:W-:Y:S01]  /*16240*/  FMUL.FTZ R53, R15, R46.reuse ;  /* 0x0000002e0f357220 */ /* 0x080fe20000410000 */
[----:B------:R-:W-:Y:S02]  /*16250*/  HADD2.F32 R43, -RZ, R32.H0_H0 ;  /* 0x20000020ff2b7230 */ /* 0x000fe40000004100 */
[----:B------:R-:W-:Y:S02]  /*16260*/  HADD2.F32 R21, -RZ, R29.H0_H0 ;  /* 0x2000001dff157230 */ /* 0x000fe40000004100 */
[----:B------:R-:W-:Y:S01]  /*16270*/  FMUL.FTZ R50, R20, R49 ;  /* 0x0000003114327220 */ /* 0x000fe20000410000 */
[----:B------:R-:W-:Y:S01]  /*16280*/  FFMA.FTZ R15, R14, R41, -R53 ;  /* 0x000000290e0f7223 */ /* 0x000fe20000010835 */
[-C--:B------:R-:W-:Y:S01]  /*16290*/  FMUL.FTZ R52, R20, R43.reuse ;  /* 0x0000002b14347220 */ /* 0x080fe20000410000 */
[----:B------:R-:W-:Y:S01]  /*162a0*/  FFMA.FTZ R14, R14, R46, R55 ;  /* 0x0000002e0e0e7223 */ /* 0x000fe20000010037 */
[C---:B------:R-:W-:Y:S01]  /*162b0*/  FFMA.FTZ R20, R21.reuse, R43, -R50 ;  /* 0x0000002b15147223 */ /* 0x040fe20000010832 */
[----:B------:R-:W-:Y:S01]  /*162c0*/  F2FP.F16.E4M3.UNPACK_B R50, R51 ;  /* 0x00000033ff32723e */ /* 0x000fe200020006ff */
[----:B------:R-:W-:Y:S01]  /*162d0*/  FFMA.FTZ R21, R21, R49, R52 ;  /* 0x0000003115157223 */ /* 0x000fe20000010034 */
[----:B------:R-:W-:Y:S01]  /*162e0*/  F2FP.F16.E4M3.UNPACK_B R46, R45 ;  /* 0x0000002dff2e723e */ /* 0x000fe200020006ff */
[----:B------:R-:W-:Y:S01]  /*162f0*/  HADD2.F32 R49, -RZ, R47.H1_H1 ;  /* 0x3000002fff317230 */ /* 0x000fe20000004100 */
[----:B------:R-:W-:Y:S01]  /*16300*/  F2FP.F16.E4M3.UNPACK_B R51, R51.H1 ;  /* 0x00000033ff33723e */ /* 0x000fe200030006ff */
[----:B------:R-:W-:Y:S01]  /*16310*/  HADD2.F32 R28, -RZ, R28.H1_H1 ;  /* 0x3000001cff1c7230 */ /* 0x000fe20000004100 */
[----:B------:R-:W-:Y:S01]  /*16320*/  F2FP.F16.E4M3.UNPACK_B R45, R45.H1 ;  /* 0x0000002dff2d723e */ /* 0x000fe200030006ff */
[----:B------:R-:W-:-:S02]  /*16330*/  HADD2.F32 R43, -RZ, R32.H1_H1 ;  /* 0x30000020ff2b7230 */ /* 0x000fc40000004100 */
[----:B------:R-:W-:Y:S02]  /*16340*/  HADD2.F32 R52, -RZ, R50.H0_H0 ;  /* 0x20000032ff347230 */ /* 0x000fe40000004100 */
[C---:B------:R-:W-:Y:S01]  /*16350*/  FMUL.FTZ R54, R28.reuse, R49 ;  /* 0x000000311c367220 */ /* 0x040fe20000410000 */
[----:B------:R-:W-:Y:S02]  /*16360*/  HADD2.F32 R41, -RZ, R39.H0_H0 ;  /* 0x20000027ff297230 */ /* 0x000fe40000004100 */
[----:B------:R-:W-:Y:S01]  /*16370*/  FMUL.FTZ R28, R28, R43 ;  /* 0x0000002b1c1c7220 */ /* 0x000fe20000410000 */
[----:B------:R-:W-:Y:S02]  /*16380*/  HADD2.F32 R47, -RZ, R46.H0_H0 ;  /* 0x2000002eff2f7230 */ /* 0x000fe40000004100 */
[----:B------:R-:W-:Y:S02]  /*16390*/  HADD2.F32 R29, -RZ, R29.H1_H1 ;  /* 0x3000001dff1d7230 */ /* 0x000fe40000004100 */
[----:B------:R-:W-:Y:S01]  /*163a0*/  FMUL.FTZ R55, R41, R52 ;  /* 0x0000003429377220 */ /* 0x000fe20000410000 */
[----:B------:R-:W-:-:S02]  /*163b0*/  HADD2.F32 R32, -RZ, R37.H0_H0 ;  /* 0x20000025ff207230 */ /* 0x000fc40000004100 */
[----:B------:R-:W-:Y:S01]  /*163c0*/  FMUL.FTZ R41, R41, R47 ;  /* 0x0000002f29297220 */ /* 0x000fe20000410000 */
[----:B------:R-:W-:Y:S02]  /*163d0*/  HADD2.F32 R50, -RZ, R50.H1_H1 ;  /* 0x30000032ff327230 */ /* 0x000fe40000004100 */
[C---:B------:R-:W-:Y:S01]  /*163e0*/  FFMA.FTZ R53, R29.reuse, R43, -R54 ;  /* 0x0000002b1d357223 */ /* 0x040fe20000010836 */
[----:B------:R-:W-:Y:S01]  /*163f0*/  FFMA.FTZ R54, R29, R49, R28 ;  /* 0x000000311d367223 */ /* 0x000fe2000001001c */
[C---:B------:R-:W-:Y:S01]  /*16400*/  FFMA.FTZ R28, R32.reuse, R47, -R55 ;  /* 0x0000002f201c7223 */ /* 0x040fe20000010837 */
[----:B------:R-:W-:Y:S01]  /*16410*/  FFMA.FTZ R29, R32, R52, R41 ;  /* 0x00000034201d7223 */ /* 0x000fe20000010029 */
[----:B------:R-:W-:Y:S02]  /*16420*/  HADD2.F32 R39, -RZ, R39.H1_H1 ;  /* 0x30000027ff277230 */ /* 0x000fe40000004100 */
[----:B------:R-:W-:Y:S01]  /*16430*/  HADD2.F32 R47, -RZ, R51.H0_H0 ;  /* 0x20000033ff2f7230 */ /* 0x000fe20000004100 */
[----:B------:R-:W-:Y:S01]  /*16440*/  F2FP.SATFINITE.E4M3.F32.PACK_AB_MERGE_C R21, R54, R21, RZ ;  /* 0x000000153615723e */ /* 0x000fe200048070ff */
[----:B------:R-:W-:-:S02]  /*16450*/  HADD2.F32 R41, -RZ, R40.H0_H0 ;  /* 0x20000028ff297230 */ /* 0x000fc40000004100 */
[----:B------:R-:W-:Y:S01]  /*16460*/  FMUL.FTZ R52, R39, R50 ;  /* 0x0000003227347220 */ /* 0x000fe20000410000 */
[----:B------:R-:W-:Y:S01]  /*16470*/  HADD2.F32 R46, -RZ, R46.H1_H1 ;  /* 0x3000002eff2e7230 */ /* 0x000fe20000004100 */
[----:B------:R-:W-:Y:S01]  /*16480*/  F2FP.SATFINITE.E4M3.F32.PACK_AB_MERGE_C R13, R14, R13, R21 ;  /* 0x0000000d0e0d723e */ /* 0x000fe20004807015 */
[----:B------:R-:W-:Y:S02]  /*16490*/  HADD2.F32 R43, -RZ, R45.H0_H0 ;  /* 0x2000002dff2b7230 */ /* 0x000fe40000004100 */
[----:B------:R-:W-:Y:S01]  /*164a0*/  FMUL.FTZ R49, R41, R47 ;  /* 0x0000002f29317220 */ /* 0x000fe20000410000 */
[----:B------:R-:W-:Y:S02]  /*164b0*/  HADD2.F32 R32, -RZ, R38.H0_H0 ;  /* 0x20000026ff207230 */ /* 0x000fe40000004100 */
[----:B------:R-:W-:Y:S01]  /*164c0*/  FMUL.FTZ R39, R39, R46 ;  /* 0x0000002e27277220 */ /* 0x000fe20000410000 */
[----:B------:R-:W-:Y:S02]  /*164d0*/  HADD2.F32 R37, -RZ, R37.H1_H1 ;  /* 0x30000025ff257230 */ /* 0x000fe40000004100 */
[----:B------:R-:W-:Y:S01]  /*164e0*/  FMUL.FTZ R58, R41, R43 ;  /* 0x0000002b293a7220 */ /* 0x000fe20000410000 */
[----:B------:R-:W-:-:S02]  /*164f0*/  HADD2.F32 R51, -RZ, R51.H1_H1 ;  /* 0x30000033ff337230 */ /* 0x000fc40000004100 */
[C---:B------:R-:W-:Y:S01]  /*16500*/  FFMA.FTZ R57, R32.reuse, R43, -R49 ;  /* 0x0000002b20397223 */ /* 0x040fe20000010831 */
[----:B------:R-:W-:Y:S01]  /*16510*/  F2FP.F16.E4M3.UNPACK_B R43, R48.H1 ;  /* 0x00000030ff2b723e */ /* 0x000fe200030006ff */
[C---:B------:R-:W-:Y:S01]  /*16520*/  FFMA.FTZ R56, R37.reuse, R50, R39 ;  /* 0x0000003225387223 */ /* 0x040fe20000010027 */
[----:B------:R-:W-:Y:S01]  /*16530*/  F2FP.F16.E4M3.UNPACK_B R39, R42.H1 ;  /* 0x0000002aff27723e */ /* 0x000fe200030006ff */
[----:B------:R-:W-:Y:S01]  /*16540*/  FFMA.FTZ R55, R37, R46, -R52 ;  /* 0x0000002e25377223 */ /* 0x000fe20000010834 */
[----:B------:R-:W-:Y:S02]  /*16550*/  HADD2.F32 R40, -RZ, R40.H1_H1 ;  /* 0x30000028ff287230 */ /* 0x000fe40000004100 */
[----:B------:R-:W-:Y:S01]  /*16560*/  FFMA.FTZ R58, R32, R47, R58 ;  /* 0x0000002f203a7223 */ /* 0x000fe2000001003a */
[----:B------:R-:W-:Y:S01]  /*16570*/  HADD2.F32 R46, -RZ, R43.H0_H0 ;  /* 0x2000002bff2e7230 */ /* 0x000fe20000004100 */
[----:B------:R-:W-:Y:S01]  /*16580*/  F2FP.F16.E4M3.UNPACK_B R48, R48 ;  /* 0x00000030ff30723e */ /* 0x000fe200020006ff */
[----:B------:R-:W-:-:S02]  /*16590*/  HADD2.F32 R37, -RZ, R35.H0_H0 ;  /* 0x20000023ff257230 */ /* 0x000fc40000004100 */
[C---:B------:R-:W-:Y:S01]  /*165a0*/  FMUL.FTZ R49, R40.reuse, R51 ;  /* 0x0000003328317220 */ /* 0x040fe20000410000 */
[----:B------:R-:W-:Y:S01]  /*165b0*/  HADD2.F32 R41, -RZ, R39.H0_H0 ;  /* 0x20000027ff297230 */ /* 0x000fe20000004100 */
[----:B------:R-:W-:Y:S01]  /*165c0*/  F2FP.F16.E4M3.UNPACK_B R42, R42 ;  /* 0x0000002aff2a723e */ /* 0x000fe200020006ff */
[----:B------:R-:W-:Y:S02]  /*165d0*/  HADD2.F32 R45, -RZ, R45.H1_H1 ;  /* 0x3000002dff2d7230 */ /* 0x000fe40000004100 */
[C---:B------:R-:W-:Y:S01]  /*165e0*/  FMUL.FTZ R47, R37.reuse, R46 ;  /* 0x0000002e252f7220 */ /* 0x040fe20000410000 */
[----:B------:R-:W-:Y:S02]  /*165f0*/  HADD2.F32 R38, -RZ, R38.H1_H1 ;  /* 0x30000026ff267230 */ /* 0x000fe40000004100 */
[----:B------:R-:W-:Y:S01]  /*16600*/  FMUL.FTZ R37, R37, R41 ;  /* 0x0000002925257220 */ /* 0x000fe20000410000 */
[----:B------:R-:W-:Y:S02]  /*16610*/  HADD2.F32 R32, -RZ, R36.H0_H0 ;  /* 0x20000024ff207230 */ /* 0x000fe40000004100 */
[----:B------:R-:W-:Y:S01]  /*16620*/  FMUL.FTZ R40, R40, R45 ;  /* 0x0000002d28287220 */ /* 0x000fe20000410000 */
[----:B------:R-:W-:-:S02]  /*16630*/  HADD2.F32 R43, -RZ, R43.H1_H1 ;  /* 0x3000002bff2b7230 */ /* 0x000fc40000004100 */
[----:B------:R-:W-:Y:S01]  /*16640*/  FFMA.FTZ R60, R38, R45, -R49 ;  /* 0x0000002d263c7223 */ /* 0x000fe20000010831 */
[----:B------:R-:W-:Y:S02]  /*16650*/  HADD2.F32 R35, -RZ, R35.H1_H1 ;  /* 0x30000023ff237230 */ /* 0x000fe40000004100 */
[C---:B------:R-:W-:Y:S01]  /*16660*/  FFMA.FTZ R47, R32.reuse, R41, -R47 ;  /* 0x00000029202f7223 */ /* 0x040fe2000001082f */
[----:B------:R-:W-:Y:S02]  /*16670*/  HADD2.F32 R39, -RZ, R39.H1_H1 ;  /* 0x30000027ff277230 */ /* 0x000fe40000004100 */
[----:B------:R-:W-:Y:S01]  /*16680*/  FFMA.FTZ R45, R32, R46, R37 ;  /* 0x0000002e202d7223 */ /* 0x000fe20000010025 */
[----:B------:R-:W-:Y:S02]  /*16690*/  HADD2.F32 R36, -RZ, R36.H1_H1 ;  /* 0x30000024ff247230 */ /* 0x000fe40000004100 */
[----:B------:R-:W-:Y:S01]  /*166a0*/  FMUL.FTZ R41, R35, R43 ;  /* 0x0000002b23297220 */ /* 0x000fe20000410000 */
[----:B------:R-:W-:-:S02]  /*166b0*/  HADD2.F32 R37, -RZ, R48.H0_H0 ;  /* 0x20000030ff257230 */ /* 0x000fc40000004100 */
[-C--:B------:R-:W-:Y:S01]  /*166c0*/  FMUL.FTZ R32, R35, R39.reuse ;  /* 0x0000002723207220 */ /* 0x080fe20000410000 */
[----:B------:R-:W-:Y:S02]  /*166d0*/  HADD2.F32 R35, -RZ, R33.H0_H0 ;  /* 0x20000021ff237230 */ /* 0x000fe40000004100 */
[----:B------:R-:W-:Y:S01]  /*166e0*/  FFMA.FTZ R50, R36, R39, -R41 ;  /* 0x0000002724327223 */ /* 0x000fe20000010829 */
[----:B------:R-:W-:Y:S01]  /*166f0*/  FFMA.FTZ R51, R38, R51, R40 ;  /* 0x0000003326337223 */ /* 0x000fe20000010028 */
[----:B------:R-:W-:Y:S01]  /*16700*/  FFMA.FTZ R52, R36, R43, R32 ;  /* 0x0000002b24347223 */ /* 0x000fe20000010020 */
[----:B------:R-:W-:Y:S02]  /*16710*/  HADD2.F32 R36, -RZ, R42.H0_H0 ;  /* 0x2000002aff247230 */ /* 0x000fe40000004100 */
[----:B------:R-:W-:Y:S01]  /*16720*/  FMUL.FTZ R39, R35, R37 ;  /* 0x0000002523277220 */ /* 0x000fe20000410000 */
[----:B------:R-:W-:Y:S01]  /*16730*/  HADD2.F32 R32, -RZ, R31.H0_H0 ;  /* 0x2000001fff207230 */ /* 0x000fe20000004100 */
[----:B------:R-:W-:Y:S01]  /*16740*/  F2FP.SATFINITE.E4M3.F32.PACK_AB_MERGE_C R51, R51, R58, RZ ;  /* 0x0000003a3333723e */ /* 0x000fe200048070ff */
[----:B------:R-:W-:-:S02]  /*16750*/  HADD2.F32 R48, -RZ, R48.H1_H1 ;  /* 0x30000030ff307230 */ /* 0x000fc40000004100 */
[-C--:B------:R-:W-:Y:S01]  /*16760*/  FMUL.FTZ R35, R35, R36.reuse ;  /* 0x0000002423237220 */ /* 0x080fe20000410000 */
[----:B------:R-:W-:Y:S02]  /*16770*/  HADD2.F32 R33, -RZ, R33.H1_H1 ;  /* 0x30000021ff217230 */ /* 0x000fe40000004100 */
[C---:B------:R-:W-:Y:S01]  /*16780*/  FFMA.FTZ R38, R32.reuse, R36, -R39 ;  /* 0x0000002420267223 */ /* 0x040fe20000010827 */
[----:B------:R-:W-:Y:S01]  /*16790*/  HADD2.F32 R42, -RZ, R42.H1_H1 ;  /* 0x3000002aff2a7230 */ /* 0x000fe20000004100 */
[----:B------:R-:W-:Y:S01]  /*167a0*/  F2FP.F16.E4M3.UNPACK_B R36, R5.H1 ;  /* 0x00000005ff24723e */ /* 0x000fe200030006ff */
[----:B------:R-:W-:Y:S02]  /*167b0*/  HADD2.F32 R31, -RZ, R31.H1_H1 ;  /* 0x3000001fff1f7230 */ /* 0x000fe40000004100 */
[C---:B------:R-:W-:Y:S01]  /*167c0*/  FMUL.FTZ R46, R33.reuse, R48 ;  /* 0x00000030212e7220 */ /* 0x040fe20000410000 */
[----:B------:R-:W-:Y:S01]  /*167d0*/  FFMA.FTZ R40, R32, R37, R35 ;  /* 0x0000002520287223 */ /* 0x000fe20000010023 */
[----:B------:R-:W-:Y:S01]  /*167e0*/  F2FP.F16.E4M3.UNPACK_B R35, R12.H1 ;  /* 0x0000000cff23723e */ /* 0x000fe200030006ff */
[----:B------:R-:W-:Y:S01]  /*167f0*/  FMUL.FTZ R33, R33, R42 ;  /* 0x0000002a21217220 */ /* 0x000fe20000410000 */
[----:B------:R-:W-:-:S02]  /*16800*/  HADD2.F32 R37, -RZ, R36.H0_H0 ;  /* 0x20000024ff257230 */ /* 0x000fc40000004100 */
[C---:B------:R-:W-:Y:S01]  /*16810*/  FFMA.FTZ R41, R31.reuse, R42, -R46 ;  /* 0x0000002a1f297223 */ /* 0x040fe2000001082e */
[----:B------:R-:W-:Y:S02]  /*16820*/  HADD2.F32 R32, -RZ, R34.H0_H0 ;  /* 0x20000022ff207230 */ /* 0x000fe40000004100 */
[----:B------:R-:W-:Y:S01]  /*16830*/  FFMA.FTZ R43, R31, R48, R33 ;  /* 0x000000301f2b7223 */ /* 0x000fe20000010021 */
[----:B------:R-:W-:Y:S01]  /*16840*/  HADD2.F32 R33, -RZ, R35.H0_H0 ;  /* 0x20000023ff217230 */ /* 0x000fe20000004100 */
[----:B------:R-:W-:Y:S01]  /*16850*/  F2FP.F16.E4M3.UNPACK_B R12, R12 ;  /* 0x0000000cff0c723e */ /* 0x000fe200020006ff */
[----:B------:R-:W-:Y:S02]  /*16860*/  HADD2.F32 R31, -RZ, R30.H0_H0 ;  /* 0x2000001eff1f7230 */ /* 0x000fe40000004100 */
[C---:B------:R-:W-:Y:S01]  /*16870*/  FMUL.FTZ R42, R32.reuse, R37 ;  /* 0x00000025202a7220 */ /* 0x040fe20000410000 */
[----:B------:R-:W-:Y:S02]  /*16880*/  HADD2.F32 R39, -RZ, R36.H1_H1 ;  /* 0x30000024ff277230 */ /* 0x000fe40000004100 */
[----:B------:R-:W-:Y:S01]  /*16890*/  FMUL.FTZ R32, R32, R33 ;  /* 0x0000002120207220 */ /* 0x000fe20000410000 */
[----:B------:R-:W-:-:S02]  /*168a0*/  HADD2.F32 R34, -RZ, R34.H1_H1 ;  /* 0x30000022ff227230 */ /* 0x000fc40000004100 */
[C---:B------:R-:W-:Y:S01]  /*168b0*/  FFMA.FTZ R42, R31.reuse, R33, -R42 ;  /* 0x000000211f2a7223 */ /* 0x040fe2000001082a */
[----:B------:R-:W-:Y:S01]  /*168c0*/  HADD2.F32 R35, -RZ, R35.H1_H1 ;  /* 0x30000023ff237230 */ /* 0x000fe20000004100 */
[----:B------:R-:W-:Y:S01]  /*168d0*/  F2FP.F16.E4M3.UNPACK_B R5, R5 ;  /* 0x00000005ff05723e */ /* 0x000fe200020006ff */
[----:B------:R-:W-:Y:S02]  /*168e0*/  HADD2.F32 R30, -RZ, R30.H1_H1 ;  /* 0x3000001eff1e7230 */ /* 0x000fe40000004100 */
[C---:B------:R-:W-:Y:S01]  /*168f0*/  FMUL.FTZ R33, R34.reuse, R39 ;  /* 0x0000002722217220 */ /* 0x040fe20000410000 */
[----:B------:R-:W-:Y:S01]  /*16900*/  FFMA.FTZ R36, R31, R37, R32 ;  /* 0x000000251f247223 */ /* 0x000fe20000010020 */
[-C--:B------:R-:W-:Y:S01]  /*16910*/  FMUL.FTZ R34, R34, R35.reuse ;  /* 0x0000002322227220 */ /* 0x080fe20000410000 */
[----:B------:R-:W-:Y:S02]  /*16920*/  HADD2.F32 R31, -RZ, R12.H1_H1 ;  /* 0x3000000cff1f7230 */ /* 0x000fe40000004100 */
[----:B------:R-:W-:Y:S01]  /*16930*/  FFMA.FTZ R49, R30, R35, -R33 ;  /* 0x000000231e317223 */ /* 0x000fe20000010821 */
[----:B------:R-:W-:-:S02]  /*16940*/  HADD2.F32 R32, -RZ, R5.H0_H0 ;  /* 0x20000005ff207230 */ /* 0x000fc40000004100 */
[----:B------:R-:W-:Y:S01]  /*16950*/  FFMA.FTZ R39, R30, R39, R34 ;  /* 0x000000271e277223 */ /* 0x000fe20000010022 */
[----:B------:R-:W-:Y:S02]  /*16960*/  HADD2.F32 R30, -RZ, R12.H0_H0 ;  /* 0x2000000cff1e7230 */ /* 0x000fe40000004100 */
[----:B------:R-:W-:Y:S01]  /*16970*/  HADD2.F32 R12, -RZ, R7.H0_H0 ;  /* 0x20000007ff0c7230 */ /* 0x000fe20000004100 */
[----:B------:R-:W-:Y:S01]  /*16980*/  F2FP.SATFINITE.E4M3.F32.PACK_AB_MERGE_C R42, R49, R42, RZ ;  /* 0x0000002a312a723e */ /* 0x000fe200048070ff */
[----:B------:R-:W-:Y:S01]  /*16990*/  HADD2.F32 R33, -RZ, R5.H1_H1 ;  /* 0x30000005ff217230 */ /* 0x000fe20000004100 */
[----:B------:R-:W-:Y:S01]  /*169a0*/  F2FP.SATFINITE.E4M3.F32.PACK_AB_MERGE_C R36, R39, R36, RZ ;  /* 0x000000242724723e */ /* 0x000fe200048070ff */
        /* <DEDUP_REMOVED lines=18> */
[----:B------:R-:W-:-:S02]  /*16ad0*/  F2FP.SATFINITE.E4M3.F32.PACK_AB_MERGE_C R6, R37, R34, R42 ;  /* 0x000000222506723e */ /* 0x000fc4000480702a */
[----:B------:R-:W-:Y:S02]  /*16ae0*/  F2FP.SATFINITE.E4M3.F32.PACK_AB_MERGE_C R15, R56, R29, R51 ;  /* 0x0000001d380f723e */ /* 0x000fe40004807033 */
[----:B------:R-:W-:Y:S01]  /*16af0*/  F2FP.SATFINITE.E4M3.F32.PACK_AB_MERGE_C R12, R43, R40, R12 ;  /* 0x000000282b0c723e */ /* 0x000fe2000480700c */
[----:B------:R3:W-:Y:S01]  /*16b00*/  STS.128 [R59+0x14400], R4 ;  /* 0x014400043b007388 */ /* 0x0007e20000000c00 */
[----:B------:R-:W-:-:S05]  /*16b10*/  F2FP.SATFINITE.E4M3.F32.PACK_AB_MERGE_C R14, R30, R35, R36 ;  /* 0x000000231e0e723e */ /* 0x000fca0004807024 */
[----:B------:R3:W-:Y:S02]  /*16b20*/  STS.128 [R0+0x14400], R12 ;  /* 0x0144000c00007388 */ /* 0x0007e40000000c00 */
.L_x_578:
[----:B------:R-:W-:Y:S05]  /*16b30*/  BSYNC B1 ;  /* 0x0000000000017941 */ /* 0x000fea0003800000 */
.L_x_577:
[----:B------:R-:W-:Y:S05]  /*16b40*/  @P2 BRA `(.L_x_559) ;  /* 0x0000000c00dc2947 */ /* 0x000fea0003800000 */
[----:B------:R-:W2:Y:S01]  /*16b50*/  LDL R51, [R1+0x3c] ;  /* 0x00003c0001337983 */ /* 0x000ea20000100800 */
[----:B---3-5:R-:W-:Y:S02]  /*16b60*/  SHF.R.U32.HI R4, RZ, 0x8, R24 ;  /* 0x00000008ff047819 */ /* 0x028fe40000011618 */
[----:B0-----:R-:W-:Y:S02]  /*16b70*/  LOP3.LUT R0, R24, 0xff, RZ, 0xc0, !PT ;  /* 0x000000ff18007812 */ /* 0x001fe400078ec0ff */
[----:B------:R-:W-:Y:S02]  /*16b80*/  SHF.R.U32.HI R12, RZ, 0x8, R26 ;  /* 0x00000008ff0c7819 */ /* 0x000fe4000001161a */
[----:B------:R-:W-:Y:S02]  /*16b90*/  LOP3.LUT R5, R4, 0xff, RZ, 0xc0, !PT ;  /* 0x000000ff04057812 */ /* 0x000fe400078ec0ff */
[----:B------:R-:W-:Y:S02]  /*16ba0*/  LEA.HI R3, R3, R171, RZ, 0x1c ;  /* 0x000000ab03037211 */ /* 0x000fe400078fe0ff */
[----:B------:R-:W-:-:S02]  /*16bb0*/  LOP3.LUT R4, R26, 0xff, RZ, 0xc0, !PT ;  /* 0x000000ff1a047812 */ /* 0x000fc400078ec0ff */
[----:B------:R-:W-:Y:S02]  /*16bc0*/  LOP3.LUT R13, R12, 0xff, RZ, 0xc0, !PT ;  /* 0x000000ff0c0d7812 */ /* 0x000fe400078ec0ff */
[----:B-1----:R-:W-:Y:S02]  /*16bd0*/  PRMT R21, R5, 0x7604, R0 ;  /* 0x0000760405157816 */ /* 0x002fe40000000000 */
[----:B------:R-:W-:Y:S02]  /*16be0*/  SHF.R.S32.HI R0, RZ, 0x1f, R3 ;  /* 0x0000001fff007819 */ /* 0x000fe40000011403 */
[----:B------:R-:W-:Y:S02]  /*16bf0*/  PRMT R29, R13, 0x7604, R4 ;  /* 0x000076040d1d7816 */ /* 0x000fe40000000004 */
[----:B------:R-:W-:Y:S02]  /*16c00*/  LEA.HI R4, R0, R3, RZ, 0x2 ;  /* 0x0000000300047211 */ /* 0x000fe400078f10ff */
[----:B------:R-:W-:-:S02]  /*16c10*/  SHF.L.U32 R0, R3, 0x4, RZ ;  /* 0x0000000403007819 */ /* 0x000fc400000006ff */
[----:B------:R-:W-:Y:S01]  /*16c20*/  SHF.R.U32.HI R7, RZ, 0x8, R25 ;  /* 0x00000008ff077819 */ /* 0x000fe20000011619 */
[----:B------:R-:W-:Y:S01]  /*16c30*/  IMAD.SHL.U32 R4, R4, 0x800, RZ ;  /* 0x0000080004047824 */ /* 0x000fe200078e00ff */
[----:B------:R-:W-:Y:S02]  /*16c40*/  LOP3.LUT R3, R205, 0x30, R0, 0xf8, !PT ;  /* 0x00000030cd037812 */ /* 0x000fe400078ef800 */
[----:B------:R-:W-:Y:S02]  /*16c50*/  LOP3.LUT R6, R25, 0xff, RZ, 0xc0, !PT ;  /* 0x000000ff19067812 */ /* 0x000fe400078ec0ff */
[----:B------:R-:W-:Y:S02]  /*16c60*/  LOP3.LUT R7, R7, 0xff, RZ, 0xc0, !PT ;  /* 0x000000ff07077812 */ /* 0x000fe400078ec0ff */
[----:B------:R-:W-:Y:S02]  /*16c70*/  SHF.R.U32.HI R12, RZ, 0x8, R8 ;  /* 0x00000008ff0c7819 */ /* 0x000fe40000011608 */
[----:B------:R-:W-:-:S02]  /*16c80*/  LOP3.LUT R3, R3, R206, RZ, 0x3c, !PT ;  /* 0x000000ce03037212 */ /* 0x000fc400078e3cff */
[----:B------:R-:W-:Y:S02]  /*16c90*/  LOP3.LUT R0, R4, 0xffffe000, RZ, 0xc0, !PT ;  /* 0xffffe00004007812 */ /* 0x000fe400078ec0ff */
[----:B------:R-:W-:Y:S02]  /*16ca0*/  PRMT R20, R7, 0x7604, R6 ;  /* 0x0000760407147816 */ /* 0x000fe40000000006 */
[----:B------:R-:W-:Y:S02]  /*16cb0*/  LOP3.LUT R7, R8, 0xff, RZ, 0xc0, !PT ;  /* 0x000000ff08077812 */ /* 0x000fe400078ec0ff */
[----:B------:R-:W-:Y:S02]  /*16cc0*/  LOP3.LUT R12, R12, 0xff, RZ, 0xc0, !PT ;  /* 0x000000ff0c0c7812 */ /* 0x000fe400078ec0ff */
[----:B------:R-:W-:Y:S02]  /*16cd0*/  IADD3 R3, R3, R207, R0 ;  /* 0x000000cf03037210 */ /* 0x000fe40007ffe000 */
[----:B------:R-:W-:-:S02]  /*16ce0*/  PRMT R35, R12, 0x7604, R7 ;  /* 0x000076040c237816 */ /* 0x000fc40000000007 */
[----:B------:R-:W-:Y:S01]  /*16cf0*/  SHF.R.U32.HI R6, RZ, 0x8, R27 ;  /* 0x00000008ff067819 */ /* 0x000fe2000001161b */
[----:B------:R-:W-:Y:S01]  /*16d00*/  IMAD.IADD R0, R18, 0x1, R3 ;  /* 0x0000000112007824 */ /* 0x000fe200078e0203 */
[----:B------:R-:W-:Y:S02]  /*16d10*/  SHF.R.U32.HI R12, RZ, 0x8, R9 ;  /* 0x00000008ff0c7819 */ /* 0x000fe40000011609 */
[----:B------:R-:W-:Y:S02]  /*16d20*/  LOP3.LUT R5, R27, 0xff, RZ, 0xc0, !PT ;  /* 0x000000ff1b057812 */ /* 0x000fe400078ec0ff */
[----:B------:R-:W-:Y:S02]  /*16d30*/  LOP3.LUT R6, R6, 0xff, RZ, 0xc0, !PT ;  /* 0x000000ff06067812 */ /* 0x000fe400078ec0ff */
[----:B------:R-:W-:Y:S02]  /*16d40*/  LOP3.LUT R3, R12, 0xff, RZ, 0xc0, !PT ;  /* 0x000000ff0c037812 */ /* 0x000fe400078ec0ff */
[----:B------:R-:W0:Y:S01]  /*16d50*/  LDS.128 R12, [R0+0x14400] ;  /* 0x01440000000c7984 */ /* 0x000e220000000c00 */
[----:B------:R-:W-:-:S02]  /*16d60*/  PRMT R28, R6, 0x7604, R5 ;  /* 0x00007604061c7816 */ /* 0x000fc40000000005 */
[----:B------:R-:W-:Y:S02]  /*16d70*/  SHF.R.U32.HI R34, RZ, 0x8, R11 ;  /* 0x00000008ff227819 */ /* 0x000fe4000001160b */
[----:B------:R-:W-:Y:S02]  /*16d80*/  LOP3.LUT R30, R9, 0xff, RZ, 0xc0, !PT ;  /* 0x000000ff091e7812 */ /* 0x000fe400078ec0ff */
[----:B------:R-:W-:Y:S02]  /*16d90*/  LOP3.LUT R33, R11, 0xff, RZ, 0xc0, !PT ;  /* 0x000000ff0b217812 */ /* 0x000fe400078ec0ff */
[----:B------:R-:W-:Y:S02]  /*16da0*/  LOP3.LUT R34, R34, 0xff, RZ, 0xc0, !PT ;  /* 0x000000ff22227812 */ /* 0x000fe400078ec0ff */
[----:B------:R-:W-:Y:S02]  /*16db0*/  PRMT R30, R3, 0x7604, R30 ;  /* 0x00007604031e7816 */ /* 0x000fe4000000001e */
[----:B------:R-:W-:-:S02]  /*16dc0*/  PRMT R34, R34, 0x7604, R33 ;  /* 0x0000760422227816 */ /* 0x000fc40000000021 */
[----:B------:R-:W-:Y:S02]  /*16dd0*/  SHF.R.U32.HI R32, RZ, 0x8, R10 ;  /* 0x00000008ff207819 */ /* 0x000fe4000001160a */
[----:B------:R-:W-:Y:S02]  /*16de0*/  SHF.R.U32.HI R3, RZ, 0x10, R25 ;  /* 0x00000010ff037819 */ /* 0x000fe40000011619 */
[----:B------:R-:W-:Y:S02]  /*16df0*/  SHF.R.U32.HI R33, RZ, 0x10, R9 ;  /* 0x00000010ff217819 */ /* 0x000fe40000011609 */
[----:B------:R-:W-:Y:S01]  /*16e00*/  SHF.R.U32.HI R41, RZ, 0x10, R11 ;  /* 0x00000010ff297819 */ /* 0x000fe2000001160b */
[----:B------:R-:W-:Y:S01]  /*16e10*/  IMAD.U32 R3, R3, 0x10000, RZ ;  /* 0x0001000003037824 */ /* 0x000fe200078e00ff */
[----:B------:R-:W-:Y:S02]  /*16e20*/  LOP3.LUT R31, R10, 0xff, RZ, 0xc0, !PT ;  /* 0x000000ff0a1f7812 */ /* 0x000fe400078ec0ff */
[----:B------:R-:W-:Y:S01]  /*16e30*/  LOP3.LUT R32, R32, 0xff, RZ, 0xc0, !PT ;  /* 0x000000ff20207812 */ /* 0x000fe200078ec0ff */
[----:B------:R-:W-:Y:S01]  /*16e40*/  IMAD.U32 R41, R41, 0x10000, RZ ;  /* 0x0001000029297824 */ /* 0x000fe200078e00ff */
[----:B------:R-:W-:-:S02]  /*16e50*/  SHF.L.U32 R33, R33, 0x10, RZ ;  /* 0x0000001021217819 */ /* 0x000fc400000006ff */
[----:B----4-:R-:W-:Y:S02]  /*16e60*/  PRMT R37, R32, 0x7604, R31 ;  /* 0x0000760420257816 */ /* 0x010fe4000000001f */
[----:B--2---:R-:W-:Y:S02]  /*16e70*/  LOP3.LUT R39, R30, 0xff0000, R33, 0xf8, !PT ;  /* 0x00ff00001e277812 */ /* 0x004fe400078ef821 */
[----:B------:R-:W-:Y:S02]  /*16e80*/  SHF.R.U32.HI R31, RZ, 0x10, R27 ;  /* 0x00000010ff1f7819 */ /* 0x000fe4000001161b */
[----:B------:R-:W-:Y:S02]  /*16e90*/  LOP3.LUT R21, R21, 0xff0000, R24, 0xf8, !PT ;  /* 0x00ff000015157812 */ /* 0x000fe400078ef818 */
[----:B------:R-:W-:Y:S01]  /*16ea0*/  LOP3.LUT R3, R20, 0xff0000, R3, 0xf8, !PT ;  /* 0x00ff000014037812 */ /* 0x000fe200078ef803 */
[----:B------:R-:W-:Y:S01]  /*16eb0*/  IMAD.U32 R31, R31, 0x10000, RZ ;  /* 0x000100001f1f7824 */ /* 0x000fe200078e00ff */
[----:B------:R-:W-:-:S02]  /*16ec0*/  LOP3.LUT R41, R34, 0xff0000, R41, 0xf8, !PT ;  /* 0x00ff000022297812 */ /* 0x000fc400078ef829 */
[----:B------:R-:W-:Y:S02]  /*16ed0*/  LOP3.LUT R39, R39, 0xff000000, R9, 0xf8, !PT ;  /* 0xff00000027277812 */ /* 0x000fe400078ef809 */
[----:B------:R-:W-:Y:S02]  /*16ee0*/  LOP3.LUT R32, R21, 0xff000000, R24, 0xf8, !PT ;  /* 0xff00000015207812 */ /* 0x000fe400078ef818 */
[----:B------:R-:W-:Y:S02]  /*16ef0*/  LOP3.LUT R33, R3, 0xff000000, R25, 0xf8, !PT ;  /* 0xff00000003217812 */ /* 0x000fe400078ef819 */
[----:B------:R-:W-:Y:S02]  /*16f00*/  LOP3.LUT R21, R35, 0xff0000, R8, 0xf8, !PT ;  /* 0x00ff000023157812 */ /* 0x000fe400078ef808 */
[----:B------:R-:W-:Y:S02]  /*16f10*/  LOP3.LUT R25, R37, 0xff0000, R10, 0xf8, !PT ;  /* 0x00ff000025197812 */ /* 0x000fe400078ef80a */
[----:B------:R-:W-:-:S02]  /*16f20*/  LOP3.LUT R41, R41, 0xff000000, R11, 0xf8, !PT ;  /* 0xff00000029297812 */ /* 0x000fc400078ef80b */
[----:B------:R-:W-:Y:S02]  /*16f30*/  F2FP.F16.E4M3.UNPACK_B R38, R39 ;  /* 0x00000027ff26723e */ /* 0x000fe400020006ff */
[----:B0-----:R-:W-:Y:S02]  /*16f40*/  F2FP.F16.E4M3.UNPACK_B R11, R13 ;  /* 0x0000000dff0b723e */ /* 0x001fe400020006ff */
[----:B------:R-:W-:Y:S01]  /*16f50*/  LOP3.LUT R37, R21, 0xff000000, R8, 0xf8, !PT ;  /* 0xff00000015257812 */ /* 0x000fe200078ef808 */
[--C-:B------:R-:W-:Y:S01]  /*16f60*/  HADD2.F32 R40, -RZ, R38.reuse.H0_H0 ;  /* 0x20000026ff287230 */ /* 0x100fe20000004100 */
[----:B------:R-:W-:Y:S01]  /*16f70*/  LOP3.LUT R31, R28, 0xff0000, R31, 0xf8, !PT ;  /* 0x00ff00001c1f7812 */ /* 0x000fe200078ef81f */
[----:B------:R-:W-:Y:S01]  /*16f80*/  HADD2.F32 R38, -RZ, R38.H1_H1 ;  /* 0x30000026ff267230 */ /* 0x000fe20000004100 */
[----:B------:R-:W-:Y:S02]  /*16f90*/  LOP3.LUT R8, R25, 0xff000000, R10, 0xf8, !PT ;  /* 0xff00000019087812 */ /* 0x000fe400078ef80a */
[----:B------:R-:W-:-:S02]  /*16fa0*/  F2FP.F16.E4M3.UNPACK_B R34, R33 ;  /* 0x00000021ff22723e */ /* 0x000fc400020006ff */
[----:B------:R-:W-:Y:S02]  /*16fb0*/  LOP3.LUT R35, R31, 0xff000000, R27, 0xf8, !PT ;  /* 0xff0000001f237812 */ /* 0x000fe400078ef81b */
[----:B------:R-:W-:Y:S01]  /*16fc0*/  LOP3.LUT R29, R29, 0xff0000, R26, 0xf8, !PT ;  /* 0x00ff00001d1d7812 */ /* 0x000fe200078ef81a */
[--C-:B------:R-:W-:Y:S01]  /*16fd0*/  HADD2.F32 R36, -RZ, R34.reuse.H0_H0 ;  /* 0x20000022ff247230 */ /* 0x100fe20000004100 */
[-C--:B------:R-:W-:Y:S01]  /*16fe0*/  F2FP.F16.E4M3.UNPACK_B R30, R15.reuse ;  /* 0x0000000fff1e723e */ /* 0x080fe200020006ff */
[----:B------:R-:W-:Y:S01]  /*16ff0*/  HADD2.F32 R34, -RZ, R34.H1_H1 ;  /* 0x30000022ff227230 */ /* 0x000fe20000004100 */
[----:B------:R-:W-:Y:S02]  /*17000*/  F2FP.F16.E4M3.UNPACK_B R31, R15.H1 ;  /* 0x0000000fff1f723e */ /* 0x000fe400030006ff */
[-C--:B------:R-:W-:Y:S02]  /*17010*/  F2FP.F16.E4M3.UNPACK_B R15, R12.reuse ;  /* 0x0000000cff0f723e */ /* 0x080fe400020006ff */
[----:B------:R-:W-:-:S02]  /*17020*/  F2FP.F16.E4M3.UNPACK_B R27, R12.H1 ;  /* 0x0000000cff1b723e */ /* 0x000fc400030006ff */
[----:B------:R-:W-:Y:S02]  /*17030*/  F2FP.F16.E4M3.UNPACK_B R28, R13.H1 ;  /* 0x0000000dff1c723e */ /* 0x000fe400030006ff */
[----:B------:R-:W-:Y:S02]  /*17040*/  F2FP.F16.E4M3.UNPACK_B R39, R39.H1 ;  /* 0x00000027ff27723e */ /* 0x000fe400030006ff */
[----:B------:R-:W-:Y:S02]  /*17050*/  F2FP.F16.E4M3.UNPACK_B R33, R33.H1 ;  /* 0x00000021ff21723e */ /* 0x000fe400030006ff */
[----:B------:R-:W-:Y:S02]  /*17060*/  LOP3.LUT R3, R29, 0xff000000, R26, 0xf8, !PT ;  /* 0xff0000001d037812 */ /* 0x000fe400078ef81a */
[----:B------:R-:W-:Y:S01]  /*17070*/  F2FP.F16.E4M3.UNPACK_B R29, R14.H1 ;  /* 0x0000000eff1d723e */ /* 0x000fe200030006ff */
[----:B------:R-:W0:Y:S02]  /*17080*/  LDS.128 R4, [R51+0x14400] ;  /* 0x0144000033047984 */ /* 0x000e240000000c00 */
[----:B0-----:R-:W-:-:S02]  /*17090*/  F2FP.F16.E4M3.UNPACK_B R10, R5 ;  /* 0x00000005ff0a723e */ /* 0x001fc400020006ff */
[----:B------:R-:W-:Y:S01]  /*170a0*/  F2FP.F16.E4M3.UNPACK_B R24, R5.H1 ;  /* 0x00000005ff18723e */ /* 0x000fe200030006ff */
[--C-:B------:R-:W-:Y:S01]  /*170b0*/  HADD2.F32 R5, -RZ, R11.reuse.H0_H0 ;  /* 0x2000000bff057230 */ /* 0x100fe20000004100 */
[-C--:B------:R-:W-:Y:S01]  /*170c0*/  F2FP.F16.E4M3.UNPACK_B R25, R7.reuse ;  /* 0x00000007ff19723e */ /* 0x080fe200020006ff */
[--C-:B------:R-:W-:Y:S01]  /*170d0*/  HADD2.F32 R9, -RZ, R10.reuse.H0_H0 ;  /* 0x2000000aff097230 */ /* 0x100fe20000004100 */
[----:B------:R-:W-:Y:S01]  /*170e0*/  F2FP.F16.E4M3.UNPACK_B R26, R7.H1 ;  /* 0x00000007ff1a723e */ /* 0x000fe200030006ff */
[----:B------:R-:W-:Y:S02]  /*170f0*/  HADD2.F32 R11, -RZ, R11.H1_H1 ;  /* 0x3000000bff0b7230 */ /* 0x000fe40000004100 */
[C---:B------:R-:W-:Y:S01]  /*17100*/  FMUL.FTZ R12, R5.reuse, R40 ;  /* 0x00000028050c7220 */ /* 0x040fe20000410000 */
[----:B------:R-:W-:Y:S01]  /*17110*/  F2FP.F16.E4M3.UNPACK_B R20, R4 ;  /* 0x00000004ff14723e */ /* 0x000fe200020006ff */
[----:B------:R-:W-:Y:S01]  /*17120*/  FMUL.FTZ R13, R5, R36 ;  /* 0x00000024050d7220 */ /* 0x000fe20000410000 */
[----:B------:R-:W-:Y:S01]  /*17130*/  F2FP.F16.E4M3.UNPACK_B R21, R4.H1 ;  /* 0x00000004ff15723e */ /* 0x000fe200030006ff */
[----:B------:R-:W-:Y:S01]  /*17140*/  FFMA.FTZ R5, R9, R36, -R12 ;  /* 0x0000002409057223 */ /* 0x000fe2000001080c */
[-C--:B------:R-:W-:Y:S01]  /*17150*/  F2FP.F16.E4M3.UNPACK_B R4, R6.reuse ;  /* 0x00000006ff04723e */ /* 0x080fe200020006ff */
[----:B------:R-:W-:Y:S01]  /*17160*/  HADD2.F32 R12, -RZ, R10.H1_H1 ;  /* 0x3000000aff0c7230 */ /* 0x000fe20000004100 */
[----:B------:R-:W-:Y:S01]  /*17170*/  F2FP.F16.E4M3.UNPACK_B R7, R6.H1 ;  /* 0x00000006ff07723e */ /* 0x000fe200030006ff */
[----:B------:R-:W-:Y:S01]  /*17180*/  HADD2.F32 R36, -RZ, R39.H0_H0 ;  /* 0x20000027ff247230 */ /* 0x000fe20000004100 */
[----:B------:R-:W-:Y:S01]  /*17190*/  F2FP.F16.E4M3.UNPACK_B R6, R14 ;  /* 0x0000000eff06723e */ /* 0x000fe200020006ff */
[----:B------:R-:W-:-:S02]  /*171a0*/  HADD2.F32 R10, -RZ, R28.H0_H0 ;  /* 0x2000001cff0a7230 */ /* 0x000fc40000004100 */
[C---:B------:R-:W-:Y:S01]  /*171b0*/  FMUL.FTZ R43, R11.reuse, R38 ;  /* 0x000000260b2b7220 */ /* 0x040fe20000410000 */
[----:B------:R-:W-:Y:S02]  /*171c0*/  HADD2.F32 R14, -RZ, R33.H0_H0 ;  /* 0x20000021ff0e7230 */ /* 0x000fe40000004100 */
[----:B------:R-:W-:Y:S01]  /*171d0*/  FMUL.FTZ R11, R11, R34 ;  /* 0x000000220b0b7220 */ /* 0x000fe20000410000 */
[----:B------:R-:W-:Y:S01]  /*171e0*/  FFMA.FTZ R9, R9, R40, R13 ;  /* 0x0000002809097223 */ /* 0x000fe2000001000d */
[C---:B------:R-:W-:Y:S01]  /*171f0*/  FMUL.FTZ R40, R10.reuse, R36 ;  /* 0x000000240a287220 */ /* 0x040fe20000410000 */
[----:B------:R-:W-:Y:S02]  /*17200*/  HADD2.F32 R13, -RZ, R24.H0_H0 ;  /* 0x20000018ff0d7230 */ /* 0x000fe40000004100 */
[----:B------:R-:W-:Y:S01]  /*17210*/  FMUL.FTZ R45, R10, R14 ;  /* 0x0000000e0a2d7220 */ /* 0x000fe20000410000 */
[C---:B------:R-:W-:Y:S01]  /*17220*/  FFMA.FTZ R10, R12.reuse, R34, -R43 ;  /* 0x000000220c0a7223 */ /* 0x040fe2000001082b */
[----:B------:R-:W-:Y:S01]  /*17230*/  FFMA.FTZ R12, R12, R38, R11 ;  /* 0x000000260c0c7223 */ /* 0x000fe2000001000b */
[----:B------:R-:W-:Y:S01]  /*17240*/  F2FP.F16.E4M3.UNPACK_B R38, R41 ;  /* 0x00000029ff26723e */ /* 0x000fe200020006ff */
[----:B------:R-:W-:Y:S01]  /*17250*/  HADD2.F32 R39, -RZ, R39.H1_H1 ;  /* 0x30000027ff277230 */ /* 0x000fe20000004100 */
[----:B------:R-:W-:Y:S01]  /*17260*/  F2FP.F16.E4M3.UNPACK_B R34, R35 ;  /* 0x00000023ff22723e */ /* 0x000fe200020006ff */
[----:B------:R-:W-:-:S02]  /*17270*/  HADD2.F32 R28, -RZ, R28.H1_H1 ;  /* 0x3000001cff1c7230 */ /* 0x000fc40000004100 */
[C---:B------:R-:W-:Y:S01]  /*17280*/  FFMA.FTZ R11, R13.reuse, R14, -R40 ;  /* 0x0000000e0d0b7223 */ /* 0x040fe20000010828 */
[----:B------:R-:W-:Y:S02]  /*17290*/  HADD2.F32 R33, -RZ, R33.H1_H1 ;  /* 0x30000021ff217230 */ /* 0x000fe40000004100 */
[----:B------:R-:W-:Y:S01]  /*172a0*/  FFMA.FTZ R45, R13, R36, R45 ;  /* 0x000000240d2d7223 */ /* 0x000fe2000001002d */
[----:B------:R-:W-:Y:S02]  /*172b0*/  HADD2.F32 R24, -RZ, R24.H1_H1 ;  /* 0x30000018ff187230 */ /* 0x000fe40000004100 */
[C---:B------:R-:W-:Y:S01]  /*172c0*/  FMUL.FTZ R43, R28.reuse, R39 ;  /* 0x000000271c2b7220 */ /* 0x040fe20000410000 */
[----:B------:R-:W-:Y:S02]  /*172d0*/  HADD2.F32 R40, -RZ, R38.H0_H0 ;  /* 0x20000026ff287230 */ /* 0x000fe40000004100 */
[----:B------:R-:W-:Y:S01]  /*172e0*/  FMUL.FTZ R28, R28, R33 ;  /* 0x000000211c1c7220 */ /* 0x000fe20000410000 */
[----:B------:R-:W-:Y:S01]  /*172f0*/  HADD2.F32 R14, -RZ, R30.H0_H0 ;  /* 0x2000001eff0e7230 */ /* 0x000fe20000004100 */
[----:B------:R-:W-:Y:S01]  /*17300*/  F2FP.F16.E4M3.UNPACK_B R35, R35.H1 ;  /* 0x00000023ff23723e */ /* 0x000fe200030006ff */
[----:B------:R-:W-:Y:S01]  /*17310*/  HADD2.F32 R36, -RZ, R34.H0_H0 ;  /* 0x20000022ff247230 */ /* 0x000fe20000004100 */
[----:B------:R-:W-:Y:S01]  /*17320*/  F2FP.F16.E4M3.UNPACK_B R41, R41.H1 ;  /* 0x00000029ff29723e */ /* 0x000fe200030006ff */
[----:B------:R-:W-:-:S02]  /*17330*/  HADD2.F32 R13, -RZ, R25.H0_H0 ;  /* 0x20000019ff0d7230 */ /* 0x000fc40000004100 */
[----:B------:R-:W-:Y:S01]  /*17340*/  FMUL.FTZ R48, R14, R40 ;  /* 0x000000280e307220 */ /* 0x000fe20000410000 */
[----:B------:R-:W-:Y:S01]  /*17350*/  FFMA.FTZ R42, R24, R33, -R43 ;  /* 0x00000021182a7223 */ /* 0x000fe2000001082b */
[-C--:B------:R-:W-:Y:S01]  /*17360*/  FMUL.FTZ R47, R14, R36.reuse ;  /* 0x000000240e2f7220 */ /* 0x080fe20000410000 */
[----:B------:R-:W-:Y:S01]  /*17370*/  FFMA.FTZ R46, R24, R39, R28 ;  /* 0x00000027182e7223 */ /* 0x000fe2000001001c */
[----:B------:R-:W-:Y:S02]  /*17380*/  HADD2.F32 R34, -RZ, R34.H1_H1 ;  /* 0x30000022ff227230 */ /* 0x000fe40000004100 */
[C---:B------:R-:W-:Y:S01]  /*17390*/  FFMA.FTZ R48, R13.reuse, R36, -R48 ;  /* 0x000000240d307223 */ /* 0x040fe20000010830 */
[----:B------:R-:W-:Y:S02]  /*173a0*/  HADD2.F32 R38, -RZ, R38.H1_H1 ;  /* 0x30000026ff267230 */ /* 0x000fe40000004100 */
[----:B------:R-:W-:Y:S01]  /*173b0*/  FFMA.FTZ R47, R13, R40, R47 ;  /* 0x000000280d2f7223 */ /* 0x000fe2000001002f */
[----:B------:R-:W-:Y:S01]  /*173c0*/  HADD2.F32 R30, -RZ, R30.H1_H1 ;  /* 0x3000001eff1e7230 */ /* 0x000fe20000004100 */
[----:B------:R-:W-:Y:S01]  /*173d0*/  F2FP.SATFINITE.E4M3.F32.PACK_AB_MERGE_C R11, R42, R11, RZ ;  /* 0x0000000b2a0b723e */ /* 0x000fe200048070ff */
[----:B------:R-:W-:Y:S01]  /*173e0*/  HADD2.F32 R14, -RZ, R31.H0_H0 ;  /* 0x2000001fff0e7230 */ /* 0x000fe20000004100 */
[----:B------:R-:W-:Y:S01]  /*173f0*/  F2FP.SATFINITE.E4M3.F32.PACK_AB_MERGE_C R45, R46, R45, RZ ;  /* 0x0000002d2e2d723e */ /* 0x000fe200048070ff */
[----:B------:R-:W-:-:S02]  /*17400*/  HADD2.F32 R24, -RZ, R35.H0_H0 ;  /* 0x20000023ff187230 */ /* 0x000fc40000004100 */
[C---:B------:R-:W-:Y:S01]  /*17410*/  FMUL.FTZ R36, R30.reuse, R38 ;  /* 0x000000261e247220 */ /* 0x040fe20000410000 */
[----:B------:R-:W-:Y:S02]  /*17420*/  HADD2.F32 R28, -RZ, R41.H0_H0 ;  /* 0x20000029ff1c7230 */ /* 0x000fe40000004100 */
[----:B------:R-:W-:Y:S01]  /*17430*/  FMUL.FTZ R33, R30, R34 ;  /* 0x000000221e217220 */ /* 0x000fe20000410000 */
[----:B------:R-:W-:Y:S02]  /*17440*/  HADD2.F32 R13, -RZ, R26.H0_H0 ;  /* 0x2000001aff0d7230 */ /* 0x000fe40000004100 */
[C---:B------:R-:W-:Y:S01]  /*17450*/  FMUL.FTZ R49, R14.reuse, R24 ;  /* 0x000000180e317220 */ /* 0x040fe20000410000 */
[----:B------:R-:W-:Y:S02]  /*17460*/  HADD2.F32 R25, -RZ, R25.H1_H1 ;  /* 0x30000019ff197230 */ /* 0x000fe40000004100 */
[----:B------:R-:W-:Y:S01]  /*17470*/  FMUL.FTZ R30, R14, R28 ;  /* 0x0000001c0e1e7220 */ /* 0x000fe20000410000 */
[----:B------:R-:W-:-:S02]  /*17480*/  HADD2.F32 R35, -RZ, R35.H1_H1 ;  /* 0x30000023ff237230 */ /* 0x000fc40000004100 */
[C---:B------:R-:W-:Y:S01]  /*17490*/  FFMA.FTZ R49, R13.reuse, R28, R49 ;  /* 0x0000001c0d317223 */ /* 0x040fe20000010031 */
[-C--:B------:R-:W-:Y:S01]  /*174a0*/  F2FP.F16.E4M3.UNPACK_B R28, R37.reuse.H1 ;  /* 0x00000025ff1c723e */ /* 0x080fe200030006ff */
[----:B------:R-:W-:Y:S01]  /*174b0*/  FFMA.FTZ R43, R13, R24, -R30 ;  /* 0x000000180d2b7223 */ /* 0x000fe2000001081e */
[----:B------:R-:W-:Y:S01]  /*174c0*/  HADD2.F32 R41, -RZ, R41.H1_H1 ;  /* 0x30000029ff297230 */ /* 0x000fe20000004100 */
[----:B------:R-:W-:Y:S01]  /*174d0*/  F2FP.F16.E4M3.UNPACK_B R24, R32.H1 ;  /* 0x00000020ff18723e */ /* 0x000fe200030006ff */
[----:B------:R-:W-:Y:S02]  /*174e0*/  HADD2.F32 R31, -RZ, R31.H1_H1 ;  /* 0x3000001fff1f7230 */ /* 0x000fe40000004100 */
[C---:B------:R-:W-:Y:S01]  /*174f0*/  FFMA.FTZ R39, R25.reuse, R34, -R36 ;  /* 0x0000002219277223 */ /* 0x040fe20000010824 */
[----:B------:R-:W-:Y:S01]  /*17500*/  FFMA.FTZ R40, R25, R38, R33 ;  /* 0x0000002619287223 */ /* 0x000fe20000010021 */
[----:B------:R-:W-:Y:S01]  /*17510*/  HADD2.F32 R26, -RZ, R26.H1_H1 ;  /* 0x3000001aff1a7230 */ /* 0x000fe20000004100 */
[----:B------:R-:W-:Y:S01]  /*17520*/  F2FP.F16.E4M3.UNPACK_B R37, R37 ;  /* 0x00000025ff25723e */ /* 0x000fe200020006ff */
[----:B------:R-:W-:-:S02]  /*17530*/  HADD2.F32 R30, -RZ, R28.H0_H0 ;  /* 0x2000001cff1e7230 */ /* 0x000fc40000004100 */
[C---:B------:R-:W-:Y:S01]  /*17540*/  FMUL.FTZ R33, R31.reuse, R41 ;  /* 0x000000291f217220 */ /* 0x040fe20000410000 */
[--C-:B------:R-:W-:Y:S02]  /*17550*/  HADD2.F32 R14, -RZ, R27.reuse.H0_H0 ;  /* 0x2000001bff0e7230 */ /* 0x100fe40000004100 */
[-C--:B------:R-:W-:Y:S01]  /*17560*/  FMUL.FTZ R36, R31, R35.reuse ;  /* 0x000000231f247220 */ /* 0x080fe20000410000 */
[----:B------:R-:W-:Y:S02]  /*17570*/  HADD2.F32 R25, -RZ, R24.H0_H0 ;  /* 0x20000018ff197230 */ /* 0x000fe40000004100 */
[----:B------:R-:W-:Y:S01]  /*17580*/  FFMA.FTZ R50, R26, R35, -R33 ;  /* 0x000000231a327223 */ /* 0x000fe20000010821 */
[----:B------:R-:W-:Y:S02]  /*17590*/  HADD2.F32 R28, -RZ, R28.H1_H1 ;  /* 0x3000001cff1c7230 */ /* 0x000fe40000004100 */
[----:B------:R-:W-:Y:S01]  /*175a0*/  FMUL.FTZ R34, R14, R30 ;  /* 0x0000001e0e227220 */ /* 0x000fe20000410000 */
[----:B------:R-:W-:-:S02]  /*175b0*/  HADD2.F32 R27, -RZ, R27.H1_H1 ;  /* 0x3000001bff1b7230 */ /* 0x000fc40000004100 */
[----:B------:R-:W-:Y:S01]  /*175c0*/  FFMA.FTZ R52, R26, R41, R36 ;  /* 0x000000291a347223 */ /* 0x000fe20000010024 */
[----:B------:R-:W-:Y:S01]  /*175d0*/  HADD2.F32 R24, -RZ, R24.H1_H1 ;  /* 0x30000018ff187230 */ /* 0x000fe20000004100 */
[----:B------:R-:W-:Y:S01]  /*175e0*/  F2FP.F16.E4M3.UNPACK_B R32, R32 ;  /* 0x00000020ff20723e */ /* 0x000fe200020006ff */
[--C-:B------:R-:W-:Y:S02]  /*175f0*/  HADD2.F32 R13, -RZ, R21.reuse.H0_H0 ;  /* 0x20000015ff0d7230 */ /* 0x100fe40000004100 */
[C---:B------:R-:W-:Y:S01]  /*17600*/  FMUL.FTZ R26, R27.reuse, R28 ;  /* 0x0000001c1b1a7220 */ /* 0x040fe20000410000 */
[----:B------:R-:W-:Y:S02]  /*17610*/  HADD2.F32 R21, -RZ, R21.H1_H1 ;  /* 0x30000015ff157230 */ /* 0x000fe40000004100 */
[----:B------:R-:W-:Y:S01]  /*17620*/  FMUL.FTZ R27, R27, R24 ;  /* 0x000000181b1b7220 */ /* 0x000fe20000410000 */
[-C--:B------:R-:W-:Y:S01]  /*17630*/  FMUL.FTZ R31, R14, R25.reuse ;  /* 0x000000190e1f7220 */ /* 0x080fe20000410000 */
[----:B------:R-:W-:Y:S01]  /*17640*/  FFMA.FTZ R34, R13, R25, -R34 ;  /* 0x000000190d227223 */ /* 0x000fe20000010822 */
[----:B------:R-:W-:-:S02]  /*17650*/  HADD2.F32 R25, -RZ, R37.H0_H0 ;  /* 0x20000025ff197230 */ /* 0x000fc40000004100 */
[C---:B------:R-:W-:Y:S01]  /*17660*/  FFMA.FTZ R33, R21.reuse, R24, -R26 ;  /* 0x0000001815217223 */ /* 0x040fe2000001081a */
[----:B------:R-:W-:Y:S02]  /*17670*/  HADD2.F32 R14, -RZ, R15.H0_H0 ;  /* 0x2000000fff0e7230 */ /* 0x000fe40000004100 */
[----:B------:R-:W-:Y:S01]  /*17680*/  FFMA.FTZ R35, R21, R28, R27 ;  /* 0x0000001c15237223 */ /* 0x000fe2000001001b */
[----:B------:R-:W-:Y:S02]  /*17690*/  HADD2.F32 R21, -RZ, R32.H0_H0 ;  /* 0x20000020ff157230 */ /* 0x000fe40000004100 */
[----:B------:R-:W-:Y:S01]  /*176a0*/  FFMA.FTZ R30, R13, R30, R31 ;  /* 0x0000001e0d1e7223 */ /* 0x000fe2000001001f */
[----:B------:R-:W-:Y:S02]  /*176b0*/  HADD2.F32 R13, -RZ, R20.H0_H0 ;  /* 0x20000014ff0d7230 */ /* 0x000fe40000004100 */
[----:B------:R-:W-:Y:S01]  /*176c0*/  FMUL.FTZ R24, R14, R25 ;  /* 0x000000190e187220 */ /* 0x000fe20000410000 */
[----:B------:R-:W-:-:S02]  /*176d0*/  HADD2.F32 R37, -RZ, R37.H1_H1 ;  /* 0x30000025ff257230 */ /* 0x000fc40000004100 */
[-C--:B------:R-:W-:Y:S01]  /*176e0*/  FMUL.FTZ R14, R14, R21.reuse ;  /* 0x000000150e0e7220 */ /* 0x080fe20000410000 */
[----:B------:R-:W-:Y:S02]  /*176f0*/  HADD2.F32 R15, -RZ, R15.H1_H1 ;  /* 0x3000000fff0f7230 */ /* 0x000fe40000004100 */
[C---:B------:R-:W-:Y:S01]  /*17700*/  FFMA.FTZ R27, R13.reuse, R21, -R24 ;  /* 0x000000150d1b7223 */ /* 0x040fe20000010818 */
[----:B------:R-:W-:Y:S01]  /*17710*/  HADD2.F32 R32, -RZ, R32.H1_H1 ;  /* 0x30000020ff207230 */ /* 0x000fe20000004100 */
[----:B------:R-:W-:Y:S01]  /*17720*/  F2FP.F16.E4M3.UNPACK_B R21, R8.H1 ;  /* 0x00000008ff15723e */ /* 0x000fe200030006ff */
[----:B------:R-:W-:Y:S01]  /*17730*/  FFMA.FTZ R25, R13, R25, R14 ;  /* 0x000000190d197223 */ /* 0x000fe2000001000e */
[----:B------:R-:W-:Y:S01]  /*17740*/  HADD2.F32 R20, -RZ, R20.H1_H1 ;  /* 0x30000014ff147230 */ /* 0x000fe20000004100 */
[----:B------:R-:W-:Y:S01]  /*17750*/  F2FP.F16.E4M3.UNPACK_B R13, R3.H1 ;  /* 0x00000003ff0d723e */ /* 0x000fe200030006ff */
[C---:B------:R-:W-:Y:S01]  /*17760*/  FMUL.FTZ R31, R15.reuse, R37 ;  /* 0x000000250f1f7220 */ /* 0x040fe20000410000 */
[----:B------:R-:W-:Y:S01]  /*17770*/  FMUL.FTZ R26, R15, R32 ;  /* 0x000000200f1a7220 */ /* 0x000fe20000410000 */
[----:B------:R-:W-:Y:S01]  /*17780*/  HADD2.F32 R24, -RZ, R21.H0_H0 ;  /* 0x20000015ff187230 */ /* 0x000fe20000004100 */
[----:B------:R-:W-:Y:S01]  /*17790*/  F2FP.F16.E4M3.UNPACK_B R3, R3 ;  /* 0x00000003ff03723e */ /* 0x000fe200020006ff */
[----:B------:R-:W-:-:S02]  /*177a0*/  HADD2.F32 R14, -RZ, R29.H0_H0 ;  /* 0x2000001dff0e7230 */ /* 0x000fc40000004100 */
[C---:B------:R-:W-:Y:S01]  /*177b0*/  FFMA.FTZ R32, R20.reuse, R32, -R31 ;  /* 0x0000002014207223 */ /* 0x040fe2000001081f */
[----:B------:R-:W-:Y:S01]  /*177c0*/  FFMA.FTZ R28, R20, R37, R26 ;  /* 0x00000025141c7223 */ /* 0x000fe2000001001a */
[--C-:B------:R-:W-:Y:S01]  /*177d0*/  HADD2.F32 R15, -RZ, R13.reuse.H0_H0 ;  /* 0x2000000dff0f7230 */ /* 0x100fe20000004100 */
[----:B------:R-:W-:Y:S01]  /*177e0*/  F2FP.SATFINITE.E4M3.F32.PACK_AB_MERGE_C R49, R52, R49, RZ ;  /* 0x000000313431723e */ /* 0x000fe200048070ff */
[----:B------:R-:W-:Y:S02]  /*177f0*/  HADD2.F32 R20, -RZ, R13.H1_H1 ;  /* 0x3000000dff147230 */ /* 0x000fe40000004100 */
[C---:B------:R-:W-:Y:S01]  /*17800*/  FMUL.FTZ R36, R14.reuse, R24 ;  /* 0x000000180e247220 */ /* 0x040fe20000410000 */
[----:B------:R-:W-:Y:S02]  /*17810*/  HADD2.F32 R13, -RZ, R7.H0_H0 ;  /* 0x20000007ff0d7230 */ /* 0x000fe40000004100 */
[----:B------:R-:W-:Y:S01]  /*17820*/  FMUL.FTZ R14, R14, R15 ;  /* 0x0000000f0e0e7220 */ /* 0x000fe20000410000 */
[----:B------:R-:W-:Y:S01]  /*17830*/  HADD2.F32 R26, -RZ, R21.H1_H1 ;  /* 0x30000015ff1a7230 */ /* 0x000fe20000004100 */
[----:B------:R-:W-:Y:S01]  /*17840*/  F2FP.SATFINITE.E4M3.F32.PACK_AB_MERGE_C R5, R10, R5, R11 ;  /* 0x000000050a05723e */ /* 0x000fe2000480700b */
[----:B------:R-:W-:-:S02]  /*17850*/  HADD2.F32 R29, -RZ, R29.H1_H1 ;  /* 0x3000001dff1d7230 */ /* 0x000fc40000004100 */
[----:B------:R-:W-:Y:S01]  /*17860*/  FFMA.FTZ R36, R13, R15, -R36 ;  /* 0x0000000f0d247223 */ /* 0x000fe20000010824 */
[----:B------:R-:W-:Y:S01]  /*17870*/  HADD2.F32 R7, -RZ, R7.H1_H1 ;  /* 0x30000007ff077230 */ /* 0x000fe20000004100 */
[----:B------:R-:W-:Y:S01]  /*17880*/  F2FP.SATFINITE.E4M3.F32.PACK_AB_MERGE_C R9, R12, R9, R45 ;  /* 0x000000090c09723e */ /* 0x000fe2000480702d */
[C---:B------:R-:W-:Y:S01]  /*17890*/  FMUL.FTZ R38, R29.reuse, R26 ;  /* 0x0000001a1d267220 */ /* 0x040fe20000410000 */
[----:B------:R-:W-:Y:S01]  /*178a0*/  FMUL.FTZ R15, R29, R20 ;  /* 0x000000141d0f7220 */ /* 0x000fe20000410000 */
[----:B------:R-:W-:Y:S01]  /*178b0*/  FFMA.FTZ R29, R13, R24, R14 ;  /* 0x000000180d1d7223 */ /* 0x000fe2000001000e */
[----:B------:R-:W-:Y:S01]  /*178c0*/  F2FP.F16.E4M3.UNPACK_B R14, R8 ;  /* 0x00000008ff0e723e */ /* 0x000fe200020006ff */
[C---:B------:R-:W-:Y:S01]  /*178d0*/  FFMA.FTZ R31, R7.reuse, R20, -R38 ;  /* 0x00000014071f7223 */ /* 0x040fe20000010826 */
[----:B------:R-:W-:Y:S01]  /*178e0*/  FFMA.FTZ R26, R7, R26, R15 ;  /* 0x0000001a071a7223 */ /* 0x000fe2000001000f */
[----:B------:R-:W-:Y:S01]  /*178f0*/  HADD2.F32 R7, -RZ, R6.H0_H0 ;  /* 0x20000006ff077230 */ /* 0x000fe20000004100 */
[----:B------:R-:W-:Y:S01]  /*17900*/  F2FP.SATFINITE.E4M3.F32.PACK_AB_MERGE_C R11, R40, R47, R49 ;  /* 0x0000002f280b723e */ /* 0x000fe20004807031 */
[----:B------:R-:W-:Y:S01]  /*17910*/  HADD2.F32 R20, -RZ, R14.H0_H0 ;  /* 0x2000000eff147230 */ /* 0x000fe20000004100 */
[----:B------:R-:W-:Y:S01]  /*17920*/  F2FP.SATFINITE.E4M3.F32.PACK_AB_MERGE_C R31, R31, R36, RZ ;  /* 0x000000241f1f723e */ /* 0x000fe200048070ff */
[--C-:B------:R-:W-:Y:S01]  /*17930*/  HADD2.F32 R8, -RZ, R3.reuse.H0_H0 ;  /* 0x20000003ff087230 */ /* 0x100fe20000004100 */
[----:B------:R-:W-:Y:S01]  /*17940*/  F2FP.SATFINITE.E4M3.F32.PACK_AB_MERGE_C R26, R26, R29, RZ ;  /* 0x0000001d1a1a723e */ /* 0x000fe200048070ff */
[----:B------:R-:W-:-:S02]  /*17950*/  HADD2.F32 R13, -RZ, R3.H1_H1 ;  /* 0x30000003ff0d7230 */ /* 0x000fc40000004100 */
[----:B------:R-:W-:Y:S02]  /*17960*/  HADD2.F32 R15, -RZ, R14.H1_H1 ;  /* 0x3000000eff0f7230 */ /* 0x000fe40000004100 */
[C---:B------:R-:W-:Y:S01]  /*17970*/  FMUL.FTZ R14, R7.reuse, R20 ;  /* 0x00000014070e7220 */ /* 0x040fe20000410000 */
[----:B------:R-:W-:Y:S02]  /*17980*/  HADD2.F32 R6, -RZ, R6.H1_H1 ;  /* 0x30000006ff067230 */ /* 0x000fe40000004100 */
[-C--:B------:R-:W-:Y:S01]  /*17990*/  FMUL.FTZ R7, R7, R8.reuse ;  /* 0x0000000807077220 */ /* 0x080fe20000410000 */
[--C-:B------:R-:W-:Y:S02]  /*179a0*/  HADD2.F32 R3, -RZ, R4.reuse.H0_H0 ;  /* 0x20000004ff037230 */ /* 0x100fe40000004100 */
[----:B------:R-:W-:Y:S02]  /*179b0*/  HADD2.F32 R4, -RZ, R4.H1_H1 ;  /* 0x30000004ff047230 */ /* 0x000fe40000004100 */
[C---:B------:R-:W-:Y:S01]  /*179c0*/  FMUL.FTZ R21, R6.reuse, R15 ;  /* 0x0000000f06157220 */ /* 0x040fe20000410000 */
        /* <DEDUP_REMOVED lines=8> */
[----:B------:R-:W-:Y:S02]  /*17a50*/  F2FP.SATFINITE.E4M3.F32.PACK_AB_MERGE_C R7, R39, R48, R7 ;  /* 0x000000302707723e */ /* 0x000fe40004807007 */
[----:B------:R-:W-:Y:S02]  /*17a60*/  F2FP.SATFINITE.E4M3.F32.PACK_AB_MERGE_C R4, R32, R27, R4 ;  /* 0x0000001b2004723e */ /* 0x000fe40004807004 */
[----:B------:R-:W-:Y:S02]  /*17a70*/  F2FP.SATFINITE.E4M3.F32.PACK_AB_MERGE_C R6, R21, R6, R31 ;  /* 0x000000061506723e */ /* 0x000fe4000480701f */
[----:B------:R-:W-:-:S02]  /*17a80*/  F2FP.SATFINITE.E4M3.F32.PACK_AB_MERGE_C R8, R28, R25, R8 ;  /* 0x000000191c08723e */ /* 0x000fc40004807008 */
[----:B------:R-:W-:Y:S01]  /*17a90*/  F2FP.SATFINITE.E4M3.F32.PACK_AB_MERGE_C R10, R24, R3, R26 ;  /* 0x00000003180a723e */ /* 0x000fe2000480701a */
[----:B------:R0:W-:Y:S04]  /*17aa0*/  STS.128 [R51+0x14400], R4 ;  /* 0x0144000433007388 */ /* 0x0001e80000000c00 */
[----:B------:R0:W-:Y:S02]  /*17ab0*/  STS.128 [R0+0x14400], R8 ;  /* 0x0144000800007388 */ /* 0x0001e40000000c00 */
.L_x_559:
[----:B------:R-:W-:Y:S05]  /*17ac0*/  BSYNC B0 ;  /* 0x0000000000007941 */ /* 0x000fea0003800000 */
.L_x_552:
[----:B------:R-:W-:Y:S01]  /*17ad0*/  @!PT LDS RZ, [RZ] ;  /* 0x00000000fffff984 */ /* 0x000fe20000000800 */
[----:B------:R-:W-:Y:S01]  /*17ae0*/  @!PT LDS RZ, [RZ] ;  /* 0x00000000fffff984 */ /* 0x000fe20000000800 */
[----:B------:R-:W-:Y:S01]  /*17af0*/  @!PT LDS RZ, [RZ] ;  /* 0x00000000fffff984 */ /* 0x000fe20000000800 */
[----:B------:R-:W-:Y:S01]  /*17b00*/  @!PT LDS RZ, [RZ] ;  /* 0x00000000fffff984 */ /* 0x000fe20000000800 */
[----:B------:R1:W-:Y:S06]  /*17b10*/  MEMBAR.ALL.CTA ;  /* 0x0000000000007992 */ /* 0x0003ec0000008000 */
[----:B-1----:R-:W1:Y:S01]  /*17b20*/  FENCE.VIEW.ASYNC.S ;  /* 0x00000000000073c6 */ /* 0x002e620000000000 */
[----:B------:R-:W-:Y:S05]  /*17b30*/  WARPSYNC.ALL ;  /* 0x0000000000007948 */ /* 0x000fea0003800000 */
[----:B-1----:R-:W-:Y:S06]  /*17b40*/  BAR.SYNC.DEFER_BLOCKING 0xd, 0x100 ;  /* 0x0344000000007b1d */ /* 0x002fec0000010000 */
.L_x_550:
[----:B0--3--:R-:W-:-:S05]  /*17b50*/  IMAD.U32 R0, RZ, RZ, UR48 ;  /* 0x00000030ff007e24 */ /* 0x009fca000f8e00ff */
[----:B------:R-:W-:-:S13]  /*17b60*/  ISETP.NE.AND P0, PT, R0, 0x3, PT ;  /* 0x000000030000780c */ /* 0x000fda0003f05270 */
[----:B------:R-:W-:Y:S05]  /*17b70*/  @!P0 BRA `(.L_x_579) ;  /* 0x0000000000048947 */ /* 0x000fea0003800000 */
[----:B------:R-:W-:Y:S01]  /*17b80*/  BPT.TRAP 0x1 ;  /* 0x000000040000795c */ /* 0x000fe20000300000 */
.L_x_579:
[----:B------:R-:W-:Y:S01]  /*17b90*/  IMAD R0, R202, 0x8, R18 ;  /* 0x00000008ca007824 */ /* 0x000fe200078e0212 */
[----:B-1----:R-:W-:-:S04]  /*17ba0*/  SHF.L.U32 R3, R208, 0x1f, RZ ;  /* 0x0000001fd0037819 */ /* 0x002fc800000006ff */
[----:B------:R0:W1:Y:S01]  /*17bb0*/  SYNCS.PHASECHK.TRANS64.TRYWAIT P1, [R0+URZ+0x29830], R3 ;  /* 0x02983003000075a7 */ /* 0x000062000802017f */
[----:B------:R-:W-:Y:S05]  /*17bc0*/  @!P0 BRA `(.L_x_580) ;  /* 0x0000000000048947 */ /* 0x000fea0003800000 */
[----:B------:R-:W-:Y:S01]  /*17bd0*/  BPT.TRAP 0x1 ;  /* 0x000000040000795c */ /* 0x000fe20000300000 */
.L_x_580:
[----:B-----5:R-:W-:Y:S01]  /*17be0*/  IMAD.MOV.U32 R25, RZ, RZ, RZ ;  /* 0x000000ffff197224 */ /* 0x020fe200078e00ff */
[----:B-1----:R-:W-:Y:S06]  /*17bf0*/  @P1 BRA `(.L_x_581) ;  /* 0x0000000000081947 */ /* 0x002fec0003800000 */
[----:B------:R-:W1:Y:S02]  /*17c00*/  SYNCS.PHASECHK.TRANS64.TRYWAIT P1, [R0+URZ+0x29830], R3 ;  /* 0x02983003000075a7 */ /* 0x000e64000802017f */
[----:B-1----:R-:W-:Y:S05]  /*17c10*/  @!P1 BRA `(.L_x_582) ;  /* 0x0000014400d09947 */ /* 0x002fea0003800000 */
.L_x_581:
[----:B------:R-:W-:Y:S05]  /*17c20*/  WARPSYNC.ALL ;  /* 0x0000000000007948 */ /* 0x000fea0003800000 */
[----:B01----:R-:W-:Y:S01]  /*17c30*/  IADD3 R3, R18, 0x1a400, RZ ;  /* 0x0001a40012037810 */ /* 0x003fe20007ffe0ff */
[----:B------:R-:W-:Y:S01]  /*17c40*/  IMAD.MOV.U32 R5, RZ, RZ, -0x7fffffe0 ;  /* 0x80000020ff057424 */ /* 0x000fe200078e00ff */
[----:B------:R-:W-:Y:S01]  /*17c50*/  R2UR UR28, R44 ;  /* 0x000000002c1c72ca */ /* 0x000fe200000e0000 */
[----:B------:R-:W-:Y:S01]  /*17c60*/  WARPGROUP.ARRIVE ;  /* 0x00000000000079c5 */ /* 0x000fe20000000000 */
[----:B------:R-:W-:Y:S01]  /*17c70*/  SHF.R.U32.HI R3, RZ, 0x4, R3 ;  /* 0x00000004ff037819 */ /* 0x000fe20000011603 */
[----:B------:R-:W-:Y:S01]  /*17c80*/  UMOV UR29, 0x80000020 ;  /* 0x80000020001d7882 */ /* 0x000fe20000000000 */
[----:B------:R-:W-:Y:S01]  /*17c90*/  R2UR UR31, R5 ;  /* 0x00000000051f72ca */ /* 0x000fe200000e0000 */
[----:B------:R-:W-:Y:S01]  /*17ca0*/  IMAD.MOV.U32 R7, RZ, RZ, -0x7fffffe0 ;  /* 0x80000020ff077424 */ /* 0x000fe200078e00ff */
[----:B------:R-:W-:Y:S01]  /*17cb0*/  LOP3.LUT R3, R3, 0x3fff, RZ, 0xc0, !PT ;  /* 0x00003fff03037812 */ /* 0x000fe200078ec0ff */
[----:B------:R-:W-:Y:S01]  /*17cc0*/  UMOV UR5, UR29 ;  /* 0x0000001d00057c82 */ /* 0x000fe20008000000 */
[----:B------:R-:W-:Y:S01]  /*17cd0*/  IMAD.MOV.U32 R11, RZ, RZ, -0x7fffffe0 ;  /* 0x80000020ff0b7424 */ /* 0x000fe200078e00ff */
[----:B------:R-:W-:Y:S01]  /*17ce0*/  UMOV UR9, UR29 ;  /* 0x0000001d00097c82 */ /* 0x000fe20008000000 */
[----:B------:R-:W-:Y:S01]  /*17cf0*/  LOP3.LUT R9, R3, 0x10000, RZ, 0xfc, !PT ;  /* 0x0001000003097812 */ /* 0x000fe200078efcff */
[----:B------:R-:W-:Y:S01]  /*17d00*/  UMOV UR13, UR29 ;  /* 0x0000001d000d7c82 */ /* 0x000fe20008000000 */
[----:B------:R-:W-:Y:S01]  /*17d10*/  R2UR UR7, R7 ;  /* 0x00000000070772ca */ /* 0x000fe200000e0000 */
[----:B------:R-:W-:Y:S01]  /*17d20*/  ULOP3.LUT UR28, UR28, 0x10000, URZ, 0xfc, !UPT ;  /* 0x000100001c1c7892 */ /* 0x000fe2000f8efc3f */
[----:B------:R-:W-:Y:S01]  /*17d30*/  R2UR UR11, R11 ;  /* 0x000000000b0b72ca */ /* 0x000fe200000e0000 */
[----:B----4-:R-:W-:Y:S01]  /*17d40*/  IMAD R4, R202, 0x780, R9 ;  /* 0x00000780ca047824 */ /* 0x010fe200078e0209 */
[----:B------:R-:W-:Y:S01]  /*17d50*/  R2UR UR15, R7 ;  /* 0x00000000070f72ca */ /* 0x000fe200000e0000 */
[----:B------:R-:W-:Y:S01]  /*17d60*/  UMOV UR17, UR29 ;  /* 0x0000001d00117c82 */ /* 0x000fe20008000000 */
[----:B------:R-:W-:Y:S01]  /*17d70*/  R2UR UR19, R11 ;  /* 0x000000000b1372ca */ /* 0x000fe200000e0000 */
[C---:B------:R-:W-:Y:S01]  /*17d80*/  VIADD R6, R4.reuse, 0x80 ;  /* 0x0000008004067836 */ /* 0x040fe20000000000 */
[C---:B------:R-:W-:Y:S01]  /*17d90*/  R2UR UR30, R4.reuse ;  /* 0x00000000041e72ca */ /* 0x040fe200000e0000 */
[----:B------:R-:W-:Y:S01]  /*17da0*/  UMOV UR4, UR28 ;  /* 0x0000001c00047c82 */ /* 0x000fe20008000000 */
[----:B------:R-:W-:Y:S01]  /*17db0*/  VIADD R10, R4, 0x100 ;  /* 0x00000100040a7836 */ /* 0x000fe20000000000 */
[----:B------:R-:W-:Y:S01]  /*17dc0*/  UMOV UR8, UR28 ;  /* 0x0000001c00087c82 */ /* 0x000fe20008000000 */
[----:B------:R-:W-:Y:S01]  /*17dd0*/  R2UR UR6, R6 ;  /* 0x00000000060672ca */ /* 0x000fe200000e0000 */
[----:B------:R-:W-:Y:S01]  /*17de0*/  UMOV UR12, UR28 ;  /* 0x0000001c000c7c82 */ /* 0x000fe20008000000 */
[----:B------:R-:W-:Y:S01]  /*17df0*/  IADD3 R6, R4, 0x180, RZ ;  /* 0x0000018004067810 */ /* 0x000fe20007ffe0ff */
[----:B------:R-:W-:Y:S01]  /*17e00*/  UMOV UR16, UR28 ;  /* 0x0000001c00107c82 */ /* 0x000fe20008000000 */
[----:B------:R-:W-:Y:S01]  /*17e10*/  R2UR UR10, R10 ;  /* 0x000000000a0a72ca */ /* 0x000fe200000e0000 */
[----:B------:R-:W-:Y:S01]  /*17e20*/  VIADD R10, R4, 0x200 ;  /* 0x00000200040a7836 */ /* 0x000fe20000000000 */
[----:B------:R-:W-:Y:S01]  /*17e30*/  R2UR UR14, R6 ;  /* 0x00000000060e72ca */ /* 0x000fe200000e0000 */
[----:B------:R-:W-:Y:S01]  /*17e40*/  VIADD R6, R4, 0x2 ;  /* 0x0000000204067836 */ /* 0x000fe20000000000 */
[----:B------:R-:W-:-:S02]  /*17e50*/  UIADD3 UR44, UR28, 0x2, URZ ;  /* 0x000000021c2c7890 */ /* 0x000fc4000fffe03f */
[----:B------:R-:W-:Y:S01]  /*17e60*/  QGMMA.64x32x32.F32.E4M3.E4M3 R92, gdesc[UR28], RZ, !UPT, gsb0 ;  /* 0x006000001c5c79f3 */ /* 0x000fe2000c0008ff */
[----:B------:R-:W-:Y:S01]  /*17e70*/  R2UR UR18, R10 ;  /* 0x000000000a1272ca */ /* 0x000fe200000e0000 */
[----:B------:R-:W-:Y:S01]  /*17e80*/  IMAD.MOV.U32 R7, RZ, RZ, -0x7fffffe0 ;  /* 0x80000020ff077424 */ /* 0x000fe200078e00ff */
[----:B------:R-:W-:Y:S01]  /*17e90*/  R2UR UR46, R6 ;  /* 0x00000000062e72ca */ /* 0x000fe200000e0000 */
[----:B------:R-:W-:Y:S01]  /*17ea0*/  UMOV UR45, 0x80000020 ;  /* 0x80000020002d7882 */ /* 0x000fe20000000000 */
[C---:B------:R-:W-:Y:S01]  /*17eb0*/  VIADD R10, R4.reuse, 0x82 ;  /* 0x00000082040a7836 */ /* 0x040fe20000000000 */
[C---:B------:R-:W-:Y:S01]  /*17ec0*/  IADD3 R12, R4.reuse, 0x102, RZ ;  /* 0x00000102040c7810 */ /* 0x040fe20007ffe0ff */
[----:B------:R-:W-:Y:S01]  /*17ed0*/  IMAD.MOV.U32 R11, RZ, RZ, -0x7fffffe0 ;  /* 0x80000020ff0b7424 */ /* 0x000fe200078e00ff */
[----:B------:R-:W-:Y:S01]  /*17ee0*/  R2UR UR47, R7 ;  /* 0x00000000072f72ca */ /* 0x000fe200000e0000 */
[----:B------:R-:W-:Y:S02]  /*17ef0*/  IMAD.MOV.U32 R13, RZ, RZ, -0x7fffffe0 ;  /* 0x80000020ff0d7424 */ /* 0x000fe400078e00ff */
[----:B------:R-:W-:-:S02]  /*17f00*/  VIADD R6, R4, 0x182 ;  /* 0x0000018204067836 */ /* 0x000fc40000000000 */
[----:B------:R-:W-:Y:S02]  /*17f10*/  IMAD.MOV.U32 R7, RZ, RZ, -0x7fffffe0 ;  /* 0x80000020ff077424 */ /* 0x000fe400078e00ff */
[----:B------:R-:W-:-:S05]  /*17f20*/  IMAD.MOV.U32 R5, RZ, RZ, -0x7fffffe0 ;  /* 0x80000020ff057424 */ /* 0x000fca00078e00ff */
[----:B------:R-:W-:Y:S01]  /*17f30*/  R2UR UR43, R5 ;  /* 0x00000000052b72ca */ /* 0x000fe200000e0000 */
[----:B------:R-:W-:Y:S02]  /*17f40*/  WARPGROUP.DEPBAR.LE gsb0, 0x0 ;  /* 0x00008000000079c5 */ /* 0x000fe40000010000 */
[----:B------:R-:W-:-:S06]  /*17f50*/  WARPGROUP.ARRIVE ;  /* 0x00000000000079c5 */ /* 0x000fcc0000000000 */
[----:B------:R-:W-:Y:S01]  /*17f60*/  QGMMA.64x32x32.F32.E4M3.E4M3 R76, gdesc[UR4], RZ, !UPT, gsb0 ;  /* 0x00600000044c79f3 */ /* 0x000fe2000c0008ff */
[----:B------:R-:W-:Y:S01]  /*17f70*/  R2UR UR6, R10 ;  /* 0x000000000a0672ca */ /* 0x000fe200000e0000 */
[----:B------:R-:W-:Y:S01]  /*17f80*/  UMOV UR4, UR44 ;  /* 0x0000002c00047c82 */ /* 0x000fe20008000000 */
[----:B------:R-:W-:Y:S01]  /*17f90*/  R2UR UR7, R11 ;  /* 0x000000000b0772ca */ /* 0x000fe200000e0000 */
[----:B------:R-:W-:Y:S01]  /*17fa0*/  UMOV UR5, UR45 ;  /* 0x0000002d00057c82 */ /* 0x000fe20008000000 */
[----:B------:R-:W-:Y:S01]  /*17fb0*/  IMAD.MOV.U32 R11, RZ, RZ, -0x7fffffe0 ;  /* 0x80000020ff0b7424 */ /* 0x000fe200078e00ff */
[----:B------:R-:W-:Y:S01]  /*17fc0*/  IADD3 R10, R4, 0x202, RZ ;  /* 0x00000202040a7810 */ /* 0x000fe20007ffe0ff */
        /* <DEDUP_REMOVED lines=16> */
[----:B------:R-:W-:Y:S02]  /*180d0*/  VIADD R6, R4, 0x280 ;  /* 0x0000028004067836 */ /* 0x000fe40000000000 */
[----:B------:R-:W-:Y:S01]  /*180e0*/  IMAD.MOV.U32 R7, RZ, RZ, -0x7fffffe0 ;  /* 0x80000020ff077424 */ /* 0x000fe200078e00ff */
[----:B------:R-:W-:Y:S02]  /*180f0*/  WARPGROUP.DEPBAR.LE gsb0, 0x0 ;  /* 0x00008000000079c5 */ /* 0x000fe40000010000 */
[----:B--2---:R-:W-:-:S06]  /*18100*/  WARPGROUP.ARRIVE ;  /* 0x00000000000079c5 */ /* 0x004fcc0000000000 */
        /* <DEDUP_REMOVED lines=8> */
[----:B------:R-:W-:-:S06]  /*18190*/  WARPGROUP.ARRIVE ;  /* 0x00000000000079c5 */ /* 0x000fcc0000000000 */
[----:B------:R-:W-:Y:S03]  /*181a0*/  QGMMA.64x32x32.F32.E4M3.E4M3 R92, gdesc[UR44], R92, gsb0 ;  /* 0x006000002c5c79f3 */ /* 0x000fe6000800085c */
[----:B------:R-:W-:Y:S02]  /*181b0*/  WARPGROUP.DEPBAR.LE gsb0, 0x0 ;  /* 0x00008000000079c5 */ /* 0x000fe40000010000 */
[----:B------:R-:W-:-:S06]  /*181c0*/  WARPGROUP.ARRIVE ;  /* 0x00000000000079c5 */ /* 0x000fcc0000000000 */
[----:B------:R-:W-:Y:S01]  /*181d0*/  QGMMA.64x32x32.F32.E4M3.E4M3 R76, gdesc[UR4], R76, gsb0 ;  /* 0x00600000044c79f3 */ /* 0x000fe2000800084c */
[----:B------:R-:W-:Y:S01]  /*181e0*/  R2UR UR6, R6 ;  /* 0x00000000060672ca */ /* 0x000fe200000e0000 */
[----:B------:R-:W-:Y:S01]  /*181f0*/  UIADD3 UR4, UR28, 0x200, URZ ;  /* 0x000002001c047890 */ /* 0x000fe2000fffe03f */
[----:B------:R-:W-:Y:S01]  /*18200*/  R2UR UR7, R7 ;  /* 0x00000000070772ca */ /* 0x000fe200000e0000 */
[----:B------:R-:W-:Y:S01]  /*18210*/  UMOV UR5, 0x80000020 ;  /* 0x8000002000057882 */ /* 0x000fe20000000000 */
[----:B------:R-:W-:Y:S01]  /*18220*/  VIADD R6, R4, 0x400 ;  /* 0x0000040004067836 */ /* 0x000fe20000000000 */
[----:B------:R-:W-:Y:S01]  /*18230*/  UMOV UR21, UR5 ;  /* 0x0000000500157c82 */ /* 0x000fe20008000000 */
[----:B------:R-:W-:Y:S02]  /*18240*/  IMAD.MOV.U32 R7, RZ, RZ, -0x7fffffe0 ;  /* 0x80000020ff077424 */ /* 0x000fe400078e00ff */
[----:B------:R-:W-:Y:S01]  /*18250*/  UMOV UR20, UR4 ;  /* 0x0000000400147c82 */ /* 0x000fe20008000000 */
[----:B------:R-:W-:-:S02]  /*18260*/  WARPGROUP.DEPBAR.LE gsb0, 0x0 ;  /* 0x00008000000079c5 */ /* 0x000fc40000010000 */
[----:B------:R-:W-:-:S06]  /*18270*/  WARPGROUP.ARRIVE ;  /* 0x00000000000079c5 */ /* 0x000fcc0000000000 */
[----:B------:R-:W-:Y:S01]  /*18280*/  QGMMA.64x32x32.F32.E4M3.E4M3 R60, gdesc[UR8], R60, gsb0 ;  /* 0x00600000083c79f3 */ /* 0x000fe2000800083c */
[----:B------:R-:W-:Y:S01]  /*18290*/  R2UR UR10, R10 ;  /* 0x000000000a0a72ca */ /* 0x000fe200000e0000 */
[----:B------:R-:W-:Y:S01]  /*182a0*/  UMOV UR8, UR4 ;  /* 0x0000000400087c82 */ /* 0x000fe20008000000 */
[----:B------:R-:W-:Y:S01]  /*182b0*/  R2UR UR11, R11 ;  /* 0x000000000b0b72ca */ /* 0x000fe200000e0000 */
[----:B------:R-:W-:Y:S01]  /*182c0*/  UMOV UR9, UR5 ;  /* 0x0000000500097c82 */ /* 0x000fe20008000000 */
[----:B------:R-:W-:Y:S01]  /*182d0*/  IMAD.MOV.U32 R11, RZ, RZ, -0x7fffffe0 ;  /* 0x80000020ff0b7424 */ /* 0x000fe200078e00ff */
[----:B------:R-:W-:-:S04]  /*182e0*/  IADD3 R10, R4, 0x480, RZ ;  /* 0x00000480040a7810 */ /* 0x000fc80007ffe0ff */
[----:B------:R-:W-:Y:S01]  /*182f0*/  R2UR UR22, R10 ;  /* 0x000000000a1672ca */ /* 0x000fe200000e0000 */
[----:B------:R-:W-:Y:S01]  /*18300*/  VIADD R10, R4, 0x302 ;  /* 0x00000302040a7836 */ /* 0x000fe20000000000 */
[----:B------:R-:W-:Y:S01]  /*18310*/  R2UR UR23, R11 ;  /* 0x000000000b1772ca */ /* 0x000fe200000e0000 */
[----:B------:R-:W-:Y:S01]  /*18320*/  IMAD.MOV.U32 R11, RZ, RZ, -0x7fffffe0 ;  /* 0x80000020ff0b7424 */ /* 0x000fe200078e00ff */
[----:B------:R-:W-:Y:S02]  /*18330*/  WARPGROUP.DEPBAR.LE gsb0, 0x0 ;  /* 0x00008000000079c5 */ /* 0x000fe40000010000 */
[----:B------:R-:W-:-:S06]  /*18340*/  WARPGROUP.ARRIVE ;  /* 0x00000000000079c5 */ /* 0x000fcc0000000000 */
[----:B------:R-:W-:Y:S01]  /*18350*/  QGMMA.64x32x32.F32.E4M3.E4M3 R44, gdesc[UR12], R44, gsb0 ;  /* 0x006000000c2c79f3 */ /* 0x000fe2000800082c */
        /* <DEDUP_REMOVED lines=8> */
[----:B------:R-:W-:Y:S01]  /*183e0*/  QGMMA.64x32x32.F32.E4M3.E4M3 R28, gdesc[UR16], R28, gsb0 ;  /* 0x00600000101c79f3 */ /* 0x000fe2000800081c */
        /* <DEDUP_REMOVED lines=106> */
[C---:B------:R-:W-:Y:S01]  /*18a90*/  VIADD R6, R4.reuse, 0x682 ;  /* 0x0000068204067836 */ /* 0x040fe20000000000 */
[----:B------:R-:W-:Y:S01]  /*18aa0*/  IADD3 R4, R4, 0x702, RZ ;  /* 0x0000070204047810 */ /* 0x000fe20007ffe0ff */
[----:B------:R-:W-:Y:S01]  /*18ab0*/  IMAD.MOV.U32 R7, RZ, RZ, -0x7fffffe0 ;  /* 0x80000020ff077424 */ /* 0x000fe200078e00ff */
[----:B------:R-:W-:Y:S01]  /*18ac0*/  UMOV UR41, UR17 ;  /* 0x0000001100297c82 */ /* 0x000fe20008000000 */
[----:B------:R-:W-:Y:S01]  /*18ad0*/  UMOV UR40, UR16 ;  /* 0x0000001000287c82 */ /* 0x000fe20008000000 */
[----:B------:R-:W-:Y:S01]  /*18ae0*/  R2UR UR42, R4 ;  /* 0x00000000042a72ca */ /* 0x000fe200000e0000 */
[----:B------:R-:W-:-:S02]  /*18af0*/  WARPGROUP.DEPBAR.LE gsb0, 0x0 ;  /* 0x00008000000079c5 */ /* 0x000fc40000010000 */
[----:B------:R-:W-:-:S06]  /*18b00*/  WARPGROUP.ARRIVE ;  /* 0x00000000000079c5 */ /* 0x000fcc0000000000 */
[----:B------:R-:W-:Y:S01]  /*18b10*/  QGMMA.64x32x32.F32.E4M3.E4M3 R60, gdesc[UR20], R60, gsb0 ;  /* 0x00600000143c79f3 */ /* 0x000fe2000800083c */
[----:B------:R-:W-:Y:S01]  /*18b20*/  R2UR UR22, R10 ;  /* 0x000000000a1672ca */ /* 0x000fe200000e0000 */
[----:B------:R-:W-:Y:S01]  /*18b30*/  UMOV UR20, UR16 ;  /* 0x0000001000147c82 */ /* 0x000fe20008000000 */
[----:B------:R-:W-:Y:S01]  /*18b40*/  R2UR UR23, R11 ;  /* 0x000000000b1772ca */ /* 0x000fe200000e0000 */
[----:B------:R-:W-:Y:S01]  /*18b50*/  UMOV UR21, UR17 ;  /* 0x0000001100157c82 */ /* 0x000fe20008000000 */
[----:B------:R-:W-:Y:S02]  /*18b60*/  WARPGROUP.DEPBAR.LE gsb0, 0x0 ;  /* 0x00008000000079c5 */ /* 0x000fe40000010000 */
        /* <DEDUP_REMOVED lines=29> */
[----:B------:R-:W-:Y:S05]  /*18d40*/  @!P0 BRA `(.L_x_583) ;  /* 0x0000000000048947 */ /* 0x000fea0003800000 */
[----:B------:R-:W-:Y:S01]  /*18d50*/  BPT.TRAP 0x1 ;  /* 0x000000040000795c */ /* 0x000fe20000300000 */
.L_x_583:
[----:B------:R-:W-:Y:S02]  /*18d60*/  IADD3 R4, R159, 0xa0, -R218 ;  /* 0x000000a09f047810 */ /* 0x000fe40007ffe8da */
[----:B------:R-:W-:-:S03]  /*18d70*/  P2R R6, PR, RZ, 0x1 ;  /* 0x00000001ff067803 */ /* 0x000fc60000000000 */
        /* <DEDUP_REMOVED lines=12> */
[----:B------:R-:W-:-:S02]  /*18e40*/  FSEL R3, R94, -INF , P2 ;  /* 0xff8000005e037808 */ /* 0x000fc40001000000 */
[----:B------:R-:W-:Y:S02]  /*18e50*/  ISETP.GT.AND P2, PT, R4, 0x11, PT ;  /* 0x000000110400780c */ /* 0x000fe40003f44270 */
[----:B------:R-:W-:Y:S02]  /*18e60*/  FSEL R27, R100, -INF , P1 ;  /* 0xff800000641b7808 */ /* 0x000fe40000800000 */
[----:B------:R-:W-:Y:S02]  /*18e70*/  FMNMX.FTZ R8, R97, R8, !PT ;  /* 0x0000000861087209 */ /* 0x000fe40007810000 */
        /* <DEDUP_REMOVED lines=36> */
[----:B------:R-:W-:Y:S01]  /*190c0*/  FSEL R77, R82, -INF , P2 ;  /* 0xff800000524d7808 */ /* 0x000fe20001000000 */
[----:B------:R-:W-:Y:S01]  /*190d0*/  IMAD.U32 R82, RZ, RZ, UR38 ;  /* 0x00000026ff527e24 */ /* 0x000fe2000f8e00ff */
[----:B------:R-:W-:Y:S02]  /*190e0*/  ISETP.GT.AND P2, PT, R4, 0x39, PT ;  /* 0x000000390400780c */ /* 0x000fe40003f44270 */
[----:B------:R-:W-:-:S02]  /*190f0*/  FSEL R121, R88, -INF , P1 ;  /* 0xff80000058797808 */ /* 0x000fc40000800000 */
[----:B------:R-:W-:Y:S02]  /*19100*/  FMNMX.FTZ R8, R85, R8, !PT ;  /* 0x0000000855087209 */ /* 0x000fe40007810000 */
[----:B------:R-:W-:Y:S02]  /*19110*/  FSEL R83, R83, -INF , P5 ;  /* 0xff80000053537808 */ /* 0x000fe40002800000 */
[----:B------:R-:W-:Y:S02]  /*19120*/  ISETP.GT.AND P5, PT, R4, 0x40, PT ;  /* 0x000000400400780c */ /* 0x000fe40003fa4270 */
[----:B------:R-:W-:Y:S02]  /*19130*/  FSEL R123, R89, -INF , P2 ;  /* 0xff800000597b7808 */ /* 0x000fe40001000000 */
[----:B------:R-:W-:Y:S02]  /*19140*/  FMNMX.FTZ R8, R121, R8, !PT ;  /* 0x0000000879087209 */ /* 0x000fe40007810000 */
[----:B------:R-:W-:Y:S01]  /*19150*/  FSEL R81, R86, -INF , P4 ;  /* 0xff80000056517808 */ /* 0x000fe20002000000 */
[----:B------:R-:W-:Y:S01]  /*19160*/  IMAD.MOV.U32 R86, RZ, RZ, R25 ;  /* 0x000000ffff567224 */ /* 0x000fe200078e0019 */
        /* <DEDUP_REMOVED lines=74> */
[----:B------:R-:W-:Y:S02]  /*19610*/  FMNMX.FTZ R89, R46, R89, !PT ;  /* 0x000000592e597209 */ /* 0x000fe40007810000 */
[----:B------:R-:W-:Y:S02]  /*19620*/  ISETP.GT.AND P3, PT, R4, 0x90, PT ;  /* 0x000000900400780c */ /* 0x000fe40003f64270 */
[----:B------:R-:W-:Y:S02]  /*19630*/  FSEL R51, R51, -INF , P4 ;  /* 0xff80000033337808 */ /* 0x000fe40002000000 */
[----:B------:R-:W-:Y:S02]  /*19640*/  FSEL R36, R36, -INF , P3 ;  /* 0xff80000024247808 */ /* 0x000fe40001800000 */
[----:B------:R-:W-:-:S02]  /*19650*/  FMNMX.FTZ R89, R44, R89, !PT ;  /* 0x000000592c597209 */ /* 0x000fc40007810000 */
[----:B------:R-:W-:Y:S02]  /*19660*/  ISETP.GT.AND P4, PT, R4, 0x91, PT ;  /* 0x000000910400780c */ /* 0x000fe40003f84270 */
[----:B------:R-:W-:Y:S02]  /*19670*/  FSEL R53, R50, -INF , P5 ;  /* 0xff80000032357808 */ /* 0x000fe40002800000 */
[----:B------:R-:W-:Y:S02]  /*19680*/  FSEL R32, R37, -INF , P4 ;  /* 0xff80000025207808 */ /* 0x000fe40002000000 */
[----:B------:R-:W-:Y:S02]  /*19690*/  FMNMX.FTZ R89, R36, R89, !PT ;  /* 0x0000005924597209 */ /* 0x000fe40007810000 */
[----:B------:R-:W-:Y:S02]  /*196a0*/  ISETP.GT.AND P5, PT, R4, 0x98, PT ;  /* 0x000000980400780c */ /* 0x000fe40003fa4270 */
[----:B------:R-:W-:-:S02]  /*196b0*/  FMNMX.FTZ R8, R32, R89, !PT ;  /* 0x0000005920087209 */ /* 0x000fc40007810000 */
[----:B------:R-:W-:Y:S02]  /*196c0*/  FSEL R165, R40, -INF , P5 ;  /* 0xff80000028a57808 */ /* 0x000fe40002800000 */
[----:B------:R-:W-:Y:S02]  /*196d0*/  ISETP.GT.AND P6, PT, R4, 0x99, PT ;  /* 0x000000990400780c */ /* 0x000fe40003fc4270 */
[----:B------:R-:W-:Y:S02]  /*196e0*/  FMNMX.FTZ R8, R165, R8, !PT ;  /* 0x00000008a5087209 */ /* 0x000fe40007810000 */
[----:B------:R-:W-:Y:S02]  /*196f0*/  FSEL R163, R41, -INF , P6 ;  /* 0xff80000029a37808 */ /* 0x000fe40003000000 */
[----:B------:R-:W-:Y:S02]  /*19700*/  P2R R14, PR, RZ, 0x4 ;  /* 0x00000004ff0e7803 */ /* 0x000fe40000000000 */
[----:B------:R-:W-:-:S02]  /*19710*/  FMNMX.FTZ R8, R163, R8, !PT ;  /* 0x00000008a3087209 */ /* 0x000fc40007810000 */
[----:B------:R-:W-:Y:S02]  /*19720*/  P2R R20, PR, RZ, 0x2 ;  /* 0x00000002ff147803 */ /* 0x000fe40000000000 */
[----:B------:R-:W-:Y:S01]  /*19730*/  ISETP.GT.AND P1, PT, R4, 0x79, PT ;  /* 0x000000790400780c */ /* 0x000fe20003f24270 */
[----:B------:R-:W0:Y:S01]  /*19740*/  SHFL.BFLY PT, R33, R8, 0x2, 0x1f ;  /* 0x0c401f0008217f89 */ /* 0x000e2200000e0000 */
[----:B------:R-:W-:Y:S02]  /*19750*/  P2R R24, PR, RZ, 0x1 ;  /* 0x00000001ff187803 */ /* 0x000fe40000000000 */
[----:B------:R-:W-:Y:S02]  /*19760*/  FSEL R59, R59, -INF , P1 ;  /* 0xff8000003b3b7808 */ /* 0x000fe40000800000 */
[----:B------:R-:W-:Y:S02]  /*19770*/  ISETP.NE.AND P1, PT, R20, RZ, PT ;  /* 0x000000ff1400720c */ /* 0x000fe40003f25270 */
[----:B------:R-:W-:-:S02]  /*19780*/  ISETP.GT.AND P0, PT, R4, 0x80, PT ;  /* 0x000000800400780c */ /* 0x000fc40003f04270 */
[----:B------:R-:W-:Y:S02]  /*19790*/  FSEL R37, R34, -INF , P1 ;  /* 0xff80000022257808 */ /* 0x000fe40000800000 */
[----:B------:R-:W-:Y:S02]  /*197a0*/  FSEL R39, R39, -INF , P4 ;  /* 0xff80000027277808 */ /* 0x000fe40002000000 */
[----:B------:R-:W-:Y:S02]  /*197b0*/  FSEL R43, R43, -INF , P6 ;  /* 0xff8000002b2b7808 */ /* 0x000fe40003000000 */
[----:B0-----:R-:W-:-:S05]  /*197c0*/  FMNMX.FTZ R12, R8, R33, !PT ;  /* 0x00000021080c7209 */ /* 0x001fca0007810000 */
[----:B------:R-:W0:Y:S02]  /*197d0*/  SHFL.BFLY PT, R33, R12, 0x1, 0x1f ;  /* 0x0c201f000c217f89 */ /* 0x000e2400000e0000 */
[----:B0-----:R-:W-:Y:S02]  /*197e0*/  FMNMX.FTZ R10, R12, R33, !PT ;  /* 0x000000210c0a7209 */ /* 0x001fe40007810000 */
[----:B------:R-:W-:Y:S02]  /*197f0*/  FSEL R33, R30, -INF , P0 ;  /* 0xff8000001e217808 */ /* 0x000fe40000000000 */
[----:B------:R-:W-:Y:S01]  /*19800*/  FSETP.NEU.FTZ.AND P2, PT, R10, -INF , PT ;  /* 0xff8000000a00780b */ /* 0x000fe20003f5d000 */
[----:B------:R-:W-:-:S01]  /*19810*/  FFMA.FTZ R167, R2, R10, -8 ;  /* 0xc100000002a77423 */ /* 0x000fc2000001000a */
[----:B------:R-:W-:-:S04]  /*19820*/  ISETP.NE.AND P0, PT, R24, RZ, PT ;  /* 0x000000ff1800720c */ /* 0x000fc80003f05270 */
[----:B------:R-:W-:Y:S02]  /*19830*/  FSEL R167, R167, RZ, P2 ;  /* 0x000000ffa7a77208 */ /* 0x000fe40001000000 */
[----:B------:R-:W-:Y:S02]  /*19840*/  ISETP.NE.AND P2, PT, R14, RZ, PT ;  /* 0x000000ff0e00720c */ /* 0x000fe40003f45270 */
[----:B------:R-:W-:Y:S01]  /*19850*/  FMNMX.FTZ R14, R3, R95, !PT ;  /* 0x0000005f030e7209 */ /* 0x000fe20007810000 */
[----:B------:R-:W-:-:S01]  /*19860*/  FFMA.FTZ R24, R2, R115, -R167 ;  /* 0x0000007302187223 */ /* 0x000fc200000108a7 */
[----:B------:R-:W-:Y:S01]  /*19870*/  FSEL R31, R31, -INF , P0 ;  /* 0xff8000001f1f7808 */ /* 0x000fe20000000000 */
[----:B------:R-:W-:-:S01]  /*19880*/  FFMA.FTZ R119, R2, R119, -R167 ;  /* 0x0000007702777223 */ /* 0x000fc200000108a7 */
[----:B------:R-:W-:Y:S01]  /*19890*/  FMNMX.FTZ R14, R5, R14, !PT ;  /* 0x0000000e050e7209 */ /* 0x000fe20007810000 */
[----:B------:R-:W-:-:S01]  /*198a0*/  FFMA.FTZ R4, R2, R11, -R167 ;  /* 0x0000000b02047223 */ /* 0x000fc200000108a7 */
[----:B------:R-:W-:Y:S01]  /*198b0*/  ISETP.NE.AND P0, PT, R6, RZ, PT ;  /* 0x000000ff0600720c */ /* 0x000fe20003f05270 */
[----:B------:R-:W-:-:S01]  /*198c0*/  FFMA.FTZ R6, R2, R21, -R167 ;  /* 0x0000001502067223 */ /* 0x000fc200000108a7 */
[----:B------:R-:W-:Y:S01]  /*198d0*/  FMNMX.FTZ R20, R99, R14, !PT ;  /* 0x0000000e63147209 */ /* 0x000fe20007810000 */
[----:B------:R-:W-:-:S01]  /*198e0*/  FFMA.FTZ R21, R2, R97, -R167 ;  /* 0x0000006102157223 */ /* 0x000fc200000108a7 */
[----:B------:R-:W-:Y:S01]  /*198f0*/  FSEL R115, R35, -INF , P2 ;  /* 0xff80000023737808 */ /* 0x000fe20001000000 */
[----:B------:R-:W-:-:S01]  /*19900*/  FFMA.FTZ R97, R2, R117, -R167 ;  /* 0x0000007502617223 */ /* 0x000fc200000108a7 */
[----:B------:R-:W-:Y:S01]  /*19910*/  FMNMX.FTZ R20, R7, R20, !PT ;  /* 0x0000001407147209 */ /* 0x000fe20007810000 */
[----:B------:R-:W-:-:S01]  /*19920*/  FFMA.FTZ R41, R2, R93, -R167 ;  /* 0x0000005d02297223 */ /* 0x000fc200000108a7 */
[----:B------:R-:W-:Y:S01]  /*19930*/  FSEL R117, R38, -INF , P3 ;  /* 0xff80000026757808 */ /* 0x000fe20001800000 */
[----:B------:R-:W-:-:S01]  /*19940*/  FFMA.FTZ R34, R2, R129, -R167 ;  /* 0x0000008102227223 */ /* 0x000fc200000108a7 */
[----:B------:R-:W-:Y:S01]  /*19950*/  FMNMX.FTZ R20, R103, R20, !PT ;  /* 0x0000001467147209 */ /* 0x000fe20007810000 */
[----:B------:R-:W-:-:S01]  /*19960*/  FFMA.FTZ R129, R2, R44, -R167 ;  /* 0x0000002c02817223 */ /* 0x000fc200000108a7 */
[----:B------:R-:W-:Y:S01]  /*19970*/  MUFU.EX2 R4, R4 ;  /* 0x0000000400047308 */ /* 0x000fe20000000800 */
[----:B------:R-:W-:-:S01]  /*19980*/  FFMA.FTZ R8, R2, R27, -R167 ;  /* 0x0000001b02087223 */ /* 0x000fc200000108a7 */
[----:B------:R-:W-:Y:S01]  /*19990*/  FMNMX.FTZ R20, R13, R20, !PT ;  /* 0x000000140d147209 */ /* 0x000fe20007810000 */
[----:B------:R-:W-:-:S01]  /*199a0*/  FFMA.FTZ R27, R2, R101, -R167 ;  /* 0x00000065021b7223 */ /* 0x000fc200000108a7 */
[C-C-:B------:R-:W-:Y:S01]  /*199b0*/  FFMA.FTZ R12, R2.reuse, R109, -R167.reuse ;  /* 0x0000006d020c7223 */ /* 0x140fe200000108a7 */
        /* <DEDUP_REMOVED lines=19> */
[----:B------:R0:W-:Y:S01]  /*19af0*/  MUFU.EX2 R20, R119 ;  /* 0x0000007700147308 */ /* 0x0001e20000000800 */
[----:B------:R-:W-:-:S01]  /*19b00*/  FFMA.FTZ R35, R2, R143, -R167 ;  /* 0x0000008f02237223 */ /* 0x000fc200000108a7 */
[----:B------:R-:W-:Y:S01]  /*19b10*/  FMNMX.FTZ R26, R81, R26, !PT ;  /* 0x0000001a511a7209 */ /* 0x000fe20007810000 */
[----:B------:R-:W-:-:S01]  /*19b20*/  FFMA.FTZ R38, R2, R135, -R167 ;  /* 0x0000008702267223 */ /* 0x000fc200000108a7 */
[C-C-:B------:R-:W-:Y:S01]  /*19b30*/  FFMA.FTZ R121, R2.reuse, R141, -R167.reuse ;  /* 0x0000008d02797223 */ /* 0x140fe200000108a7 */
[----:B------:R-:W-:-:S01]  /*19b40*/  FFMA.FTZ R123, R2, R153, -R167 ;  /* 0x00000099027b7223 */ /* 0x000fc200000108a7 */
[----:B------:R-:W-:Y:S01]  /*19b50*/  FMNMX.FTZ R26, R87, R26, !PT ;  /* 0x0000001a571a7209 */ /* 0x000fe20007810000 */
[----:B------:R-:W-:-:S01]  /*19b60*/  FFMA.FTZ R50, R2, R155, -R167 ;  /* 0x0000009b02327223 */ /* 0x000fc200000108a7 */
[----:B------:R-:W1:Y:S01]  /*19b70*/  MUFU.EX2 R21, R21 ;  /* 0x0000001500157308 */ /* 0x000e620000000800 */
[----:B0-----:R-:W-:Y:S01]  /*19b80*/  FSEL R119, R42, -INF , P5 ;  /* 0xff8000002a777808 */ /* 0x001fe20002800000 */
[C-C-:B------:R-:W-:Y:S01]  /*19b90*/  FFMA.FTZ R42, R2.reuse, R137, -R167.reuse ;  /* 0x00000089022a7223 */ /* 0x140fe200000108a7 */
[----:B------:R-:W-:Y:S01]  /*19ba0*/  FMNMX.FTZ R26, R61, R26, !PT ;  /* 0x0000001a3d1a7209 */ /* 0x000fe20007810000 */
[C-C-:B------:R-:W-:Y:S01]  /*19bb0*/  FFMA.FTZ R46, R2.reuse, R46, -R167.reuse ;  /* 0x0000002e022e7223 */ /* 0x140fe200000108a7 */
[----:B------:R-:W-:-:S01]  /*19bc0*/  FFMA.FTZ R127, R2, R161, -R167 ;  /* 0x000000a1027f7223 */ /* 0x000fc200000108a7 */
[----:B------:R-:W-:Y:S01]  /*19bd0*/  FFMA.FTZ R36, R2, R36, -R167 ;  /* 0x0000002402247223 */ /* 0x000fe200000108a7 */
[----:B------:R-:W-:Y:S01]  /*19be0*/  FMNMX.FTZ R26, R91, R26, !PT ;  /* 0x0000001a5b1a7209 */ /* 0x000fe20007810000 */
[----:B------:R-:W-:Y:S03]  /*19bf0*/  MUFU.EX2 R8, R8 ;  /* 0x0000000800087308 */ /* 0x000fe60000000800 */
[----:B------:R-:W-:-:S04]  /*19c00*/  FMNMX.FTZ R26, R65, R26, !PT ;  /* 0x0000001a411a7209 */ /* 0x000fc80007810000 */
[----:B------:R-:W-:Y:S01]  /*19c10*/  FMNMX.FTZ R26, R63, R26, !PT ;  /* 0x0000001a3f1a7209 */ /* 0x000fe20007810000 */
[----:B------:R-:W-:Y:S01]  /*19c20*/  MUFU.EX2 R27, R27 ;  /* 0x0000001b001b7308 */ /* 0x000fe20000000800 */
[----:B-1----:R-:W-:Y:S02]  /*19c30*/  F2FP.SATFINITE.E4M3.F32.PACK_AB_MERGE_C R172, R21, R6, RZ ;  /* 0x0000000615ac723e */ /* 0x002fe400048070ff */
[----:B------:R-:W-:Y:S02]  /*19c40*/  FMNMX.FTZ R26, R69, R26, !PT ;  /* 0x0000001a451a7209 */ /* 0x000fe40007810000 */
[----:B------:R-:W-:Y:S02]  /*19c50*/  F2FP.SATFINITE.E4M3.F32.PACK_AB_MERGE_C R172, R41, R4, R172 ;  /* 0x0000000429ac723e */ /* 0x000fe400048070ac */
[----:B------:R-:W-:Y:S01]  /*19c60*/  FMNMX.FTZ R30, R67, R26, !PT ;  /* 0x0000001a431e7209 */ /* 0x000fe20007810000 */
[----:B------:R-:W-:Y:S03]  /*19c70*/  MUFU.EX2 R12, R12 ;  /* 0x0000000c000c7308 */ /* 0x000fe60000000800 */
[----:B------:R-:W-:-:S04]  /*19c80*/  FMNMX.FTZ R30, R73, R30, !PT ;  /* 0x0000001e491e7209 */ /* 0x000fc80007810000 */
[----:B------:R-:W-:Y:S01]  /*19c90*/  FMNMX.FTZ R30, R71, R30, !PT ;  /* 0x0000001e471e7209 */ /* 0x000fe20007810000 */
[----:B------:R-:W0:Y:S03]  /*19ca0*/  MUFU.EX2 R89, R89 ;  /* 0x0000005900597308 */ /* 0x000e260000000800 */
[----:B------:R-:W-:-:S04]  /*19cb0*/  FMNMX.FTZ R30, R45, R30, !PT ;  /* 0x0000001e2d1e7209 */ /* 0x000fc80007810000 */
[----:B------:R-:W-:Y:S01]  /*19cc0*/  FMNMX.FTZ R30, R75, R30, !PT ;  /* 0x0000001e4b1e7209 */ /* 0x000fe20007810000 */
[----:B------:R1:W-:Y:S03]  /*19cd0*/  MUFU.EX2 R14, R111 ;  /* 0x0000006f000e7308 */ /* 0x0003e60000000800 */
[----:B------:R-:W-:-:S04]  /*19ce0*/  FMNMX.FTZ R30, R49, R30, !PT ;  /* 0x0000001e311e7209 */ /* 0x000fc80007810000 */
[----:B------:R-:W-:Y:S01]  /*19cf0*/  FMNMX.FTZ R30, R47, R30, !PT ;  /* 0x0000001e2f1e7209 */ /* 0x000fe20007810000 */
[----:B------:R-:W-:Y:S01]  /*19d00*/  MUFU.EX2 R93, R93 ;  /* 0x0000005d005d7308 */ /* 0x000fe20000000800 */
[----:B-1----:R-:W-:-:S01]  /*19d10*/  FFMA.FTZ R111, R2, R131, -R167 ;  /* 0x00000083026f7223 */ /* 0x002fc200000108a7 */
[----:B0-----:R-:W-:Y:S01]  /*19d20*/  F2FP.SATFINITE.E4M3.F32.PACK_AB_MERGE_C R174, R89, R12, RZ ;  /* 0x0000000c59ae723e */ /* 0x001fe200048070ff */
[----:B------:R-:W-:-:S01]  /*19d30*/  FFMA.FTZ R131, R2, R32, -R167 ;  /* 0x0000002002837223 */ /* 0x000fc200000108a7 */
[----:B------:R-:W-:Y:S01]  /*19d40*/  FMNMX.FTZ R30, R53, R30, !PT ;  /* 0x0000001e351e7209 */ /* 0x000fe20007810000 */
[----:B------:R-:W-:-:S01]  /*19d50*/  FFMA.FTZ R32, R2, R165, -R167 ;  /* 0x000000a502207223 */ /* 0x000fc200000108a7 */
        /* <DEDUP_REMOVED lines=23> */
[----:B0-----:R-:W-:Y:S01]  /*19ed0*/  F2FP.SATFINITE.E4M3.F32.PACK_AB_MERGE_C R178, R109, R28, RZ ;  /* 0x0000001c6db2723e */ /* 0x001fe200048070ff */
[C-C-:B------:R-:W-:Y:S01]  /*19ee0*/  FFMA.FTZ R48, R2.reuse, R151, -R167.reuse ;  /* 0x0000009702307223 */ /* 0x140fe200000108a7 */
[----:B-1----:R-:W-:-:S01]  /*19ef0*/  FFMA.FTZ R125, R2, R157, -R167 ;  /* 0x0000009d027d7223 */ /* 0x002fc200000108a7 */
[----:B------:R-:W0:Y:S01]  /*19f00*/  SHFL.BFLY PT, R52, R11, 0x2, 0x1f ;  /* 0x0c401f000b347f89 */ /* 0x000e2200000e0000 */
[----:B------:R-:W-:-:S03]  /*19f10*/  F2FP.SATFINITE.E4M3.F32.PACK_AB_MERGE_C R178, R85, R20, R178 ;  /* 0x0000001455b2723e */ /* 0x000fc600048070b2 */
[----:B------:R-:W-:Y:S08]  /*19f20*/  MUFU.EX2 R34, R34 ;  /* 0x0000002200227308 */ /* 0x000ff00000000800 */
[----:B------:R-:W1:Y:S08]  /*19f30*/  MUFU.EX2 R111, R111 ;  /* 0x0000006f006f7308 */ /* 0x000e700000000800 */
[----:B------:R2:W-:Y:S01]  /*19f40*/  MUFU.EX2 R30, R133 ;  /* 0x00000085001e7308 */ /* 0x0005e20000000800 */
[----:B0-----:R-:W-:Y:S01]  /*19f50*/  FMNMX.FTZ R54, R11, R52, !PT ;  /* 0x000000340b367209 */ /* 0x001fe20007810000 */
[----:B------:R-:W-:-:S06]  /*19f60*/  FFMA.FTZ R52, R2, R159, -R167 ;  /* 0x0000009f02347223 */ /* 0x000fcc00000108a7 */
[----:B------:R-:W-:Y:S01]  /*19f70*/  MUFU.EX2 R105, R105 ;  /* 0x0000006900697308 */ /* 0x000fe20000000800 */
[----:B------:R-:W0:Y:S01]  /*19f80*/  SHFL.BFLY PT, R11, R54, 0x1, 0x1f ;  /* 0x0c201f00360b7f89 */ /* 0x000e2200000e0000 */
[----:B-1----:R-:W-:Y:S01]  /*19f90*/  F2FP.SATFINITE.E4M3.F32.PACK_AB_MERGE_C R180, R111, R34, RZ ;  /* 0x000000226fb4723e */ /* 0x002fe200048070ff */
[----:B--2---:R-:W-:-:S03]  /*19fa0*/  FFMA.FTZ R133, R2, R163, -R167 ;  /* 0x000000a302857223 */ /* 0x004fc600000108a7 */
[----:B------:R-:W-:Y:S02]  /*19fb0*/  F2FP.SATFINITE.E4M3.F32.PACK_AB_MERGE_C R180, R101, R26, R180 ;  /* 0x0000001a65b4723e */ /* 0x000fe400048070b4 */
[----:B------:R-:W-:Y:S08]  /*19fc0*/  MUFU.EX2 R40, R145 ;  /* 0x0000009100287308 */ /* 0x000ff00000000800 */
[----:B------:R-:W1:Y:S08]  /*19fd0*/  MUFU.EX2 R113, R113 ;  /* 0x0000007100717308 */ /* 0x000e700000000800 */
[----:B------:R-:W-:Y:S01]  /*19fe0*/  MUFU.EX2 R35, R35 ;  /* 0x0000002300237308 */ /* 0x000fe20000000800 */
[----:B0-----:R-:W-:-:S04]  /*19ff0*/  FMNMX.FTZ R11, R54, R11, !PT ;  /* 0x0000000b360b7209 */ /* 0x001fc80007810000 */
[----:B------:R-:W-:Y:S01]  /*1a000*/  FSETP.NEU.FTZ.AND P1, PT, R11, -INF , PT ;  /* 0xff8000000b00780b */ /* 0x000fe20003f3d000 */
[----:B------:R-:W-:-:S02]  /*1a010*/  FFMA.FTZ R54, R2, R11, -8 ;  /* 0xc100000002367423 */ /* 0x000fc4000001000b */
[----:B------:R-:W-:Y:S01]  /*1a020*/  MUFU.EX2 R38, R38 ;  /* 0x0000002600267308 */ /* 0x000fe20000000800 */
[----:B-1----:R-:W-:Y:S02]  /*1a030*/  F2FP.SATFINITE.E4M3.F32.PACK_AB_MERGE_C R182, R113, R40, RZ ;  /* 0x0000002871b6723e */ /* 0x002fe400048070ff */
[----:B------:R-:W-:Y:S02]  /*1a040*/  FSEL R54, R54, RZ, P1 ;  /* 0x000000ff36367208 */ /* 0x000fe40000800000 */
[----:B------:R-:W-:-:S03]  /*1a050*/  F2FP.SATFINITE.E4M3.F32.PACK_AB_MERGE_C R182, R105, R30, R182 ;  /* 0x0000001e69b6723e */ /* 0x000fc600048070b6 */
[C-C-:B------:R-:W-:Y:S01]  /*1a060*/  FFMA.FTZ R3, R2.reuse, R3, -R54.reuse ;  /* 0x0000000302037223 */ /* 0x140fe20000010836 */
[----:B------:R-:W-:-:S01]  /*1a070*/  FFMA.FTZ R44, R2, R95, -R54 ;  /* 0x0000005f022c7223 */ /* 0x000fc20000010836 */
[C-C-:B------:R-:W-:Y:S01]  /*1a080*/  FFMA.FTZ R58, R2.reuse, R5, -R54.reuse ;  /* 0x00000005023a7223 */ /* 0x140fe20000010836 */
[----:B------:R-:W-:-:S01]  /*1a090*/  FFMA.FTZ R95, R2, R99, -R54 ;  /* 0x00000063025f7223 */ /* 0x000fc20000010836 */
[C-C-:B------:R-:W-:Y:S01]  /*1a0a0*/  FFMA.FTZ R5, R2.reuse, R7, -R54.reuse ;  /* 0x0000000702057223 */ /* 0x140fe20000010836 */
[----:B------:R-:W-:-:S01]  /*1a0b0*/  FFMA.FTZ R56, R2, R103, -R54 ;  /* 0x0000006702387223 */ /* 0x000fc20000010836 */
[----:B------:R-:W-:Y:S01]  /*1a0c0*/  MUFU.EX2 R3, R3 ;  /* 0x0000000300037308 */ /* 0x000fe20000000800 */
[----:B------:R-:W-:-:S01]  /*1a0d0*/  FFMA.FTZ R7, R2, R15, -R54 ;  /* 0x0000000f02077223 */ /* 0x000fc20000010836 */
[C-C-:B------:R-:W-:Y:S01]  /*1a0e0*/  FFMA.FTZ R15, R2.reuse, R65, -R54.reuse ;  /* 0x00000041020f7223 */ /* 0x140fe20000010836 */
[----:B------:R-:W-:-:S01]  /*1a0f0*/  FFMA.FTZ R64, R2, R13, -R54 ;  /* 0x0000000d02407223 */ /* 0x000fc20000010836 */
[----:B------:R-:W-:Y:S01]  /*1a100*/  FADD.FTZ R65, R4, R41 ;  /* 0x0000002904417221 */ /* 0x000fe20000010000 */
[----:B------:R-:W-:-:S01]  /*1a110*/  FFMA.FTZ R74, R2, R67, -R54 ;  /* 0x00000043024a7223 */ /* 0x000fc20000010836 */
[C-C-:B------:R-:W-:Y:S01]  /*1a120*/  FFMA.FTZ R99, R2.reuse, R107, -R54.reuse ;  /* 0x0000006b02637223 */ /* 0x140fe20000010836 */
[----:B------:R-:W-:-:S01]  /*1a130*/  FFMA.FTZ R60, R2, R79, -R54 ;  /* 0x0000004f023c7223 */ /* 0x000fc20000010836 */
[----:B------:R-:W0:Y:S01]  /*1a140*/  MUFU.EX2 R44, R44 ;  /* 0x0000002c002c7308 */ /* 0x000e220000000800 */
[----:B------:R-:W-:-:S01]  /*1a150*/  FADD.FTZ R78, R6, R65 ;  /* 0x00000041064e7221 */ /* 0x000fc20000010000 */
[----:B------:R-:W-:-:S02]  /*1a160*/  VIADD R65, R0, 0x29840 ;  /* 0x0002984000417836 */ /* 0x000fc40000000000 */
[----:B------:R-:W-:-:S01]  /*1a170*/  FFMA.FTZ R0, R2, R49, -R54 ;  /* 0x0000003102007223 */ /* 0x000fc20000010836 */
[----:B------:R-:W-:Y:S01]  /*1a180*/  FFMA.FTZ R68, R2, R77, -R54 ;  /* 0x0000004d02447223 */ /* 0x000fe20000010836 */
[----:B------:R-:W-:-:S01]  /*1a190*/  FADD.FTZ R49, R21, R78 ;  /* 0x0000004e15317221 */ /* 0x000fc20000010000 */
[----:B------:R-:W-:Y:S01]  /*1a1a0*/  FFMA.FTZ R77, R2, R83, -R54 ;  /* 0x00000053024d7223 */ /* 0x000fe20000010836 */
[----:B------:R-:W-:Y:S01]  /*1a1b0*/  PRMT R65, R82, 0x654, R65 ;  /* 0x0000065452417816 */ /* 0x000fe20000000041 */
[----:B------:R-:W1:Y:S01]  /*1a1c0*/  MUFU.EX2 R58, R58 ;  /* 0x0000003a003a7308 */ /* 0x000e620000000800 */
[----:B------:R-:W-:-:S01]  /*1a1d0*/  FADD.FTZ R78, R8, R49 ;  /* 0x00000031084e7221 */ /* 0x000fc20000010000 */
[C-C-:B------:R-:W-:Y:S01]  /*1a1e0*/  FFMA.FTZ R13, R2.reuse, R81, -R54.reuse ;  /* 0x00000051020d7223 */ /* 0x140fe20000010836 */
[----:B------:R2:W-:Y:S01]  /*1a1f0*/  SYNCS.ARRIVE.TRANS64.RED.A1T0 RZ, [R65+URZ], RZ ;  /* 0x000000ff41ff79a7 */ /* 0x0005e2000810043f */
[----:B------:R-:W-:-:S01]  /*1a200*/  FFMA.FTZ R62, R2, R87, -R54 ;  /* 0x00000057023e7223 */ /* 0x000fc20000010836 */
[C-C-:B------:R-:W-:Y:S01]  /*1a210*/  FFMA.FTZ R72, R2.reuse, R61, -R54.reuse ;  /* 0x0000003d02487223 */ /* 0x140fe20000010836 */
[----:B------:R-:W-:-:S01]  /*1a220*/  FFMA.FTZ R79, R2, R91, -R54 ;  /* 0x0000005b024f7223 */ /* 0x000fc20000010836 */
[----:B------:R-:W-:Y:S01]  /*1a230*/  FFMA.FTZ R66, R2, R63, -R54 ;  /* 0x0000003f02427223 */ /* 0x000fe20000010836 */
[----:B------:R-:W3:Y:S01]  /*1a240*/  MUFU.EX2 R95, R95 ;  /* 0x0000005f005f7308 */ /* 0x000ee20000000800 */
[----:B0-----:R-:W-:-:S01]  /*1a250*/  FADD.FTZ R67, R3, R44 ;  /* 0x0000002c03437221 */ /* 0x001fc20000010000 */
[C-C-:B------:R-:W-:Y:S01]  /*1a260*/  FFMA.FTZ R63, R2.reuse, R69, -R54.reuse ;  /* 0x00000045023f7223 */ /* 0x140fe20000010836 */
[----:B------:R-:W-:-:S01]  /*1a270*/  FFMA.FTZ R61, R2, R73, -R54 ;  /* 0x00000049023d7223 */ /* 0x000fc20000010836 */
[C-C-:B------:R-:W-:Y:S01]  /*1a280*/  FFMA.FTZ R70, R2.reuse, R71, -R54.reuse ;  /* 0x0000004702467223 */ /* 0x140fe20000010836 */
[----:B------:R-:W-:-:S01]  /*1a290*/  FFMA.FTZ R45, R2, R45, -R54 ;  /* 0x0000002d022d7223 */ /* 0x000fc20000010836 */
[C-C-:B------:R-:W-:Y:S01]  /*1a2a0*/  FFMA.FTZ R76, R2.reuse, R75, -R54.reuse ;  /* 0x0000004b024c7223 */ /* 0x140fe20000010836 */
[----:B------:R-:W-:-:S01]  /*1a2b0*/  FFMA.FTZ R47, R2, R47, -R54 ;  /* 0x0000002f022f7223 */ /* 0x000fc20000010836 */
[----:B------:R-:W0:Y:S01]  /*1a2c0*/  MUFU.EX2 R5, R5 ;  /* 0x0000000500057308 */ /* 0x000e220000000800 */
[----:B-1----:R-:W-:-:S01]  /*1a2d0*/  FADD.FTZ R80, R58, R67 ;  /* 0x000000433a507221 */ /* 0x002fc20000010000 */
[----:B------:R-:W-:Y:S01]  /*1a2e0*/  FADD.FTZ R67, R27, R78 ;  /* 0x0000004e1b437221 */ /* 0x000fe20000010000 */
[----:B------:R-:W-:-:S01]  /*1a2f0*/  FFMA.FTZ R33, R2, R33, -R54 ;  /* 0x0000002102217223 */ /* 0x000fc20000010836 */
[C-C-:B------:R-:W-:Y:S01]  /*1a300*/  FFMA.FTZ R57, R2.reuse, R57, -R54.reuse ;  /* 0x0000003902397223 */ /* 0x140fe20000010836 */
[----:B------:R-:W-:-:S01]  /*1a310*/  FFMA.FTZ R59, R2, R59, -R54 ;  /* 0x0000003b023b7223 */ /* 0x000fc20000010836 */
[----:B------:R-:W-:Y:S01]  /*1a320*/  FADD.FTZ R78, R12, R67 ;  /* 0x000000430c4e7221 */ /* 0x000fe20000010000 */
[----:B------:R-:W-:-:S01]  /*1a330*/  FFMA.FTZ R31, R2, R31, -R54 ;  /* 0x0000001f021f7223 */ /* 0x000fc20000010836 */
[----:B------:R-:W2:Y:S01]  /*1a340*/  MUFU.EX2 R56, R56 ;  /* 0x0000003800387308 */ /* 0x000ea20000000800 */
[----:B---3--:R-:W-:-:S01]  /*1a350*/  FADD.FTZ R80, R95, R80 ;  /* 0x000000505f507221 */ /* 0x008fc20000010000 */
[C-C-:B------:R-:W-:Y:S01]  /*1a360*/  FFMA.FTZ R37, R2.reuse, R37, -R54.reuse ;  /* 0x0000002502257223 */ /* 0x140fe20000010836 */
[----:B------:R-:W-:Y:S01]  /*1a370*/  F2FP.SATFINITE.E4M3.F32.PACK_AB_MERGE_C R173, R95, R58, RZ ;  /* 0x0000003a5fad723e */ /* 0x000fe200048070ff */
[C-C-:B------:R-:W-:Y:S01]  /*1a380*/  FFMA.FTZ R115, R2.reuse, R115, -R54.reuse ;  /* 0x0000007302737223 */ /* 0x140fe20000010836 */
[----:B------:R-:W-:-:S01]  /*1a390*/  FFMA.FTZ R117, R2, R117, -R54 ;  /* 0x0000007502757223 */ /* 0x000fc20000010836 */
[----:B------:R-:W-:Y:S01]  /*1a3a0*/  FFMA.FTZ R119, R2, R119, -R54 ;  /* 0x0000007702777223 */ /* 0x000fe20000010836 */
[----:B------:R-:W-:Y:S01]  /*1a3b0*/  F2FP.SATFINITE.E4M3.F32.PACK_AB_MERGE_C R173, R44, R3, R173 ;  /* 0x000000032cad723e */ /* 0x000fe200048070ad */
[----:B------:R-:W1:Y:S01]  /*1a3c0*/  MUFU.EX2 R64, R64 ;  /* 0x0000004000407308 */ /* 0x000e620000000800 */
[----:B0-----:R-:W-:-:S01]  /*1a3d0*/  FADD.FTZ R49, R5, R80 ;  /* 0x0000005005317221 */ /* 0x001fc20000010000 */
[----:B------:R-:W-:Y:S01]  /*1a3e0*/  FFMA.FTZ R80, R2, R51, -R54 ;  /* 0x0000003302507223 */ /* 0x000fe20000010836 */
[----:B------:R-:W-:-:S01]  /*1a3f0*/  FADD.FTZ R51, R89, R78 ;  /* 0x0000004e59337221 */ /* 0x000fc20000010000 */
[C-C-:B------:R-:W-:Y:S01]  /*1a400*/  FFMA.FTZ R78, R2.reuse, R55, -R54.reuse ;  /* 0x00000037024e7223 */ /* 0x140fe20000010836 */
[----:B------:R-:W-:-:S01]  /*1a410*/  FFMA.FTZ R43, R2, R43, -R54 ;  /* 0x0000002b022b7223 */ /* 0x000fc20000010836 */
[----:B------:R-:W-:Y:S01]  /*1a420*/  FFMA.FTZ R39, R2, R39, -R54 ;  /* 0x0000002702277223 */ /* 0x000fe20000010836 */
[----:B------:R-:W-:-:S01]  /*1a430*/  FADD.FTZ R84, R14, R51 ;  /* 0x000000330e547221 */ /* 0x000fc20000010000 */
[----:B------:R-:W0:Y:S01]  /*1a440*/  MUFU.EX2 R99, R99 ;  /* 0x0000006300637308 */ /* 0x000e220000000800 */
[----:B--2---:R-:W-:-:S01]  /*1a450*/  FADD.FTZ R65, R56, R49 ;  /* 0x0000003138417221 */ /* 0x004fc20000010000 */
[C-C-:B------:R-:W-:Y:S01]  /*1a460*/  FFMA.FTZ R49, R2.reuse, R53, -R54.reuse ;  /* 0x0000003502317223 */ /* 0x140fe20000010836 */
[----:B------:R-:W-:-:S01]  /*1a470*/  FFMA.FTZ R51, R2, R29, -R54 ;  /* 0x0000001d02337223 */ /* 0x000fc20000010836 */
[----:B------:R-:W-:Y:S01]  /*1a480*/  FADD.FTZ R29, R93, R84 ;  /* 0x000000545d1d7221 */ /* 0x000fe20000010000 */
[--C-:B------:R-:W-:Y:S01]  /*1a490*/  IMAD.MOV.U32 R41, RZ, RZ, R25.reuse ;  /* 0x000000ffff297224 */ /* 0x100fe200078e0019 */
[----:B------:R-:W-:Y:S01]  /*1a4a0*/  MOV R58, R25 ;  /* 0x00000019003a7202 */ /* 0x000fe20000000f00 */
[----:B------:R-:W-:Y:S01]  /*1a4b0*/  IMAD.MOV.U32 R44, RZ, RZ, R25 ;  /* 0x000000ffff2c7224 */ /* 0x000fe200078e0019 */
[----:B------:R-:W2:Y:S01]  /*1a4c0*/  MUFU.EX2 R7, R7 ;  /* 0x0000000700077308 */ /* 0x000ea20000000800 */
[----:B-1----:R-:W-:-:S01]  /*1a4d0*/  FADD.FTZ R82, R64, R65 ;  /* 0x0000004140527221 */ /* 0x002fc20000010000 */
[--C-:B------:R-:W-:Y:S01]  /*1a4e0*/  IMAD.MOV.U32 R54, RZ, RZ, R25.reuse ;  /* 0x000000ffff367224 */ /* 0x100fe200078e0019 */
[-C--:B------:R-:W-:Y:S01]  /*1a4f0*/  MOV R65, R25.reuse ;  /* 0x0000001900417202 */ /* 0x080fe20000000f00 */
[--C-:B------:R-:W-:Y:S01]  /*1a500*/  IMAD.MOV.U32 R67, RZ, RZ, R25.reuse ;  /* 0x000000ffff437224 */ /* 0x100fe200078e0019 */
[----:B------:R-:W-:Y:S01]  /*1a510*/  MOV R75, R25 ;  /* 0x00000019004b7202 */ /* 0x000fe20000000f00 */
[----:B------:R-:W-:-:S02]  /*1a520*/  IMAD.MOV.U32 R69, RZ, RZ, R25 ;  /* 0x000000ffff457224 */ /* 0x000fc400078e0019 */
[----:B------:R-:W1:Y:S01]  /*1a530*/  MUFU.EX2 R60, R60 ;  /* 0x0000003c003c7308 */ /* 0x000e620000000800 */
[----:B0-----:R-:W-:-:S01]  /*1a540*/  FADD.FTZ R82, R99, R82 ;  /* 0x0000005263527221 */ /* 0x001fc20000010000 */
[----:B------:R-:W-:Y:S01]  /*1a550*/  F2FP.SATFINITE.E4M3.F32.PACK_AB_MERGE_C R175, R99, R64, RZ ;  /* 0x0000004063af723e */ /* 0x000fe200048070ff */
[--C-:B------:R-:W-:Y:S02]  /*1a560*/  IMAD.MOV.U32 R64, RZ, RZ, R25.reuse ;  /* 0x000000ffff407224 */ /* 0x100fe400078e0019 */
[----:B------:R-:W-:Y:S01]  /*1a570*/  IMAD.MOV.U32 R71, RZ, RZ, R25 ;  /* 0x000000ffff477224 */ /* 0x000fe200078e0019 */
[----:B------:R-:W-:Y:S01]  /*1a580*/  F2FP.SATFINITE.E4M3.F32.PACK_AB_MERGE_C R175, R56, R5, R175 ;  /* 0x0000000538af723e */ /* 0x000fe200048070af */
[----:B------:R-:W-:Y:S01]  /*1a590*/  IMAD.MOV.U32 R56, RZ, RZ, R25 ;  /* 0x000000ffff387224 */ /* 0x000fe200078e0019 */
[----:B------:R-:W0:Y:S01]  /*1a5a0*/  MUFU.EX2 R68, R68 ;  /* 0x0000004400447308 */ /* 0x000e220000000800 */
[----:B--2---:R-:W-:-:S01]  /*1a5b0*/  FADD.FTZ R53, R7, R82 ;  /* 0x0000005207357221 */ /* 0x004fc20000010000 */
[----:B------:R-:W-:Y:S01]  /*1a5c0*/  FADD.FTZ R82, R24, R29 ;  /* 0x0000001d18527221 */ /* 0x000fe20000010000 */
[----:B------:R-:W-:-:S02]  /*1a5d0*/  IMAD.MOV.U32 R73, RZ, RZ, R25 ;  /* 0x000000ffff497224 */ /* 0x000fc400078e0019 */
[--C-:B------:R-:W-:Y:S02]  /*1a5e0*/  IMAD.MOV.U32 R81, RZ, RZ, R25.reuse ;  /* 0x000000ffff517224 */ /* 0x100fe400078e0019 */
[----:B------:R-:W-:Y:S01]  /*1a5f0*/  IMAD.MOV.U32 R83, RZ, RZ, R25 ;  /* 0x000000ffff537224 */ /* 0x000fe200078e0019 */
[----:B------:R-:W2:Y:S01]  /*1a600*/  MUFU.EX2 R77, R77 ;  /* 0x0000004d004d7308 */ /* 0x000ea20000000800 */
[----:B-1----:R-:W-:-:S01]  /*1a610*/  FADD.FTZ R53, R60, R53 ;  /* 0x000000353c357221 */ /* 0x002fc20000010000 */
[----:B------:R-:W-:-:S06]  /*1a620*/  IMAD.MOV.U32 R87, RZ, RZ, R25 ;  /* 0x000000ffff577224 */ /* 0x000fcc00078e0019 */
[----:B------:R-:W1:Y:S01]  /*1a630*/  MUFU.EX2 R13, R13 ;  /* 0x0000000d000d7308 */ /* 0x000e620000000800 */
[----:B0-----:R-:W-:-:S01]  /*1a640*/  FADD.FTZ R84, R68, R53 ;  /* 0x0000003544547221 */ /* 0x001fc20000010000 */
[----:B------:R-:W-:-:S04]  /*1a650*/  FADD.FTZ R53, R97, R82 ;  /* 0x0000005261357221 */ /* 0x000fc80000010000 */
[----:B------:R-:W-:Y:S02]  /*1a660*/  FADD.FTZ R82, R20, R53 ;  /* 0x0000003514527221 */ /* 0x000fe40000010000 */
[----:B------:R-:W0:Y:S01]  /*1a670*/  MUFU.EX2 R62, R62 ;  /* 0x0000003e003e7308 */ /* 0x000e220000000800 */
[----:B--2---:R-:W-:-:S01]  /*1a680*/  FADD.FTZ R84, R77, R84 ;  /* 0x000000544d547221 */ /* 0x004fc20000010000 */
[----:B------:R-:W-:Y:S01]  /*1a690*/  FADD.FTZ R55, R85, R82 ;  /* 0x0000005255377221 */ /* 0x000fe20000010000 */
[----:B------:R-:W-:Y:S01]  /*1a6a0*/  F2FP.SATFINITE.E4M3.F32.PACK_AB_MERGE_C R68, R77, R68, RZ ;  /* 0x000000444d44723e */ /* 0x000fe200048070ff */
[----:B------:R-:W-:Y:S01]  /*1a6b0*/  IMAD.MOV.U32 R77, RZ, RZ, R25 ;  /* 0x000000ffff4d7224 */ /* 0x000fe200078e0019 */
[----:B------:R-:W-:Y:S01]  /*1a6c0*/  MOV R85, R25 ;  /* 0x0000001900557202 */ /* 0x000fe20000000f00 */
[----:B------:R-:W-:Y:S01]  /*1a6d0*/  FADD.FTZ R82, R28, R55 ;  /* 0x000000371c527221 */ /* 0x000fe20000010000 */
[----:B------:R-:W-:Y:S01]  /*1a6e0*/  F2FP.SATFINITE.E4M3.F32.PACK_AB_MERGE_C R177, R60, R7, R68 ;  /* 0x000000073cb1723e */ /* 0x000fe20004807044 */
[----:B------:R-:W2:Y:S01]  /*1a6f0*/  MUFU.EX2 R72, R72 ;  /* 0x0000004800487308 */ /* 0x000ea20000000800 */
[----:B-1----:R-:W-:-:S01]  /*1a700*/  FADD.FTZ R53, R13, R84 ;  /* 0x000000540d357221 */ /* 0x002fc20000010000 */
[-C--:B------:R-:W-:Y:S01]  /*1a710*/  MOV R55, R25.reuse ;  /* 0x0000001900377202 */ /* 0x080fe20000000f00 */
[----:B------:R-:W-:Y:S01]  /*1a720*/  IMAD.MOV.U32 R60, RZ, RZ, R25 ;  /* 0x000000ffff3c7224 */ /* 0x000fe200078e0019 */
[----:B------:R-:W-:-:S04]  /*1a730*/  MOV R68, R25 ;  /* 0x0000001900447202 */ /* 0x000fc80000000f00 */
[----:B------:R-:W1:Y:S01]  /*1a740*/  MUFU.EX2 R79, R79 ;  /* 0x0000004f004f7308 */ /* 0x000e620000000800 */
[----:B0-----:R-:W-:-:S07]  /*1a750*/  FADD.FTZ R53, R62, R53 ;  /* 0x000000353e357221 */ /* 0x001fce0000010000 */
[----:B------:R-:W0:Y:S01]  /*1a760*/  MUFU.EX2 R15, R15 ;  /* 0x0000000f000f7308 */ /* 0x000e220000000800 */
[----:B--2---:R-:W-:-:S01]  /*1a770*/  FADD.FTZ R84, R72, R53 ;  /* 0x0000003548547221 */ /* 0x004fc20000010000 */
[----:B------:R-:W-:Y:S01]  /*1a780*/  FADD.FTZ R53, R109, R82 ;  /* 0x000000526d357221 */ /* 0x000fe20000010000 */
[----:B------:R-:W-:-:S03]  /*1a790*/  IMAD.MOV.U32 R82, RZ, RZ, R25 ;  /* 0x000000ffff527224 */ /* 0x000fc600078e0019 */
[----:B------:R-:W-:Y:S01]  /*1a7a0*/  FADD.FTZ R6, R26, R53 ;  /* 0x000000351a067221 */ /* 0x000fe20000010000 */
[----:B------:R-:W-:Y:S01]  /*1a7b0*/  IMAD.MOV.U32 R26, RZ, RZ, R25 ;  /* 0x000000ffff1a7224 */ /* 0x000fe200078e0019 */
[----:B------:R-:W2:Y:S01]  /*1a7c0*/  MUFU.EX2 R66, R66 ;  /* 0x0000004200427308 */ /* 0x000ea20000000800 */
[----:B-1----:R-:W-:-:S01]  /*1a7d0*/  FADD.FTZ R84, R79, R84 ;  /* 0x000000544f547221 */ /* 0x002fc20000010000 */
[----:B------:R-:W-:Y:S01]  /*1a7e0*/  FADD.FTZ R53, R101, R6 ;  /* 0x0000000665357221 */ /* 0x000fe20000010000 */
[----:B------:R-:W-:Y:S01]  /*1a7f0*/  F2FP.SATFINITE.E4M3.F32.PACK_AB_MERGE_C R72, R79, R72, RZ ;  /* 0x000000484f48723e */ /* 0x000fe200048070ff */
[----:B------:R-:W-:Y:S02]  /*1a800*/  IMAD.MOV.U32 R79, RZ, RZ, R25 ;  /* 0x000000ffff4f7224 */ /* 0x000fe400078e0019 */
[----:B------:R-:W-:-:S01]  /*1a810*/  FADD.FTZ R24, R34, R53 ;  /* 0x0000003522187221 */ /* 0x000fc20000010000 */
[----:B------:R-:W-:Y:S01]  /*1a820*/  F2FP.SATFINITE.E4M3.F32.PACK_AB_MERGE_C R179, R62, R13, R72 ;  /* 0x0000000d3eb3723e */ /* 0x000fe20004807048 */
[----:B------:R-:W1:Y:S01]  /*1a830*/  MUFU.EX2 R63, R63 ;  /* 0x0000003f003f7308 */ /* 0x000e620000000800 */
[----:B0-----:R-:W-:-:S01]  /*1a840*/  FADD.FTZ R21, R15, R84 ;  /* 0x000000540f157221 */ /* 0x001fc20000010000 */
[----:B------:R-:W-:Y:S01]  /*1a850*/  FADD.FTZ R111, R111, R24 ;  /* 0x000000186f6f7221 */ /* 0x000fe20000010000 */
[----:B------:R-:W-:-:S02]  /*1a860*/  IMAD.MOV.U32 R34, RZ, RZ, R25 ;  /* 0x000000ffff227224 */ /* 0x000fc400078e0019 */
[----:B------:R-:W-:Y:S02]  /*1a870*/  IMAD.MOV.U32 R62, RZ, RZ, R25 ;  /* 0x000000ffff3e7224 */ /* 0x000fe400078e0019 */
[----:B------:R-:W-:-:S01]  /*1a880*/  FADD.FTZ R28, R30, R111 ;  /* 0x0000006f1e1c7221 */ /* 0x000fc20000010000 */
[----:B------:R-:W-:Y:S01]  /*1a890*/  IMAD.MOV.U32 R30, RZ, RZ, R25 ;  /* 0x000000ffff1e7224 */ /* 0x000fe200078e0019 */
[----:B------:R-:W0:Y:S01]  /*1a8a0*/  MUFU.EX2 R74, R74 ;  /* 0x0000004a004a7308 */ /* 0x000e220000000800 */
[----:B--2---:R-:W-:-:S01]  /*1a8b0*/  FADD.FTZ R6, R66, R21 ;  /* 0x0000001542067221 */ /* 0x004fc20000010000 */
[----:B------:R-:W-:Y:S01]  /*1a8c0*/  FADD.FTZ R53, R105, R28 ;  /* 0x0000001c69357221 */ /* 0x000fe20000010000 */
[--C-:B------:R-:W-:Y:S02]  /*1a8d0*/  IMAD.MOV.U32 R72, RZ, RZ, R25.reuse ;  /* 0x000000ffff487224 */ /* 0x100fe400078e0019 */
[----:B------:R-:W-:Y:S02]  /*1a8e0*/  IMAD.MOV.U32 R84, RZ, RZ, R25 ;  /* 0x000000ffff547224 */ /* 0x000fe400078e0019 */
[----:B------:R-:W-:-:S01]  /*1a8f0*/  FADD.FTZ R28, R40, R53 ;  /* 0x00000035281c7221 */ /* 0x000fc20000010000 */
[----:B------:R-:W-:Y:S01]  /*1a900*/  IMAD.MOV.U32 R40, RZ, RZ, R25 ;  /* 0x000000ffff287224 */ /* 0x000fe200078e0019 */
[----:B------:R-:W2:Y:S01]  /*1a910*/  MUFU.EX2 R61, R61 ;  /* 0x0000003d003d7308 */ /* 0x000ea20000000800 */
[----:B-1----:R-:W-:-:S01]  /*1a920*/  FADD.FTZ R21, R63, R6 ;  /* 0x000000063f157221 */ /* 0x002fc20000010000 */
[----:B------:R-:W-:Y:S01]  /*1a930*/  FADD.FTZ R28, R113, R28 ;  /* 0x0000001c711c7221 */ /* 0x000fe20000010000 */
[----:B------:R-:W-:-:S05]  /*1a940*/  IMAD.MOV.U32 R53, RZ, RZ, R25 ;  /* 0x000000ffff357224 */ /* 0x000fca00078e0019 */
[----:B------:R-:W1:Y:S01]  /*1a950*/  MUFU.EX2 R70, R70 ;  /* 0x0000004600467308 */ /* 0x000e620000000800 */
[----:B0-----:R-:W-:-:S01]  /*1a960*/  FADD.FTZ R24, R74, R21 ;  /* 0x000000154a187221 */ /* 0x001fc20000010000 */
[----:B------:R-:W-:Y:S01]  /*1a970*/  F2FP.SATFINITE.E4M3.F32.PACK_AB_MERGE_C R63, R74, R63, RZ ;  /* 0x0000003f4a3f723e */ /* 0x000fe200048070ff */
[----:B------:R-:W-:-:S03]  /*1a980*/  IMAD.MOV.U32 R74, RZ, RZ, R25 ;  /* 0x000000ffff4a7224 */ /* 0x000fc600078e0019 */
[----:B------:R-:W-:Y:S01]  /*1a990*/  F2FP.SATFINITE.E4M3.F32.PACK_AB_MERGE_C R181, R66, R15, R63 ;  /* 0x0000000f42b5723e */ /* 0x000fe2000480703f */
[----:B------:R-:W-:Y:S01]  /*1a9a0*/  IMAD.MOV.U32 R63, RZ, RZ, R25 ;  /* 0x000000ffff3f7224 */ /* 0x000fe200078e0019 */
[----:B------:R-:W0:Y:S01]  /*1a9b0*/  MUFU.EX2 R45, R45 ;  /* 0x0000002d002d7308 */ /* 0x000e220000000800 */
[----:B--2---:R-:W-:-:S01]  /*1a9c0*/  FADD.FTZ R21, R61, R24 ;  /* 0x000000183d157221 */ /* 0x004fc20000010000 */
[----:B------:R-:W-:-:S06]  /*1a9d0*/  IMAD.MOV.U32 R66, RZ, RZ, R25 ;  /* 0x000000ffff427224 */ /* 0x000fcc00078e0019 */
[----:B------:R-:W2:Y:S01]  /*1a9e0*/  MUFU.EX2 R76, R76 ;  /* 0x0000004c004c7308 */ /* 0x000ea20000000800 */
[----:B-1----:R-:W-:-:S07]  /*1a9f0*/  FADD.FTZ R24, R70, R21 ;  /* 0x0000001546187221 */ /* 0x002fce0000010000 */
[----:B------:R-:W1:Y:S01]  /*1aa00*/  MUFU.EX2 R0, R0 ;  /* 0x0000000000007308 */ /* 0x000e620000000800 */
[----:B0-----:R-:W-:-:S01]  /*1aa10*/  FADD.FTZ R21, R45, R24 ;  /* 0x000000182d157221 */ /* 0x001fc20000010000 */
[----:B------:R-:W-:-:S06]  /*1aa20*/  IMAD.MOV.U32 R24, RZ, RZ, R25 ;  /* 0x000000ffff187224 */ /* 0x000fcc00078e0019 */
[----:B------:R-:W0:Y:S01]  /*1aa30*/  MUFU.EX2 R47, R47 ;  /* 0x0000002f002f7308 */ /* 0x000e220000000800 */
[----:B--2---:R-:W-:-:S01]  /*1aa40*/  FADD.FTZ R21, R76, R21 ;  /* 0x000000154c157221 */ /* 0x004fc20000010000 */
[----:B------:R-:W-:Y:S01]  /*1aa50*/  F2FP.SATFINITE.E4M3.F32.PACK_AB_MERGE_C R45, R76, R45, RZ ;  /* 0x0000002d4c2d723e */ /* 0x000fe200048070ff */
[----:B------:R-:W-:-:S03]  /*1aa60*/  IMAD.MOV.U32 R76, RZ, RZ, R25 ;  /* 0x000000ffff4c7224 */ /* 0x000fc600078e0019 */
[----:B------:R-:W-:Y:S01]  /*1aa70*/  F2FP.SATFINITE.E4M3.F32.PACK_AB_MERGE_C R183, R70, R61, R45 ;  /* 0x0000003d46b7723e */ /* 0x000fe2000480702d */
[----:B------:R-:W-:Y:S01]  /*1aa80*/  IMAD.MOV.U32 R61, RZ, RZ, R25 ;  /* 0x000000ffff3d7224 */ /* 0x000fe200078e0019 */
[----:B------:R-:W-:Y:S01]  /*1aa90*/  MUFU.EX2 R42, R42 ;  /* 0x0000002a002a7308 */ /* 0x000fe20000000800 */
[----:B-1----:R-:W-:-:S01]  /*1aaa0*/  FADD.FTZ R4, R0, R21 ;  /* 0x0000001500047221 */ /* 0x002fc20000010000 */
[----:B------:R-:W-:Y:S01]  /*1aab0*/  MOV R45, R25 ;  /* 0x00000019002d7202 */ /* 0x000fe20000000f00 */
[----:B------:R-:W-:-:S05]  /*1aac0*/  IMAD.MOV.U32 R70, RZ, RZ, R25 ;  /* 0x000000ffff467224 */ /* 0x000fca00078e0019 */
[----:B------:R-:W1:Y:S01]  /*1aad0*/  MUFU.EX2 R121, R121 ;  /* 0x0000007900797308 */ /* 0x000e620000000800 */
[----:B0-----:R-:W-:-:S07]  /*1aae0*/  FADD.FTZ R8, R47, R4 ;  /* 0x000000042f087221 */ /* 0x001fce0000010000 */
[----:B------:R-:W0:Y:S08]  /*1aaf0*/  MUFU.EX2 R49, R49 ;  /* 0x0000003100317308 */ /* 0x000e300000000800 */
[----:B------:R-:W2:Y:S01]  /*1ab00*/  MUFU.EX2 R80, R80 ;  /* 0x0000005000507308 */ /* 0x000ea20000000800 */
[----:B-1----:R-:W-:-:S04]  /*1ab10*/  F2FP.SATFINITE.E4M3.F32.PACK_AB_MERGE_C R184, R121, R42, RZ ;  /* 0x0000002a79b8723e */ /* 0x002fc800048070ff */
[----:B------:R-:W-:-:S03]  /*1ab20*/  F2FP.SATFINITE.E4M3.F32.PACK_AB_MERGE_C R184, R38, R35, R184 ;  /* 0x0000002326b8723e */ /* 0x000fc600048070b8 */
[----:B------:R-:W1:Y:S01]  /*1ab30*/  MUFU.EX2 R48, R48 ;  /* 0x0000003000307308 */ /* 0x000e620000000800 */
[----:B0-----:R-:W-:-:S07]  /*1ab40*/  FADD.FTZ R21, R49, R8 ;  /* 0x0000000831157221 */ /* 0x001fce0000010000 */
[----:B------:R0:W-:Y:S01]  /*1ab50*/  MUFU.EX2 R6, R33 ;  /* 0x0000002100067308 */ /* 0x0001e20000000800 */
[C---:B--2---:R-:W-:Y:S01]  /*1ab60*/  F2FP.SATFINITE.E4M3.F32.PACK_AB_MERGE_C R49, R80.reuse, R49, RZ ;  /* 0x000000315031723e */ /* 0x044fe200048070ff */
[----:B------:R-:W-:-:S03]  /*1ab70*/  FADD.FTZ R80, R80, R21 ;  /* 0x0000001550507221 */ /* 0x000fc60000010000 */
[----:B------:R-:W-:Y:S01]  /*1ab80*/  F2FP.SATFINITE.E4M3.F32.PACK_AB_MERGE_C R185, R47, R0, R49 ;  /* 0x000000002fb9723e */ /* 0x000fe20004807031 */
[----:B------:R-:W-:Y:S02]  /*1ab90*/  IMAD.MOV.U32 R47, RZ, RZ, R25 ;  /* 0x000000ffff2f7224 */ /* 0x000fe400078e0019 */
[----:B------:R2:W3:Y:S01]  /*1aba0*/  MUFU.EX2 R29, R57 ;  /* 0x00000039001d7308 */ /* 0x0004e20000000800 */
[----:B0-----:R-:W-:-:S01]  /*1abb0*/  FADD.FTZ R33, R35, R28 ;  /* 0x0000001c23217221 */ /* 0x001fc20000010000 */
[-C--:B------:R-:W-:Y:S01]  /*1abc0*/  MOV R28, R25.reuse ;  /* 0x00000019001c7202 */ /* 0x080fe20000000f00 */
[----:B------:R-:W-:Y:S01]  /*1abd0*/  IMAD.MOV.U32 R49, RZ, RZ, R25 ;  /* 0x000000ffff317224 */ /* 0x000fe200078e0019 */
[----:B------:R-:W-:Y:S01]  /*1abe0*/  MOV R35, R25 ;  /* 0x0000001900237202 */ /* 0x000fe20000000f00 */
[----:B------:R-:W-:-:S01]  /*1abf0*/  FADD.FTZ R33, R38, R33 ;  /* 0x0000002126217221 */ /* 0x000fc20000010000 */
[----:B------:R-:W-:Y:S02]  /*1ac00*/  MOV R38, R25 ;  /* 0x0000001900267202 */ /* 0x000fe40000000f00 */
[----:B------:R-:W0:Y:S01]  /*1ac10*/  MUFU.EX2 R123, R123 ;  /* 0x0000007b007b7308 */ /* 0x000e220000000800 */
[----:B------:R-:W-:-:S01]  /*1ac20*/  FADD.FTZ R14, R42, R33 ;  /* 0x000000212a0e7221 */ /* 0x000fc20000010000 */
[----:B------:R-:W-:-:S02]  /*1ac30*/  IMAD.MOV.U32 R33, RZ, RZ, R25 ;  /* 0x000000ffff217224 */ /* 0x000fc400078e0019 */
[--C-:B------:R-:W-:Y:S02]  /*1ac40*/  IMAD.MOV.U32 R42, RZ, RZ, R25.reuse ;  /* 0x000000ffff2a7224 */ /* 0x100fe400078e0019 */
[----:B------:R-:W-:Y:S01]  /*1ac50*/  FADD.FTZ R121, R121, R14 ;  /* 0x0000000e79797221 */ /* 0x000fe20000010000 */
[----:B--2---:R-:W-:Y:S01]  /*1ac60*/  IMAD.MOV.U32 R57, RZ, RZ, R25 ;  /* 0x000000ffff397224 */ /* 0x004fe200078e0019 */
[----:B------:R-:W-:Y:S02]  /*1ac70*/  MUFU.EX2 R50, R50 ;  /* 0x0000003200327308 */ /* 0x000fe40000000800 */
[----:B-1----:R-:W-:-:S01]  /*1ac80*/  FADD.FTZ R8, R48, R121 ;  /* 0x0000007930087221 */ /* 0x002fc20000010000 */
[----:B---3--:R-:W-:Y:S01]  /*1ac90*/  FADD.FTZ R21, R29, R80 ;  /* 0x000000501d157221 */ /* 0x008fe20000010000 */
[----:B------:R-:W-:-:S04]  /*1aca0*/  IMAD.MOV.U32 R80, RZ, RZ, R25 ;  /* 0x000000ffff507224 */ /* 0x000fc800078e0019 */
[----:B------:R-:W1:Y:S01]  /*1acb0*/  MUFU.EX2 R125, R125 ;  /* 0x0000007d007d7308 */ /* 0x000e620000000800 */
[----:B0-----:R-:W-:-:S07]  /*1acc0*/  FADD.FTZ R27, R123, R8 ;  /* 0x000000087b1b7221 */ /* 0x001fce0000010000 */
[----:B------:R-:W0:Y:S08]  /*1acd0*/  MUFU.EX2 R78, R78 ;  /* 0x0000004e004e7308 */ /* 0x000e300000000800 */
[----:B------:R-:W2:Y:S01]  /*1ace0*/  MUFU.EX2 R51, R51 ;  /* 0x0000003300337308 */ /* 0x000ea20000000800 */
[----:B-1----:R-:W-:Y:S01]  /*1acf0*/  F2FP.SATFINITE.E4M3.F32.PACK_AB_MERGE_C R186, R125, R50, RZ ;  /* 0x000000327dba723e */ /* 0x002fe200048070ff */
[----:B------:R-:W-:Y:S01]  /*1ad00*/  FADD.FTZ R50, R50, R27 ;  /* 0x0000001b32327221 */ /* 0x000fe20000010000 */
[----:B------:R-:W-:-:S02]  /*1ad10*/  IMAD.MOV.U32 R27, RZ, RZ, R25 ;  /* 0x000000ffff1b7224 */ /* 0x000fc400078e0019 */
[----:B------:R-:W-:Y:S01]  /*1ad20*/  F2FP.SATFINITE.E4M3.F32.PACK_AB_MERGE_C R186, R123, R48, R186 ;  /* 0x000000307bba723e */ /* 0x000fe200048070ba */
[----:B------:R-:W-:-:S01]  /*1ad30*/  FADD.FTZ R125, R125, R50 ;  /* 0x000000327d7d7221 */ /* 0x000fc20000010000 */
[----:B------:R-:W-:Y:S01]  /*1ad40*/  MOV R48, R25 ;  /* 0x0000001900307202 */ /* 0x000fe20000000f00 */
[----:B------:R1:W3:Y:S01]  /*1ad50*/  MUFU.EX2 R12, R59 ;  /* 0x0000003b000c7308 */ /* 0x0002e20000000800 */
[----:B0-----:R-:W-:-:S01]  /*1ad60*/  FADD.FTZ R14, R78, R21 ;  /* 0x000000154e0e7221 */ /* 0x001fc20000010000 */
[----:B------:R-:W-:-:S06]  /*1ad70*/  IMAD.MOV.U32 R50, RZ, RZ, R25 ;  /* 0x000000ffff327224 */ /* 0x000fcc00078e0019 */
[----:B------:R-:W0:Y:S01]  /*1ad80*/  MUFU.EX2 R52, R52 ;  /* 0x0000003400347308 */ /* 0x000e220000000800 */
[----:B--2---:R-:W-:-:S01]  /*1ad90*/  FADD.FTZ R21, R51, R14 ;  /* 0x0000000e33157221 */ /* 0x004fc20000010000 */
[----:B-1----:R-:W-:-:S06]  /*1ada0*/  IMAD.MOV.U32 R59, RZ, RZ, R25 ;  /* 0x000000ffff3b7224 */ /* 0x002fcc00078e0019 */
[----:B------:R-:W-:Y:S01]  /*1adb0*/  MUFU.EX2 R46, R46 ;  /* 0x0000002e002e7308 */ /* 0x000fe20000000800 */
[C---:B---3--:R-:W-:Y:S01]  /*1adc0*/  F2FP.SATFINITE.E4M3.F32.PACK_AB_MERGE_C R51, R12.reuse, R51, RZ ;  /* 0x000000330c33723e */ /* 0x048fe200048070ff */
[----:B------:R-:W-:-:S03]  /*1add0*/  FADD.FTZ R21, R12, R21 ;  /* 0x000000150c157221 */ /* 0x000fc60000010000 */
[----:B------:R-:W-:Y:S01]  /*1ade0*/  F2FP.SATFINITE.E4M3.F32.PACK_AB_MERGE_C R187, R78, R29, R51 ;  /* 0x0000001d4ebb723e */ /* 0x000fe20004807033 */
[----:B------:R-:W-:-:S01]  /*1adf0*/  FADD.FTZ R14, R6, R21 ;  /* 0x00000015060e7221 */ /* 0x000fc20000010000 */
[----:B------:R-:W-:Y:S01]  /*1ae00*/  IMAD.MOV.U32 R29, RZ, RZ, R25 ;  /* 0x000000ffff1d7224 */ /* 0x000fe200078e0019 */
[----:B------:R-:W1:Y:S01]  /*1ae10*/  MUFU.EX2 R129, R129 ;  /* 0x0000008100817308 */ /* 0x000e620000000800 */
[----:B0-----:R-:W-:-:S01]  /*1ae20*/  FADD.FTZ R12, R52, R125 ;  /* 0x0000007d340c7221 */ /* 0x001fc20000010000 */
[----:B------:R-:W-:Y:S01]  /*1ae30*/  IMAD.MOV.U32 R51, RZ, RZ, R25 ;  /* 0x000000ffff337224 */ /* 0x000fe200078e0019 */
[----:B------:R-:W-:-:S05]  /*1ae40*/  MOV R78, R25 ;  /* 0x00000019004e7202 */ /* 0x000fca0000000f00 */
[----:B------:R-:W0:Y:S08]  /*1ae50*/  MUFU.EX2 R127, R127 ;  /* 0x0000007f007f7308 */ /* 0x000e300000000800 */
[----:B------:R-:W2:Y:S01]  /*1ae60*/  MUFU.EX2 R31, R31 ;  /* 0x0000001f001f7308 */ /* 0x000ea20000000800 */
[----:B-1----:R-:W-:-:S07]  /*1ae70*/  F2FP.SATFINITE.E4M3.F32.PACK_AB_MERGE_C R3, R129, R46, RZ ;  /* 0x0000002e8103723e */ /* 0x002fce00048070ff */
[----:B------:R-:W1:Y:S01]  /*1ae80*/  MUFU.EX2 R37, R37 ;  /* 0x0000002500257308 */ /* 0x000e620000000800 */
[C---:B0-----:R-:W-:Y:S01]  /*1ae90*/  F2FP.SATFINITE.E4M3.F32.PACK_AB_MERGE_C R188, R127.reuse, R52, R3 ;  /* 0x000000347fbc723e */ /* 0x041fe20004807003 */
[----:B------:R-:W-:Y:S01]  /*1aea0*/  FADD.FTZ R127, R127, R12 ;  /* 0x0000000c7f7f7221 */ /* 0x000fe20000010000 */
[----:B------:R-:W-:-:S03]  /*1aeb0*/  IMAD.MOV.U32 R52, RZ, RZ, R25 ;  /* 0x000000ffff347224 */ /* 0x000fc600078e0019 */
[----:B------:R-:W-:Y:S02]  /*1aec0*/  FADD.FTZ R46, R46, R127 ;  /* 0x0000007f2e2e7221 */ /* 0x000fe40000010000 */
[----:B------:R-:W0:Y:S01]  /*1aed0*/  MUFU.EX2 R4, R115 ;  /* 0x0000007300047308 */ /* 0x000e220000000800 */
[----:B--2---:R-:W-:-:S01]  /*1aee0*/  FADD.FTZ R14, R31, R14 ;  /* 0x0000000e1f0e7221 */ /* 0x004fc20000010000 */
[----:B------:R-:W-:Y:S01]  /*1aef0*/  FADD.FTZ R129, R129, R46 ;  /* 0x0000002e81817221 */ /* 0x000fe20000010000 */
[----:B------:R-:W-:-:S05]  /*1af00*/  IMAD.MOV.U32 R46, RZ, RZ, R25 ;  /* 0x000000ffff2e7224 */ /* 0x000fca00078e0019 */
[----:B------:R-:W2:Y:S01]  /*1af10*/  MUFU.EX2 R117, R117 ;  /* 0x0000007500757308 */ /* 0x000ea20000000800 */
[----:B-1----:R-:W-:-:S07]  /*1af20*/  FADD.FTZ R3, R37, R14 ;  /* 0x0000000e25037221 */ /* 0x002fce0000010000 */
[----:B------:R-:W-:Y:S01]  /*1af30*/  MUFU.EX2 R119, R119 ;  /* 0x0000007700777308 */ /* 0x000fe20000000800 */
[C---:B0-----:R-:W-:Y:S01]  /*1af40*/  F2FP.SATFINITE.E4M3.F32.PACK_AB_MERGE_C R37, R4.reuse, R37, RZ ;  /* 0x000000250425723e */ /* 0x041fe200048070ff */
[----:B------:R-:W-:-:S03]  /*1af50*/  FADD.FTZ R4, R4, R3 ;  /* 0x0000000304047221 */ /* 0x000fc60000010000 */
[----:B------:R-:W-:Y:S01]  /*1af60*/  F2FP.SATFINITE.E4M3.F32.PACK_AB_MERGE_C R189, R31, R6, R37 ;  /* 0x000000061fbd723e */ /* 0x000fe20004807025 */
[----:B------:R-:W-:Y:S02]  /*1af70*/  IMAD.MOV.U32 R31, RZ, RZ, R25 ;  /* 0x000000ffff1f7224 */ /* 0x000fe400078e0019 */
[----:B------:R0:W1:Y:S01]  /*1af80*/  MUFU.EX2 R12, R43 ;  /* 0x0000002b000c7308 */ /* 0x0000620000000800 */
[----:B--2---:R-:W-:-:S01]  /*1af90*/  FADD.FTZ R3, R117, R4 ;  /* 0x0000000475037221 */ /* 0x004fc20000010000 */
[----:B------:R-:W-:-:S06]  /*1afa0*/  IMAD.MOV.U32 R37, RZ, RZ, R25 ;  /* 0x000000ffff257224 */ /* 0x000fcc00078e0019 */
[----:B------:R2:W3:Y:S01]  /*1afb0*/  MUFU.EX2 R8, R39 ;  /* 0x0000002700087308 */ /* 0x0004e20000000800 */
[----:B0-----:R-:W-:-:S07]  /*1afc0*/  IMAD.MOV.U32 R43, RZ, RZ, R25 ;  /* 0x000000ffff2b7224 */ /* 0x001fce00078e0019 */
[----:B------:R-:W-:Y:S01]  /*1afd0*/  MUFU.EX2 R32, R32 ;  /* 0x0000002000207308 */ /* 0x000fe20000000800 */
[----:B-1----:R-:W-:Y:S01]  /*1afe0*/  F2FP.SATFINITE.E4M3.F32.PACK_AB_MERGE_C R4, R12, R119, RZ ;  /* 0x000000770c04723e */ /* 0x002fe200048070ff */
[----:B--2---:R-:W-:-:S06]  /*1aff0*/  IMAD.MOV.U32 R39, RZ, RZ, R25 ;  /* 0x000000ffff277224 */ /* 0x004fcc00078e0019 */
[----:B------:R-:W0:Y:S01]  /*1b000*/  MUFU.EX2 R133, R133 ;  /* 0x0000008500857308 */ /* 0x000e220000000800 */
[C---:B---3--:R-:W-:Y:S01]  /*1b010*/  F2FP.SATFINITE.E4M3.F32.PACK_AB_MERGE_C R191, R8.reuse, R117, R4 ;  /* 0x0000007508bf723e */ /* 0x048fe20004807004 */
[----:B------:R-:W-:Y:S01]  /*1b020*/  FADD.FTZ R0, R8, R3 ;  /* 0x0000000308007221 */ /* 0x000fe20000010000 */
[----:B------:R-:W-:-:S03]  /*1b030*/  IADD3 R4, R147, -0x2, RZ ;  /* 0xfffffffe93047810 */ /* 0x000fc60007ffe0ff */
[----:B------:R-:W-:Y:S01]  /*1b040*/  FADD.FTZ R3, R119, R0 ;  /* 0x0000000077037221 */ /* 0x000fe20000010000 */
[----:B------:R-:W-:Y:S01]  /*1b050*/  ISETP.GE.AND P1, PT, R4, R211, PT ;  /* 0x000000d30400720c */ /* 0x000fe20003f26270 */
[----:B------:R-:W1:Y:S02]  /*1b060*/  MUFU.EX2 R36, R36 ;  /* 0x0000002400247308 */ /* 0x000e640000000800 */
[----:B------:R-:W-:-:S06]  /*1b070*/  FADD.FTZ R3, R12, R3 ;  /* 0x000000030c037221 */ /* 0x000fcc0000010000 */
[----:B------:R-:W2:Y:S01]  /*1b080*/  MUFU.EX2 R131, R131 ;  /* 0x0000008300837308 */ /* 0x000ea20000000800 */
[----:B0-----:R-:W-:Y:S01]  /*1b090*/  F2FP.SATFINITE.E4M3.F32.PACK_AB_MERGE_C R5, R133, R32, RZ ;  /* 0x000000208505723e */ /* 0x001fe200048070ff */
[----:B-1----:R-:W-:-:S03]  /*1b0a0*/  FADD.FTZ R14, R36, R129 ;  /* 0x00000081240e7221 */ /* 0x002fc60000010000 */
[C---:B--2---:R-:W-:Y:S01]  /*1b0b0*/  F2FP.SATFINITE.E4M3.F32.PACK_AB_MERGE_C R190, R131.reuse, R36, R5 ;  /* 0x0000002483be723e */ /* 0x044fe20004807005 */
[----:B------:R-:W-:-:S01]  /*1b0c0*/  FADD.FTZ R131, R131, R14 ;  /* 0x0000000e83837221 */ /* 0x000fc20000010000 */
[----:B------:R-:W-:-:S03]  /*1b0d0*/  IMAD.MOV.U32 R36, RZ, RZ, R25 ;  /* 0x000000ffff247224 */ /* 0x000fc600078e0019 */
[----:B------:R-:W-:-:S04]  /*1b0e0*/  FADD.FTZ R32, R32, R131 ;  /* 0x0000008320207221 */ /* 0x000fc80000010000 */
[----:B------:R-:W-:Y:S01]  /*1b0f0*/  FADD.FTZ R0, R133, R32 ;  /* 0x0000002085007221 */ /* 0x000fe20000010000 */
[----:B------:R-:W-:Y:S01]  /*1b100*/  IMAD.MOV.U32 R32, RZ, RZ, R25 ;  /* 0x000000ffff207224 */ /* 0x000fe200078e0019 */
[----:B------:R-:W-:Y:S06]  /*1b110*/  @!P1 BRA `(.L_x_584) ;  /* 0x0000003400149947 */ /* 0x000fec0003800000 */
[----:B------:R-:W-:Y:S01]  /*1b120*/  IMAD.MOV.U32 R5, RZ, RZ, R11 ;  /* 0x000000ffff057224 */ /* 0x000fe200078e000b */
[----:B------:R-:W-:Y:S01]  /*1b130*/  MOV R6, R10 ;  /* 0x0000000a00067202 */ /* 0x000fe20000000f00 */
[----:B------:R-:W-:Y:S01]  /*1b140*/  IMAD.MOV.U32 R7, RZ, RZ, R208 ;  /* 0x000000ffff077224 */ /* 0x000fe200078e00d0 */
[----:B------:R-:W-:Y:S01]  /*1b150*/  CS2R R86, SRZ ;  /* 0x0000000000567805 */ /* 0x000fe2000001ff00 */
[----:B------:R-:W-:Y:S01]  /*1b160*/  IMAD.MOV.U32 R8, RZ, RZ, R202 ;  /* 0x000000ffff087224 */ /* 0x000fe200078e00ca */
        /* <DEDUP_REMOVED lines=30> */
[----:B------:R-:W-:-:S07]  /*1b350*/  CS2R R24, SRZ ;  /* 0x0000000000187805 */ /* 0x000fce000001ff00 */
.L_x_596:
[----:B------:R-:W-:Y:S01]  /*1b360*/  ISETP.NE.AND P1, PT, R8, 0x1, PT ;  /* 0x000000010800780c */ /* 0x000fe20003f25270 */
[----:B------:R-:W-:Y:S05]  /*1b370*/  YIELD ;  /* 0x0000000000007946 */ /* 0x000fea0003800000 */
[----:B------:R-:W-:Y:S02]  /*1b380*/  SEL R208, RZ, 0x1, P1 ;  /* 0x00000001ffd07807 */ /* 0x000fe40000800000 */
[----:B------:R-:W-:Y:S02]  /*1b390*/  ISETP.NE.AND P1, PT, R212, RZ, PT ;  /* 0x000000ffd400720c */ /* 0x000fe40003f25270 */
[----:B------:R-:W-:-:S11]  /*1b3a0*/  LOP3.LUT R208, R7, R208, RZ, 0x3c, !PT ;  /* 0x000000d007d07212 */ /* 0x000fd600078e3cff */
[----:B------:R-:W-:Y:S05]  /*1b3b0*/  @P1 BRA `(.L_x_585) ;  /* 0x00000000003c1947 */ /* 0x000fea0003800000 */
[----:B------:R-:W-:Y:S05]  /*1b3c0*/  @!P0 BRA `(.L_x_586) ;  /* 0x0000000000048947 */ /* 0x000fea0003800000 */
[----:B------:R-:W-:Y:S01]  /*1b3d0*/  BPT.TRAP 0x1 ;  /* 0x000000040000795c */ /* 0x000fe20000300000 */
.L_x_586:
[----:B------:R-:W-:-:S05]  /*1b3e0*/  VIADD R10, R8, 0x1 ;  /* 0x00000001080a7836 */ /* 0x000fca0000000000 */
[----:B------:R-:W-:-:S04]  /*1b3f0*/  ISETP.NE.AND P2, PT, R10, 0x2, PT ;  /* 0x000000020a00780c */ /* 0x000fc80003f45270 */
[----:B------:R-:W-:Y:S02]  /*1b400*/  SEL R11, R10, RZ, P2 ;  /* 0x000000ff0a0b7207 */ /* 0x000fe40001000000 */
[----:B------:R-:W-:-:S03]  /*1b410*/  SHF.L.U32 R10, R208, 0x1f, RZ ;  /* 0x0000001fd00a7819 */ /* 0x000fc600000006ff */
[----:B------:R-:W-:-:S04]  /*1b420*/  IMAD R11, R11, 0x8, R18 ;  /* 0x000000080b0b7824 */ /* 0x000fc800078e0212 */
[----:B------:R0:W1:Y:S01]  /*1b430*/  SYNCS.PHASECHK.TRANS64.TRYWAIT P2, [R11+URZ+0x29830], R10 ;  /* 0x0298300a0b0075a7 */ /* 0x000062000804017f */
[----:B------:R-:W-:Y:S05]  /*1b440*/  @!P0 BRA `(.L_x_587) ;  /* 0x0000000000048947 */ /* 0x000fea0003800000 */
[----:B------:R-:W-:Y:S01]  /*1b450*/  BPT.TRAP 0x1 ;  /* 0x000000040000795c */ /* 0x000fe20000300000 */
.L_x_587:
[----:B------:R-:W-:Y:S04]  /*1b460*/  BSSY B0, `(.L_x_585) ;  /* 0x0000004000007945 */ /* 0x000fe80003800000 */
[----:B-1----:R-:W-:Y:S05]  /*1b470*/  @P2 BRA `(.L_x_588) ;  /* 0x0000000000082947 */ /* 0x002fea0003800000 */
[----:B------:R-:W1:Y:S02]  /*1b480*/  SYNCS.PHASECHK.TRANS64.TRYWAIT P2, [R11+URZ+0x29830], R10 ;  /* 0x0298300a0b0075a7 */ /* 0x000e64000804017f */
[----:B-1----:R-:W-:Y:S05]  /*1b490*/  @!P2 BRA `(.L_x_589) ;  /* 0x0000010c00c4a947 */ /* 0x002fea0003800000 */
.L_x_588:
[----:B------:R-:W-:Y:S05]  /*1b4a0*/  BSYNC B0 ;  /* 0x0000000000007941 */ /* 0x000fea0003800000 */
.L_x_585:
[----:B01----:R-:W0:Y:S01]  /*1b4b0*/  S2R R10, SR_TID.X ;  /* 0x00000000000a7919 */ /* 0x003e220000002100 */
[----:B------:R-:W-:Y:S01]  /*1b4c0*/  IADD3 R202, R8, 0x1, RZ ;  /* 0x0000000108ca7810 */ /* 0x000fe20007ffe0ff */
[----:B------:R-:W-:Y:S05]  /*1b4d0*/  WARPSYNC.ALL ;  /* 0x0000000000007948 */ /* 0x000fea0003800000 */
[C---:B------:R-:W-:Y:S01]  /*1b4e0*/  ISETP.NE.AND P2, PT, R202.reuse, 0x2, PT ;  /* 0x00000002ca00780c */ /* 0x040fe20003f45270 */
[----:B------:R-:W-:Y:S01]  /*1b4f0*/  IMAD.MOV.U32 R11, RZ, RZ, -0x7fffffe0 ;  /* 0x80000020ff0b7424 */ /* 0x000fe200078e00ff */
[----:B------:R-:W-:Y:S01]  /*1b500*/  UMOV UR20, UR28 ;  /* 0x0000001c00147c82 */ /* 0x000fe20008000000 */
[----:B------:R-:W-:Y:S01]  /*1b510*/  UMOV UR21, UR29 ;  /* 0x0000001d00157c82 */ /* 0x000fe20008000000 */
[----:B------:R-:W-:Y:S01]  /*1b520*/  SEL R202, R202, RZ, P2 ;  /* 0x000000ffcaca7207 */ /* 0x000fe20001000000 */
[----:B------:R-:W-:Y:S01]  /*1b530*/  UMOV UR24, UR28 ;  /* 0x0000001c00187c82 */ /* 0x000fe20008000000 */
[----:B------:R-:W-:Y:S01]  /*1b540*/  R2UR UR23, R11 ;  /* 0x000000000b1772ca */ /* 0x000fe200000e0000 */
[----:B------:R-:W-:Y:S01]  /*1b550*/  UMOV UR25, UR29 ;  /* 0x0000001d00197c82 */ /* 0x000fe20008000000 */
[----:B------:R-:W-:Y:S01]  /*1b560*/  MOV R13, 0x80000020 ;  /* 0x80000020000d7802 */ /* 0x000fe20000000f00 */
[----:B------:R-:W-:Y:S01]  /*1b570*/  IMAD.MOV.U32 R21, RZ, RZ, -0x7fffffe0 ;  /* 0x80000020ff157424 */ /* 0x000fe200078e00ff */
[----:B------:R-:W-:Y:S01]  /*1b580*/  MOV R15, 0x80000020 ;  /* 0x80000020000f7802 */ /* 0x000fe20000000f00 */
[----:B------:R-:W-:Y:S01]  /*1b590*/  UMOV UR32, UR28 ;  /* 0x0000001c00207c82 */ /* 0x000fe20008000000 */
[----:B------:R-:W-:Y:S01]  /*1b5a0*/  R2UR UR27, R13 ;  /* 0x000000000d1b72ca */ /* 0x000fe200000e0000 */
[----:B------:R-:W-:Y:S01]  /*1b5b0*/  UMOV UR33, UR29 ;  /* 0x0000001d00217c82 */ /* 0x000fe20008000000 */
[----:B------:R-:W-:Y:S01]  /*1b5c0*/  R2UR UR31, R21 ;  /* 0x00000000151f72ca */ /* 0x000fe200000e0000 */
[----:B------:R-:W-:Y:S01]  /*1b5d0*/  UMOV UR40, UR28 ;  /* 0x0000001c00287c82 */ /* 0x000fe20008000000 */
[----:B------:R-:W-:Y:S01]  /*1b5e0*/  R2UR UR35, R15 ;  /* 0x000000000f2372ca */ /* 0x000fe200000e0000 */
[----:B------:R-:W-:Y:S01]  /*1b5f0*/  UMOV UR41, UR29 ;  /* 0x0000001d00297c82 */ /* 0x000fe20008000000 */
[----:B------:R-:W-:Y:S01]  /*1b600*/  R2UR UR43, R13 ;  /* 0x000000000d2b72ca */ /* 0x000fe200000e0000 */
[----:B------:R-:W-:Y:S01]  /*1b610*/  IMAD.MOV.U32 R15, RZ, RZ, -0x7fffffe0 ;  /* 0x80000020ff0f7424 */ /* 0x000fe200078e00ff */
[----:B------:R-:W-:Y:S01]  /*1b620*/  R2UR UR47, R21 ;  /* 0x00000000152f72ca */ /* 0x000fe200000e0000 */
[----:B------:R-:W-:-:S02]  /*1b630*/  IMAD.MOV.U32 R13, RZ, RZ, -0x7fffffe0 ;  /* 0x80000020ff0d7424 */ /* 0x000fc400078e00ff */
[----:B------:R-:W-:Y:S01]  /*1b640*/  IMAD.MOV.U32 R11, RZ, RZ, -0x7fffffe0 ;  /* 0x80000020ff0b7424 */ /* 0x000fe200078e00ff */
[----:B0-----:R-:W-:-:S05]  /*1b650*/  SHF.R.U32.HI R10, RZ, 0x7, R10 ;  /* 0x00000007ff0a7819 */ /* 0x001fca000001160a */
[----:B------:R-:W-:Y:S02]  /*1b660*/  VIADD R88, R10, 0x8 ;  /* 0x000000080a587836 */ /* 0x000fe40000000000 */
[----:B------:R-:W-:-:S03]  /*1b670*/  IMAD R10, R202, 0x780, R9 ;  /* 0x00000780ca0a7824 */ /* 0x000fc600078e0209 */
[----:B------:R0:W-:Y:S01]  /*1b680*/  BAR.SYNC.DEFER_BLOCKING R88, 0x100 ;  /* 0x000400580000751d */ /* 0x0001e20000010000 */
[C---:B------:R-:W-:Y:S01]  /*1b690*/  VIADD R12, R10.reuse, 0x80 ;  /* 0x000000800a0c7836 */ /* 0x040fe20000000000 */
[C---:B------:R-:W-:Y:S01]  /*1b6a0*/  R2UR UR22, R10.reuse ;  /* 0x000000000a1672ca */ /* 0x040fe200000e0000 */
[C---:B------:R-:W-:Y:S02]  /*1b6b0*/  VIADD R20, R10.reuse, 0x100 ;  /* 0x000001000a147836 */ /* 0x040fe40000000000 */
[----:B------:R-:W-:Y:S01]  /*1b6c0*/  VIADD R14, R10, 0x180 ;  /* 0x000001800a0e7836 */ /* 0x000fe20000000000 */
[----:B------:R-:W-:Y:S01]  /*1b6d0*/  R2UR UR26, R12 ;  /* 0x000000000c1a72ca */ /* 0x000fe200000e0000 */
        /* <DEDUP_REMOVED lines=8> */
[----:B------:R-:W-:-:S06]  /*1b760*/  WARPGROUP.ARRIVE ;  /* 0x00000000000079c5 */ /* 0x000fcc0000000000 */
[----:B------:R-:W-:Y:S01]  /*1b770*/  QGMMA.64x32x32.F32.E4M3.E4M3 R152, gdesc[UR20], RZ, !UPT, gsb0 ;  /* 0x00600000149879f3 */ /* 0x000fe2000c0008ff */
[----:B------:R-:W-:Y:S01]  /*1b780*/  R2UR UR22, R14 ;  /* 0x000000000e1672ca */ /* 0x000fe200000e0000 */
[----:B------:R-:W-:Y:S01]  /*1b790*/  UMOV UR20, UR44 ;  /* 0x0000002c00147c82 */ /* 0x000fe20008000000 */
[----:B------:R-:W-:Y:S01]  /*1b7a0*/  R2UR UR23, R15 ;  /* 0x000000000f1772ca */ /* 0x000fe200000e0000 */
[----:B------:R-:W-:Y:S01]  /*1b7b0*/  UMOV UR21, UR45 ;  /* 0x0000002d00157c82 */ /* 0x000fe20008000000 */
        /* <DEDUP_REMOVED lines=11> */
[----:B------:R-:W-:Y:S03]  /*1b870*/  QGMMA.64x32x32.F32.E4M3.E4M3 R120, gdesc[UR28], RZ, !UPT, gsb0 ;  /* 0x006000001c7879f3 */ /* 0x000fe6000c0008ff */
        /* <DEDUP_REMOVED lines=10> */
[----:B0-----:R-:W-:-:S06]  /*1b920*/  WARPGROUP.ARRIVE ;  /* 0x00000000000079c5 */ /* 0x001fcc0000000000 */
[----:B------:R-:W-:Y:S01]  /*1b930*/  QGMMA.64x32x32.F32.E4M3.E4M3 R88, gdesc[UR40], RZ, !UPT, gsb0 ;  /* 0x00600000285879f3 */ /* 0x000fe2000c0008ff */
[----:B------:R-:W-:Y:S01]  /*1b940*/  R2UR UR42, R12 ;  /* 0x000000000c2a72ca */ /* 0x000fe200000e0000 */
[----:B------:R-:W-:Y:S01]  /*1b950*/  UMOV UR40, UR44 ;  /* 0x0000002c00287c82 */ /* 0x000fe20008000000 */
[----:B------:R-:W-:Y:S01]  /*1b960*/  R2UR UR43, R13 ;  /* 0x000000000d2b72ca */ /* 0x000fe200000e0000 */
[----:B------:R-:W-:Y:S01]  /*1b970*/  UMOV UR41, UR45 ;  /* 0x0000002d00297c82 */ /* 0x000fe20008000000 */
[----:B------:R-:W-:Y:S01]  /*1b980*/  VIADD R12, R10, 0x280 ;  /* 0x000002800a0c7836 */ /* 0x000fe20000000000 */
[----:B------:R-:W-:-:S04]  /*1b990*/  MOV R13, 0x80000020 ;  /* 0x80000020000d7802 */ /* 0x000fc80000000f00 */
[----:B------:R-:W-:Y:S01]  /*1b9a0*/  R2UR UR6, R12 ;  /* 0x000000000c0672ca */ /* 0x000fe200000e0000 */
[----:B------:R-:W-:Y:S01]  /*1b9b0*/  VIADD R12, R10, 0x300 ;  /* 0x000003000a0c7836 */ /* 0x000fe20000000000 */
[----:B------:R-:W-:Y:S01]  /*1b9c0*/  R2UR UR7, R13 ;  /* 0x000000000d0772ca */ /* 0x000fe200000e0000 */
        /* <DEDUP_REMOVED lines=150> */
[C---:B------:R-:W-:Y:S01]  /*1c330*/  IADD3 R12, R10.reuse, 0x682, RZ ;  /* 0x000006820a0c7810 */ /* 0x040fe20007ffe0ff */
[----:B------:R-:W-:Y:S01]  /*1c340*/  VIADD R10, R10, 0x702 ;  /* 0x000007020a0a7836 */ /* 0x000fe20000000000 */
        /* <DEDUP_REMOVED lines=30> */
[----:B------:R-:W-:Y:S05]  /*1c530*/  @P1 BRA `(.L_x_590) ;  /* 0x0000000000281947 */ /* 0x000fea0003800000 */
[----:B------:R-:W-:Y:S05]  /*1c540*/  @!P0 BRA `(.L_x_591) ;  /* 0x0000000000048947 */ /* 0x000fea0003800000 */
[----:B------:R-:W-:Y:S01]  /*1c550*/  BPT.TRAP 0x1 ;  /* 0x000000040000795c */ /* 0x000fe20000300000 */
.L_x_591:
[----:B------:R-:W-:Y:S01]  /*1c560*/  SHF.L.U32 R7, R7, 0x1f, RZ ;  /* 0x0000001f07077819 */ /* 0x000fe200000006ff */
[----:B------:R-:W-:-:S04]  /*1c570*/  IMAD R10, R8, 0x8, R18 ;  /* 0x00000008080a7824 */ /* 0x000fc800078e0212 */
[----:B------:R0:W1:Y:S01]  /*1c580*/  SYNCS.PHASECHK.TRANS64.TRYWAIT P1, [R10+URZ+0x29850], R7 ;  /* 0x029850070a0075a7 */ /* 0x000062000802017f */
[----:B------:R-:W-:Y:S05]  /*1c590*/  @!P0 BRA `(.L_x_592) ;  /* 0x0000000000048947 */ /* 0x000fea0003800000 */
[----:B------:R-:W-:Y:S01]  /*1c5a0*/  BPT.TRAP 0x1 ;  /* 0x000000040000795c */ /* 0x000fe20000300000 */
.L_x_592:
[----:B-1----:R-:W-:Y:S05]  /*1c5b0*/  @P1 BRA `(.L_x_590) ;  /* 0x0000000000081947 */ /* 0x002fea0003800000 */
[----:B------:R-:W1:Y:S02]  /*1c5c0*/  SYNCS.PHASECHK.TRANS64.TRYWAIT P1, [R10+URZ+0x29850], R7 ;  /* 0x029850070a0075a7 */ /* 0x000e64000802017f */
[----:B-1----:R-:W-:Y:S05]  /*1c5d0*/  @!P1 BRA `(.L_x_593) ;  /* 0x000000fc00889947 */ /* 0x002fea0003800000 */
.L_x_590:
[----:B01----:R-:W-:Y:S01]  /*1c5e0*/  IADD3 R7, R18, 0x400, RZ ;  /* 0x0000040012077810 */ /* 0x003fe20007ffe0ff */
[----:B------:R-:W-:Y:S01]  /*1c5f0*/  IMAD.MOV.U32 R11, RZ, RZ, -0x3ffffff0 ;  /* 0xc0000010ff0b7424 */ /* 0x000fe200078e00ff */
[----:B------:R-:W-:Y:S05]  /*1c600*/  WARPSYNC.ALL ;  /* 0x0000000000007948 */ /* 0x000fea0003800000 */
[----:B------:R-:W-:Y:S01]  /*1c610*/  SHF.R.U32.HI R7, RZ, 0x4, R7 ;  /* 0x00000004ff077819 */ /* 0x000fe20000011607 */
[----:B------:R-:W-:Y:S01]  /*1c620*/  WARPGROUP.ARRIVE ;  /* 0x00000000000079c5 */ /* 0x000fe20000000000 */
[----:B------:R-:W-:Y:S01]  /*1c630*/  R2UR UR7, R11 ;  /* 0x000000000b0772ca */ /* 0x000fe200000e0000 */
[----:B------:R-:W-:Y:S01]  /*1c640*/  IMAD.MOV.U32 R13, RZ, RZ, -0x3ffffff0 ;  /* 0xc0000010ff0d7424 */ /* 0x000fe200078e00ff */
[----:B------:R-:W-:Y:S01]  /*1c650*/  LOP3.LUT R7, R7, 0x3fff, RZ, 0xc0, !PT ;  /* 0x00003fff07077812 */ /* 0x000fe200078ec0ff */
[----:B------:R-:W-:-:S02]  /*1c660*/  IMAD.MOV.U32 R11, RZ, RZ, -0x3ffffff0 ;  /* 0xc0000010ff0b7424 */ /* 0x000fc400078e00ff */
[----:B------:R-:W0:Y:S01]  /*1c670*/  S2R R14, SR_TID.X ;  /* 0x00000000000e7919 */ /* 0x000e220000002100 */
[----:B------:R-:W-:-:S05]  /*1c680*/  LOP3.LUT R7, R7, 0x10000, RZ, 0xfc, !PT ;  /* 0x0001000007077812 */ /* 0x000fca00078efcff */
[----:B------:R-:W-:-:S04]  /*1c690*/  IMAD R10, R8, 0x500, R7 ;  /* 0x00000500080a7824 */ /* 0x000fc800078e0207 */
[C---:B------:R-:W-:Y:S01]  /*1c6a0*/  VIADD R12, R10.reuse, 0x100 ;  /* 0x000001000a0c7836 */ /* 0x040fe20000000000 */
[----:B------:R-:W-:-:S13]  /*1c6b0*/  R2UR UR6, R10 ;  /* 0x000000000a0672ca */ /* 0x000fda00000e0000 */
[----:B------:R-:W-:Y:S01]  /*1c6c0*/  QGMMA.64x128x32.F32.E4M3.E4M3 R24, R172, gdesc[UR4], R24, gsb0 ;  /* 0x01e00004ac187df3 */ /* 0x000fe20008000818 */
[----:B------:R-:W-:Y:S01]  /*1c6d0*/  R2UR UR6, R12 ;  /* 0x000000000c0672ca */ /* 0x000fe200000e0000 */
[----:B------:R-:W-:Y:S01]  /*1c6e0*/  VIADD R12, R10, 0x200 ;  /* 0x000002000a0c7836 */ /* 0x000fe20000000000 */
[----:B------:R-:W-:Y:S02]  /*1c6f0*/  R2UR UR7, R13 ;  /* 0x000000000d0772ca */ /* 0x000fe400000e0000 */
[----:B------:R-:W-:Y:S02]  /*1c700*/  MOV R13, 0xc0000010 ;  /* 0xc0000010000d7802 */ /* 0x000fe40000000f00 */
[----:B0-----:R-:W-:-:S04]  /*1c710*/  SHF.R.U32.HI R14, RZ, 0x7, R14 ;  /* 0x00000007ff0e7819 */ /* 0x001fc8000001160e */
[----:B------:R-:W-:Y:S01]  /*1c720*/  IADD3 R7, -R14, 0xb, RZ ;  /* 0x0000000b0e077810 */ /* 0x000fe20007ffe1ff */
[----:B------:R-:W-:Y:S02]  /*1c730*/  WARPGROUP.DEPBAR.LE gsb0, 0x0 ;  /* 0x00008000000079c5 */ /* 0x000fe40000010000 */
[----:B------:R-:W-:-:S06]  /*1c740*/  WARPGROUP.ARRIVE ;  /* 0x00000000000079c5 */ /* 0x000fcc0000000000 */
[----:B------:R-:W-:Y:S01]  /*1c750*/  QGMMA.64x128x32.F32.E4M3.E4M3 R24, R176, gdesc[UR4], R24, gsb0 ;  /* 0x01e00004b0187df3 */ /* 0x000fe20008000818 */
[----:B------:R-:W-:Y:S01]  /*1c760*/  R2UR UR6, R12 ;  /* 0x000000000c0672ca */ /* 0x000fe200000e0000 */
[C---:B------:R-:W-:Y:S01]  /*1c770*/  VIADD R12, R10.reuse, 0x300 ;  /* 0x000003000a0c7836 */ /* 0x040fe20000000000 */
[----:B------:R-:W-:Y:S01]  /*1c780*/  R2UR UR7, R13 ;  /* 0x000000000d0772ca */ /* 0x000fe200000e0000 */
[----:B------:R-:W-:Y:S02]  /*1c790*/  IMAD.MOV.U32 R13, RZ, RZ, -0x3ffffff0 ;  /* 0xc0000010ff0d7424 */ /* 0x000fe400078e00ff */
[----:B------:R-:W-:Y:S01]  /*1c7a0*/  VIADD R10, R10, 0x400 ;  /* 0x000004000a0a7836 */ /* 0x000fe20000000000 */
[----:B------:R-:W-:Y:S02]  /*1c7b0*/  WARPGROUP.DEPBAR.LE gsb0, 0x0 ;  /* 0x00008000000079c5 */ /* 0x000fe40000010000 */
[----:B------:R-:W-:-:S07]  /*1c7c0*/  WARPGROUP.ARRIVE ;  /* 0x00000000000079c5 */ /* 0x000fce0000000000 */
[----:B------:R-:W-:Y:S01]  /*1c7d0*/  QGMMA.64x128x32.F32.E4M3.E4M3 R24, R180, gdesc[UR4], R24, gsb0 ;  /* 0x01e00004b4187df3 */ /* 0x000fe20008000818 */
[----:B------:R-:W-:Y:S02]  /*1c7e0*/  R2UR UR6, R12 ;  /* 0x000000000c0672ca */ /* 0x000fe400000e0000 */
[----:B------:R-:W-:Y:S01]  /*1c7f0*/  R2UR UR7, R13 ;  /* 0x000000000d0772ca */ /* 0x000fe200000e0000 */
[----:B------:R-:W-:Y:S02]  /*1c800*/  WARPGROUP.DEPBAR.LE gsb0, 0x0 ;  /* 0x00008000000079c5 */ /* 0x000fe40000010000 */
[----:B------:R-:W-:-:S10]  /*1c810*/  WARPGROUP.ARRIVE ;  /* 0x00000000000079c5 */ /* 0x000fd40000000000 */
[----:B------:R-:W-:Y:S01]  /*1c820*/  QGMMA.64x128x32.F32.E4M3.E4M3 R24, R184, gdesc[UR4], R24, gsb0 ;  /* 0x01e00004b8187df3 */ /* 0x000fe20008000818 */
[----:B------:R-:W-:Y:S02]  /*1c830*/  R2UR UR6, R10 ;  /* 0x000000000a0672ca */ /* 0x000fe400000e0000 */
[----:B------:R-:W-:Y:S01]  /*1c840*/  R2UR UR7, R11 ;  /* 0x000000000b0772ca */ /* 0x000fe200000e0000 */
[----:B------:R-:W-:Y:S02]  /*1c850*/  WARPGROUP.DEPBAR.LE gsb0, 0x0 ;  /* 0x00008000000079c5 */ /* 0x000fe40000010000 */
[----:B------:R-:W-:-:S10]  /*1c860*/  WARPGROUP.ARRIVE ;  /* 0x00000000000079c5 */ /* 0x000fd40000000000 */
[----:B------:R-:W-:Y:S03]  /*1c870*/  QGMMA.64x128x32.F32.E4M3.E4M3 R24, R188, gdesc[UR4], R24, gsb0 ;  /* 0x01e00004bc187df3 */ /* 0x000fe60008000818 */
[----:B------:R-:W-:Y:S02]  /*1c880*/  WARPGROUP.DEPBAR.LE gsb0, 0x0 ;  /* 0x00008000000079c5 */ /* 0x000fe40000010000 */
[----:B------:R0:W-:Y:S06]  /*1c890*/  BAR.ARV R7, 0x100 ;  /* 0x000400070000751d */ /* 0x0001ec0000002000 */
[----:B------:R-:W-:Y:S05]  /*1c8a0*/  @!P0 BRA `(.L_x_594) ;  /* 0x0000000000048947 */ /* 0x000fea0003800000 */
[----:B------:R-:W-:Y:S01]  /*1c8b0*/  BPT.TRAP 0x1 ;  /* 0x000000040000795c */ /* 0x000fe20000300000 */
.L_x_594:
[----:B0-----:R-:W-:Y:S01]  /*1c8c0*/  LEA R7, R202, R18, 0x3 ;  /* 0x00000012ca077211 */ /* 0x001fe200078e18ff */
[----:B------:R-:W-:-:S04]  /*1c8d0*/  IMAD.U32 R10, RZ, RZ, UR38 ;  /* 0x00000026ff0a7e24 */ /* 0x000fc8000f8e00ff */
[----:B------:R-:W-:-:S05]  /*1c8e0*/  VIADD R7, R7, 0x29840 ;  /* 0x0002984007077836 */ /* 0x000fca0000000000 */
[----:B------:R-:W-:-:S04]  /*1c8f0*/  PRMT R7, R10, 0x654, R7 ;  /* 0x000006540a077816 */ /* 0x000fc80000000007 */
[----:B------:R0:W-:Y:S02]  /*1c900*/  SYNCS.ARRIVE.TRANS64.RED.A1T0 RZ, [R7+URZ], RZ ;  /* 0x000000ff07ff79a7 */ /* 0x0001e4000810043f */
[----:B0-----:R-:W-:-:S04]  /*1c910*/  FMNMX.FTZ R7, R152, R6, !PT ;  /* 0x0000000698077209 */ /* 0x001fc80007810000 */
[----:B------:R-:W-:-:S04]  /*1c920*/  FMNMX.FTZ R7, R153, R7, !PT ;  /* 0x0000000799077209 */ /* 0x000fc80007810000 */
        /* <DEDUP_REMOVED lines=37> */
[----:B------:R-:W-:-:S05]  /*1cb80*/  FMNMX.FTZ R7, R101, R7, !PT ;  /* 0x0000000765077209 */ /* 0x000fca0007810000 */
[----:B------:R-:W0:Y:S02]  /*1cb90*/  SHFL.BFLY PT, R10, R7, 0x2, 0x1f ;  /* 0x0c401f00070a7f89 */ /* 0x000e2400000e0000 */
[----:B0-----:R-:W-:-:S05]  /*1cba0*/  FMNMX.FTZ R10, R7, R10, !PT ;  /* 0x0000000a070a7209 */ /* 0x001fca0007810000 */
[----:B------:R-:W0:Y:S02]  /*1cbb0*/  SHFL.BFLY PT, R7, R10, 0x1, 0x1f ;  /* 0x0c201f000a077f89 */ /* 0x000e2400000e0000 */
[----:B0-----:R-:W-:Y:S02]  /*1cbc0*/  FMNMX.FTZ R10, R10, R7, !PT ;  /* 0x000000070a0a7209 */ /* 0x001fe40007810000 */
[----:B------:R-:W-:-:S03]  /*1cbd0*/  FMNMX.FTZ R7, R154, R5, !PT ;  /* 0x000000059a077209 */ /* 0x000fc60007810000 */
[----:B------:R-:W-:Y:S01]  /*1cbe0*/  FADD.FTZ R6, -R10, R6 ;  /* 0x000000060a067221 */ /* 0x000fe20000010100 */
[----:B------:R-:W-:-:S03]  /*1cbf0*/  FMNMX.FTZ R7, R155, R7, !PT ;  /* 0x000000079b077209 */ /* 0x000fc60007810000 */
[----:B------:R-:W-:Y:S01]  /*1cc00*/  FMUL.FTZ R6, R2, R6 ;  /* 0x0000000602067220 */ /* 0x000fe20000410000 */
[----:B------:R-:W-:-:S04]  /*1cc10*/  FMNMX.FTZ R7, R158, R7, !PT ;  /* 0x000000079e077209 */ /* 0x000fc80007810000 */
[----:B------:R-:W-:Y:S01]  /*1cc20*/  FMNMX.FTZ R7, R159, R7, !PT ;  /* 0x000000079f077209 */ /* 0x000fe20007810000 */
[----:B------:R-:W-:Y:S03]  /*1cc30*/  MUFU.EX2 R6, R6 ;  /* 0x0000000600067308 */ /* 0x000fe60000000800 */
        /* <DEDUP_REMOVED lines=39> */
[----:B0-----:R-:W-:Y:S01]  /*1ceb0*/  FMNMX.FTZ R11, R11, R7, !PT ;  /* 0x000000070b0b7209 */ /* 0x001fe20007810000 */
[----:B------:R-:W-:-:S04]  /*1cec0*/  FFMA.FTZ R7, R2, R10, -8 ;  /* 0xc100000002077423 */ /* 0x000fc8000001000a */
[----:B------:R-:W-:Y:S01]  /*1ced0*/  FADD.FTZ R5, -R11, R5 ;  /* 0x000000050b057221 */ /* 0x000fe20000010100 */
[----:B------:R-:W-:-:S01]  /*1cee0*/  FFMA.FTZ R13, R2, R11, -8 ;  /* 0xc1000000020d7423 */ /* 0x000fc2000001000b */
[C-C-:B------:R-:W-:Y:S01]  /*1cef0*/  FFMA.FTZ R152, R2.reuse, R152, -R7.reuse ;  /* 0x0000009802987223 */ /* 0x140fe20000010807 */
[----:B------:R-:W-:-:S01]  /*1cf00*/  FFMA.FTZ R153, R2, R153, -R7 ;  /* 0x0000009902997223 */ /* 0x000fc20000010807 */
[C---:B------:R-:W-:Y:S01]  /*1cf10*/  FMUL.FTZ R5, R2.reuse, R5 ;  /* 0x0000000502057220 */ /* 0x040fe20000410000 */
[----:B------:R-:W-:-:S01]  /*1cf20*/  FFMA.FTZ R154, R2, R154, -R13 ;  /* 0x0000009a029a7223 */ /* 0x000fc2000001080d */
[C---:B------:R-:W-:Y:S01]  /*1cf30*/  FFMA.FTZ R155, R2.reuse, R155, -R13 ;  /* 0x0000009b029b7223 */ /* 0x040fe2000001080d */
[----:B------:R-:W-:-:S01]  /*1cf40*/  FFMA.FTZ R156, R2, R156, -R7 ;  /* 0x0000009c029c7223 */ /* 0x000fc20000010807 */
[----:B------:R-:W0:Y:S01]  /*1cf50*/  MUFU.EX2 R152, R152 ;  /* 0x0000009800987308 */ /* 0x000e220000000800 */
[----:B------:R-:W-:-:S01]  /*1cf60*/  FFMA.FTZ R158, R2, R158, -R13 ;  /* 0x0000009e029e7223 */ /* 0x000fc2000001080d */
[C---:B------:R-:W-:Y:S01]  /*1cf70*/  FFMA.FTZ R157, R2.reuse, R157, -R7 ;  /* 0x0000009d029d7223 */ /* 0x040fe20000010807 */
[----:B------:R-:W-:-:S01]  /*1cf80*/  FFMA.FTZ R159, R2, R159, -R13 ;  /* 0x0000009f029f7223 */ /* 0x000fc2000001080d */
[C---:B------:R-:W-:Y:S01]  /*1cf90*/  FFMA.FTZ R160, R2.reuse, R160, -R7 ;  /* 0x000000a002a07223 */ /* 0x040fe20000010807 */
[----:B------:R-:W-:-:S01]  /*1cfa0*/  FFMA.FTZ R162, R2, R162, -R13 ;  /* 0x000000a202a27223 */ /* 0x000fc2000001080d */
[C---:B------:R-:W-:Y:S01]  /*1cfb0*/  FFMA.FTZ R161, R2.reuse, R161, -R7 ;  /* 0x000000a102a17223 */ /* 0x040fe20000010807 */
[----:B------:R-:W-:-:S01]  /*1cfc0*/  FFMA.FTZ R163, R2, R163, -R13 ;  /* 0x000000a302a37223 */ /* 0x000fc2000001080d */
[----:B------:R-:W-:Y:S01]  /*1cfd0*/  MUFU.EX2 R5, R5 ;  /* 0x0000000500057308 */ /* 0x000fe20000000800 */
[----:B------:R-:W-:-:S01]  /*1cfe0*/  FFMA.FTZ R164, R2, R164, -R7 ;  /* 0x000000a402a47223 */ /* 0x000fc20000010807 */
[C---:B------:R-:W-:Y:S01]  /*1cff0*/  FFMA.FTZ R166, R2.reuse, R166, -R13 ;  /* 0x000000a602a67223 */ /* 0x040fe2000001080d */
[----:B------:R-:W-:-:S01]  /*1d000*/  FFMA.FTZ R165, R2, R165, -R7 ;  /* 0x000000a502a57223 */ /* 0x000fc20000010807 */
[C---:B------:R-:W-:Y:S01]  /*1d010*/  FFMA.FTZ R167, R2.reuse, R167, -R13 ;  /* 0x000000a702a77223 */ /* 0x040fe2000001080d */
[----:B------:R-:W-:-:S01]  /*1d020*/  FFMA.FTZ R136, R2, R136, -R7 ;  /* 0x0000008802887223 */ /* 0x000fc20000010807 */
[C---:B------:R-:W-:Y:S01]  /*1d030*/  FFMA.FTZ R138, R2.reuse, R138, -R13 ;  /* 0x0000008a028a7223 */ /* 0x040fe2000001080d */
[----:B------:R-:W-:-:S01]  /*1d040*/  FFMA.FTZ R137, R2, R137, -R7 ;  /* 0x0000008902897223 */ /* 0x000fc20000010807 */
[----:B------:R-:W1:Y:S01]  /*1d050*/  MUFU.EX2 R154, R154 ;  /* 0x0000009a009a7308 */ /* 0x000e620000000800 */
[----:B0-----:R-:W-:-:S01]  /*1d060*/  FFMA.FTZ R0, R6, R0, R152 ;  /* 0x0000000006007223 */ /* 0x001fc20000010098 */
[C---:B------:R-:W-:Y:S01]  /*1d070*/  FFMA.FTZ R139, R2.reuse, R139, -R13 ;  /* 0x0000008b028b7223 */ /* 0x040fe2000001080d */
[----:B------:R-:W-:-:S01]  /*1d080*/  FFMA.FTZ R140, R2, R140, -R7 ;  /* 0x0000008c028c7223 */ /* 0x000fc20000010807 */
[C---:B------:R-:W-:Y:S01]  /*1d090*/  FFMA.FTZ R142, R2.reuse, R142, -R13 ;  /* 0x0000008e028e7223 */ /* 0x040fe2000001080d */
        /* <DEDUP_REMOVED lines=11> */
[----:B------:R-:W2:Y:S01]  /*1d150*/  MUFU.EX2 R155, R155 ;  /* 0x0000009b009b7308 */ /* 0x000ea20000000800 */
[----:B-1----:R-:W-:-:S01]  /*1d160*/  FFMA.FTZ R3, R5, R3, R154 ;  /* 0x0000000305037223 */ /* 0x002fc2000001009a */
[C---:B------:R-:W-:Y:S01]  /*1d170*/  FFMA.FTZ R120, R2.reuse, R120, -R7 ;  /* 0x0000007802787223 */ /* 0x040fe20000010807 */
[----:B------:R-:W-:-:S01]  /*1d180*/  FFMA.FTZ R122, R2, R122, -R13 ;  /* 0x0000007a027a7223 */ /* 0x000fc2000001080d */
[C---:B------:R-:W-:Y:S01]  /*1d190*/  FFMA.FTZ R121, R2.reuse, R121, -R7 ;  /* 0x0000007902797223 */ /* 0x040fe20000010807 */
[----:B------:R-:W-:-:S01]  /*1d1a0*/  FFMA.FTZ R123, R2, R123, -R13 ;  /* 0x0000007b027b7223 */ /* 0x000fc2000001080d */
[C---:B------:R-:W-:Y:S01]  /*1d1b0*/  FFMA.FTZ R124, R2.reuse, R124, -R7 ;  /* 0x0000007c027c7223 */ /* 0x040fe20000010807 */
[----:B------:R-:W-:-:S01]  /*1d1c0*/  FFMA.FTZ R126, R2, R126, -R13 ;  /* 0x0000007e027e7223 */ /* 0x000fc2000001080d */
[----:B------:R-:W1:Y:S01]  /*1d1d0*/  MUFU.EX2 R156, R156 ;  /* 0x0000009c009c7308 */ /* 0x000e620000000800 */
[----:B0-----:R-:W-:-:S01]  /*1d1e0*/  FADD.FTZ R0, R153, R0 ;  /* 0x0000000099007221 */ /* 0x001fc20000010000 */
[C---:B------:R-:W-:Y:S01]  /*1d1f0*/  FFMA.FTZ R125, R2.reuse, R125, -R7 ;  /* 0x0000007d027d7223 */ /* 0x040fe20000010807 */
[----:B------:R-:W-:-:S01]  /*1d200*/  FFMA.FTZ R127, R2, R127, -R13 ;  /* 0x0000007f027f7223 */ /* 0x000fc2000001080d */
[C---:B------:R-:W-:Y:S01]  /*1d210*/  FFMA.FTZ R128, R2.reuse, R128, -R7 ;  /* 0x0000008002807223 */ /* 0x040fe20000010807 */
[----:B------:R-:W-:-:S01]  /*1d220*/  FFMA.FTZ R130, R2, R130, -R13 ;  /* 0x0000008202827223 */ /* 0x000fc2000001080d */
[C---:B------:R-:W-:Y:S01]  /*1d230*/  FFMA.FTZ R129, R2.reuse, R129, -R7 ;  /* 0x0000008102817223 */ /* 0x040fe20000010807 */
[----:B------:R-:W-:-:S01]  /*1d240*/  FFMA.FTZ R131, R2, R131, -R13 ;  /* 0x0000008302837223 */ /* 0x000fc2000001080d */
[----:B------:R-:W0:Y:S01]  /*1d250*/  MUFU.EX2 R158, R158 ;  /* 0x0000009e009e7308 */ /* 0x000e220000000800 */
[----:B--2---:R-:W-:-:S01]  /*1d260*/  FADD.FTZ R3, R155, R3 ;  /* 0x000000039b037221 */ /* 0x004fc20000010000 */
[C---:B------:R-:W-:Y:S01]  /*1d270*/  FFMA.FTZ R132, R2.reuse, R132, -R7 ;  /* 0x0000008402847223 */ /* 0x040fe20000010807 */
[----:B------:R-:W-:-:S01]  /*1d280*/  FFMA.FTZ R134, R2, R134, -R13 ;  /* 0x0000008602867223 */ /* 0x000fc2000001080d */
[C---:B------:R-:W-:Y:S01]  /*1d290*/  FFMA.FTZ R133, R2.reuse, R133, -R7 ;  /* 0x0000008502857223 */ /* 0x040fe20000010807 */
[----:B------:R-:W-:-:S01]  /*1d2a0*/  FFMA.FTZ R135, R2, R135, -R13 ;  /* 0x0000008702877223 */ /* 0x000fc2000001080d */
[C---:B------:R-:W-:Y:S01]  /*1d2b0*/  FFMA.FTZ R104, R2.reuse, R104, -R7 ;  /* 0x0000006802687223 */ /* 0x040fe20000010807 */
[----:B------:R-:W-:-:S01]  /*1d2c0*/  FFMA.FTZ R106, R2, R106, -R13 ;  /* 0x0000006a026a7223 */ /* 0x000fc2000001080d */
[----:B------:R-:W2:Y:S01]  /*1d2d0*/  MUFU.EX2 R157, R157 ;  /* 0x0000009d009d7308 */ /* 0x000ea20000000800 */
[----:B-1----:R-:W-:-:S01]  /*1d2e0*/  FADD.FTZ R0, R156, R0 ;  /* 0x000000009c007221 */ /* 0x002fc20000010000 */
        /* <DEDUP_REMOVED lines=180> */
.L_x_595:
[----:B------:R-:W-:Y:S01]  /*1de30*/  IMAD R8, R8, 0x8, R18 ;  /* 0x0000000808087824 */ /* 0x000fe200078e0212 */
[----:B------:R-:W-:Y:S01]  /*1de40*/  ISETP.GT.AND P1, PT, R4, R211, PT ;  /* 0x000000d30400720c */ /* 0x000fe20003f24270 */
[----:B------:R-:W-:Y:S01]  /*1de50*/  FMUL.FTZ R24, R24, R6 ;  /* 0x0000000618187220 */ /* 0x000fe20000410000 */
[----:B------:R-:W-:Y:S01]  /*1de60*/  MOV R12, UR38 ;  /* 0x00000026000c7c02 */ /* 0x000fe20008000f00 */
[----:B------:R-:W-:Y:S01]  /*1de70*/  VIADD R8, R8, 0x29860 ;  /* 0x0002986008087836 */ /* 0x000fe20000000000 */
[----:B------:R-:W-:Y:S01]  /*1de80*/  F2FP.SATFINITE.E4M3.F32.PACK_AB_MERGE_C R7, R7, R100, RZ ;  /* 0x000000640707723e */ /* 0x000fe200048070ff */
[----:B------:R-:W-:Y:S01]  /*1de90*/  FMUL.FTZ R25, R25, R6 ;  /* 0x0000000619197220 */ /* 0x000fe20000410000 */
[----:B------:R-:W-:Y:S01]  /*1dea0*/  F2FP.SATFINITE.E4M3.F32.PACK_AB_MERGE_C R156, R157, R156, RZ ;  /* 0x0000009c9d9c723e */ /* 0x000fe200048070ff */
[-C--:B------:R-:W-:Y:S01]  /*1deb0*/  FMUL.FTZ R28, R28, R6.reuse ;  /* 0x000000061c1c7220 */ /* 0x080fe20000410000 */
[----:B------:R-:W-:Y:S01]  /*1dec0*/  PRMT R8, R12, 0x654, R8 ;  /* 0x000006540c087816 */ /* 0x000fe20000000008 */
[----:B------:R-:W-:Y:S01]  /*1ded0*/  FMUL.FTZ R29, R29, R6 ;  /* 0x000000061d1d7220 */ /* 0x000fe20000410000 */
[----:B------:R-:W-:Y:S01]  /*1dee0*/  F2FP.SATFINITE.E4M3.F32.PACK_AB_MERGE_C R158, R159, R158, RZ ;  /* 0x0000009e9f9e723e */ /* 0x000fe200048070ff */
[----:B------:R-:W-:Y:S01]  /*1def0*/  FMUL.FTZ R32, R32, R6 ;  /* 0x0000000620207220 */ /* 0x000fe20000410000 */
[----:B------:R-:W-:Y:S01]  /*1df00*/  F2FP.SATFINITE.E4M3.F32.PACK_AB_MERGE_C R164, R165, R164, RZ ;  /* 0x000000a4a5a4723e */ /* 0x000fe200048070ff */
[----:B------:R0:W-:Y:S01]  /*1df10*/  SYNCS.ARRIVE.TRANS64.RED.A1T0 RZ, [R8+URZ], RZ ;  /* 0x000000ff08ff79a7 */ /* 0x0001e2000810043f */
[----:B------:R-:W-:Y:S01]  /*1df20*/  F2FP.SATFINITE.E4M3.F32.PACK_AB_MERGE_C R166, R167, R166, RZ ;  /* 0x000000a6a7a6723e */ /* 0x000fe200048070ff */
[----:B------:R-:W-:Y:S01]  /*1df30*/  FMUL.FTZ R33, R33, R6 ;  /* 0x0000000621217220 */ /* 0x000fe20000410000 */
        /* <DEDUP_REMOVED lines=75> */
[----:B------:R-:W-:Y:S01]  /*1e3f0*/  VIADD R4, R4, 0xffffffff ;  /* 0xffffffff04047836 */ /* 0x000fe20000000000 */
[----:B------:R-:W-:Y:S01]  /*1e400*/  F2FP.SATFINITE.E4M3.F32.PACK_AB_MERGE_C R173, R155, R154, R158 ;  /* 0x0000009a9bad723e */ /* 0x000fe2000480709e */
[----:B------:R-:W-:Y:S01]  /*1e410*/  IMAD.MOV.U32 R5, RZ, RZ, R11 ;  /* 0x000000ffff057224 */ /* 0x000fe200078e000b */
        /* <DEDUP_REMOVED lines=19> */
[----:B0-----:R-:W-:Y:S01]  /*1e550*/  MOV R8, R202 ;  /* 0x000000ca00087202 */ /* 0x001fe20000000f00 */
[----:B------:R-:W-:Y:S06]  /*1e560*/  @P1 BRA `(.L_x_596) ;  /* 0xffffffcc007c1947 */ /* 0x000fec000383ffff */
.L_x_584:
[----:B------:R-:W-:Y:S05]  /*1e570*/  WARPSYNC.ALL ;  /* 0x0000000000007948 */ /* 0x000fea0003800000 */
[----:B------:R-:W-:Y:S06]  /*1e580*/  BAR.ARV 0x8, 0x180 ;  /* 0x0206000000007b1d */ /* 0x000fec0000002000 */
[----:B------:R-:W-:Y:S05]  /*1e590*/  @!P0 BRA `(.L_x_597) ;  /* 0x0000000000048947 */ /* 0x000fea0003800000 */
[----:B------:R-:W-:Y:S01]  /*1e5a0*/  BPT.TRAP 0x1 ;  /* 0x000000040000795c */ /* 0x000fe20000300000 */
.L_x_597:
[----:B------:R-:W-:Y:S01]  /*1e5b0*/  IMAD R15, R202, 0x8, R18 ;  /* 0x00000008ca0f7824 */ /* 0x000fe200078e0212 */
[----:B------:R-:W-:-:S04]  /*1e5c0*/  SHF.L.U32 R4, R208, 0x1f, RZ ;  /* 0x0000001fd0047819 */ /* 0x000fc800000006ff */
[----:B------:R0:W1:Y:S01]  /*1e5d0*/  SYNCS.PHASECHK.TRANS64.TRYWAIT P1, [R15+URZ+0x29850], R4 ;  /* 0x029850040f0075a7 */ /* 0x000062000802017f */
[----:B------:R-:W-:Y:S05]  /*1e5e0*/  @!P0 BRA `(.L_x_598) ;  /* 0x0000000000048947 */ /* 0x000fea0003800000 */
[----:B------:R-:W-:Y:S01]  /*1e5f0*/  BPT.TRAP 0x1 ;  /* 0x000000040000795c */ /* 0x000fe20000300000 */
.L_x_598:
[----:B------:R-:W-:-:S05]  /*1e600*/  VIADD R18, R18, 0x400 ;  /* 0x0000040012127836 */ /* 0x000fca0000000000 */
[----:B------:R-:W-:-:S04]  /*1e610*/  SHF.R.U32.HI R18, RZ, 0x4, R18 ;  /* 0x00000004ff127819 */ /* 0x000fc80000011612 */
[----:B------:R-:W-:-:S04]  /*1e620*/  LOP3.LUT R18, R18, 0x3fff, RZ, 0xc0, !PT ;  /* 0x00003fff12127812 */ /* 0x000fc800078ec0ff */
[----:B------:R-:W-:Y:S01]  /*1e630*/  LOP3.LUT R5, R18, 0x10000, RZ, 0xfc, !PT ;  /* 0x0001000012057812 */ /* 0x000fe200078efcff */
[----:B-1----:R-:W-:Y:S06]  /*1e640*/  @P1 BRA `(.L_x_599) ;  /* 0x0000000000081947 */ /* 0x002fec0003800000 */
[----:B------:R-:W1:Y:S02]  /*1e650*/  SYNCS.PHASECHK.TRANS64.TRYWAIT P1, [R15+URZ+0x29850], R4 ;  /* 0x029850040f0075a7 */ /* 0x000e64000802017f */
[----:B-1----:R-:W-:Y:S05]  /*1e660*/  @!P1 BRA `(.L_x_600) ;  /* 0x000000dc00789947 */ /* 0x002fea0003800000 */
.L_x_599:
[----:B01----:R-:W-:Y:S01]  /*1e670*/  IMAD R4, R202, 0x500, R5 ;  /* 0x00000500ca047824 */ /* 0x003fe200078e0205 */
[----:B------:R-:W-:Y:S05]  /*1e680*/  WARPSYNC.ALL ;  /* 0x0000000000007948 */ /* 0x000fea0003800000 */
[----:B------:R-:W-:Y:S01]  /*1e690*/  IMAD.MOV.U32 R5, RZ, RZ, -0x3ffffff0 ;  /* 0xc0000010ff057424 */ /* 0x000fe200078e00ff */
[C---:B------:R-:W-:Y:S01]  /*1e6a0*/  R2UR UR6, R4.reuse ;  /* 0x00000000040672ca */ /* 0x040fe200000e0000 */
[----:B------:R-:W-:Y:S01]  /*1e6b0*/  WARPGROUP.ARRIVE ;  /* 0x00000000000079c5 */ /* 0x000fe20000000000 */
[C---:B------:R-:W-:Y:S01]  /*1e6c0*/  VIADD R6, R4.reuse, 0x100 ;  /* 0x0000010004067836 */ /* 0x040fe20000000000 */
[----:B------:R-:W-:Y:S01]  /*1e6d0*/  MOV R7, 0xc0000010 ;  /* 0xc000001000077802 */ /* 0x000fe20000000f00 */
[----:B------:R-:W-:Y:S01]  /*1e6e0*/  ULDC.64 UR4, c[0x0][0x9a0] ;  /* 0x0002680000047ab9 */ /* 0x000fe20000000a00 */
[----:B------:R-:W-:Y:S01]  /*1e6f0*/  R2UR UR7, R5 ;  /* 0x00000000050772ca */ /* 0x000fe200000e0000 */
[----:B------:R-:W-:Y:S01]  /*1e700*/  VIADD R12, R4, 0x200 ;  /* 0x00000200040c7836 */ /* 0x000fe20000000000 */
[----:B------:R-:W-:Y:S01]  /*1e710*/  ISETP.NE.U32.AND P1, PT, RZ, UR4, PT ;  /* 0x00000004ff007c0c */ /* 0x000fe2000bf25070 */
[----:B------:R-:W-:-:S02]  /*1e720*/  IMAD.MOV.U32 R13, RZ, RZ, -0x3ffffff0 ;  /* 0xc0000010ff0d7424 */ /* 0x000fc400078e00ff */
[----:B------:R-:W-:Y:S01]  /*1e730*/  IMAD.MOV.U32 R14, RZ, RZ, 0x3f800000 ;  /* 0x3f800000ff0e7424 */ /* 0x000fe200078e00ff */
[----:B------:R-:W-:-:S07]  /*1e740*/  ISETP.NE.AND.EX P1, PT, RZ, UR5, PT, P1 ;  /* 0x00000005ff007c0c */ /* 0x000fce000bf25310 */
[----:B------:R-:W-:Y:S01]  /*1e750*/  QGMMA.64x128x32.F32.E4M3.E4M3 R24, R172, gdesc[UR4], R24, gsb0 ;  /* 0x01e00004ac187df3 */ /* 0x000fe20008000818 */
[----:B------:R-:W-:Y:S02]  /*1e760*/  R2UR UR6, R6 ;  /* 0x00000000060672ca */ /* 0x000fe400000e0000 */
[----:B------:R-:W-:-:S03]  /*1e770*/  R2UR UR7, R7 ;  /* 0x00000000070772ca */ /* 0x000fc600000e0000 */
[----:B------:R-:W0:Y:S08]  /*1e780*/  @P1 LDC.64 R6, c[0x0][0x9c8] ;  /* 0x00027200ff061b82 */ /* 0x000e300000000a00 */
[----:B------:R-:W1:Y:S01]  /*1e790*/  @P1 LDC.64 R8, c[0x0][0x9d0] ;  /* 0x00027400ff081b82 */ /* 0x000e620000000a00 */
[----:B0-----:R-:W-:-:S04]  /*1e7a0*/  @P1 IMAD R5, R222, R6, RZ ;  /* 0x00000006de051224 */ /* 0x001fc800078e02ff */
[C---:B------:R-:W-:Y:S02]  /*1e7b0*/  @P1 IMAD R5, R214.reuse, R7, R5 ;  /* 0x00000007d6051224 */ /* 0x040fe400078e0205 */
[----:B------:R-:W-:-:S04]  /*1e7c0*/  @P1 IMAD.WIDE.U32 R6, R214, R6, RZ ;  /* 0x00000006d6061225 */ /* 0x000fc800078e00ff */
[----:B------:R-:W-:Y:S02]  /*1e7d0*/  @P1 IMAD.IADD R7, R7, 0x1, R5 ;  /* 0x0000000107071824 */ /* 0x000fe400078e0205 */
[----:B-1----:R-:W-:-:S04]  /*1e7e0*/  @P1 IMAD.WIDE.U32 R6, R169, R8, R6 ;  /* 0x00000008a9061225 */ /* 0x002fc800078e0006 */
[----:B------:R-:W-:Y:S01]  /*1e7f0*/  @P1 IMAD R9, R169, R9, R7 ;  /* 0x00000009a9091224 */ /* 0x000fe200078e0207 */
[----:B------:R-:W-:-:S04]  /*1e800*/  @P1 LEA R8, P2, R6, UR4, 0x2 ;  /* 0x0000000406081c11 */ /* 0x000fc8000f8410ff */
[----:B------:R-:W-:-:S05]  /*1e810*/  @P1 LEA.HI.X R9, R6, UR5, R9, 0x2, P2 ;  /* 0x0000000506091c11 */ /* 0x000fca00090f1409 */
[----:B------:R0:W2:Y:S01]  /*1e820*/  @P1 LDG.E R14, desc[UR50][R8.64] ;  /* 0x00000032080e1981 */ /* 0x0000a2000c1e1900 */
[----:B------:R-:W-:Y:S02]  /*1e830*/  WARPGROUP.DEPBAR.LE gsb0, 0x0 ;  /* 0x00008000000079c5 */ /* 0x000fe40000010000 */
[----:B------:R-:W-:-:S06]  /*1e840*/  WARPGROUP.ARRIVE ;  /* 0x00000000000079c5 */ /* 0x000fcc0000000000 */
[----:B------:R-:W-:Y:S01]  /*1e850*/  QGMMA.64x128x32.F32.E4M3.E4M3 R24, R176, gdesc[UR4], R24, gsb0 ;  /* 0x01e00004b0187df3 */ /* 0x000fe20008000818 */
[----:B------:R-:W-:Y:S02]  /*1e860*/  R2UR UR6, R12 ;  /* 0x000000000c0672ca */ /* 0x000fe400000e0000 */
[----:B------:R-:W-:Y:S01]  /*1e870*/  R2UR UR7, R13 ;  /* 0x000000000d0772ca */ /* 0x000fe200000e0000 */
[----:B------:R-:W-:Y:S01]  /*1e880*/  IMAD.MOV.U32 R7, RZ, RZ, -0x3ffffff0 ;  /* 0xc0000010ff077424 */ /* 0x000fe200078e00ff */
[----:B------:R-:W-:Y:S01]  /*1e890*/  IADD3 R6, R4, 0x300, RZ ;  /* 0x0000030004067810 */ /* 0x000fe20007ffe0ff */
[----:B------:R-:W-:Y:S02]  /*1e8a0*/  WARPGROUP.DEPBAR.LE gsb0, 0x0 ;  /* 0x00008000000079c5 */ /* 0x000fe40000010000 */
[----:B------:R-:W-:-:S08]  /*1e8b0*/  WARPGROUP.ARRIVE ;  /* 0x00000000000079c5 */ /* 0x000fd00000000000 */
[----:B------:R-:W-:Y:S01]  /*1e8c0*/  QGMMA.64x128x32.F32.E4M3.E4M3 R24, R180, gdesc[UR4], R24, gsb0 ;  /* 0x01e00004b4187df3 */ /* 0x000fe20008000818 */
[----:B------:R-:W-:Y:S02]  /*1e8d0*/  R2UR UR6, R6 ;  /* 0x00000000060672ca */ /* 0x000fe400000e0000 */
[----:B------:R-:W-:Y:S01]  /*1e8e0*/  R2UR UR7, R7 ;  /* 0x00000000070772ca */ /* 0x000fe200000e0000 */
[----:B------:R-:W-:Y:S02]  /*1e8f0*/  VIADD R4, R4, 0x400 ;  /* 0x0000040004047836 */ /* 0x000fe40000000000 */
[----:B------:R-:W-:Y:S01]  /*1e900*/  IMAD.MOV.U32 R5, RZ, RZ, -0x3ffffff0 ;  /* 0xc0000010ff057424 */ /* 0x000fe200078e00ff */
[----:B------:R-:W1:Y:S04]  /*1e910*/  SHFL.BFLY PT, R7, R0, 0x2, 0x1f ;  /* 0x0c401f0000077f89 */ /* 0x000e6800000e0000 */
[----:B------:R-:W3:Y:S01]  /*1e920*/  SHFL.BFLY PT, R6, R3, 0x2, 0x1f ;  /* 0x0c401f0003067f89 */ /* 0x000ee200000e0000 */
[----:B------:R-:W-:-:S02]  /*1e930*/  WARPGROUP.DEPBAR.LE gsb0, 0x0 ;  /* 0x00008000000079c5 */ /* 0x000fc40000010000 */
[----:B------:R-:W-:-:S06]  /*1e940*/  WARPGROUP.ARRIVE ;  /* 0x00000000000079c5 */ /* 0x000fcc0000000000 */
[----:B------:R-:W-:Y:S01]  /*1e950*/  QGMMA.64x128x32.F32.E4M3.E4M3 R24, R184, gdesc[UR4], R24, gsb0 ;  /* 0x01e00004b8187df3 */ /* 0x000fe20008000818 */
[----:B------:R-:W-:Y:S02]  /*1e960*/  R2UR UR6, R4 ;  /* 0x00000000040672ca */ /* 0x000fe400000e0000 */
[----:B------:R-:W-:Y:S01]  /*1e970*/  R2UR UR7, R5 ;  /* 0x00000000050772ca */ /* 0x000fe200000e0000 */
[----:B-1----:R-:W-:-:S01]  /*1e980*/  FADD.FTZ R7, R7, R0 ;  /* 0x0000000007077221 */ /* 0x002fc20000010000 */
[----:B---3--:R-:W-:-:S04]  /*1e990*/  FADD.FTZ R6, R6, R3 ;  /* 0x0000000306067221 */ /* 0x008fc80000010000 */
[----:B------:R-:W0:Y:S04]  /*1e9a0*/  SHFL.BFLY PT, R4, R7, 0x1, 0x1f ;  /* 0x0c201f0007047f89 */ /* 0x000e2800000e0000 */
        /* <DEDUP_REMOVED lines=10> */
[----:B------:R-:W-:Y:S02]  /*1ea50*/  FSETP.NE.FTZ.AND P1, PT, R9, RZ, PT ;  /* 0x000000ff0900720b */ /* 0x000fe40003f35000 */
[----:B------:R-:W-:Y:S01]  /*1ea60*/  MOV R7, RZ ;  /* 0x000000ff00077202 */ /* 0x000fe20000000f00 */
[----:B------:R-:W-:Y:S02]  /*1ea70*/  WARPGROUP.DEPBAR.LE gsb0, 0x0 ;  /* 0x00008000000079c5 */ /* 0x000fe40000010000 */
[----:B------:R-:W-:-:S06]  /*1ea80*/  WARPGROUP.ARRIVE ;  /* 0x00000000000079c5 */ /* 0x000fcc0000000000 */
[----:B------:R-:W-:Y:S01]  /*1ea90*/  QGMMA.64x128x32.F32.E4M3.E4M3 R24, R188, gdesc[UR4], R24, gsb0 ;  /* 0x01e00004bc187df3 */ /* 0x000fe20008000818 */
[----:B------:R-:W0:Y:S08]  /*1eaa0*/  @P2 MUFU.LG2 R0, R12 ;  /* 0x0000000c00002308 */ /* 0x000e300000000c00 */
[----:B------:R-:W1:Y:S08]  /*1eab0*/  @P3 MUFU.LG2 R4, R13 ;  /* 0x0000000d00043308 */ /* 0x000e700000000c00 */
[----:B------:R-:W3:Y:S01]  /*1eac0*/  @P1 MUFU.RCP R7, R9 ;  /* 0x0000000900071308 */ /* 0x000ee20000001000 */
[----:B------:R-:W-:Y:S01]  /*1ead0*/  @P2 FMUL.FTZ R5, R2, 0.69314718246459960938 ;  /* 0x3f31721802052820 */ /* 0x000fe20000410000 */
[----:B0-----:R-:W-:Y:S01]  /*1eae0*/  @P2 FMUL.FTZ R0, R0, 0.69314718246459960938 ;  /* 0x3f31721800002820 */ /* 0x001fe20000410000 */
[----:B------:R-:W-:Y:S01]  /*1eaf0*/  @P3 FMUL.FTZ R21, R2, 0.69314718246459960938 ;  /* 0x3f31721802153820 */ /* 0x000fe20000410000 */
[----:B------:R-:W-:-:S02]  /*1eb00*/  IMAD.MOV.U32 R88, RZ, RZ, -0x800000 ;  /* 0xff800000ff587424 */ /* 0x000fc400078e00ff */
[----:B--2---:R-:W-:Y:S01]  /*1eb10*/  FMUL.FTZ R3, R3, R14 ;  /* 0x0000000e03037220 */ /* 0x004fe20000410000 */
[----:B------:R-:W-:Y:S02]  /*1eb20*/  IMAD.MOV.U32 R89, RZ, RZ, -0x800000 ;  /* 0xff800000ff597424 */ /* 0x000fe400078e00ff */
[----:B-1----:R-:W-:Y:S01]  /*1eb30*/  @P3 FMUL.FTZ R4, R4, 0.69314718246459960938 ;  /* 0x3f31721804043820 */ /* 0x002fe20000410000 */
[----:B------:R-:W-:-:S03]  /*1eb40*/  @P2 FFMA.FTZ R88, R5, R10, R0 ;  /* 0x0000000a05582223 */ /* 0x000fc60000010000 */
[----:B------:R-:W-:Y:S01]  /*1eb50*/  @P3 FFMA.FTZ R89, R21, R11, R4 ;  /* 0x0000000b15593223 */ /* 0x000fe20000010004 */
[----:B---3--:R-:W-:Y:S01]  /*1eb60*/  FMUL.FTZ R5, R7, R14 ;  /* 0x0000000e07057220 */ /* 0x008fe20000410000 */
[----:B------:R-:W-:Y:S02]  /*1eb70*/  WARPGROUP.DEPBAR.LE gsb0, 0x0 ;  /* 0x00008000000079c5 */ /* 0x000fe40000010000 */
[----:B------:R-:W-:Y:S05]  /*1eb80*/  @!P0 BRA `(.L_x_601) ;  /* 0x0000000000048947 */ /* 0x000fea0003800000 */
[----:B------:R-:W-:Y:S01]  /*1eb90*/  BPT.TRAP 0x1 ;  /* 0x000000040000795c */ /* 0x000fe20000300000 */
.L_x_601:
[----:B------:R-:W-:Y:S01]  /*1eba0*/  VIADD R0, R15, 0x29860 ;  /* 0x000298600f007836 */ /* 0x000fe20000000000 */
[----:B------:R-:W-:Y:S01]  /*1ebb0*/  IADD3 R202, R202, 0x1, RZ ;  /* 0x00000001caca7810 */ /* 0x000fe20007ffe0ff */
[----:B------:R-:W-:Y:S02]  /*1ebc0*/  IMAD.U32 R7, RZ, RZ, UR38 ;  /* 0x00000026ff077e24 */ /* 0x000fe4000f8e00ff */
[-C--:B------:R-:W-:Y:S01]  /*1ebd0*/  FMUL.FTZ R91, R77, R3.reuse ;  /* 0x000000034d5b7220 */ /* 0x080fe20000410000 */
[-C--:B------:R-:W-:Y:S01]  /*1ebe0*/  FMUL.FTZ R6, R85, R3.reuse ;  /* 0x0000000355067220 */ /* 0x080fe20000410000 */
[----:B------:R-:W-:Y:S01]  /*1ebf0*/  ISETP.NE.AND P1, PT, R202, 0x2, PT ;  /* 0x00000002ca00780c */ /* 0x000fe20003f25270 */
[-C--:B------:R-:W-:Y:S01]  /*1ec00*/  FMUL.FTZ R117, R40, R3.reuse ;  /* 0x0000000328757220 */ /* 0x080fe20000410000 */
[----:B------:R-:W-:Y:S01]  /*1ec10*/  PRMT R2, R7, 0x654, R0 ;  /* 0x0000065407027816 */ /* 0x000fe20000000000 */
[-C--:B------:R-:W-:Y:S01]  /*1ec20*/  FMUL.FTZ R113, R48, R3.reuse ;  /* 0x0000000330717220 */ /* 0x080fe20000410000 */
[-C--:B------:R-:W-:Y:S01]  /*1ec30*/  FMUL.FTZ R109, R56, R3.reuse ;  /* 0x00000003386d7220 */ /* 0x080fe20000410000 */
[-C--:B------:R-:W-:Y:S01]  /*1ec40*/  FMUL.FTZ R93, R64, R3.reuse ;  /* 0x00000003405d7220 */ /* 0x080fe20000410000 */
[----:B------:R0:W-:Y:S01]  /*1ec50*/  SYNCS.ARRIVE.TRANS64.RED.A1T0 RZ, [R2+URZ], RZ ;  /* 0x000000ff02ff79a7 */ /* 0x0001e2000810043f */
        /* <DEDUP_REMOVED lines=26> */
[----:B------:R-:W-:Y:S01]  /*1ee00*/  SEL R3, RZ, 0x1, P1 ;  /* 0x00000001ff037807 */ /* 0x000fe20000800000 */
        /* <DEDUP_REMOVED lines=32> */
[----:B------:R-:W-:Y:S01]  /*1f010*/  FMUL.FTZ R74, R83, R5 ;  /* 0x00000005534a7220 */ /* 0x000fe20000410000 */
[----:B------:R-:W-:Y:S01]  /*1f020*/  LOP3.LUT R208, R208, R3, RZ, 0x3c, !PT ;  /* 0x00000003d0d07212 */ /* 0x000fe200078e3cff */
[----:B------:R-:W-:Y:S01]  /*1f030*/  UIADD3 UR37, UR37, 0x1, URZ ;  /* 0x0000000125257890 */ /* 0x000fe2000fffe03f */
[----:B0-----:R-:W-:-:S11]  /*1f040*/  SEL R202, R202, RZ, P1 ;  /* 0x000000ffcaca7207 */ /* 0x001fd60000800000 */
.L_x_543:
[----:B------:R-:W-:Y:S05]  /*1f050*/  WARPSYNC.ALL ;  /* 0x0000000000007948 */ /* 0x000fea0003800000 */
[----:B------:R-:W0:Y:S08]  /*1f060*/  S2UR UR38, SR_CgaCtaId ;  /* 0x00000000002679c3 */ /* 0x000e300000008800 */
[----:B------:R-:W-:Y:S01]  /*1f070*/  BAR.SYNC.DEFER_BLOCKING 0x5, 0x180 ;  /* 0x0146000000007b1d */ /* 0x000fe20000010000 */
[----:B------:R-:W-:-:S05]  /*1f080*/  ISETP.NE.AND P1, PT, R219, RZ, PT ;  /* 0x000000ffdb00720c */ /* 0x000fca0003f25270 */
[----:B------:R-:W-:Y:S01]  /*1f090*/  UMOV UR4, 0x400 ;  /* 0x0000040000047882 */ /* 0x000fe20000000000 */
[----:B------:R-:W-:Y:S07]  /*1f0a0*/  BSSY B0, `(.L_x_602) ;  /* 0x0000423000007945 */ /* 0x000fee0003800000 */
[----:B------:R-:W1:Y:S01]  /*1f0b0*/  @!P1 LDC R219, c[0x0][0xad4] ;  /* 0x0002b500ffdb9b82 */ /* 0x000e620000000800 */
[----:B0-----:R-:W-:-:S06]  /*1f0c0*/  ULEA UR4, UR38, UR4, 0x18 ;  /* 0x0000000426047291 */ /* 0x001fcc000f8ec03f */
[----:B------:R-:W-:-:S05]  /*1f0d0*/  IMAD.U32 R18, RZ, RZ, UR4 ;  /* 0x00000004ff127e24 */ /* 0x000fca000f8e00ff */
[----:B-----5:R0:W2:Y:S01]  /*1f0e0*/  LDS.128 R136, [R18+0x298d0] ;  /* 0x0298d00012887984 */ /* 0x0200a20000000c00 */
[----:B------:R-:W-:Y:S06]  /*1f0f0*/  BAR.ARV 0x4, 0x180 ;  /* 0x0106000000007b1d */ /* 0x000fec0000002000 */
[----:B------:R-:W-:Y:S05]  /*1f100*/  @P0 BRA `(.L_x_603) ;  /* 0x00000034005c0947 */ /* 0x000fea0003800000 */
[----:B------:R-:W3:Y:S01]  /*1f110*/  LDL R20, [R1+0x54] ;  /* 0x0000540001147983 */ /* 0x000ee20000100800 */
[----:B------:R-:W-:Y:S01]  /*1f120*/  ULDC.64 UR4, c[0x4][0x40] ;  /* 0x0100100000047ab9 */ /* 0x000fe20000000a00 */
[----:B------:R-:W4:Y:S01]  /*1f130*/  S2R R13, SR_TID.X ;  /* 0x00000000000d7919 */ /* 0x000f220000002100 */
[----:B------:R-:W0:Y:S01]  /*1f140*/  S2R R15, SR_SWINHI ;  /* 0x00000000000f7919 */ /* 0x000e220000002f00 */
[----:B----4-:R-:W-:Y:S01]  /*1f150*/  IMAD.SHL.U32 R2, R13, 0x4, RZ ;  /* 0x000000040d027824 */ /* 0x010fe200078e00ff */
[----:B------:R-:W-:Y:S02]  /*1f160*/  MOV R58, R18 ;  /* 0x00000012003a7202 */ /* 0x000fe40000000f00 */
[----:B0-----:R-:W-:Y:S02]  /*1f170*/  MOV R59, R15 ;  /* 0x0000000f003b7202 */ /* 0x001fe40000000f00 */
[----:B------:R-:W-:-:S04]  /*1f180*/  LOP3.LUT R2, R2, 0xc, RZ, 0xc0, !PT ;  /* 0x0000000c02027812 */ /* 0x000fc800078ec0ff */
[----:B------:R-:W-:-:S05]  /*1f190*/  IADD3 R2, P0, R2, UR4, RZ ;  /* 0x0000000402027c10 */ /* 0x000fca000ff1e0ff */
[----:B------:R-:W-:Y:S01]  /*1f1a0*/  IMAD.X R3, RZ, RZ, UR5, P0 ;  /* 0x00000005ff037e24 */ /* 0x000fe200080e06ff */
[----:B------:R-:W-:-:S04]  /*1f1b0*/  LOP3.LUT P0, R13, R13, 0x3, RZ, 0xc0, !PT ;  /* 0x000000030d0d7812 */ /* 0x000fc8000780c0ff */
[----:B------:R0:W5:Y:S01]  /*1f1c0*/  LDG.E.CONSTANT R5, desc[UR50][R2.64] ;  /* 0x0000003202057981 */ /* 0x000162000c1e9900 */
[----:B------:R-:W-:-:S04]  /*1f1d0*/  ISETP.EQ.OR P0, PT, R13, 0x3, !P0 ;  /* 0x000000030d00780c */ /* 0x000fc80004702670 */
[----:B------:R-:W-:Y:S02]  /*1f1e0*/  SEL R96, R10, R11, P0 ;  /* 0x0000000b0a607207 */ /* 0x000fe40000000000 */
[----:B------:R-:W-:Y:S02]  /*1f1f0*/  SEL R67, R11, R10, P0 ;  /* 0x0000000a0b437207 */ /* 0x000fe40000000000 */
[----:B------:R-:W-:Y:S02]  /*1f200*/  SEL R13, R14, R99, P0 ;  /* 0x000000630e0d7207 */ /* 0x000fe40000000000 */
[----:B------:R-:W-:Y:S01]  /*1f210*/  SEL R99, R99, R14, P0 ;  /* 0x0000000e63637207 */ /* 0x000fe20000000000 */
[----:B------:R-:W-:Y:S01]  /*1f220*/  UMOV UR4, 0xffffffff ;  /* 0xffffffff00047882 */ /* 0x000fe20000000000 */
[----:B---3--:R-:W-:-:S03]  /*1f230*/  IMAD.WIDE R32, R20, 0x2, R58 ;  /* 0x0000000214207825 */ /* 0x008fc600078e023a */
[C---:B------:R-:W-:Y:S02]  /*1f240*/  IADD3 R31, P5, R32.reuse, 0x4060, RZ ;  /* 0x00004060201f7810 */ /* 0x040fe40007fbe0ff */
[C---:B------:R-:W-:Y:S02]  /*1f250*/  IADD3 R29, P1, R32.reuse, 0x4040, RZ ;  /* 0x00004040201d7810 */ /* 0x040fe40007f3e0ff */
[----:B------:R-:W-:Y:S02]  /*1f260*/  LOP3.LUT R30, R31, 0x380, RZ, 0xc0, !PT ;  /* 0x000003801f1e7812 */ /* 0x000fe400078ec0ff */
[----:B------:R-:W-:Y:S02]  /*1f270*/  LOP3.LUT R28, R29, 0x380, RZ, 0xc0, !PT ;  /* 0x000003801d1c7812 */ /* 0x000fe400078ec0ff */
[----:B0-----:R-:W-:Y:S02]  /*1f280*/  IADD3 R3, P3, R32, 0x4000, RZ ;  /* 0x0000400020037810 */ /* 0x001fe40007f7e0ff */
[----:B------:R-:W-:-:S02]  /*1f290*/  SHF.R.U64 R30, R30, 0x3, RZ ;  /* 0x000000031e1e7819 */ /* 0x000fc400000012ff */
[----:B------:R-:W-:Y:S02]  /*1f2a0*/  SHF.R.U64 R28, R28, 0x3, RZ ;  /* 0x000000031c1c7819 */ /* 0x000fe400000012ff */
[----:B------:R-:W-:Y:S02]  /*1f2b0*/  LOP3.LUT R20, R3, 0x380, RZ, 0xc0, !PT ;  /* 0x0000038003147812 */ /* 0x000fe400078ec0ff */
[----:B------:R-:W-:Y:S01]  /*1f2c0*/  LOP3.LUT R30, R30, R31, RZ, 0x3c, !PT ;  /* 0x0000001f1e1e7212 */ /* 0x000fe200078e3cff */
[----:B------:R-:W-:Y:S01]  /*1f2d0*/  IMAD.X R31, RZ, RZ, R33, P5 ;  /* 0x000000ffff1f7224 */ /* 0x000fe200028e0621 */
[----:B------:R-:W-:Y:S02]  /*1f2e0*/  LOP3.LUT R28, R28, R29, RZ, 0x3c, !PT ;  /* 0x0000001d1c1c7212 */ /* 0x000fe400078e3cff */
[----:B------:R-:W-:Y:S02]  /*1f2f0*/  IADD3.X R29, RZ, R33, RZ, P1, !PT ;  /* 0x00000021ff1d7210 */ /* 0x000fe40000ffe4ff */
[----:B------:R-:W-:-:S02]  /*1f300*/  IADD3 R27, P2, R32, 0x4020, RZ ;  /* 0x00004020201b7810 */ /* 0x000fc40007f5e0ff */
[C---:B------:R-:W-:Y:S02]  /*1f310*/  IADD3 R21, P4, R32.reuse, 0x60, RZ ;  /* 0x0000006020157810 */ /* 0x040fe40007f9e0ff */
[----:B------:R-:W-:Y:S02]  /*1f320*/  IADD3 R15, P5, R32, 0x40, RZ ;  /* 0x00000040200f7810 */ /* 0x000fe40007fbe0ff */
[----:B------:R-:W-:Y:S02]  /*1f330*/  SHF.R.U64 R20, R20, 0x3, RZ ;  /* 0x0000000314147819 */ /* 0x000fe400000012ff */
[----:B------:R-:W-:Y:S02]  /*1f340*/  IADD3 R11, P1, R32, 0x20, RZ ;  /* 0x00000020200b7810 */ /* 0x000fe40007f3e0ff */
[----:B------:R-:W-:Y:S02]  /*1f350*/  LOP3.LUT R26, R27, 0x380, RZ, 0xc0, !PT ;  /* 0x000003801b1a7812 */ /* 0x000fe400078ec0ff */
[----:B------:R-:W-:-:S02]  /*1f360*/  LOP3.LUT R14, R21, 0x380, RZ, 0xc0, !PT ;  /* 0x00000380150e7812 */ /* 0x000fc400078ec0ff */
[----:B------:R-:W-:Y:S02]  /*1f370*/  LOP3.LUT R20, R20, R3, RZ, 0x3c, !PT ;  /* 0x0000000314147212 */ /* 0x000fe400078e3cff */
[----:B------:R-:W-:Y:S02]  /*1f380*/  LOP3.LUT R10, R15, 0x380, RZ, 0xc0, !PT ;  /* 0x000003800f0a7812 */ /* 0x000fe400078ec0ff */
[----:B------:R-:W-:Y:S02]  /*1f390*/  LOP3.LUT R2, R11, 0x380, RZ, 0xc0, !PT ;  /* 0x000003800b027812 */ /* 0x000fe400078ec0ff */
[----:B------:R-:W-:Y:S02]  /*1f3a0*/  LOP3.LUT R3, R32, 0x380, RZ, 0xc0, !PT ;  /* 0x0000038020037812 */ /* 0x000fe400078ec0ff */
[----:B------:R-:W-:Y:S02]  /*1f3b0*/  SHF.R.U64 R26, R26, 0x3, RZ ;  /* 0x000000031a1a7819 */ /* 0x000fe400000012ff */
[----:B------:R-:W-:-:S02]  /*1f3c0*/  SHF.R.U64 R14, R14, 0x3, RZ ;  /* 0x000000030e0e7819 */ /* 0x000fc400000012ff */
[----:B------:R-:W-:Y:S02]  /*1f3d0*/  SHF.R.U64 R10, R10, 0x3, RZ ;  /* 0x000000030a0a7819 */ /* 0x000fe400000012ff */
[----:B------:R-:W-:Y:S02]  /*1f3e0*/  SHF.R.U64 R2, R2, 0x3, RZ ;  /* 0x0000000302027819 */ /* 0x000fe400000012ff */
[----:B------:R-:W-:Y:S02]  /*1f3f0*/  SHF.R.U64 R3, R3, 0x3, RZ ;  /* 0x0000000303037819 */ /* 0x000fe400000012ff */
        /* <DEDUP_REMOVED lines=8> */
[----:B------:R-:W-:-:S02]  /*1f480*/  LOP3.LUT R32, R3, R32, RZ, 0x3c, !PT ;  /* 0x0000002003207212 */ /* 0x000fc400078e3cff */
[-C--:B------:R-:W-:Y:S02]  /*1f490*/  IADD3.X R3, RZ, R33.reuse, RZ, P1, !PT ;  /* 0x00000021ff037210 */ /* 0x080fe40000ffe4ff */
[----:B------:R-:W-:Y:S02]  /*1f4a0*/  MOV R107, R32 ;  /* 0x00000020006b7202 */ /* 0x000fe40000000f00 */
[----:B------:R-:W-:Y:S02]  /*1f4b0*/  MOV R103, R30 ;  /* 0x0000001e00677202 */ /* 0x000fe40000000f00 */
[----:B------:R-:W-:Y:S02]  /*1f4c0*/  MOV R102, R28 ;  /* 0x0000001c00667202 */ /* 0x000fe40000000f00 */
[----:B------:R-:W-:Y:S02]  /*1f4d0*/  MOV R101, R26 ;  /* 0x0000001a00657202 */ /* 0x000fe40000000f00 */
[----:B------:R-:W-:-:S02]  /*1f4e0*/  MOV R100, R20 ;  /* 0x0000001400647202 */ /* 0x000fc40000000f00 */
[----:B------:R-:W-:Y:S02]  /*1f4f0*/  MOV R106, R14 ;  /* 0x0000000e006a7202 */ /* 0x000fe40000000f00 */
[----:B------:R-:W-:Y:S02]  /*1f500*/  MOV R105, R10 ;  /* 0x0000000a00697202 */ /* 0x000fe40000000f00 */
[----:B------:R-:W-:Y:S01]  /*1f510*/  MOV R104, R2 ;  /* 0x0000000200687202 */ /* 0x000fe20000000f00 */
[----:B------:R-:W-:Y:S06]  /*1f520*/  BRA.DIV UR4, `(.L_x_604) ;  /* 0x000000ce04dc7947 */ /* 0x000fec000b800000 */
[----:B------:R-:W-:Y:S01]  /*1f530*/  SEL R46, R48, R91, P0 ;  /* 0x0000005b302e7207 */ /* 0x000fe20000000000 */
[----:B-----5:R-:W-:Y:S01]  /*1f540*/  SHFL.IDX PT, R95, R13, R5, 0x1c1f ;  /* 0x001c1f050d5f7589 */ /* 0x020fe200000e0000 */
[----:B------:R-:W-:Y:S02]  /*1f550*/  SEL R34, R36, R119, P0 ;  /* 0x0000007724227207 */ /* 0x000fe40000000000 */
[----:B------:R-:W-:Y:S01]  /*1f560*/  SEL R91, R91, R48, P0 ;  /* 0x000000305b5b7207 */ /* 0x000fe20000000000 */
[----:B------:R-:W-:Y:S01]  /*1f570*/  SHFL.IDX PT, R96, R96, R5, 0x1c1f ;  /* 0x001c1f0560607589 */ /* 0x000fe200000e0000 */
[----:B------:R-:W-:Y:S02]  /*1f580*/  SEL R119, R119, R36, P0 ;  /* 0x0000002477777207 */ /* 0x000fe40000000000 */
[----:B------:R-:W-:Y:S01]  /*1f590*/  SEL R48, R73, R6, P0 ;  /* 0x0000000649307207 */ /* 0x000fe20000000000 */
[----:B------:R-:W-:Y:S01]  /*1f5a0*/  SHFL.IDX PT, R75, R34, R5, 0x1c1f ;  /* 0x001c1f05224b7589 */ /* 0x000fe200000e0000 */
[----:B------:R-:W-:-:S02]  /*1f5b0*/  SEL R36, R117, R0, P0 ;  /* 0x0000000075247207 */ /* 0x000fc40000000000 */
[----:B------:R-:W-:Y:S01]  /*1f5c0*/  SEL R73, R6, R73, P0 ;  /* 0x0000004906497207 */ /* 0x000fe20000000000 */
[----:B------:R-:W-:Y:S01]  /*1f5d0*/  SHFL.IDX PT, R47, R46, R5, 0x1c1f ;  /* 0x001c1f052e2f7589 */ /* 0x000fe200000e0000 */
[----:B------:R-:W-:Y:S02]  /*1f5e0*/  SEL R117, R0, R117, P0 ;  /* 0x0000007500757207 */ /* 0x000fe40000000000 */
[----:B------:R-:W-:Y:S01]  /*1f5f0*/  SEL R70, R44, R121, P0 ;  /* 0x000000792c467207 */ /* 0x000fe20000000000 */
[----:B------:R-:W-:Y:S01]  /*1f600*/  SHFL.IDX PT, R3, R36, R5, 0x1c1f ;  /* 0x001c1f0524037589 */ /* 0x000fe200000e0000 */
[----:B------:R-:W-:Y:S02]  /*1f610*/  LOP3.LUT R6, R5, 0x2, RZ, 0x3c, !PT ;  /* 0x0000000205067812 */ /* 0x000fe400078e3cff */
[----:B------:R-:W-:Y:S01]  /*1f620*/  SEL R0, R85, R40, P0 ;  /* 0x0000002855007207 */ /* 0x000fe20000000000 */
[----:B------:R-:W-:Y:S01]  /*1f630*/  SHFL.IDX PT, R21, R70, R5, 0x1c1f ;  /* 0x001c1f0546157589 */ /* 0x000fe200000e0000 */
[----:B------:R-:W-:-:S02]  /*1f640*/  SEL R65, R40, R85, P0 ;  /* 0x0000005528417207 */ /* 0x000fc40000000000 */
[----:B------:R-:W-:Y:S01]  /*1f650*/  SEL R121, R121, R44, P0 ;  /* 0x0000002c79797207 */ /* 0x000fe20000000000 */
[----:B------:R-:W0:Y:S01]  /*1f660*/  SHFL.IDX PT, R2, R99, R6, 0x1c1f ;  /* 0x001c1f0663027589 */ /* 0x000e2200000e0000 */
[----:B------:R-:W-:Y:S02]  /*1f670*/  SEL R68, R60, R111, P0 ;  /* 0x0000006f3c447207 */ /* 0x000fe40000000000 */
[----:B------:R-:W-:Y:S01]  /*1f680*/  SEL R54, R57, R114, P0 ;  /* 0x0000007239367207 */ /* 0x000fe20000000000 */
[----:B------:R-:W3:Y:S01]  /*1f690*/  SHFL.IDX PT, R36, R117, R6, 0x1c1f ;  /* 0x001c1f0675247589 */ /* 0x000ee200000e0000 */
        /* <DEDUP_REMOVED lines=8> */
[----:B------:R-:W4:Y:S01]  /*1f720*/  SHFL.IDX PT, R67, R67, R6, 0x1c1f ;  /* 0x001c1f0643437589 */ /* 0x000f2200000e0000 */
[----:B------:R-:W-:Y:S02]  /*1f730*/  SEL R20, R115, R112, P0 ;  /* 0x0000007073147207 */ /* 0x000fe40000000000 */
[----:B------:R-:W-:Y:S01]  /*1f740*/  SEL R32, R113, R92, P0 ;  /* 0x0000005c71207207 */ /* 0x000fe20000000000 */
[----:B------:R-:W1:Y:S01]  /*1f750*/  SHFL.IDX PT, R65, R65, R6, 0x1c1f ;  /* 0x001c1f0641417589 */ /* 0x000e6200000e0000 */
[----:B------:R-:W-:-:S02]  /*1f760*/  SEL R66, R109, R90, P0 ;  /* 0x0000005a6d427207 */ /* 0x000fc40000000000 */
[----:B------:R-:W-:Y:S01]  /*1f770*/  SEL R93, R64, R93, P0 ;  /* 0x0000005d405d7207 */ /* 0x000fe20000000000 */
[----:B------:R-:W-:Y:S01]  /*1f780*/  SHFL.IDX PT, R57, R57, R6, 0x1c1f ;  /* 0x001c1f0639397589 */ /* 0x000fe200000e0000 */
        /* <DEDUP_REMOVED lines=44> */
[----:B------:R-:W2:Y:S01]  /*1fa50*/  SHFL.IDX PT, R110, R91, R6, 0x1c1f ;  /* 0x001c1f065b6e7589 */ /* 0x000ea200000e0000 */
        /* <DEDUP_REMOVED lines=9> */
[----:B0-----:R-:W-:Y:S02]  /*1faf0*/  SEL R98, R95, R2, P0 ;  /* 0x000000025f627207 */ /* 0x001fe40000000000 */
[----:B------:R-:W-:Y:S01]  /*1fb00*/  SEL R95, R2, R95, P0 ;  /* 0x0000005f025f7207 */ /* 0x000fe20000000000 */
[----:B------:R-:W0:Y:S01]  /*1fb10*/  SHFL.IDX PT, R20, R119, R6, 0x1c1f ;  /* 0x001c1f0677147589 */ /* 0x000e2200000e0000 */
[----:B---3--:R-:W-:Y:S02]  /*1fb20*/  SEL R2, R3, R36, P0 ;  /* 0x0000002403027207 */ /* 0x008fe40000000000 */
[----:B------:R-:W-:Y:S01]  /*1fb30*/  SEL R3, R36, R3, P0 ;  /* 0x0000000324037207 */ /* 0x000fe20000000000 */
[----:B------:R-:W3:Y:S01]  /*1fb40*/  SHFL.IDX PT, R80, R113, R6, 0x1c1f ;  /* 0x001c1f0671507589 */ /* 0x000ee200000e0000 */
[----:B----4-:R-:W-:-:S02]  /*1fb50*/  SEL R99, R96, R67, P0 ;  /* 0x0000004360637207 */ /* 0x010fc40000000000 */
[----:B-1----:R-:W-:Y:S01]  /*1fb60*/  SEL R78, R0, R65, P0 ;  /* 0x00000041004e7207 */ /* 0x002fe20000000000 */
[----:B------:R-:W1:Y:S01]  /*1fb70*/  SHFL.IDX PT, R82, R111, R6, 0x1c1f ;  /* 0x001c1f066f527589 */ /* 0x000e6200000e0000 */
[----:B------:R-:W-:Y:S02]  /*1fb80*/  SEL R96, R67, R96, P0 ;  /* 0x0000006043607207 */ /* 0x000fe40000000000 */
[----:B------:R-:W-:Y:S01]  /*1fb90*/  SEL R0, R65, R0, P0 ;  /* 0x0000000041007207 */ /* 0x000fe20000000000 */
[----:B------:R-:W4:Y:S01]  /*1fba0*/  SHFL.IDX PT, R84, R109, R6, 0x1c1f ;  /* 0x001c1f066d547589 */ /* 0x000f2200000e0000 */
[----:B--2---:R-:W-:Y:S02]  /*1fbb0*/  SEL R46, R47, R110, P0 ;  /* 0x0000006e2f2e7207 */ /* 0x004fe40000000000 */
[----:B------:R-:W-:Y:S01]  /*1fbc0*/  SEL R47, R110, R47, P0 ;  /* 0x0000002f6e2f7207 */ /* 0x000fe20000000000 */
[----:B------:R2:W4:Y:S04]  /*1fbd0*/  SHFL.IDX PT, R91, R53, R6, 0x1c1f ;  /* 0x001c1f06355b7589 */ /* 0x00052800000e0000 */
[----:B------:R4:W-:Y:S04]  /*1fbe0*/  SHFL.IDX PT, R79, R42, R5, 0x1c1f ;  /* 0x001c1f052a4f7589 */ /* 0x0009e800000e0000 */
[----:B------:R-:W-:Y:S01]  /*1fbf0*/  SHFL.IDX PT, R68, R30, R5, 0x1c1f ;  /* 0x001c1f051e447589 */ /* 0x000fe200000e0000 */
[----:B0-----:R-:W-:-:S02]  /*1fc00*/  SEL R74, R75, R20, P0 ;  /* 0x000000144b4a7207 */ /* 0x001fc40000000000 */
[----:B--2---:R-:W-:Y:S01]  /*1fc10*/  SEL R53, R54, R57, P0 ;  /* 0x0000003936357207 */ /* 0x004fe20000000000 */
[----:B------:R-:W-:Y:S01]  /*1fc20*/  SHFL.IDX PT, R66, R28, R5, 0x1c1f ;  /* 0x001c1f051c427589 */ /* 0x000fe200000e0000 */
[----:B---3--:R-:W-:Y:S02]  /*1fc30*/  SEL R36, R37, R80, P0 ;  /* 0x0000005025247207 */ /* 0x008fe40000000000 */
[----:B------:R-:W-:Y:S01]  /*1fc40*/  SEL R54, R57, R54, P0 ;  /* 0x0000003639367207 */ /* 0x000fe20000000000 */
[----:B------:R-:W-:Y:S01]  /*1fc50*/  SHFL.IDX PT, R72, R26, R5, 0x1c1f ;  /* 0x001c1f051a487589 */ /* 0x000fe200000e0000 */
[----:B-1----:R-:W-:Y:S02]  /*1fc60*/  SEL R38, R39, R82, P0 ;  /* 0x0000005227267207 */ /* 0x002fe40000000000 */
[----:B------:R-:W-:Y:S01]  /*1fc70*/  SEL R75, R20, R75, P0 ;  /* 0x0000004b144b7207 */ /* 0x000fe20000000000 */
[----:B------:R-:W-:Y:S01]  /*1fc80*/  SHFL.IDX PT, R70, R24, R5, 0x1c1f ;  /* 0x001c1f0518467589 */ /* 0x000fe200000e0000 */
[----:B----4-:R-:W-:-:S02]  /*1fc90*/  SEL R40, R41, R84, P0 ;  /* 0x0000005429287207 */ /* 0x010fc40000000000 */
        /* <DEDUP_REMOVED lines=10> */
[----:B------:R-:W0:Y:S01]  /*1fd40*/  SHFL.IDX PT, R34, R115, R6, 0x1c1f ;  /* 0x001c1f0673227589 */ /* 0x000e2200000e0000 */
[----:B------:R-:W-:Y:S02]  /*1fd50*/  SEL R80, R81, R114, P0 ;  /* 0x0000007251507207 */ /* 0x000fe40000000000 */
[----:B------:R-:W-:Y:S01]  /*1fd60*/  SEL R64, R97, R64, P0 ;  /* 0x0000004061407207 */ /* 0x000fe20000000000 */
[----:B------:R-:W1:Y:S01]  /*1fd70*/  SHFL.IDX PT, R32, R121, R6, 0x1c1f ;  /* 0x001c1f0679207589 */ /* 0x000e6200000e0000 */
[----:B------:R-:W-:Y:S01]  /*1fd80*/  SEL R43, R60, R43, P0 ;  /* 0x0000002b3c2b7207 */ /* 0x000fe20000000000 */
[----:B------:R-:W-:Y:S01]  /*1fd90*/  IMAD.MOV.U32 R97, RZ, RZ, RZ ;  /* 0x000000ffff617224 */ /* 0x000fe200078e00ff */
[----:B------:R-:W-:Y:S01]  /*1fda0*/  SEL R81, R114, R81, P0 ;  /* 0x0000005172517207 */ /* 0x000fe20000000000 */
[----:B------:R-:W2:Y:S04]  /*1fdb0*/  SHFL.IDX PT, R108, R93, R6, 0x1c1f ;  /* 0x001c1f065d6c7589 */ /* 0x000ea800000e0000 */
[----:B------:R-:W3:Y:S04]  /*1fdc0*/  SHFL.IDX PT, R112, R87, R6, 0x1c1f ;  /* 0x001c1f0657707589 */ /* 0x000ee800000e0000 */
[----:B------:R-:W4:Y:S04]  /*1fdd0*/  SHFL.IDX PT, R116, R71, R6, 0x1c1f ;  /* 0x001c1f0647747589 */ /* 0x000f2800000e0000 */
[----:B------:R-:W4:Y:S04]  /*1fde0*/  SHFL.IDX PT, R118, R69, R6, 0x1c1f ;  /* 0x001c1f0645767589 */ /* 0x000f2800000e0000 */
[----:B------:R-:W4:Y:S01]  /*1fdf0*/  SHFL.IDX PT, R63, R63, R6, 0x1c1f ;  /* 0x001c1f063f3f7589 */ /* 0x000f2200000e0000 */
[----:B0-----:R-:W-:-:S02]  /*1fe00*/  SEL R76, R77, R34, P0 ;  /* 0x000000224d4c7207 */ /* 0x001fc40000000000 */
[----:B------:R-:W-:Y:S01]  /*1fe10*/  SEL R77, R34, R77, P0 ;  /* 0x0000004d224d7207 */ /* 0x000fe20000000000 */
[----:B------:R-:W0:Y:S01]  /*1fe20*/  SHFL.IDX PT, R61, R61, R6, 0x1c1f ;  /* 0x001c1f063d3d7589 */ /* 0x000e2200000e0000 */
[----:B-1----:R-:W-:Y:S02]  /*1fe30*/  SEL R20, R21, R32, P0 ;  /* 0x0000002015147207 */ /* 0x002fe40000000000 */
[----:B------:R-:W-:Y:S01]  /*1fe40*/  SEL R21, R32, R21, P0 ;  /* 0x0000001520157207 */ /* 0x000fe20000000000 */
[----:B------:R1:W-:Y:S01]  /*1fe50*/  SHFL.IDX PT, R109, R49, R6, 0x1c1f ;  /* 0x001c1f06316d7589 */ /* 0x0003e200000e0000 */
[----:B--2---:R-:W-:Y:S02]  /*1fe60*/  SEL R44, R45, R108, P0 ;  /* 0x0000006c2d2c7207 */ /* 0x004fe40000000000 */
[----:B------:R-:W-:Y:S01]  /*1fe70*/  SEL R45, R108, R45, P0 ;  /* 0x0000002d6c2d7207 */ /* 0x000fe20000000000 */
[----:B------:R-:W2:Y:S01]  /*1fe80*/  SHFL.IDX PT, R29, R29, R6, 0x1c1f ;  /* 0x001c1f061d1d7589 */ /* 0x000ea200000e0000 */
[----:B---3--:R-:W-:-:S02]  /*1fe90*/  SEL R48, R79, R112, P0 ;  /* 0x000000704f307207 */ /* 0x008fc40000000000 */
[----:B------:R-:W-:Y:S01]  /*1fea0*/  SEL R79, R112, R79, P0 ;  /* 0x0000004f704f7207 */ /* 0x000fe20000000000 */
[----:B------:R-:W3:Y:S01]  /*1feb0*/  SHFL.IDX PT, R27, R27, R6, 0x1c1f ;  /* 0x001c1f061b1b7589 */ /* 0x000ee200000e0000 */
[----:B----4-:R-:W-:Y:S02]  /*1fec0*/  SEL R82, R83, R116, P0 ;  /* 0x0000007453527207 */ /* 0x010fe40000000000 */
[----:B------:R-:W-:Y:S01]  /*1fed0*/  SEL R83, R116, R83, P0 ;  /* 0x0000005374537207 */ /* 0x000fe20000000000 */
[----:B------:R-:W4:Y:S01]  /*1fee0*/  SHFL.IDX PT, R33, R33, R6, 0x1c1f ;  /* 0x001c1f0621217589 */ /* 0x000f2200000e0000 */
[----:B------:R-:W-:Y:S02]  /*1fef0*/  SEL R84, R85, R118, P0 ;  /* 0x0000007655547207 */ /* 0x000fe40000000000 */
[----:B------:R-:W-:Y:S01]  /*1ff00*/  SEL R85, R118, R85, P0 ;  /* 0x0000005576557207 */ /* 0x000fe20000000000 */
[----:B------:R-:W4:Y:S01]  /*1ff10*/  SHFL.IDX PT, R31, R31, R6, 0x1c1f ;  /* 0x001c1f061f1f7589 */ /* 0x000f2200000e0000 */
[----:B-1----:R-:W-:-:S02]  /*1ff20*/  SEL R49, R50, R63, P0 ;  /* 0x0000003f32317207 */ /* 0x002fc40000000000 */
[----:B------:R-:W-:Y:S01]  /*1ff30*/  SEL R50, R63, R50, P0 ;  /* 0x000000323f327207 */ /* 0x000fe20000000000 */
[----:B------:R-:W1:Y:S01]  /*1ff40*/  SHFL.IDX PT, R35, R35, R6, 0x1c1f ;  /* 0x001c1f0623237589 */ /* 0x000e6200000e0000 */
[----:B0-----:R-:W-:Y:S02]  /*1ff50*/  SEL R51, R52, R61, P0 ;  /* 0x0000003d34337207 */ /* 0x001fe40000000000 */
[----:B------:R-:W-:Y:S01]  /*1ff60*/  SEL R52, R61, R52, P0 ;  /* 0x000000343d347207 */ /* 0x000fe20000000000 */
[----:B------:R0:W1:Y:S04]  /*1ff70*/  SHFL.IDX PT, R111, R55, R6, 0x1c1f ;  /* 0x001c1f06376f7589 */ /* 0x00006800000e0000 */
[----:B------:R-:W1:Y:S01]  /*1ff80*/  SHFL.IDX PT, R25, R25, R6, 0x1c1f ;  /* 0x001c1f0619197589 */ /* 0x000e6200000e0000 */
[----:B--2---:R-:W-:-:S02]  /*1ff90*/  SEL R65, R66, R29, P0 ;  /* 0x0000001d42417207 */ /* 0x004fc40000000000 */
[----:B------:R-:W-:Y:S01]  /*1ffa0*/  SEL R66, R29, R66, P0 ;  /* 0x000000421d427207 */ /* 0x000fe20000000000 */
[----:B------:R2:W2:Y:S01]  /*1ffb0*/  SHFL.IDX PT, R62, R62, R5, 0x1c1f ;  /* 0x001c1f053e3e7589 */ /* 0x0004a200000e0000 */
[----:B---3--:R-:W-:Y:S02]  /*1ffc0*/  SEL R67, R68, R27, P0 ;  /* 0x0000001b44437207 */ /* 0x008fe40000000000 */
[----:B0-----:R-:W-:Y:S01]  /*1ffd0*/  SEL R55, R56, R109, P0 ;  /* 0x0000006d38377207 */ /* 0x001fe20000000000 */
[----:B------:R0:W3:Y:S01]  /*1ffe0*/  SHFL.IDX PT, R4, R4, R5, 0x1c1f ;  /* 0x001c1f0504047589 */ /* 0x0000e200000e0000 */
[----:B----4-:R-:W-:Y:S02]  /*1fff0*/  SEL R69, R70, R33, P0 ;  /* 0x0000002146457207 */ /* 0x010fe40000000000 */
[----:B------:R-:W-:Y:S01]  /*20000*/  SEL R56, R109, R56, P0 ;  /* 0x000000386d387207 */ /* 0x000fe20000000000 */
[----:B------:R0:W4:Y:S01]  /*20010*/  SHFL.IDX PT, R9, R9, R6, 0x1c1f ;  /* 0x001c1f0609097589 */ /* 0x00012200000e0000 */
[----:B------:R-:W-:-:S02]  /*20020*/  SEL R71, R72, R31, P0 ;  /* 0x0000001f48477207 */ /* 0x000fc40000000000 */
[----:B------:R-:W-:Y:S01]  /*20030*/  SEL R68, R27, R68, P0 ;  /* 0x000000441b447207 */ /* 0x000fe20000000000 */
[----:B------:R0:W0:Y:S01]  /*20040*/  SHFL.IDX PT, R14, R7, R6, 0x1c1f ;  /* 0x001c1f06070e7589 */ /* 0x00002200000e0000 */
[----:B-1----:R-:W-:Y:S02]  /*20050*/  SEL R87, R90, R35, P0 ;  /* 0x000000235a577207 */ /* 0x002fe40000000000 */
[----:B------:R-:W-:Y:S02]  /*20060*/  SEL R72, R31, R72, P0 ;  /* 0x000000481f487207 */ /* 0x000fe40000000000 */
[----:B------:R-:W-:Y:S02]  /*20070*/  SEL R91, R92, R111, P0 ;  /* 0x0000006f5c5b7207 */ /* 0x000fe40000000000 */
[----:B------:R-:W-:Y:S02]  /*20080*/  SEL R70, R33, R70, P0 ;  /* 0x0000004621467207 */ /* 0x000fe40000000000 */
[----:B------:R-:W-:-:S02]  /*20090*/  SEL R93, R94, R25, P0 ;  /* 0x000000195e5d7207 */ /* 0x000fc40000000000 */
[----:B------:R-:W-:Y:S02]  /*200a0*/  SEL R90, R35, R90, P0 ;  /* 0x0000005a235a7207 */ /* 0x000fe40000000000 */
[----:B------:R-:W-:Y:S02]  /*200b0*/  SEL R94, R25, R94, P0 ;  /* 0x0000005e195e7207 */ /* 0x000fe40000000000 */
[----:B--2---:R-:W-:-:S07]  /*200c0*/  SEL R92, R111, R92, P0 ;  /* 0x0000005c6f5c7207 */ /* 0x004fce0000000000 */
.L_x_885:
[----:B------:R-:W-:Y:S05]  /*200d0*/  WARPSYNC.ALL ;  /* 0x0000000000007948 */ /* 0x000fea0003800000 */
[----:B------:R-:W-:Y:S01]  /*200e0*/  BAR.SYNC.DEFER_BLOCKING 0x1, 0x100 ;  /* 0x0044000000007b1d */ /* 0x000fe20000010000 */
[----:B---34-:R-:W-:Y:S02]  /*200f0*/  SEL R61, R4, R9, P0 ;  /* 0x00000009043d7207 */ /* 0x018fe40000000000 */
[----:B------:R-:W-:Y:S02]  /*20100*/  SEL R63, R9, R4, P0 ;  /* 0x00000004093f7207 */ /* 0x000fe40000000000 */
[----:B0-----:R-:W-:Y:S01]  /*20110*/  SEL R60, R62, R14, P0 ;  /* 0x0000000e3e3c7207 */ /* 0x001fe20000000000 */
[----:B------:R-:W-:Y:S01]  /*20120*/  ULDC.64 UR6, c[0x0][0xc08] ;  /* 0x0003020000067ab9 */ /* 0x000fe20000000a00 */
[----:B------:R-:W-:Y:S01]  /*20130*/  F2FP.BF16.F32.PACK_AB R4, R98, R99 ;  /* 0x000000636204723e */ /* 0x000fe200000010ff */
[----:B------:R-:W-:Y:S01]  /*20140*/  ULDC.64 UR4, c[0x0][0xc00] ;  /* 0x0003000000047ab9 */ /* 0x000fe20000000a00 */
[----:B------:R-:W-:-:S02]  /*20150*/  F2FP.BF16.F32.PACK_AB R5, R84, R49 ;  /* 0x000000315405723e */ /* 0x000fc400000010ff */
[----:B------:R-:W-:Y:S02]  /*20160*/  F2FP.BF16.F32.PACK_AB R6, R95, R96 ;  /* 0x000000605f06723e */ /* 0x000fe400000010ff */
[----:B------:R-:W-:Y:S02]  /*20170*/  F2FP.BF16.F32.PACK_AB R7, R85, R50 ;  /* 0x000000325507723e */ /* 0x000fe400000010ff */
[----:B------:R-:W-:Y:S02]  /*20180*/  SEL R62, R14, R62, P0 ;  /* 0x0000003e0e3e7207 */ /* 0x000fe40000000000 */
[----:B------:R-:W-:Y:S02]  /*20190*/  F2FP.BF16.F32.PACK_AB R8, R74, R76 ;  /* 0x0000004c4a08723e */ /* 0x000fe400000010ff */
[----:B------:R-:W-:Y:S02]  /*201a0*/  F2FP.BF16.F32.PACK_AB R9, R51, R53 ;  /* 0x000000353309723e */ /* 0x000fe400000010ff */
[----:B------:R-:W-:-:S02]  /*201b0*/  F2FP.BF16.F32.PACK_AB R10, R75, R77 ;  /* 0x0000004d4b0a723e */ /* 0x000fc400000010ff */
[----:B------:R-:W-:Y:S01]  /*201c0*/  F2FP.BF16.F32.PACK_AB R11, R52, R54 ;  /* 0x00000036340b723e */ /* 0x000fe200000010ff */
[----:B------:R0:W-:Y:S01]  /*201d0*/  STSM.16.M88.4 [R107], R4 ;  /* 0x000000046b007844 */ /* 0x0001e20000000200 */
        /* <DEDUP_REMOVED lines=10> */
[----:B------:R-:W-:Y:S02]  /*20280*/  F2FP.BF16.F32.PACK_AB R28, R38, R40 ;  /* 0x00000028261c723e */ /* 0x000fe400000010ff */
[----:B------:R-:W-:Y:S01]  /*20290*/  F2FP.BF16.F32.PACK_AB R29, R69, R71 ;  /* 0x00000047451d723e */ /* 0x000fe200000010ff */
[----:B------:R-:W-:Y:S01]  /*202a0*/  STSM.16.M88.4 [R106], R24 ;  /* 0x000000186a007844 */ /* 0x000fe20000000200 */
[----:B------:R-:W-:-:S02]  /*202b0*/  F2FP.BF16.F32.PACK_AB R30, R39, R41 ;  /* 0x00000029271e723e */ /* 0x000fc400000010ff */
[----:B------:R-:W-:Y:S02]  /*202c0*/  F2FP.BF16.F32.PACK_AB R31, R70, R72 ;  /* 0x00000048461f723e */ /* 0x000fe400000010ff */
[----:B------:R-:W-:Y:S02]  /*202d0*/  F2FP.BF16.F32.PACK_AB R32, R42, R44 ;  /* 0x0000002c2a20723e */ /* 0x000fe400000010ff */
[----:B------:R-:W-:Y:S01]  /*202e0*/  F2FP.BF16.F32.PACK_AB R33, R73, R87 ;  /* 0x000000574921723e */ /* 0x000fe200000010ff */
[----:B------:R-:W-:Y:S01]  /*202f0*/  STSM.16.M88.4 [R100], R28 ;  /* 0x0000001c64007844 */ /* 0x000fe20000000200 */
[----:B------:R-:W-:Y:S02]  /*20300*/  F2FP.BF16.F32.PACK_AB R34, R43, R45 ;  /* 0x0000002d2b22723e */ /* 0x000fe400000010ff */
[----:B------:R-:W-:Y:S02]  /*20310*/  F2FP.BF16.F32.PACK_AB R35, R86, R90 ;  /* 0x0000005a5623723e */ /* 0x000fe400000010ff */
[----:B0-----:R-:W-:-:S02]  /*20320*/  F2FP.BF16.F32.PACK_AB R4, R46, R48 ;  /* 0x000000302e04723e */ /* 0x001fc400000010ff */
[----:B------:R-:W-:Y:S01]  /*20330*/  F2FP.BF16.F32.PACK_AB R5, R91, R93 ;  /* 0x0000005d5b05723e */ /* 0x000fe200000010ff */
[----:B------:R0:W-:Y:S01]  /*20340*/  STSM.16.M88.4 [R101], R32 ;  /* 0x0000002065007844 */ /* 0x0001e20000000200 */
[----:B------:R-:W-:Y:S02]  /*20350*/  F2FP.BF16.F32.PACK_AB R6, R47, R79 ;  /* 0x0000004f2f06723e */ /* 0x000fe400000010ff */
[----:B------:R-:W-:Y:S02]  /*20360*/  F2FP.BF16.F32.PACK_AB R7, R92, R94 ;  /* 0x0000005e5c07723e */ /* 0x000fe400000010ff */
[----:B-1----:R-:W-:Y:S02]  /*20370*/  F2FP.BF16.F32.PACK_AB R8, R80, R82 ;  /* 0x000000525008723e */ /* 0x002fe400000010ff */
[----:B------:R-:W-:Y:S01]  /*20380*/  F2FP.BF16.F32.PACK_AB R10, R81, R83 ;  /* 0x00000053510a723e */ /* 0x000fe200000010ff */
[----:B------:R1:W-:Y:S01]  /*20390*/  STSM.16.M88.4 [R102], R4 ;  /* 0x0000000466007844 */ /* 0x0003e20000000200 */
[----:B------:R-:W-:-:S02]  /*203a0*/  F2FP.BF16.F32.PACK_AB R9, R61, R60 ;  /* 0x0000003c3d09723e */ /* 0x000fc400000010ff */
[----:B------:R-:W-:Y:S02]  /*203b0*/  F2FP.BF16.F32.PACK_AB R11, R63, R62 ;  /* 0x0000003e3f0b723e */ /* 0x000fe400000010ff */
[----:B------:R-:W-:Y:S02]  /*203c0*/  ISETP.NE.U32.AND P3, PT, RZ, UR6, PT ;  /* 0x00000006ff007c0c */ /* 0x000fe4000bf65070 */
[----:B------:R-:W-:Y:S01]  /*203d0*/  ISETP.NE.U32.AND P0, PT, RZ, UR4, PT ;  /* 0x00000004ff007c0c */ /* 0x000fe2000bf05070 */
[----:B------:R3:W-:Y:S01]  /*203e0*/  STSM.16.M88.4 [R103], R8 ;  /* 0x0000000867007844 */ /* 0x0007e20000000200 */
[----:B------:R-:W-:Y:S01]  /*203f0*/  BAR.SYNC.DEFER_BLOCKING 0x1, 0x100 ;  /* 0x0044000000007b1d */ /* 0x000fe20000010000 */
[----:B------:R-:W-:Y:S02]  /*20400*/  ISETP.NE.AND.EX P3, PT, RZ, UR7, PT, P3 ;  /* 0x00000007ff007c0c */ /* 0x000fe4000bf65330 */
[----:B--2---:R-:W-:Y:S02]  /*20410*/  IADD3 R12, P1, R220, UR4, RZ ;  /* 0x00000004dc0c7c10 */ /* 0x004fe4000ff3e0ff */
[----:B------:R-:W-:-:S03]  /*20420*/  ISETP.NE.AND.EX P0, PT, RZ, UR5, PT, P0 ;  /* 0x00000005ff007c0c */ /* 0x000fc6000bf05300 */
[----:B0-----:R-:W0:Y:S01]  /*20430*/  LDC R101, c[0x0][0xbe8] ;  /* 0x0002fa00ff657b82 */ /* 0x001e220000000800 */
[----:B------:R-:W-:-:S05]  /*20440*/  IADD3.X R13, R221, UR5, RZ, P1, !PT ;  /* 0x00000005dd0d7c10 */ /* 0x000fca0008ffe4ff */
[----:B------:R-:W-:Y:S01]  /*20450*/  @P3 IADD3 R220, P1, R220, UR6, RZ ;  /* 0x00000006dcdc3c10 */ /* 0x000fe2000ff3e0ff */
[----:B------:R-:W-:Y:S02]  /*20460*/  ULDC UR6, c[0x0][0xa88] ;  /* 0x0002a20000067ab9 */ /* 0x000fe40000000800 */
[----:B------:R-:W-:Y:S01]  /*20470*/  IMAD.U32 R100, RZ, RZ, UR6 ;  /* 0x00000006ff647e24 */ /* 0x000fe2000f8e00ff */
[----:B------:R-:W-:Y:S01]  /*20480*/  @P3 IADD3.X R221, R221, UR7, RZ, P1, !PT ;  /* 0x00000007dddd3c10 */ /* 0x000fe20008ffe4ff */
[----:B------:R2:W5:Y:S04]  /*20490*/  @P0 LDG.E R97, desc[UR50][R12.64] ;  /* 0x000000320c610981 */ /* 0x000568000c1e1900 */
[----:B------:R2:W5:Y:S01]  /*204a0*/  @P3 LDG.E R100, desc[UR50][R220.64] ;  /* 0x00000032dc643981 */ /* 0x000562000c1e1900 */
[----:B-1----:R-:W-:Y:S01]  /*204b0*/  IMAD.MOV.U32 R4, RZ, RZ, 0x9b8 ;  /* 0x000009b8ff047424 */ /* 0x002fe200078e00ff */
[----:B------:R-:W-:-:S02]  /*204c0*/  ISETP.GT.AND P2, PT, R219, 0x1, PT ;  /* 0x00000001db00780c */ /* 0x000fc40003f44270 */
[----:B0-----:R-:W-:Y:S02]  /*204d0*/  ISETP.NE.AND P1, PT, R101, 0x1, PT ;  /* 0x000000016500780c */ /* 0x001fe40003f25270 */
[----:B------:R-:W-:-:S04]  /*204e0*/  SEL R4, R4, 0x978, P2 ;  /* 0x0000097804047807 */ /* 0x000fc80001000000 */
[----:B---3--:R2:W0:Y:S08]  /*204f0*/  LDC.64 R10, c[0x0][R4+0x220] ;  /* 0x00008800040a7b82 */ /* 0x0084300000000a00 */
[----:B------:R2:W1:Y:S08]  /*20500*/  LDC.64 R14, c[0x0][R4+0x218] ;  /* 0x00008600040e7b82 */ /* 0x0004700000000a00 */
[----:B------:R2:W3:Y:S01]  /*20510*/  LDC.64 R8, c[0x0][R4+0x228] ;  /* 0x00008a0004087b82 */ /* 0x0004e20000000a00 */
[----:B------:R-:W-:Y:S05]  /*20520*/  @P3 BRA `(.L_x_605) ;  /* 0x0000000000103947 */ /* 0x000fea0003800000 */
[----:B------:R-:W-:Y:S05]  /*20530*/  @!P0 BRA `(.L_x_605) ;  /* 0x00000000000c8947 */ /* 0x000fea0003800000 */
[----:B------:R-:W4:Y:S04]  /*20540*/  LDG.E R5, desc[UR50][R12.64] ;  /* 0x000000320c057981 */ /* 0x000f28000c1e1900 */
[----:B-----5:R-:W4:Y:S02]  /*20550*/  LDG.E R100, desc[UR50][R12.64+0x4] ;  /* 0x000004320c647981 */ /* 0x020f24000c1e1900 */
[----:B----4-:R-:W-:-:S07]  /*20560*/  IMAD.IADD R100, R100, 0x1, -R5 ;  /* 0x0000000164647824 */ /* 0x010fce00078e0a05 */
.L_x_605:
[----:B------:R-:W4:Y:S01]  /*20570*/  LDL R24, [R1+0x50] ;  /* 0x0000500001187983 */ /* 0x000f220000100800 */
[----:B--2---:R-:W2:Y:S01]  /*20580*/  LDC.64 R4, c[0x0][R4+0x210] ;  /* 0x0000840004047b82 */ /* 0x004ea20000000a00 */
[----:B------:R-:W-:Y:S01]  /*20590*/  ISETP.NE.U32.AND P0, PT, RZ, UR4, PT ;  /* 0x00000004ff007c0c */ /* 0x000fe2000bf05070 */
[-C--:B-1----:R-:W-:Y:S01]  /*205a0*/  IMAD R27, R15, R169.reuse, RZ ;  /* 0x000000a90f1b7224 */ /* 0x082fe200078e02ff */
[----:B------:R-:W2:Y:S01]  /*205b0*/  LDL R28, [R1+0x48] ;  /* 0x00004800011c7983 */ /* 0x000ea20000100800 */
[----:B------:R-:W-:Y:S01]  /*205c0*/  IMAD.WIDE.U32 R14, R14, R169, RZ ;  /* 0x000000a90e0e7225 */ /* 0x000fe200078e00ff */
[----:B------:R-:W-:-:S03]  /*205d0*/  ISETP.NE.AND.EX P0, PT, RZ, UR5, PT, P0 ;  /* 0x00000005ff007c0c */ /* 0x000fc6000bf05300 */
[----:B------:R-:W1:Y:S01]  /*205e0*/  @P1 LDC R12, c[0x0][0xbec] ;  /* 0x0002fb00ff0c1b82 */ /* 0x000e620000000800 */
[----:B------:R-:W-:-:S07]  /*205f0*/  SEL R13, R214, RZ, !P0 ;  /* 0x000000ffd60d7207 */ /* 0x000fce0004000000 */
[----:B------:R-:W1:Y:S08]  /*20600*/  @P1 LDC R31, c[0x0][0xbf0] ;  /* 0x0002fc00ff1f1b82 */ /* 0x000e700000000800 */
[----:B------:R-:W1:Y:S01]  /*20610*/  LDC.64 R6, c[0x0][0xba8] ;  /* 0x0002ea00ff067b82 */ /* 0x000e620000000a00 */
[----:B------:R-:W1:Y:S01]  /*20620*/  S2R R26, SR_TID.X ;  /* 0x00000000001a7919 */ /* 0x000e620000002100 */
[----:B------:R-:W-:Y:S01]  /*20630*/  SEL R25, R222, RZ, !P0 ;  /* 0x000000ffde197207 */ /* 0x000fe20004000000 */
[----:B0-----:R-:W-:-:S04]  /*20640*/  IMAD R11, R11, R13, RZ ;  /* 0x0000000d0b0b7224 */ /* 0x001fc800078e02ff */
[C---:B------:R-:W-:Y:S02]  /*20650*/  IMAD R29, R10.reuse, R25, R11 ;  /* 0x000000190a1d7224 */ /* 0x040fe400078e020b */
[----:B------:R-:W-:Y:S01]  /*20660*/  IMAD.WIDE.U32 R10, R10, R13, RZ ;  /* 0x0000000d0a0a7225 */ /* 0x000fe200078e00ff */
[----:B------:R-:W-:-:S03]  /*20670*/  SEL R25, R226, RZ, P2 ;  /* 0x000000ffe2197207 */ /* 0x000fc60001000000 */
[----:B------:R-:W-:Y:S02]  /*20680*/  IMAD.IADD R29, R11, 0x1, R29 ;  /* 0x000000010b1d7824 */ /* 0x000fe400078e021d */
[----:B------:R-:W-:Y:S01]  /*20690*/  IMAD.IADD R27, R15, 0x1, R27 ;  /* 0x000000010f1b7824 */ /* 0x000fe200078e021b */
[--C-:B-----5:R-:W-:Y:S01]  /*206a0*/  IADD3 R14, P0, P3, R10, R14, R97.reuse ;  /* 0x0000000e0a0e7210 */ /* 0x120fe20007b1e061 */
[-C--:B---3--:R-:W-:Y:S01]  /*206b0*/  IMAD R15, R9, R25.reuse, RZ ;  /* 0x00000019090f7224 */ /* 0x088fe200078e02ff */
[----:B------:R-:W-:Y:S01]  /*206c0*/  SHF.R.S32.HI R10, RZ, 0x1f, R97 ;  /* 0x0000001fff0a7819 */ /* 0x000fe20000011461 */
[----:B------:R-:W-:Y:S01]  /*206d0*/  IMAD.WIDE.U32 R8, R8, R25, RZ ;  /* 0x0000001908087225 */ /* 0x000fe200078e00ff */
[----:B-1----:R-:W0:Y:S04]  /*206e0*/  @!P2 LDC R6, c[0x0][0xb50] ;  /* 0x0002d400ff06ab82 */ /* 0x002e280000000800 */
[----:B------:R-:W-:-:S04]  /*206f0*/  IADD3 R15, R9, R15, RZ ;  /* 0x0000000f090f7210 */ /* 0x000fc80007ffe0ff */
[----:B------:R-:W1:Y:S01]  /*20700*/  @!P2 LDC R7, c[0x0][0xb54] ;  /* 0x0002d500ff07ab82 */ /* 0x000e620000000800 */
[----:B------:R-:W-:-:S05]  /*20710*/  VIADD R30, R26, 0xffffff80 ;  /* 0xffffff801a1e7836 */ /* 0x000fca0000000000 */
[----:B------:R-:W-:-:S04]  /*20720*/  SHF.R.S32.HI R26, RZ, 0x1f, R30 ;  /* 0x0000001fff1a7819 */ /* 0x000fc8000001141e */
[----:B------:R-:W-:-:S04]  /*20730*/  LEA.HI R26, R26, R30, RZ, 0x7 ;  /* 0x0000001e1a1a7211 */ /* 0x000fc800078f38ff */
[----:B------:R-:W-:Y:S01]  /*20740*/  LOP3.LUT R26, R26, 0xffffff80, RZ, 0xc0, !PT ;  /* 0xffffff801a1a7812 */ /* 0x000fe200078ec0ff */
[----:B------:R-:W-:-:S04]  /*20750*/  IMAD R100, R100, R101, RZ ;  /* 0x0000006564647224 */ /* 0x000fc800078e02ff */
[----:B------:R-:W-:Y:S01]  /*20760*/  IMAD.IADD R26, R30, 0x1, -R26 ;  /* 0x000000011e1a7824 */ /* 0x000fe200078e0a1a */
[----:B----4-:R-:W-:-:S05]  /*20770*/  LEA R33, R223, R24, 0x7 ;  /* 0x00000018df217211 */ /* 0x010fca00078e38ff */
[----:B------:R-:W-:-:S04]  /*20780*/  @P1 IMAD.HI.U32 R12, R33, R12, RZ ;  /* 0x0000000c210c1227 */ /* 0x000fc800078e00ff */
[----:B------:R-:W-:Y:S01]  /*20790*/  IMAD.MOV.U32 R11, RZ, RZ, R33 ;  /* 0x000000ffff0b7224 */ /* 0x000fe200078e0021 */
[----:B------:R-:W-:Y:S02]  /*207a0*/  @P1 SHF.R.U32.HI R11, RZ, R31, R12 ;  /* 0x0000001fff0b1219 */ /* 0x000fe4000001160c */
[----:B------:R-:W-:-:S03]  /*207b0*/  IADD3.X R12, R29, R27, R10, P0, P3 ;  /* 0x0000001b1d0c7210 */ /* 0x000fc600007e640a */
[--C-:B------:R-:W-:Y:S01]  /*207c0*/  IMAD.MOV R24, RZ, RZ, -R11.reuse ;  /* 0x000000ffff187224 */ /* 0x100fe200078e0a0b */
[----:B------:R-:W-:Y:S02]  /*207d0*/  IADD3 R8, P0, P3, R11, R14, R8 ;  /* 0x0000000e0b087210 */ /* 0x000fe40007b1e008 */
[----:B------:R-:W-:Y:S01]  /*207e0*/  SHF.R.S32.HI R9, RZ, 0x1f, R11 ;  /* 0x0000001fff097819 */ /* 0x000fe2000001140b */
[----:B------:R-:W-:-:S03]  /*207f0*/  IMAD R11, R101, R24, R33 ;  /* 0x00000018650b7224 */ /* 0x000fc600078e0221 */
[----:B------:R-:W-:Y:S01]  /*20800*/  IADD3.X R9, R9, R12, R15, P0, P3 ;  /* 0x0000000c09097210 */ /* 0x000fe200007e640f */
[-C--:B--2---:R-:W-:Y:S01]  /*20810*/  IMAD R5, R5, R11.reuse, RZ ;  /* 0x0000000b05057224 */ /* 0x084fe200078e02ff */
[----:B------:R-:W-:Y:S01]  /*20820*/  SHF.R.S32.HI R15, RZ, 0x1f, R11 ;  /* 0x0000001fff0f7819 */ /* 0x000fe2000001140b */
[----:B------:R-:W-:-:S04]  /*20830*/  IMAD.WIDE.U32 R8, R4, R11, R8 ;  /* 0x0000000b04087225 */ /* 0x000fc800078e0008 */
[----:B------:R-:W-:-:S04]  /*20840*/  IMAD R5, R4, R15, R5 ;  /* 0x0000000f04057224 */ /* 0x000fc800078e0205 */
[----:B------:R-:W-:Y:S01]  /*20850*/  IMAD.IADD R4, R9, 0x1, R5 ;  /* 0x0000000109047824 */ /* 0x000fe200078e0205 */
[----:B0-----:R-:W-:-:S04]  /*20860*/  LEA R9, P0, R8, R6, 0x2 ;  /* 0x0000000608097211 */ /* 0x001fc800078010ff */
[----:B-1----:R-:W-:Y:S01]  /*20870*/  LEA.HI.X R8, R8, R7, R4, 0x2, P0 ;  /* 0x0000000708087211 */ /* 0x002fe200000f1404 */
[----:B------:R-:W-:Y:S01]  /*20880*/  SHFL.IDX PT, R6, R9, 0x1, 0x1c1f ;  /* 0x003c1f0009067f89 */ /* 0x000fe200000e0000 */
[----:B------:R-:W-:-:S03]  /*20890*/  IMAD R35, R223, 0x80, R28 ;  /* 0x00000080df237824 */ /* 0x000fc600078e021c */
[----:B------:R-:W-:Y:S04]  /*208a0*/  SHFL.IDX PT, R4, R9, RZ, 0x1c1f ;  /* 0x001c1fff09047589 */ /* 0x000fe800000e0000 */
[----:B------:R-:W0:Y:S04]  /*208b0*/  SHFL.IDX PT, R5, R8, RZ, 0x1c1f ;  /* 0x001c1fff08057589 */ /* 0x000e2800000e0000 */
[----:B------:R-:W1:Y:S01]  /*208c0*/  SHFL.IDX PT, R7, R8, 0x1, 0x1c1f ;  /* 0x003c1f0008077f89 */ /* 0x000e6200000e0000 */
[----:B------:R-:W-:Y:S02]  /*208d0*/  LOP3.LUT P0, RZ, R26, 0x3, RZ, 0xc0, !PT ;  /* 0x000000031aff7812 */ /* 0x000fe4000780c0ff */
[----:B------:R-:W-:-:S02]  /*208e0*/  IADD3 R27, R35, 0x8, RZ ;  /* 0x00000008231b7810 */ /* 0x000fc40007ffe0ff */
[-C--:B------:R-:W-:Y:S02]  /*208f0*/  ISETP.GE.OR P3, PT, R35, R100.reuse, P0 ;  /* 0x000000642300720c */ /* 0x080fe40000766670 */
[----:B------:R-:W-:-:S11]  /*20900*/  ISETP.GE.OR P0, PT, R27, R100, P0 ;  /* 0x000000641b00720c */ /* 0x000fd60000706670 */
[----:B0-----:R0:W-:Y:S04]  /*20910*/  @!P3 ST.E desc[UR50][R4.64], R88 ;  /* 0x000000580400b985 */ /* 0x0011e8000c101932 */
[----:B-1----:R0:W-:Y:S01]  /*20920*/  @!P0 ST.E desc[UR50][R6.64], R89 ;  /* 0x0000005906008985 */ /* 0x0021e2000c101932 */
[----:B------:R-:W-:Y:S05]  /*20930*/  @P2 BRA `(.L_x_606) ;  /* 0x0000000800c02947 */ /* 0x000fea0003800000 */
[----:B------:R-:W1:Y:S01]  /*20940*/  S2R R26, SR_TID.X ;  /* 0x00000000001a7919 */ /* 0x000e620000002100 */
[----:B------:R-:W-:Y:S01]  /*20950*/  IMAD.SHL.U32 R9, R217, 0x8, RZ ;  /* 0x00000008d9097824 */ /* 0x000fe200078e00ff */
[----:B------:R-:W2:Y:S01]  /*20960*/  @P1 LDC R15, c[0x0][0xbec] ;  /* 0x0002fb00ff0f1b82 */ /* 0x000ea20000000800 */
[----:B------:R-:W-:-:S07]  /*20970*/  ULDC.64 UR4, c[0x0][0xaa0] ;  /* 0x0002a80000047ab9 */ /* 0x000fce0000000a00 */
[----:B------:R-:W3:Y:S01]  /*20980*/  @P1 LDC R21, c[0x0][0xbf0] ;  /* 0x0002fc00ff151b82 */ /* 0x000ee20000000800 */
[----:B-1----:R-:W-:-:S05]  /*20990*/  VIADD R26, R26, 0xffffff80 ;  /* 0xffffff801a1a7836 */ /* 0x002fca0000000000 */
[----:B------:R-:W-:-:S04]  /*209a0*/  SHF.R.S32.HI R102, RZ, 0x1f, R26 ;  /* 0x0000001fff667819 */ /* 0x000fc8000001141a */
[----:B------:R-:W-:-:S04]  /*209b0*/  LEA.HI R102, R102, R26, RZ, 0x3 ;  /* 0x0000001a66667211 */ /* 0x000fc800078f18ff */
[----:B------:R-:W-:-:S05]  /*209c0*/  SHF.R.S32.HI R102, RZ, 0x3, R102 ;  /* 0x00000003ff667819 */ /* 0x000fca0000011466 */
[----:B------:R-:W-:-:S04]  /*209d0*/  IMAD R3, R102, 0x40, R9 ;  /* 0x0000004066037824 */ /* 0x000fc800078e0209 */
[----:B------:R-:W-:-:S03]  /*209e0*/  IMAD.WIDE R58, R3, 0x2, R58 ;  /* 0x00000002033a7825 */ /* 0x000fc600078e023a */
[C---:B------:R-:W-:Y:S02]  /*209f0*/  IADD3 R29, P0, R58.reuse, 0x2000, RZ ;  /* 0x000020003a1d7810 */ /* 0x040fe40007f1e0ff */
[----:B------:R-:W-:Y:S02]  /*20a00*/  IADD3 R25, P5, R58, 0x1000, RZ ;  /* 0x000010003a197810 */ /* 0x000fe40007fbe0ff */
[----:B------:R-:W-:Y:S02]  /*20a10*/  LOP3.LUT R28, R29, 0x380, RZ, 0xc0, !PT ;  /* 0x000003801d1c7812 */ /* 0x000fe400078ec0ff */
[----:B------:R-:W-:Y:S02]  /*20a20*/  LOP3.LUT R24, R25, 0x380, RZ, 0xc0, !PT ;  /* 0x0000038019187812 */ /* 0x000fe400078ec0ff */
[----:B------:R-:W-:Y:S01]  /*20a30*/  SHF.R.U64 R28, R28, 0x3, RZ ;  /* 0x000000031c1c7819 */ /* 0x000fe200000012ff */
[----:B------:R-:W-:Y:S01]  /*20a40*/  IMAD R10, R10, UR4, RZ ;  /* 0x000000040a0a7c24 */ /* 0x000fe2000f8e02ff */
[----:B------:R-:W-:-:S02]  /*20a50*/  SHF.R.U64 R24, R24, 0x3, RZ ;  /* 0x0000000318187819 */ /* 0x000fc400000012ff */
[----:B------:R-:W-:Y:S02]  /*20a60*/  LOP3.LUT R28, R28, R29, RZ, 0x3c, !PT ;  /* 0x0000001d1c1c7212 */ /* 0x000fe400078e3cff */
[----:B------:R-:W-:Y:S02]  /*20a70*/  IADD3.X R29, RZ, R59, RZ, P0, !PT ;  /* 0x0000003bff1d7210 */ /* 0x000fe400007fe4ff */
[----:B------:R-:W-:Y:S01]  /*20a80*/  IADD3 R3, P0, R58, 0x7000, RZ ;  /* 0x000070003a037810 */ /* 0x000fe20007f1e0ff */
[----:B------:R-:W-:Y:S01]  /*20a90*/  IMAD R11, R97, UR5, R10 ;  /* 0x00000005610b7c24 */ /* 0x000fe2000f8e020a */
[----:B------:R-:W-:Y:S01]  /*20aa0*/  LOP3.LUT R24, R24, R25, RZ, 0x3c, !PT ;  /* 0x0000001918187212 */ /* 0x000fe200078e3cff */
[----:B------:R-:W-:Y:S01]  /*20ab0*/  IMAD.X R25, RZ, RZ, R59, P5 ;  /* 0x000000ffff197224 */ /* 0x000fe200028e063b */
[----:B------:R-:W-:Y:S01]  /*20ac0*/  LOP3.LUT R0, R3, 0x380, RZ, 0xc0, !PT ;  /* 0x0000038003007812 */ /* 0x000fe200078ec0ff */
[----:B------:R-:W5:Y:S01]  /*20ad0*/  LD.E.128 R28, desc[UR50][R28.64] ;  /* 0x000000321c1c7980 */ /* 0x000f62000c101d00 */
[----:B------:R-:W-:-:S02]  /*20ae0*/  IADD3 R33, P2, R58, 0x3000, RZ ;  /* 0x000030003a217810 */ /* 0x000fc40007f5e0ff */
[----:B------:R-:W-:Y:S01]  /*20af0*/  SHF.R.U64 R0, R0, 0x3, RZ ;  /* 0x0000000300007819 */ /* 0x000fe200000012ff */
[----:B------:R-:W5:Y:S01]  /*20b00*/  LD.E.128 R24, desc[UR50][R24.64] ;  /* 0x0000003218187980 */ /* 0x000f62000c101d00 */
[----:B------:R-:W-:Y:S02]  /*20b10*/  IADD3 R37, P3, R58, 0x4000, RZ ;  /* 0x000040003a257810 */ /* 0x000fe40007f7e0ff */
[----:B------:R-:W-:Y:S01]  /*20b20*/  LOP3.LUT R48, R0, R3, RZ, 0x3c, !PT ;  /* 0x0000000300307212 */ /* 0x000fe200078e3cff */
[----:B------:R-:W-:Y:S01]  /*20b30*/  IMAD.WIDE.U32 R2, R97, UR4, RZ ;  /* 0x0000000461027c25 */ /* 0x000fe2000f8e00ff */
[C---:B------:R-:W-:Y:S01]  /*20b40*/  IADD3 R41, P4, R58.reuse, 0x5000, RZ ;  /* 0x000050003a297810 */ /* 0x040fe20007f9e0ff */
[----:B------:R-:W-:Y:S01]  /*20b50*/  ULDC.64 UR4, c[0x0][0xae8] ;  /* 0x0002ba0000047ab9 */ /* 0x000fe20000000a00 */
[----:B------:R-:W-:Y:S01]  /*20b60*/  IADD3 R45, P5, R58, 0x6000, RZ ;  /* 0x000060003a2d7810 */ /* 0x000fe20007fbe0ff */
[----:B------:R-:W-:Y:S01]  /*20b70*/  IMAD R0, R217, 0x20, R102 ;  /* 0x00000020d9007824 */ /* 0x000fe200078e0266 */
[----:B------:R-:W-:Y:S01]  /*20b80*/  LOP3.LUT R32, R33, 0x380, RZ, 0xc0, !PT ;  /* 0x0000038021207812 */ /* 0x000fe200078ec0ff */
[----:B------:R-:W-:Y:S01]  /*20b90*/  IMAD.IADD R3, R3, 0x1, R11 ;  /* 0x0000000103037824 */ /* 0x000fe200078e020b */
[----:B------:R-:W-:Y:S01]  /*20ba0*/  LOP3.LUT R36, R37, 0x380, RZ, 0xc0, !PT ;  /* 0x0000038025247812 */ /* 0x000fe200078ec0ff */
[----:B------:R-:W-:Y:S01]  /*20bb0*/  IMAD R10, R223, 0x80, R0 ;  /* 0x00000080df0a7824 */ /* 0x000fe200078e0200 */
[----:B------:R-:W-:Y:S01]  /*20bc0*/  LOP3.LUT R40, R41, 0x380, RZ, 0xc0, !PT ;  /* 0x0000038029287812 */ /* 0x000fe200078ec0ff */
[----:B------:R-:W-:Y:S01]  /*20bd0*/  IMAD.WIDE.U32 R2, R169, UR4, R2 ;  /* 0x00000004a9027c25 */ /* 0x000fe2000f8e0002 */
[----:B------:R-:W-:-:S02]  /*20be0*/  LOP3.LUT R44, R45, 0x380, RZ, 0xc0, !PT ;  /* 0x000003802d2c7812 */ /* 0x000fc400078ec0ff */
[----:B0-----:R-:W-:Y:S01]  /*20bf0*/  LOP3.LUT R5, R58, 0x380, RZ, 0xc0, !PT ;  /* 0x000003803a057812 */ /* 0x001fe200078ec0ff */
[----:B--2---:R-:W-:Y:S01]  /*20c00*/  @P1 IMAD.HI.U32 R0, R10, R15, RZ ;  /* 0x0000000f0a001227 */ /* 0x004fe200078e00ff */
[----:B------:R-:W-:Y:S02]  /*20c10*/  SHF.R.S32.HI R8, RZ, 0x1f, R13 ;  /* 0x0000001fff087819 */ /* 0x000fe4000001140d */
[----:B------:R-:W-:Y:S01]  /*20c20*/  SHF.R.U64 R32, R32, 0x3, RZ ;  /* 0x0000000320207819 */ /* 0x000fe200000012ff */
[----:B------:R-:W-:Y:S01]  /*20c30*/  IMAD R3, R169, UR5, R3 ;  /* 0x00000005a9037c24 */ /* 0x000fe2000f8e0203 */
[----:B------:R-:W-:Y:S01]  /*20c40*/  SHF.R.U64 R36, R36, 0x3, RZ ;  /* 0x0000000324247819 */ /* 0x000fe200000012ff */
[----:B------:R-:W-:Y:S01]  /*20c50*/  ULDC.64 UR4, c[0x0][0xaf0] ;  /* 0x0002bc0000047ab9 */ /* 0x000fe20000000a00 */
[----:B------:R-:W-:Y:S02]  /*20c60*/  SHF.R.U64 R40, R40, 0x3, RZ ;  /* 0x0000000328287819 */ /* 0x000fe400000012ff */
[----:B------:R-:W-:Y:S01]  /*20c70*/  SHF.R.U64 R44, R44, 0x3, RZ ;  /* 0x000000032c2c7819 */ /* 0x000fe200000012ff */
[----:B------:R-:W-:Y:S01]  /*20c80*/  IMAD.MOV.U32 R11, RZ, RZ, R10 ;  /* 0x000000ffff0b7224 */ /* 0x000fe200078e000a */
[----:B------:R-:W-:Y:S01]  /*20c90*/  SHF.R.U64 R5, R5, 0x3, RZ ;  /* 0x0000000305057819 */ /* 0x000fe200000012ff */
[----:B------:R-:W-:Y:S01]  /*20ca0*/  IMAD R8, R8, UR4, RZ ;  /* 0x0000000408087c24 */ /* 0x000fe2000f8e02ff */
        /* <DEDUP_REMOVED lines=8> */
[----:B---3--:R-:W-:-:S02]  /*20d30*/  @P1 SHF.R.U32.HI R11, RZ, R21, R0 ;  /* 0x00000015ff0b1219 */ /* 0x008fc40000011600 */
[----:B------:R-:W-:Y:S01]  /*20d40*/  IADD3.X R49, RZ, R59, RZ, P0, !PT ;  /* 0x0000003bff317210 */ /* 0x000fe200007fe4ff */
[----:B------:R-:W-:Y:S01]  /*20d50*/  IMAD R15, R13, UR5, R8 ;  /* 0x000000050d0f7c24 */ /* 0x000fe2000f8e0208 */
[----:B------:R-:W-:Y:S01]  /*20d60*/  LOP3.LUT R58, R5, R58, RZ, 0x3c, !PT ;  /* 0x0000003a053a7212 */ /* 0x000fe200078e3cff */
[----:B------:R-:W5:Y:S01]  /*20d70*/  LD.E.128 R32, desc[UR50][R32.64] ;  /* 0x0000003220207980 */ /* 0x000f62000c101d00 */
[----:B------:R-:W-:Y:S01]  /*20d80*/  IADD3 R8, -R11, RZ, RZ ;  /* 0x000000ff0b087210 */ /* 0x000fe20007ffe1ff */
[----:B------:R-:W-:Y:S01]  /*20d90*/  IMAD.WIDE.U32 R2, R13, UR4, R2 ;  /* 0x000000040d027c25 */ /* 0x000fe2000f8e0002 */
[----:B------:R-:W-:Y:S01]  /*20da0*/  SHF.R.S32.HI R0, RZ, 0x1f, R11 ;  /* 0x0000001fff007819 */ /* 0x000fe2000001140b */
[----:B------:R0:W5:Y:S01]  /*20db0*/  LD.E.128 R4, desc[UR50][R58.64] ;  /* 0x000000323a047980 */ /* 0x000162000c101d00 */
[----:B------:R-:W-:Y:S01]  /*20dc0*/  ULDC.64 UR4, c[0x0][0xae0] ;  /* 0x0002b80000047ab9 */ /* 0x000fe20000000a00 */
[----:B------:R-:W-:Y:S02]  /*20dd0*/  IMAD R101, R101, R8, R10 ;  /* 0x0000000865657224 */ /* 0x000fe400078e020a */
[----:B------:R-:W5:Y:S04]  /*20de0*/  LD.E.128 R36, desc[UR50][R36.64] ;  /* 0x0000003224247980 */ /* 0x000f68000c101d00 */
[----:B------:R-:W5:Y:S04]  /*20df0*/  LD.E.128 R40, desc[UR50][R40.64] ;  /* 0x0000003228287980 */ /* 0x000f68000c101d00 */
[----:B------:R-:W5:Y:S04]  /*20e00*/  LD.E.128 R44, desc[UR50][R44.64] ;  /* 0x000000322c2c7980 */ /* 0x000f68000c101d00 */
[----:B------:R-:W5:Y:S01]  /*20e10*/  LD.E.128 R48, desc[UR50][R48.64] ;  /* 0x0000003230307980 */ /* 0x000f62000c101d00 */
[----:B------:R-:W-:Y:S01]  /*20e20*/  IMAD.IADD R3, R3, 0x1, R15 ;  /* 0x0000000103037824 */ /* 0x000fe200078e020f */
[----:B------:R-:W-:Y:S01]  /*20e30*/  @!PT LDS RZ, [RZ] ;  /* 0x00000000fffff984 */ /* 0x000fe20000000800 */
[----:B------:R-:W-:Y:S01]  /*20e40*/  @!PT LDS RZ, [RZ] ;  /* 0x00000000fffff984 */ /* 0x000fe20000000800 */
[----:B------:R-:W-:Y:S01]  /*20e50*/  @!PT LDS RZ, [RZ] ;  /* 0x00000000fffff984 */ /* 0x000fe20000000800 */
[----:B------:R-:W-:Y:S01]  /*20e60*/  @!PT LDS RZ, [RZ] ;  /* 0x00000000fffff984 */ /* 0x000fe20000000800 */
[----:B------:R1:W-:Y:S06]  /*20e70*/  MEMBAR.ALL.CTA ;  /* 0x0000000000007992 */ /* 0x0003ec0000008000 */
[----:B-1----:R-:W1:Y:S01]  /*20e80*/  FENCE.VIEW.ASYNC.S ;  /* 0x00000000000073c6 */ /* 0x002e620000000000 */
[----:B------:R-:W-:Y:S01]  /*20e90*/  IMAD R10, R0, UR4, RZ ;  /* 0x00000004000a7c24 */ /* 0x000fe2000f8e02ff */
[----:B------:R-:W-:Y:S01]  /*20ea0*/  SHF.R.S32.HI R8, RZ, 0x1f, R101 ;  /* 0x0000001fff087819 */ /* 0x000fe20000011465 */
[----:B------:R-:W-:-:S04]  /*20eb0*/  IMAD.WIDE.U32 R2, R11, UR4, R2 ;  /* 0x000000040b027c25 */ /* 0x000fc8000f8e0002 */
[----:B------:R-:W-:Y:S01]  /*20ec0*/  IMAD R13, R11, UR5, R10 ;  /* 0x000000050b0d7c24 */ /* 0x000fe2000f8e020a */
[----:B------:R-:W-:Y:S02]  /*20ed0*/  ULDC.64 UR4, c[0x0][0xad8] ;  /* 0x0002b60000047ab9 */ /* 0x000fe40000000a00 */
[----:B------:R-:W-:Y:S02]  /*20ee0*/  IMAD R8, R8, UR4, RZ ;  /* 0x0000000408087c24 */ /* 0x000fe4000f8e02ff */
[----:B------:R-:W-:Y:S02]  /*20ef0*/  IMAD.IADD R3, R3, 0x1, R13 ;  /* 0x0000000103037824 */ /* 0x000fe400078e020d */
[----:B------:R-:W-:Y:S02]  /*20f00*/  VIADD R0, R18, 0x29820 ;  /* 0x0002982012007836 */ /* 0x000fe40000000000 */
[C---:B------:R-:W-:Y:S02]  /*20f10*/  IMAD R13, R101.reuse, UR5, R8 ;  /* 0x00000005650d7c24 */ /* 0x040fe4000f8e0208 */
[----:B------:R-:W-:Y:S01]  /*20f20*/  IMAD.WIDE.U32 R10, R101, UR4, R2 ;  /* 0x00000004650a7c25 */ /* 0x000fe2000f8e0002 */
[----:B------:R-:W-:Y:S01]  /*20f30*/  ULDC.64 UR4, c[0x0][0xa80] ;  /* 0x0002a00000047ab9 */ /* 0x000fe20000000a00 */
[----:B------:R-:W-:-:S02]  /*20f40*/  PRMT R0, RZ, 0x654, R0 ;  /* 0x00000654ff007816 */ /* 0x000fc40000000000 */
[----:B------:R-:W-:Y:S01]  /*20f50*/  IMAD.IADD R3, R11, 0x1, R13 ;  /* 0x000000010b037824 */ /* 0x000fe200078e020d */
[C---:B------:R-:W-:Y:S01]  /*20f60*/  LEA R2, P0, R10.reuse, UR4, 0x1 ;  /* 0x000000040a027c11 */ /* 0x040fe2000f8008ff */
[----:B------:R-:W-:Y:S01]  /*20f70*/  UMOV UR4, 0xffffffff ;  /* 0xffffffff00047882 */ /* 0x000fe20000000000 */
[----:B------:R-:W-:Y:S01]  /*20f80*/  IADD3 R53, R9, 0x40, RZ ;  /* 0x0000004009357810 */ /* 0x000fe20007ffe0ff */
[----:B-1----:R0:W-:Y:S01]  /*20f90*/  SYNCS.ARRIVE.TRANS64.RED.A1T0 RZ, [R0+URZ], RZ ;  /* 0x000000ff00ff79a7 */ /* 0x0021e2000810043f */
[----:B------:R-:W-:Y:S02]  /*20fa0*/  LEA.HI.X R3, R10, UR5, R3, 0x1, P0 ;  /* 0x000000050a037c11 */ /* 0x000fe400080f0c03 */
[----:B------:R-:W-:Y:S02]  /*20fb0*/  SHF.R.S32.HI R8, RZ, 0x1f, R9 ;  /* 0x0000001fff087819 */ /* 0x000fe40000011409 */
[----:B------:R-:W-:Y:S01]  /*20fc0*/  SHF.R.S32.HI R20, RZ, 0x1f, R53 ;  /* 0x0000001fff147819 */ /* 0x000fe20000011435 */
[----:B------:R-:W-:Y:S06]  /*20fd0*/  BRA.DIV UR4, `(.L_x_607) ;  /* 0x000000d2049c7947 */ /* 0x000fec000b800000 */
[----:B0-----:R0:W1:Y:S04]  /*20fe0*/  SHFL.IDX PT, R0, R3, RZ, 0x181f ;  /* 0x00181fff03007589 */ /* 0x00106800000e0000 */
[----:B------:R0:W2:Y:S02]  /*20ff0*/  SHFL.IDX PT, R14, R2, RZ, 0x181f ;  /* 0x00181fff020e7589 */ /* 0x0000a400000e0000 */
.L_x_888:
[----:B------:R-:W-:Y:S01]  /*21000*/  IMAD R21, R223, 0x80, R102 ;  /* 0x00000080df157824 */ /* 0x000fe200078e0266 */
[----:B------:R-:W-:Y:S04]  /*21010*/  BSSY B1, `(.L_x_608) ;  /* 0x000000c000017945 */ /* 0x000fe80003800000 */
[----:B------:R-:W-:-:S13]  /*21020*/  ISETP.GE.AND P0, PT, R21, R100, PT ;  /* 0x000000641500720c */ /* 0x000fda0003f06270 */
[----:B------:R-:W-:Y:S05]  /*21030*/  @P0 BRA `(.L_x_609) ;  /* 0x0000000000240947 */ /* 0x000fea0003800000 */
[----:B------:R-:W-:Y:S02]  /*21040*/  ULDC UR4, c[0x0][0xac8] ;  /* 0x0002b20000047ab9 */ /* 0x000fe40000000800 */
[----:B------:R-:W-:Y:S02]  /*21050*/  ISETP.GE.AND P0, PT, R9, UR4, PT ;  /* 0x0000000409007c0c */ /* 0x000fe4000bf06270 */
[----:B------:R-:W-:-:S11]  /*21060*/  ISETP.GE.AND P1, PT, R53, UR4, PT ;  /* 0x0000000435007c0c */ /* 0x000fd6000bf26270 */
[-C--:B--2---:R-:W-:Y:S02]  /*21070*/  @!P0 LEA R10, P2, R9, R14.reuse, 0x1 ;  /* 0x0000000e090a8211 */ /* 0x084fe400078408ff */
[----:B------:R-:W-:Y:S02]  /*21080*/  @!P1 LEA R14, P3, R53, R14, 0x1 ;  /* 0x0000000e350e9211 */ /* 0x000fe400078608ff */
[-C--:B-1----:R-:W-:Y:S02]  /*21090*/  @!P0 LEA.HI.X R11, R9, R0.reuse, R8, 0x1, P2 ;  /* 0x00000000090b8211 */ /* 0x082fe400010f0c08 */
[----:B------:R-:W-:-:S03]  /*210a0*/  @!P1 LEA.HI.X R15, R53, R0, R20, 0x1, P3 ;  /* 0x00000000350f9211 */ /* 0x000fc600018f0c14 */
[----:B-----5:R3:W-:Y:S04]  /*210b0*/  @!P0 ST.E.128 desc[UR50][R10.64], R4 ;  /* 0x000000040a008985 */ /* 0x0207e8000c101d32 */
[----:B------:R3:W-:Y:S02]  /*210c0*/  @!P1 ST.E.128 desc[UR50][R14.64], R36 ;  /* 0x000000240e009985 */ /* 0x0007e4000c101d32 */
.L_x_609:
[----:B------:R-:W-:Y:S05]  /*210d0*/  BSYNC B1 ;  /* 0x0000000000017941 */ /* 0x000fea0003800000 */
.L_x_608:
[----:B------:R-:W-:-:S03]  /*210e0*/  UMOV UR4, 0xffffffff ;  /* 0xffffffff00047882 */ /* 0x000fc60000000000 */
[----:B------:R-:W-:Y:S05]  /*210f0*/  BRA.DIV UR4, `(.L_x_610) ;  /* 0x000000d204887947 */ /* 0x000fea000b800000 */
[----:B-1----:R1:W4:Y:S04]  /*21100*/  SHFL.IDX PT, R0, R3, 0x1, 0x181f ;  /* 0x00381f0003007f89 */ /* 0x00232800000e0000 */
[----:B--23--:R1:W2:Y:S02]  /*21110*/  SHFL.IDX PT, R14, R2, 0x1, 0x181f ;  /* 0x00381f00020e7f89 */ /* 0x00c2a400000e0000 */
.L_x_892:
[----:B-----5:R-:W-:Y:S01]  /*21120*/  VIADD R5, R21, 0x20 ;  /* 0x0000002015057836 */ /* 0x020fe20000000000 */
        /* <DEDUP_REMOVED lines=8> */
[-C--:B----4-:R-:W-:Y:S02]  /*211b0*/  @!P2 LEA.HI.X R5, R9, R0.reuse, R8, 0x1, P0 ;  /* 0x000000000905a211 */ /* 0x090fe400000f0c08 */
[----:B------:R-:W-:-:S03]  /*211c0*/  @!P3 LEA.HI.X R15, R53, R0, R20, 0x1, P1 ;  /* 0x00000000350fb211 */ /* 0x000fc600008f0c14 */
[----:B------:R3:W-:Y:S04]  /*211d0*/  @!P2 ST.E.128 desc[UR50][R4.64], R24 ;  /* 0x000000180400a985 */ /* 0x0007e8000c101d32 */
[----:B------:R3:W-:Y:S02]  /*211e0*/  @!P3 ST.E.128 desc[UR50][R14.64], R40 ;  /* 0x000000280e00b985 */ /* 0x0007e4000c101d32 */
.L_x_612:
[----:B------:R-:W-:Y:S05]  /*211f0*/  BSYNC B1 ;  /* 0x0000000000017941 */ /* 0x000fea0003800000 */
.L_x_611:
[----:B------:R-:W-:-:S03]  /*21200*/  UMOV UR4, 0xffffffff ;  /* 0xffffffff00047882 */ /* 0x000fc60000000000 */
[----:B------:R-:W-:Y:S05]  /*21210*/  BRA.DIV UR4, `(.L_x_613) ;  /* 0x000000d204887947 */ /* 0x000fea000b800000 */
[----:B----4-:R4:W0:Y:S04]  /*21220*/  SHFL.IDX PT, R0, R3, 0x2, 0x181f ;  /* 0x00581f0003007f89 */ /* 0x01082800000e0000 */
[----:B--23--:R4:W2:Y:S02]  /*21230*/  SHFL.IDX PT, R14, R2, 0x2, 0x181f ;  /* 0x00581f00020e7f89 */ /* 0x00c8a400000e0000 */
.L_x_896:
[----:B------:R-:W-:Y:S01]  /*21240*/  VIADD R5, R21, 0x40 ;  /* 0x0000004015057836 */ /* 0x000fe20000000000 */
        /* <DEDUP_REMOVED lines=8> */
[-C--:B0-----:R-:W-:Y:S02]  /*212d0*/  @!P2 LEA.HI.X R5, R9, R0.reuse, R8, 0x1, P0 ;  /* 0x000000000905a211 */ /* 0x081fe400000f0c08 */
[----:B------:R-:W-:-:S03]  /*212e0*/  @!P3 LEA.HI.X R15, R53, R0, R20, 0x1, P1 ;  /* 0x00000000350fb211 */ /* 0x000fc600008f0c14 */
[----:B------:R3:W-:Y:S04]  /*212f0*/  @!P2 ST.E.128 desc[UR50][R4.64], R28 ;  /* 0x0000001c0400a985 */ /* 0x0007e8000c101d32 */
[----:B------:R3:W-:Y:S02]  /*21300*/  @!P3 ST.E.128 desc[UR50][R14.64], R44 ;  /* 0x0000002c0e00b985 */ /* 0x0007e4000c101d32 */
.L_x_615:
[----:B------:R-:W-:Y:S05]  /*21310*/  BSYNC B1 ;  /* 0x0000000000017941 */ /* 0x000fea0003800000 */
.L_x_614:
[----:B------:R-:W-:-:S03]  /*21320*/  UMOV UR4, 0xffffffff ;  /* 0xffffffff00047882 */ /* 0x000fc60000000000 */
[----:B------:R-:W-:Y:S05]  /*21330*/  BRA.DIV UR4, `(.L_x_616) ;  /* 0x000000d204887947 */ /* 0x000fea000b800000 */
[----:B0-----:R0:W0:Y:S04]  /*21340*/  SHFL.IDX PT, R0, R3, 0x3, 0x181f ;  /* 0x00781f0003007f89 */ /* 0x00102800000e0000 */
[----:B--23--:R2:W3:Y:S02]  /*21350*/  SHFL.IDX PT, R14, R2, 0x3, 0x181f ;  /* 0x00781f00020e7f89 */ /* 0x00c4e400000e0000 */
.L_x_900:
[----:B01--4-:R-:W-:-:S05]  /*21360*/  VIADD R3, R21, 0x60 ;  /* 0x0000006015037836 */ /* 0x013fca0000000000 */
[----:B------:R-:W-:-:S13]  /*21370*/  ISETP.GE.AND P0, PT, R3, R100, PT ;  /* 0x000000640300720c */ /* 0x000fda0003f06270 */
[----:B------:R-:W-:Y:S05]  /*21380*/  @P0 BRA `(.L_x_617) ;  /* 0x0000001c00d00947 */ /* 0x000fea0003800000 */
[----:B------:R-:W-:Y:S02]  /*21390*/  ULDC UR4, c[0x0][0xac8] ;  /* 0x0002b20000047ab9 */ /* 0x000fe40000000800 */
[----:B------:R-:W-:-:S13]  /*213a0*/  ISETP.GE.AND P1, PT, R9, UR4, PT ;  /* 0x0000000409007c0c */ /* 0x000fda000bf26270 */
[----:B--23--:R-:W-:-:S04]  /*213b0*/  @!P1 LEA R2, P0, R9, R14, 0x1 ;  /* 0x0000000e09029211 */ /* 0x00cfc800078008ff */
[----:B------:R-:W-:Y:S02]  /*213c0*/  @!P1 LEA.HI.X R3, R9, R0, R8, 0x1, P0 ;  /* 0x0000000009039211 */ /* 0x000fe400000f0c08 */
[----:B------:R-:W-:-:S03]  /*213d0*/  ISETP.GE.AND P0, PT, R53, UR4, PT ;  /* 0x0000000435007c0c */ /* 0x000fc6000bf06270 */
[----:B------:R0:W-:Y:S10]  /*213e0*/  @!P1 ST.E.128 desc[UR50][R2.64], R32 ;  /* 0x0000002002009985 */ /* 0x0001f4000c101d32 */
[----:B------:R-:W-:Y:S05]  /*213f0*/  @P0 BRA `(.L_x_617) ;  /* 0x0000001c00b40947 */ /* 0x000fea0003800000 */
[----:B------:R-:W-:-:S04]  /*21400*/  LEA R14, P0, R53, R14, 0x1 ;  /* 0x0000000e350e7211 */ /* 0x000fc800078008ff */
[----:B------:R-:W-:-:S05]  /*21410*/  LEA.HI.X R15, R53, R0, R20, 0x1, P0 ;  /* 0x00000000350f7211 */ /* 0x000fca00000f0c14 */
[----:B------:R1:W-:Y:S01]  /*21420*/  ST.E.128 desc[UR50][R14.64], R48 ;  /* 0x000000300e007985 */ /* 0x0003e2000c101d32 */
[----:B------:R-:W-:Y:S05]  /*21430*/  BRA `(.L_x_617) ;  /* 0x0000001c00a47947 */ /* 0x000fea0003800000 */
.L_x_606:
[----:B------:R-:W-:Y:S01]  /*21440*/  ULDC.64 UR4, c[0x0][0xb08] ;  /* 0x0002c20000047ab9 */ /* 0x000fe20000000a00 */
[----:B------:R-:W1:Y:S01]  /*21450*/  @P1 LDC R8, c[0x0][0xbec] ;  /* 0x0002fb00ff081b82 */ /* 0x000e620000000800 */
[----:B------:R-:W-:Y:S01]  /*21460*/  IMAD R10, R10, UR4, RZ ;  /* 0x000000040a0a7c24 */ /* 0x000fe2000f8e02ff */
[----:B0-----:R-:W-:Y:S01]  /*21470*/  SHF.R.S32.HI R6, RZ, 0x1f, R13 ;  /* 0x0000001fff067819 */ /* 0x001fe2000001140d */
[----:B------:R-:W-:-:S04]  /*21480*/  IMAD.WIDE.U32 R4, R97, UR4, RZ ;  /* 0x0000000461047c25 */ /* 0x000fc8000f8e00ff */
[----:B------:R-:W-:Y:S01]  /*21490*/  IMAD R97, R97, UR5, R10 ;  /* 0x0000000561617c24 */ /* 0x000fe2000f8e020a */
[----:B------:R-:W0:Y:S01]  /*214a0*/  @P1 LDC R11, c[0x0][0xbf0] ;  /* 0x0002fc00ff0b1b82 */ /* 0x000e220000000800 */
[----:B------:R-:W-:Y:S01]  /*214b0*/  ULDC.64 UR4, c[0x0][0xb38] ;  /* 0x0002ce0000047ab9 */ /* 0x000fe20000000a00 */
[----:B------:R-:W-:Y:S02]  /*214c0*/  IMAD.MOV.U32 R7, RZ, RZ, R33 ;  /* 0x000000ffff077224 */ /* 0x000fe400078e0021 */
[----:B------:R-:W-:-:S03]  /*214d0*/  IADD3 R5, R5, R97, RZ ;  /* 0x0000006105057210 */ /* 0x000fc60007ffe0ff */
[----:B------:R-:W-:-:S04]  /*214e0*/  IMAD.WIDE.U32 R4, R169, UR4, R4 ;  /* 0x00000004a9047c25 */ /* 0x000fc8000f8e0004 */
[----:B------:R-:W-:Y:S01]  /*214f0*/  IMAD R5, R169, UR5, R5 ;  /* 0x00000005a9057c24 */ /* 0x000fe2000f8e0205 */
[----:B------:R-:W-:Y:S02]  /*21500*/  ULDC.64 UR4, c[0x0][0xb40] ;  /* 0x0002d00000047ab9 */ /* 0x000fe40000000a00 */
[----:B------:R-:W-:Y:S02]  /*21510*/  IMAD R6, R6, UR4, RZ ;  /* 0x0000000406067c24 */ /* 0x000fe4000f8e02ff */
[----:B------:R-:W-:-:S04]  /*21520*/  IMAD.WIDE.U32 R4, R13, UR4, R4 ;  /* 0x000000040d047c25 */ /* 0x000fc8000f8e0004 */
[----:B------:R-:W-:Y:S01]  /*21530*/  IMAD R9, R13, UR5, R6 ;  /* 0x000000050d097c24 */ /* 0x000fe2000f8e0206 */
[----:B------:R-:W-:Y:S01]  /*21540*/  ULDC.64 UR4, c[0x0][0xb48] ;  /* 0x0002d20000047ab9 */ /* 0x000fe20000000a00 */
[----:B-1----:R-:W-:-:S04]  /*21550*/  @P1 IMAD.HI.U32 R8, R33, R8, RZ ;  /* 0x0000000821081227 */ /* 0x002fc800078e00ff */
[----:B------:R-:W-:Y:S01]  /*21560*/  IMAD.IADD R5, R5, 0x1, R9 ;  /* 0x0000000105057824 */ /* 0x000fe200078e0209 */
[----:B0-----:R-:W-:Y:S01]  /*21570*/  @P1 SHF.R.U32.HI R7, RZ, R11, R8 ;  /* 0x0000000bff071219 */ /* 0x001fe20000011608 */
[----:B------:R-:W-:Y:S02]  /*21580*/  VIADD R9, R18, 0x29820 ;  /* 0x0002982012097836 */ /* 0x000fe40000000000 */
[----:B------:R-:W-:Y:S01]  /*21590*/  IMAD.WIDE.U32 R4, R226, UR4, R4 ;  /* 0x00000004e2047c25 */ /* 0x000fe2000f8e0004 */
[----:B------:R-:W-:-:S03]  /*215a0*/  SHF.R.S32.HI R6, RZ, 0x1f, R7 ;  /* 0x0000001fff067819 */ /* 0x000fc60000011407 */
[----:B------:R-:W-:Y:S01]  /*215b0*/  IMAD R5, R226, UR5, R5 ;  /* 0x00000005e2057c24 */ /* 0x000fe2000f8e0205 */
[----:B------:R-:W-:Y:S01]  /*215c0*/  ULDC.64 UR4, c[0x0][0xb30] ;  /* 0x0002cc0000047ab9 */ /* 0x000fe20000000a00 */
[----:B------:R-:W-:Y:S02]  /*215d0*/  IMAD.MOV R8, RZ, RZ, -R7 ;  /* 0x000000ffff087224 */ /* 0x000fe400078e0a07 */
[----:B------:R-:W-:Y:S02]  /*215e0*/  IMAD R6, R6, UR4, RZ ;  /* 0x0000000406067c24 */ /* 0x000fe4000f8e02ff */
[----:B------:R-:W-:Y:S01]  /*215f0*/  IMAD R101, R101, R8, R33 ;  /* 0x0000000865657224 */ /* 0x000fe200078e0221 */
[----:B------:R-:W-:Y:S01]  /*21600*/  PRMT R8, RZ, 0x654, R9 ;  /* 0x00000654ff087816 */ /* 0x000fe20000000009 */
[C---:B------:R-:W-:Y:S02]  /*21610*/  IMAD R9, R7.reuse, UR5, R6 ;  /* 0x0000000507097c24 */ /* 0x040fe4000f8e0206 */
[----:B------:R-:W-:Y:S01]  /*21620*/  IMAD.WIDE.U32 R4, R7, UR4, R4 ;  /* 0x0000000407047c25 */ /* 0x000fe2000f8e0004 */
[----:B------:R-:W-:Y:S01]  /*21630*/  SHF.R.S32.HI R6, RZ, 0x1f, R101 ;  /* 0x0000001fff067819 */ /* 0x000fe20000011465 */
[----:B------:R-:W-:Y:S01]  /*21640*/  ULDC.64 UR4, c[0x0][0xb28] ;  /* 0x0002ca0000047ab9 */ /* 0x000fe20000000a00 */
[----:B------:R0:W-:Y:S02]  /*21650*/  SYNCS.ARRIVE.TRANS64.RED.A1T0 RZ, [R8+URZ], RZ ;  /* 0x000000ff08ff79a7 */ /* 0x0001e4000810043f */
[----:B------:R-:W-:Y:S01]  /*21660*/  IADD3 R5, R5, R9, RZ ;  /* 0x0000000905057210 */ /* 0x000fe20007ffe0ff */
[----:B------:R-:W-:-:S02]  /*21670*/  IMAD R6, R6, UR4, RZ ;  /* 0x0000000406067c24 */ /* 0x000fc4000f8e02ff */
[----:B------:R-:W-:-:S04]  /*21680*/  IMAD.WIDE.U32 R4, R101, UR4, R4 ;  /* 0x0000000465047c25 */ /* 0x000fc8000f8e0004 */
[----:B------:R-:W-:Y:S01]  /*21690*/  IMAD R101, R101, UR5, R6 ;  /* 0x0000000565657c24 */ /* 0x000fe2000f8e0206 */
[----:B------:R-:W-:Y:S02]  /*216a0*/  ULDC.64 UR4, c[0x0][0xb00] ;  /* 0x0002c00000047ab9 */ /* 0x000fe40000000a00 */
[----:B------:R-:W-:Y:S01]  /*216b0*/  LEA R30, P0, R4, UR4, 0x2 ;  /* 0x00000004041e7c11 */ /* 0x000fe2000f8010ff */
[----:B------:R-:W-:Y:S01]  /*216c0*/  IMAD.IADD R5, R5, 0x1, R101 ;  /* 0x0000000105057824 */ /* 0x000fe200078e0265 */
[----:B------:R-:W-:-:S04]  /*216d0*/  UMOV UR4, 0xffffffff ;  /* 0xffffffff00047882 */ /* 0x000fc80000000000 */
[----:B------:R-:W-:Y:S01]  /*216e0*/  LEA.HI.X R32, R4, UR5, R5, 0x2, P0 ;  /* 0x0000000504207c11 */ /* 0x000fe200080f1405 */
[----:B0-----:R-:W-:Y:S06]  /*216f0*/  BRA.DIV UR4, `(.L_x_618) ;  /* 0x000000ce04e07947 */ /* 0x001fec000b800000 */
[----:B------:R0:W1:Y:S01]  /*21700*/  SHFL.IDX PT, R31, R32, RZ, 0x1c1f ;  /* 0x001c1fff201f7589 */ /* 0x00006200000e0000 */
[C---:B------:R-:W-:Y:S01]  /*21710*/  VIADD R29, R218.reuse, 0x10 ;  /* 0x00000010da1d7836 */ /* 0x040fe20000000000 */
[C---:B------:R-:W-:Y:S01]  /*21720*/  IADD3 R25, R218.reuse, 0x28, RZ ;  /* 0x00000028da197810 */ /* 0x040fe20007ffe0ff */
[C---:B------:R-:W-:Y:S01]  /*21730*/  VIADD R28, R218.reuse, 0x18 ;  /* 0x00000018da1c7836 */ /* 0x040fe20000000000 */
[----:B------:R0:W2:Y:S01]  /*21740*/  SHFL.IDX PT, R14, R30, RZ, 0x1c1f ;  /* 0x001c1fff1e0e7589 */ /* 0x0000a200000e0000 */
[C---:B------:R-:W-:Y:S02]  /*21750*/  VIADD R26, R218.reuse, 0x20 ;  /* 0x00000020da1a7836 */ /* 0x040fe40000000000 */
[----:B------:R-:W-:-:S07]  /*21760*/  VIADD R24, R218, 0x30 ;  /* 0x00000030da187836 */ /* 0x000fce0000000000 */
.L_x_903:
[----:B------:R-:W-:Y:S01]  /*21770*/  ISETP.GE.AND P0, PT, R35, R100, PT ;  /* 0x000000642300720c */ /* 0x000fe20003f06270 */
[----:B------:R-:W-:-:S12]  /*21780*/  BSSY B1, `(.L_x_619) ;  /* 0x0000079000017945 */ /* 0x000fd80003800000 */
[----:B------:R-:W-:Y:S05]  /*21790*/  @P0 BRA `(.L_x_620) ;  /* 0x0000000400dc0947 */ /* 0x000fea0003800000 */
[----:B------:R-:W-:Y:S01]  /*217a0*/  ULDC UR4, c[0x0][0xac8] ;  /* 0x0002b20000047ab9 */ /* 0x000fe20000000800 */
[----:B------:R-:W-:Y:S01]  /*217b0*/  SHF.R.S32.HI R8, RZ, 0x1f, R225 ;  /* 0x0000001fff087819 */ /* 0x000fe200000114e1 */
        /* <DEDUP_REMOVED lines=8> */
[----:B------:R-:W-:Y:S01]  /*21840*/  VIADD R33, R218, 0x58 ;  /* 0x00000058da217836 */ /* 0x000fe20000000000 */
[----:B------:R-:W-:-:S02]  /*21850*/  SHF.R.S32.HI R10, RZ, 0x1f, R29 ;  /* 0x0000001fff0a7819 */ /* 0x000fc4000001141d */
[----:B------:R-:W-:Y:S02]  /*21860*/  ISETP.GE.AND P1, PT, R25, UR4, PT ;  /* 0x0000000419007c0c */ /* 0x000fe4000bf26270 */
[----:B------:R-:W-:Y:S01]  /*21870*/  SHF.R.S32.HI R11, RZ, 0x1f, R26 ;  /* 0x0000001fff0b7819 */ /* 0x000fe2000001141a */
[----:B--2---:R-:W-:Y:S01]  /*21880*/  @!P0 IMAD.MOV.U32 R4, RZ, RZ, R14 ;  /* 0x000000ffff048224 */ /* 0x004fe200078e000e */
[----:B------:R-:W-:Y:S01]  /*21890*/  @!P0 MOV R7, R98 ;  /* 0x0000006200078202 */ /* 0x000fe20000000f00 */
[----:B-1----:R-:W-:Y:S01]  /*218a0*/  @!P0 IMAD.MOV.U32 R5, RZ, RZ, R31 ;  /* 0x000000ffff058224 */ /* 0x002fe200078e001f */
[----:B------:R-:W-:Y:S01]  /*218b0*/  SHF.R.S32.HI R12, RZ, 0x1f, R25 ;  /* 0x0000001fff0c7819 */ /* 0x000fe20000011419 */
[----:B------:R-:W-:Y:S01]  /*218c0*/  @!P0 IMAD.MOV.U32 R6, RZ, RZ, R99 ;  /* 0x000000ffff068224 */ /* 0x000fe200078e0063 */
[----:B------:R-:W-:Y:S01]  /*218d0*/  SHF.R.S32.HI R58, RZ, 0x1f, R58 ;  /* 0x0000001fff3a7819 */ /* 0x000fe2000001143a */
[----:B------:R-:W-:-:S04]  /*218e0*/  @!P0 IMAD.WIDE R4, R218, 0x4, R4 ;  /* 0x00000004da048825 */ /* 0x000fc800078e0204 */
[----:B------:R-:W-:Y:S01]  /*218f0*/  @!P2 IMAD.MOV.U32 R9, RZ, RZ, R95 ;  /* 0x000000ffff09a224 */ /* 0x000fe200078e005f */
[----:B------:R1:W-:Y:S02]  /*21900*/  @!P0 ST.E.64 desc[UR50][R4.64], R6 ;  /* 0x0000000604008985 */ /* 0x0003e4000c101b32 */
[-C--:B-1----:R-:W-:Y:S02]  /*21910*/  @!P2 LEA R4, P0, R225, R14.reuse, 0x2 ;  /* 0x0000000ee104a211 */ /* 0x082fe400078010ff */
[----:B------:R-:W-:Y:S02]  /*21920*/  @!P4 LEA R6, P5, R29, R14, 0x2 ;  /* 0x0000000e1d06c211 */ /* 0x000fe400078a10ff */
[-C--:B------:R-:W-:Y:S01]  /*21930*/  @!P2 LEA.HI.X R5, R225, R31.reuse, R8, 0x2, P0 ;  /* 0x0000001fe105a211 */ /* 0x080fe200000f1408 */
[----:B------:R-:W-:Y:S01]  /*21940*/  @!P2 IMAD.MOV.U32 R8, RZ, RZ, R96 ;  /* 0x000000ffff08a224 */ /* 0x000fe200078e0060 */
[----:B------:R-:W-:Y:S02]  /*21950*/  ISETP.GE.AND P0, PT, R26, UR4, PT ;  /* 0x000000041a007c0c */ /* 0x000fe4000bf06270 */
[----:B------:R-:W-:-:S02]  /*21960*/  @!P4 LEA.HI.X R7, R29, R31, R10, 0x2, P5 ;  /* 0x0000001f1d07c211 */ /* 0x000fc400028f140a */
[----:B------:R1:W-:Y:S01]  /*21970*/  @!P2 ST.E.64 desc[UR50][R4.64], R8 ;  /* 0x000000080400a985 */ /* 0x0003e2000c101b32 */
[----:B------:R-:W-:Y:S01]  /*21980*/  SHF.R.S32.HI R10, RZ, 0x1f, R28 ;  /* 0x0000001fff0a7819 */ /* 0x000fe2000001141c */
[----:B-1----:R-:W-:Y:S01]  /*21990*/  @!P4 IMAD.MOV.U32 R4, RZ, RZ, R76 ;  /* 0x000000ffff04c224 */ /* 0x002fe200078e004c */
[----:B------:R-:W-:Y:S01]  /*219a0*/  @!P3 MOV R8, R77 ;  /* 0x0000004d0008b202 */ /* 0x000fe20000000f00 */
[----:B------:R-:W-:Y:S02]  /*219b0*/  @!P4 IMAD.MOV.U32 R5, RZ, RZ, R74 ;  /* 0x000000ffff05c224 */ /* 0x000fe400078e004a */
[----:B------:R-:W-:-:S03]  /*219c0*/  @!P3 IMAD.MOV.U32 R9, RZ, RZ, R75 ;  /* 0x000000ffff09b224 */ /* 0x000fc600078e004b */
[----:B------:R1:W-:Y:S02]  /*219d0*/  @!P4 ST.E.64 desc[UR50][R6.64], R4 ;  /* 0x000000040600c985 */ /* 0x0003e4000c101b32 */
[-C--:B-1----:R-:W-:Y:S02]  /*219e0*/  @!P3 LEA R6, P2, R28, R14.reuse, 0x2 ;  /* 0x0000000e1c06b211 */ /* 0x082fe400078410ff */
[-C--:B------:R-:W-:Y:S02]  /*219f0*/  @!P0 LEA R4, P5, R26, R14.reuse, 0x2 ;  /* 0x0000000e1a048211 */ /* 0x080fe400078a10ff */
[-C--:B------:R-:W-:Y:S02]  /*21a00*/  @!P3 LEA.HI.X R7, R28, R31.reuse, R10, 0x2, P2 ;  /* 0x0000001f1c07b211 */ /* 0x080fe400010f140a */
[----:B------:R-:W-:Y:S02]  /*21a10*/  ISETP.GE.AND P2, PT, R24, UR4, PT ;  /* 0x0000000418007c0c */ /* 0x000fe4000bf46270 */
[----:B------:R-:W-:Y:S01]  /*21a20*/  @!P1 LEA R10, P4, R25, R14, 0x2 ;  /* 0x0000000e190a9211 */ /* 0x000fe200078810ff */
[----:B------:R1:W-:Y:S01]  /*21a30*/  @!P3 ST.E.64 desc[UR50][R6.64], R8 ;  /* 0x000000080600b985 */ /* 0x0003e2000c101b32 */
[----:B------:R-:W-:-:S02]  /*21a40*/  @!P0 LEA.HI.X R5, R26, R31, R11, 0x2, P5 ;  /* 0x0000001f1a058211 */ /* 0x000fc400028f140b */
[----:B------:R-:W-:Y:S02]  /*21a50*/  @!P1 LEA.HI.X R11, R25, R31, R12, 0x2, P4 ;  /* 0x0000001f190b9211 */ /* 0x000fe400020f140c */
[----:B------:R-:W-:Y:S02]  /*21a60*/  ISETP.GE.AND P3, PT, R224, UR4, PT ;  /* 0x00000004e0007c0c */ /* 0x000fe4000bf66270 */
[----:B------:R-:W-:Y:S02]  /*21a70*/  ISETP.GE.AND P4, PT, R13, UR4, PT ;  /* 0x000000040d007c0c */ /* 0x000fe4000bf86270 */
[----:B------:R-:W-:Y:S01]  /*21a80*/  SHF.R.S32.HI R12, RZ, 0x1f, R224 ;  /* 0x0000001fff0c7819 */ /* 0x000fe200000114e0 */
[----:B-1----:R-:W-:Y:S01]  /*21a90*/  @!P0 IMAD.MOV.U32 R6, RZ, RZ, R2 ;  /* 0x000000ffff068224 */ /* 0x002fe200078e0002 */
[----:B------:R-:W-:Y:S01]  /*21aa0*/  @!P1 MOV R2, R3 ;  /* 0x0000000300029202 */ /* 0x000fe20000000f00 */
[----:B------:R-:W-:Y:S02]  /*21ab0*/  @!P0 IMAD.MOV.U32 R7, RZ, RZ, R78 ;  /* 0x000000ffff078224 */ /* 0x000fe400078e004e */
[----:B------:R-:W-:Y:S01]  /*21ac0*/  @!P1 IMAD.MOV.U32 R3, RZ, RZ, R0 ;  /* 0x000000ffff039224 */ /* 0x000fe200078e0000 */
[----:B------:R-:W-:-:S02]  /*21ad0*/  SHF.R.S32.HI R0, RZ, 0x1f, R24 ;  /* 0x0000001fff007819 */ /* 0x000fc40000011418 */
[----:B------:R1:W-:Y:S04]  /*21ae0*/  @!P0 ST.E.64 desc[UR50][R4.64], R6 ;  /* 0x0000000604008985 */ /* 0x0003e8000c101b32 */
[----:B------:R2:W-:Y:S01]  /*21af0*/  @!P1 ST.E.64 desc[UR50][R10.64], R2 ;  /* 0x000000020a009985 */ /* 0x0005e2000c101b32 */
[----:B------:R-:W-:Y:S01]  /*21b00*/  ISETP.GE.AND P1, PT, R34, UR4, PT ;  /* 0x0000000422007c0c */ /* 0x000fe2000bf26270 */
[----:B-1----:R-:W-:Y:S01]  /*21b10*/  @!P2 IMAD.MOV.U32 R6, RZ, RZ, R36 ;  /* 0x000000ffff06a224 */ /* 0x002fe200078e0024 */
[----:B------:R-:W-:Y:S02]  /*21b20*/  @!P2 MOV R7, R20 ;  /* 0x000000140007a202 */ /* 0x000fe40000000f00 */
[-C--:B------:R-:W-:Y:S02]  /*21b30*/  @!P3 LEA R4, P5, R224, R14.reuse, 0x2 ;  /* 0x0000000ee004b211 */ /* 0x080fe400078a10ff */
[----:B--2---:R-:W-:-:S02]  /*21b40*/  @!P2 LEA R2, P0, R24, R14, 0x2 ;  /* 0x0000000e1802a211 */ /* 0x004fc400078010ff */
[-C--:B------:R-:W-:Y:S02]  /*21b50*/  @!P3 LEA.HI.X R5, R224, R31.reuse, R12, 0x2, P5 ;  /* 0x0000001fe005b211 */ /* 0x080fe400028f140c */
[----:B------:R-:W-:Y:S02]  /*21b60*/  @!P2 LEA.HI.X R3, R24, R31, R0, 0x2, P0 ;  /* 0x0000001f1803a211 */ /* 0x000fe400000f1400 */
[----:B------:R-:W-:-:S03]  /*21b70*/  ISETP.GE.AND P0, PT, R15, UR4, PT ;  /* 0x000000040f007c0c */ /* 0x000fc6000bf06270 */
[----:B------:R1:W-:Y:S10]  /*21b80*/  @!P2 ST.E.64 desc[UR50][R2.64], R6 ;  /* 0x000000060200a985 */ /* 0x0003f4000c101b32 */
[----:B------:R-:W-:-:S02]  /*21b90*/  @!P0 LEA R8, P5, R15, R14, 0x2 ;  /* 0x0000000e0f088211 */ /* 0x000fc400078a10ff */
[C---:B-1----:R-:W-:Y:S01]  /*21ba0*/  @!P4 LEA R6, P2, R13.reuse, R14, 0x2 ;  /* 0x0000000e0d06c211 */ /* 0x042fe200078410ff */
[----:B------:R-:W-:Y:S02]  /*21bb0*/  @!P3 IMAD.MOV.U32 R2, RZ, RZ, R37 ;  /* 0x000000ffff02b224 */ /* 0x000fe400078e0025 */
[----:B------:R-:W-:Y:S01]  /*21bc0*/  @!P3 IMAD.MOV.U32 R3, RZ, RZ, R21 ;  /* 0x000000ffff03b224 */ /* 0x000fe200078e0015 */
[----:B------:R-:W-:Y:S01]  /*21bd0*/  @!P4 LEA.HI.X R7, R13, R31, R58, 0x2, P2 ;  /* 0x0000001f0d07c211 */ /* 0x000fe200010f143a */
[C---:B------:R-:W-:Y:S01]  /*21be0*/  VIADD R13, R218.reuse, 0x60 ;  /* 0x00000060da0d7836 */ /* 0x040fe20000000000 */
[----:B------:R-:W-:Y:S02]  /*21bf0*/  IADD3 R58, R218, 0x48, RZ ;  /* 0x00000048da3a7810 */ /* 0x000fe40007ffe0ff */
[----:B------:R1:W-:Y:S01]  /*21c00*/  @!P3 ST.E.64 desc[UR50][R4.64], R2 ;  /* 0x000000020400b985 */ /* 0x0003e2000c101b32 */
[----:B------:R-:W-:Y:S02]  /*21c10*/  ISETP.GE.AND P2, PT, R33, UR4, PT ;  /* 0x0000000421007c0c */ /* 0x000fe4000bf46270 */
[----:B------:R-:W-:-:S02]  /*21c20*/  SHF.R.S32.HI R58, RZ, 0x1f, R58 ;  /* 0x0000001fff3a7819 */ /* 0x000fc4000001143a */
[C---:B-1----:R-:W-:Y:S01]  /*21c30*/  @!P1 LEA R2, P3, R34.reuse, R14, 0x2 ;  /* 0x0000000e22029211 */ /* 0x042fe200078610ff */
[----:B------:R-:W-:Y:S02]  /*21c40*/  @!P4 IMAD.MOV.U32 R4, RZ, RZ, R40 ;  /* 0x000000ffff04c224 */ /* 0x000fe400078e0028 */
[----:B------:R-:W-:Y:S01]  /*21c50*/  @!P4 IMAD.MOV.U32 R5, RZ, RZ, R38 ;  /* 0x000000ffff05c224 */ /* 0x000fe200078e0026 */
[----:B------:R-:W-:Y:S01]  /*21c60*/  @!P1 LEA.HI.X R3, R34, R31, R58, 0x2, P3 ;  /* 0x0000001f22039211 */ /* 0x000fe200018f143a */
[----:B------:R-:W-:Y:S01]  /*21c70*/  VIADD R34, R218, 0x50 ;  /* 0x00000050da227836 */ /* 0x000fe20000000000 */
[----:B------:R-:W-:Y:S02]  /*21c80*/  @!P1 MOV R38, R41 ;  /* 0x0000002900269202 */ /* 0x000fe40000000f00 */
[----:B------:R-:W-:Y:S01]  /*21c90*/  ISETP.GE.AND P3, PT, R13, UR4, PT ;  /* 0x000000040d007c0c */ /* 0x000fe2000bf66270 */
[----:B------:R1:W-:Y:S01]  /*21ca0*/  @!P4 ST.E.64 desc[UR50][R6.64], R4 ;  /* 0x000000040600c985 */ /* 0x0003e2000c101b32 */
[----:B------:R-:W-:-:S02]  /*21cb0*/  SHF.R.S32.HI R34, RZ, 0x1f, R34 ;  /* 0x0000001fff227819 */ /* 0x000fc40000011422 */
[----:B------:R-:W-:Y:S01]  /*21cc0*/  ISETP.GE.AND P4, PT, R229, UR4, PT ;  /* 0x00000004e5007c0c */ /* 0x000fe2000bf86270 */
[----:B------:R2:W-:Y:S01]  /*21cd0*/  @!P1 ST.E.64 desc[UR50][R2.64], R38 ;  /* 0x0000002602009985 */ /* 0x0005e2000c101b32 */
[----:B------:R-:W-:Y:S01]  /*21ce0*/  @!P0 LEA.HI.X R9, R15, R31, R34, 0x2, P5 ;  /* 0x0000001f0f098211 */ /* 0x000fe200028f1422 */
[C---:B------:R-:W-:Y:S01]  /*21cf0*/  VIADD R34, R218.reuse, 0x58 ;  /* 0x00000058da227836 */ /* 0x040fe20000000000 */
[----:B------:R-:W-:Y:S01]  /*21d00*/  @!P2 LEA R10, P1, R33, R14, 0x2 ;  /* 0x0000000e210aa211 */ /* 0x000fe200078210ff */
[----:B------:R-:W-:Y:S01]  /*21d10*/  VIADD R15, R218, 0x60 ;  /* 0x00000060da0f7836 */ /* 0x000fe20000000000 */
[----:B------:R-:W-:Y:S02]  /*21d20*/  ISETP.GE.AND P5, PT, R228, UR4, PT ;  /* 0x00000004e4007c0c */ /* 0x000fe4000bfa6270 */
[----:B------:R-:W-:Y:S02]  /*21d30*/  SHF.R.S32.HI R34, RZ, 0x1f, R34 ;  /* 0x0000001fff227819 */ /* 0x000fe40000011422 */
[----:B------:R-:W-:-:S02]  /*21d40*/  SHF.R.S32.HI R15, RZ, 0x1f, R15 ;  /* 0x0000001fff0f7819 */ /* 0x000fc4000001140f */
[----:B------:R-:W-:Y:S02]  /*21d50*/  @!P2 LEA.HI.X R11, R33, R31, R34, 0x2, P1 ;  /* 0x0000001f210ba211 */ /* 0x000fe400008f1422 */
[C---:B-1----:R-:W-:Y:S01]  /*21d60*/  @!P3 LEA R4, P1, R13.reuse, R14, 0x2 ;  /* 0x0000000e0d04b211 */ /* 0x042fe200078210ff */
[----:B--2---:R-:W-:Y:S01]  /*21d70*/  @!P0 IMAD.MOV.U32 R2, RZ, RZ, R44 ;  /* 0x000000ffff028224 */ /* 0x004fe200078e002c */
[----:B------:R-:W-:Y:S01]  /*21d80*/  SHF.R.S32.HI R34, RZ, 0x1f, R229 ;  /* 0x0000001fff227819 */ /* 0x000fe200000114e5 */
[----:B------:R-:W-:Y:S01]  /*21d90*/  @!P0 IMAD.MOV.U32 R3, RZ, RZ, R42 ;  /* 0x000000ffff038224 */ /* 0x000fe200078e002a */
[----:B------:R-:W-:Y:S02]  /*21da0*/  @!P2 MOV R42, R45 ;  /* 0x0000002d002aa202 */ /* 0x000fe40000000f00 */
[----:B------:R-:W-:Y:S02]  /*21db0*/  @!P3 LEA.HI.X R5, R13, R31, R15, 0x2, P1 ;  /* 0x0000001f0d05b211 */ /* 0x000fe400008f140f */
[----:B------:R1:W-:Y:S01]  /*21dc0*/  @!P0 ST.E.64 desc[UR50][R8.64], R2 ;  /* 0x0000000208008985 */ /* 0x0003e2000c101b32 */
[----:B------:R-:W-:-:S02]  /*21dd0*/  ISETP.GE.AND P0, PT, R227, UR4, PT ;  /* 0x00000004e3007c0c */ /* 0x000fc4000bf06270 */
[CC--:B------:R-:W-:Y:S01]  /*21de0*/  @!P4 LEA R6, P1, R229.reuse, R14.reuse, 0x2 ;  /* 0x0000000ee506c211 */ /* 0x0c0fe200078210ff */
[----:B------:R-:W-:Y:S01]  /*21df0*/  @!P2 ST.E.64 desc[UR50][R10.64], R42 ;  /* 0x0000002a0a00a985 */ /* 0x000fe2000c101b32 */
[----:B------:R-:W-:Y:S02]  /*21e00*/  SHF.R.S32.HI R33, RZ, 0x1f, R228 ;  /* 0x0000001fff217819 */ /* 0x000fe400000114e4 */
[----:B------:R-:W-:Y:S02]  /*21e10*/  SHF.R.S32.HI R15, RZ, 0x1f, R227 ;  /* 0x0000001fff0f7819 */ /* 0x000fe400000114e3 */
[-C--:B------:R-:W-:Y:S01]  /*21e20*/  @!P4 LEA.HI.X R7, R229, R31.reuse, R34, 0x2, P1 ;  /* 0x0000001fe507c211 */ /* 0x080fe200008f1422 */
[----:B-1----:R-:W-:Y:S01]  /*21e30*/  @!P3 IMAD.MOV.U32 R2, RZ, RZ, R48 ;  /* 0x000000ffff02b224 */ /* 0x002fe200078e0030 */
[C---:B------:R-:W-:Y:S01]  /*21e40*/  @!P5 LEA R8, P2, R228.reuse, R14, 0x2 ;  /* 0x0000000ee408d211 */ /* 0x040fe200078410ff */
[----:B------:R-:W-:Y:S02]  /*21e50*/  @!P3 IMAD.MOV.U32 R3, RZ, RZ, R46 ;  /* 0x000000ffff03b224 */ /* 0x000fe400078e002e */
[----:B------:R-:W-:Y:S01]  /*21e60*/  @!P4 IMAD.MOV.U32 R46, RZ, RZ, R79 ;  /* 0x000000ffff2ec224 */ /* 0x000fe200078e004f */
[----:B------:R-:W-:-:S02]  /*21e70*/  @!P5 LEA.HI.X R9, R228, R31, R33, 0x2, P2 ;  /* 0x0000001fe409d211 */ /* 0x000fc400010f1421 */
[----:B------:R1:W-:Y:S01]  /*21e80*/  @!P3 ST.E.64 desc[UR50][R4.64], R2 ;  /* 0x000000020400b985 */ /* 0x0003e2000c101b32 */
[----:B------:R-:W-:-:S03]  /*21e90*/  @!P0 LEA R12, P3, R227, R14, 0x2 ;  /* 0x0000000ee30c8211 */ /* 0x000fc600078610ff */
[----:B------:R3:W-:Y:S01]  /*21ea0*/  @!P4 ST.E.64 desc[UR50][R6.64], R46 ;  /* 0x0000002e0600c985 */ /* 0x0007e2000c101b32 */
[----:B------:R-:W-:Y:S01]  /*21eb0*/  @!P0 LEA.HI.X R13, R227, R31, R15, 0x2, P3 ;  /* 0x0000001fe30d8211 */ /* 0x000fe200018f140f */
[----:B-1----:R-:W-:Y:S01]  /*21ec0*/  @!P5 IMAD.MOV.U32 R2, RZ, RZ, R82 ;  /* 0x000000ffff02d224 */ /* 0x002fe200078e0052 */
[----:B------:R-:W-:Y:S01]  /*21ed0*/  @!P5 MOV R3, R80 ;  /* 0x000000500003d202 */ /* 0x000fe20000000f00 */
[----:B------:R-:W-:-:S04]  /*21ee0*/  @!P0 IMAD.MOV.U32 R80, RZ, RZ, R83 ;  /* 0x000000ffff508224 */ /* 0x000fc800078e0053 */
[----:B------:R3:W-:Y:S04]  /*21ef0*/  @!P5 ST.E.64 desc[UR50][R8.64], R2 ;  /* 0x000000020800d985 */ /* 0x0007e8000c101b32 */
[----:B------:R3:W-:Y:S02]  /*21f00*/  @!P0 ST.E.64 desc[UR50][R12.64], R80 ;  /* 0x000000500c008985 */ /* 0x0007e4000c101b32 */
.L_x_620:
[----:B------:R-:W-:Y:S05]  /*21f10*/  BSYNC B1 ;  /* 0x0000000000017941 */ /* 0x000fea0003800000 */
.L_x_619:
[----:B------:R-:W-:-:S03]  /*21f20*/  UMOV UR4, 0xffffffff ;  /* 0xffffffff00047882 */ /* 0x000fc60000000000 */
[----:B------:R-:W-:Y:S05]  /*21f30*/  BRA.DIV UR4, `(.L_x_621) ;  /* 0x000000ca04187947 */ /* 0x000fea000b800000 */
[----:B---3--:R3:W4:Y:S04]  /*21f40*/  SHFL.IDX PT, R3, R32, 0x1, 0x1c1f ;  /* 0x003c1f0020037f89 */ /* 0x00872800000e0000 */
[----:B--2---:R3:W2:Y:S02]  /*21f50*/  SHFL.IDX PT, R14, R30, 0x1, 0x1c1f ;  /* 0x003c1f001e0e7f89 */ /* 0x0046a400000e0000 */
.L_x_907:
[----:B------:R-:W-:-:S13]  /*21f60*/  ISETP.GE.AND P0, PT, R27, R100, PT ;  /* 0x000000641b00720c */ /* 0x000fda0003f06270 */
[----:B------:R-:W-:Y:S05]  /*21f70*/  @P0 BRA `(.L_x_617) ;  /* 0x0000001000d40947 */ /* 0x000fea0003800000 */
[----:B------:R-:W-:Y:S01]  /*21f80*/  ULDC UR4, c[0x0][0xac8] ;  /* 0x0002b20000047ab9 */ /* 0x000fe20000000800 */
[----:B------:R-:W-:Y:S01]  /*21f90*/  SHF.R.S32.HI R4, RZ, 0x1f, R225 ;  /* 0x0000001fff047819 */ /* 0x000fe200000114e1 */
[C---:B-1----:R-:W-:Y:S01]  /*21fa0*/  VIADD R31, R218.reuse, 0x40 ;  /* 0x00000040da1f7836 */ /* 0x042fe20000000000 */
[C---:B------:R-:W-:Y:S01]  /*21fb0*/  ISETP.GE.AND P2, PT, R218.reuse, UR4, PT ;  /* 0x00000004da007c0c */ /* 0x040fe2000bf46270 */
[C---:B------:R-:W-:Y:S01]  /*21fc0*/  VIADD R33, R218.reuse, 0x40 ;  /* 0x00000040da217836 */ /* 0x040fe20000000000 */
[----:B------:R-:W-:Y:S01]  /*21fd0*/  ISETP.GE.AND P3, PT, R225, UR4, PT ;  /* 0x00000004e1007c0c */ /* 0x000fe2000bf66270 */
[----:B------:R-:W-:Y:S01]  /*21fe0*/  VIADD R15, R218, 0x58 ;  /* 0x00000058da0f7836 */ /* 0x000fe20000000000 */
[----:B------:R-:W-:Y:S02]  /*21ff0*/  ISETP.GE.AND P1, PT, R29, UR4, PT ;  /* 0x000000041d007c0c */ /* 0x000fe4000bf26270 */
[----:B------:R-:W-:Y:S02]  /*22000*/  ISETP.GE.AND P0, PT, R28, UR4, PT ;  /* 0x000000041c007c0c */ /* 0x000fe4000bf06270 */
[----:B------:R-:W-:-:S02]  /*22010*/  SHF.R.S32.HI R0, RZ, 0x1f, R29 ;  /* 0x0000001fff007819 */ /* 0x000fc4000001141d */
[----:B------:R-:W-:Y:S02]  /*22020*/  ISETP.GE.AND P4, PT, R26, UR4, PT ;  /* 0x000000041a007c0c */ /* 0x000fe4000bf86270 */
[C---:B0--3--:R-:W-:Y:S01]  /*22030*/  IADD3 R30, R218.reuse, 0x48, RZ ;  /* 0x00000048da1e7810 */ /* 0x049fe20007ffe0ff */
[----:B--2---:R-:W-:Y:S01]  /*22040*/  @!P2 IMAD.MOV.U32 R2, RZ, RZ, R14 ;  /* 0x000000ffff02a224 */ /* 0x004fe200078e000e */
[----:B------:R-:W-:Y:S01]  /*22050*/  SHF.R.S32.HI R33, RZ, 0x1f, R33 ;  /* 0x0000001fff217819 */ /* 0x000fe20000011421 */
[----:B------:R-:W-:Y:S01]  /*22060*/  @!P2 IMAD.MOV.U32 R10, RZ, RZ, R49 ;  /* 0x000000ffff0aa224 */ /* 0x000fe200078e0031 */
[C---:B------:R-:W-:Y:S01]  /*22070*/  @!P3 LEA R12, P5, R225.reuse, R14, 0x2 ;  /* 0x0000000ee10cb211 */ /* 0x040fe200078a10ff */
[----:B----4-:R-:W-:Y:S01]  /*22080*/  @!P2 IMAD.WIDE R8, R218, 0x4, R2 ;  /* 0x00000004da08a825 */ /* 0x010fe200078e0202 */
[----:B------:R-:W-:Y:S02]  /*22090*/  SHF.R.S32.HI R2, RZ, 0x1f, R28 ;  /* 0x0000001fff027819 */ /* 0x000fe4000001141c */
[-C--:B------:R-:W-:Y:S01]  /*220a0*/  @!P3 LEA.HI.X R13, R225, R3.reuse, R4, 0x2, P5 ;  /* 0x00000003e10db211 */ /* 0x080fe200028f1404 */
[----:B------:R-:W-:Y:S01]  /*220b0*/  @!P2 IMAD.MOV.U32 R11, RZ, RZ, R84 ;  /* 0x000000ffff0ba224 */ /* 0x000fe200078e0054 */
[----:B------:R-:W-:Y:S01]  /*220c0*/  @!P3 MOV R84, R50 ;  /* 0x000000320054b202 */ /* 0x000fe20000000f00 */
[----:B------:R-:W-:Y:S01]  /*220d0*/  @!P1 IMAD.MOV.U32 R50, RZ, RZ, R53 ;  /* 0x000000ffff329224 */ /* 0x000fe200078e0035 */
[CC--:B------:R-:W-:Y:S01]  /*220e0*/  @!P0 LEA R4, P5, R28.reuse, R14.reuse, 0x2 ;  /* 0x0000000e1c048211 */ /* 0x0c0fe200078a10ff */
[----:B------:R-:W-:Y:S01]  /*220f0*/  @!P0 IMAD.MOV.U32 R53, RZ, RZ, R52 ;  /* 0x000000ffff358224 */ /* 0x000fe200078e0034 */
[----:B------:R0:W-:Y:S01]  /*22100*/  @!P2 ST.E.64 desc[UR50][R8.64], R10 ;  /* 0x0000000a0800a985 */ /* 0x0001e2000c101b32 */
[C---:B------:R-:W-:Y:S01]  /*22110*/  @!P1 LEA R6, P2, R29.reuse, R14, 0x2 ;  /* 0x0000000e1d069211 */ /* 0x040fe200078410ff */
[----:B------:R-:W-:Y:S01]  /*22120*/  @!P0 IMAD.MOV.U32 R52, RZ, RZ, R54 ;  /* 0x000000ffff348224 */ /* 0x000fe200078e0036 */
[-C--:B------:R-:W-:Y:S01]  /*22130*/  @!P0 LEA.HI.X R5, R28, R3.reuse, R2, 0x2, P5 ;  /* 0x000000031c058211 */ /* 0x080fe200028f1402 */
[----:B------:R-:W-:Y:S01]  /*22140*/  @!P3 ST.E.64 desc[UR50][R12.64], R84 ;  /* 0x000000540c00b985 */ /* 0x000fe2000c101b32 */
[----:B------:R-:W-:Y:S01]  /*22150*/  @!P1 LEA.HI.X R7, R29, R3, R0, 0x2, P2 ;  /* 0x000000031d079211 */ /* 0x000fe200010f1400 */
[----:B------:R-:W-:Y:S01]  /*22160*/  @!P4 IMAD.MOV.U32 R54, RZ, RZ, R57 ;  /* 0x000000ffff36c224 */ /* 0x000fe200078e0039 */
[----:B------:R-:W-:-:S02]  /*22170*/  ISETP.GE.AND P2, PT, R25, UR4, PT ;  /* 0x0000000419007c0c */ /* 0x000fc4000bf46270 */
[----:B------:R-:W-:Y:S01]  /*22180*/  ISETP.GE.AND P3, PT, R24, UR4, PT ;  /* 0x0000000418007c0c */ /* 0x000fe2000bf66270 */
[----:B------:R1:W-:Y:S01]  /*22190*/  @!P1 ST.E.64 desc[UR50][R6.64], R50 ;  /* 0x0000003206009985 */ /* 0x0003e2000c101b32 */
[----:B------:R-:W-:Y:S02]  /*221a0*/  SHF.R.S32.HI R0, RZ, 0x1f, R26 ;  /* 0x0000001fff007819 */ /* 0x000fe4000001141a */
[----:B------:R-:W-:Y:S01]  /*221b0*/  ISETP.GE.AND P1, PT, R224, UR4, PT ;  /* 0x00000004e0007c0c */ /* 0x000fe2000bf26270 */
[----:B------:R2:W-:Y:S01]  /*221c0*/  @!P0 ST.E.64 desc[UR50][R4.64], R52 ;  /* 0x0000003404008985 */ /* 0x0005e2000c101b32 */
[CC--:B0-----:R-:W-:Y:S02]  /*221d0*/  @!P4 LEA R8, P5, R26.reuse, R14.reuse, 0x2 ;  /* 0x0000000e1a08c211 */ /* 0x0c1fe400078a10ff */
[----:B------:R-:W-:Y:S02]  /*221e0*/  ISETP.GE.AND P0, PT, R31, UR4, PT ;  /* 0x000000041f007c0c */ /* 0x000fe4000bf06270 */
[-C--:B------:R-:W-:Y:S01]  /*221f0*/  @!P4 LEA.HI.X R9, R26, R3.reuse, R0, 0x2, P5 ;  /* 0x000000031a09c211 */ /* 0x080fe200028f1400 */
[----:B------:R-:W-:Y:S01]  /*22200*/  @!P2 IMAD.MOV.U32 R57, RZ, RZ, R56 ;  /* 0x000000ffff39a224 */ /* 0x000fe200078e0038 */
[----:B------:R-:W-:Y:S01]  /*22210*/  SHF.R.S32.HI R0, RZ, 0x1f, R25 ;  /* 0x0000001fff007819 */ /* 0x000fe20000011419 */
[----:B------:R-:W-:Y:S01]  /*22220*/  @!P2 IMAD.MOV.U32 R56, RZ, RZ, R64 ;  /* 0x000000ffff38a224 */ /* 0x000fe200078e0040 */
[CC--:B------:R-:W-:Y:S01]  /*22230*/  @!P2 LEA R10, P5, R25.reuse, R14.reuse, 0x2 ;  /* 0x0000000e190aa211 */ /* 0x0c0fe200078a10ff */
[----:B------:R0:W-:Y:S01]  /*22240*/  @!P4 ST.E.64 desc[UR50][R8.64], R54 ;  /* 0x000000360800c985 */ /* 0x0001e2000c101b32 */
[----:B------:R-:W-:Y:S01]  /*22250*/  ISETP.GE.AND P4, PT, R30, UR4, PT ;  /* 0x000000041e007c0c */ /* 0x000fe2000bf86270 */
[----:B------:R-:W-:Y:S01]  /*22260*/  @!P3 IMAD.MOV.U32 R64, RZ, RZ, R67 ;  /* 0x000000ffff40b224 */ /* 0x000fe200078e0043 */
[-C--:B------:R-:W-:Y:S01]  /*22270*/  @!P2 LEA.HI.X R11, R25, R3.reuse, R0, 0x2, P5 ;  /* 0x00000003190ba211 */ /* 0x080fe200028f1400 */
[----:B------:R-:W-:Y:S01]  /*22280*/  @!P1 IMAD.MOV.U32 R67, RZ, RZ, R66 ;  /* 0x000000ffff439224 */ /* 0x000fe200078e0042 */
[----:B------:R-:W-:Y:S01]  /*22290*/  SHF.R.S32.HI R0, RZ, 0x1f, R24 ;  /* 0x0000001fff007819 */ /* 0x000fe20000011418 */
[----:B------:R-:W-:Y:S01]  /*222a0*/  @!P1 IMAD.MOV.U32 R66, RZ, RZ, R68 ;  /* 0x000000ffff429224 */ /* 0x000fe200078e0044 */
[-C--:B------:R-:W-:Y:S01]  /*222b0*/  @!P3 LEA R20, P5, R24, R14.reuse, 0x2 ;  /* 0x0000000e1814b211 */ /* 0x080fe200078a10ff */
[----:B------:R3:W-:Y:S01]  /*222c0*/  @!P2 ST.E.64 desc[UR50][R10.64], R56 ;  /* 0x000000380a00a985 */ /* 0x0007e2000c101b32 */
[----:B-1----:R-:W-:Y:S01]  /*222d0*/  @!P1 LEA R6, P2, R224, R14, 0x2 ;  /* 0x0000000ee0069211 */ /* 0x002fe200078410ff */
[----:B------:R-:W-:Y:S01]  /*222e0*/  @!P0 IMAD.MOV.U32 R68, RZ, RZ, R71 ;  /* 0x000000ffff448224 */ /* 0x000fe200078e0047 */
[----:B------:R-:W-:-:S02]  /*222f0*/  @!P3 LEA.HI.X R21, R24, R3, R0, 0x2, P5 ;  /* 0x000000031815b211 */ /* 0x000fc400028f1400 */
[----:B------:R-:W-:Y:S01]  /*22300*/  SHF.R.S32.HI R0, RZ, 0x1f, R224 ;  /* 0x0000001fff007819 */ /* 0x000fe200000114e0 */
[----:B------:R-:W-:Y:S01]  /*22310*/  @!P4 IMAD.MOV.U32 R71, RZ, RZ, R70 ;  /* 0x000000ffff47c224 */ /* 0x000fe200078e0046 */
[C---:B--2---:R-:W-:Y:S01]  /*22320*/  @!P0 LEA R4, P5, R31.reuse, R14, 0x2 ;  /* 0x0000000e1f048211 */ /* 0x044fe200078a10ff */
[----:B------:R-:W-:Y:S01]  /*22330*/  @!P3 ST.E.64 desc[UR50][R20.64], R64 ;  /* 0x000000401400b985 */ /* 0x000fe2000c101b32 */
[----:B------:R-:W-:Y:S01]  /*22340*/  IADD3 R32, R218, 0x50, RZ ;  /* 0x00000050da207810 */ /* 0x000fe20007ffe0ff */
[----:B------:R-:W-:Y:S01]  /*22350*/  @!P4 IMAD.MOV.U32 R70, RZ, RZ, R72 ;  /* 0x000000ffff46c224 */ /* 0x000fe200078e0048 */
[-C--:B------:R-:W-:Y:S02]  /*22360*/  @!P1 LEA.HI.X R7, R224, R3.reuse, R0, 0x2, P2 ;  /* 0x00000003e0079211 */ /* 0x080fe400010f1400 */
[----:B------:R-:W-:Y:S01]  /*22370*/  @!P0 LEA.HI.X R5, R31, R3, R33, 0x2, P5 ;  /* 0x000000031f058211 */ /* 0x000fe200028f1421 */
[----:B------:R-:W-:Y:S01]  /*22380*/  VIADD R31, R218, 0x60 ;  /* 0x00000060da1f7836 */ /* 0x000fe20000000000 */
[----:B------:R-:W-:Y:S01]  /*22390*/  ISETP.GE.AND P2, PT, R32, UR4, PT ;  /* 0x0000000420007c0c */ /* 0x000fe2000bf46270 */
[----:B------:R1:W-:Y:S01]  /*223a0*/  @!P1 ST.E.64 desc[UR50][R6.64], R66 ;  /* 0x0000004206009985 */ /* 0x0003e2000c101b32 */
[----:B------:R-:W-:-:S02]  /*223b0*/  IADD3 R33, R218, 0x48, RZ ;  /* 0x00000048da217810 */ /* 0x000fc40007ffe0ff */
[CC--:B0-----:R-:W-:Y:S01]  /*223c0*/  @!P4 LEA R8, P3, R30.reuse, R14.reuse, 0x2 ;  /* 0x0000000e1e08c211 */ /* 0x0c1fe200078610ff */
[----:B------:R0:W-:Y:S01]  /*223d0*/  @!P0 ST.E.64 desc[UR50][R4.64], R68 ;  /* 0x0000004404008985 */ /* 0x0001e2000c101b32 */
[----:B------:R-:W-:Y:S02]  /*223e0*/  SHF.R.S32.HI R33, RZ, 0x1f, R33 ;  /* 0x0000001fff217819 */ /* 0x000fe40000011421 */
[----:B------:R-:W-:Y:S02]  /*223f0*/  ISETP.GE.AND P1, PT, R15, UR4, PT ;  /* 0x000000040f007c0c */ /* 0x000fe4000bf26270 */
[----:B------:R-:W-:Y:S01]  /*22400*/  @!P4 LEA.HI.X R9, R30, R3, R33, 0x2, P3 ;  /* 0x000000031e09c211 */ /* 0x000fe200018f1421 */
[C---:B------:R-:W-:Y:S01]  /*22410*/  VIADD R30, R218.reuse, 0x58 ;  /* 0x00000058da1e7836 */ /* 0x040fe20000000000 */
[----:B------:R-:W-:Y:S01]  /*22420*/  IADD3 R33, R218, 0x50, RZ ;  /* 0x00000050da217810 */ /* 0x000fe20007ffe0ff */
[----:B------:R-:W-:Y:S01]  /*22430*/  @!P2 IMAD.MOV.U32 R72, RZ, RZ, R87 ;  /* 0x000000ffff48a224 */ /* 0x000fe200078e0057 */
[----:B---3--:R-:W-:Y:S01]  /*22440*/  @!P2 LEA R10, P0, R32, R14, 0x2 ;  /* 0x0000000e200aa211 */ /* 0x008fe200078010ff */
[----:B------:R2:W-:Y:S01]  /*22450*/  @!P4 ST.E.64 desc[UR50][R8.64], R70 ;  /* 0x000000460800c985 */ /* 0x0005e2000c101b32 */
[----:B------:R-:W-:-:S02]  /*22460*/  SHF.R.S32.HI R33, RZ, 0x1f, R33 ;  /* 0x0000001fff217819 */ /* 0x000fc40000011421 */
[----:B------:R-:W-:Y:S02]  /*22470*/  ISETP.GE.AND P3, PT, R31, UR4, PT ;  /* 0x000000041f007c0c */ /* 0x000fe4000bf66270 */
[----:B------:R-:W-:Y:S01]  /*22480*/  ISETP.GE.AND P5, PT, R229, UR4, PT ;  /* 0x00000004e5007c0c */ /* 0x000fe2000bfa6270 */
[----:B------:R-:W-:Y:S01]  /*22490*/  @!P1 IMAD.MOV.U32 R87, RZ, RZ, R86 ;  /* 0x000000ffff579224 */ /* 0x000fe200078e0056 */
[----:B------:R-:W-:Y:S01]  /*224a0*/  ISETP.GE.AND P4, PT, R228, UR4, PT ;  /* 0x00000004e4007c0c */ /* 0x000fe2000bf86270 */
[----:B------:R-:W-:Y:S01]  /*224b0*/  @!P1 IMAD.MOV.U32 R86, RZ, RZ, R90 ;  /* 0x000000ffff569224 */ /* 0x000fe200078e005a */
[-C--:B------:R-:W-:Y:S02]  /*224c0*/  @!P2 LEA.HI.X R11, R32, R3.reuse, R33, 0x2, P0 ;  /* 0x00000003200ba211 */ /* 0x080fe400000f1421 */
[----:B------:R-:W-:Y:S02]  /*224d0*/  SHF.R.S32.HI R30, RZ, 0x1f, R30 ;  /* 0x0000001fff1e7819 */ /* 0x000fe4000001141e */
[CC--:B-1----:R-:W-:Y:S01]  /*224e0*/  @!P1 LEA R6, P0, R15.reuse, R14.reuse, 0x2 ;  /* 0x0000000e0f069211 */ /* 0x0c2fe200078010ff */
[----:B------:R1:W-:Y:S01]  /*224f0*/  @!P2 ST.E.64 desc[UR50][R10.64], R72 ;  /* 0x000000480a00a985 */ /* 0x0003e2000c101b32 */
[----:B------:R-:W-:Y:S01]  /*22500*/  IADD3 R32, R218, 0x60, RZ ;  /* 0x00000060da207810 */ /* 0x000fe20007ffe0ff */
[----:B------:R-:W-:Y:S01]  /*22510*/  @!P3 IMAD.MOV.U32 R90, RZ, RZ, R93 ;  /* 0x000000ffff5ab224 */ /* 0x000fe200078e005d */
[----:B------:R-:W-:Y:S01]  /*22520*/  @!P1 LEA.HI.X R7, R15, R3, R30, 0x2, P0 ;  /* 0x000000030f079211 */ /* 0x000fe200000f141e */
[----:B------:R-:W-:Y:S01]  /*22530*/  @!P5 IMAD.MOV.U32 R95, RZ, RZ, R92 ;  /* 0x000000ffff5fd224 */ /* 0x000fe200078e005c */
[----:B0-----:R-:W-:-:S02]  /*22540*/  @!P3 LEA R4, P0, R31, R14, 0x2 ;  /* 0x0000000e1f04b211 */ /* 0x001fc400078010ff */
[----:B------:R-:W-:Y:S01]  /*22550*/  SHF.R.S32.HI R32, RZ, 0x1f, R32 ;  /* 0x0000001fff207819 */ /* 0x000fe20000011420 */
[----:B------:R1:W-:Y:S01]  /*22560*/  @!P1 ST.E.64 desc[UR50][R6.64], R86 ;  /* 0x0000005606009985 */ /* 0x0003e2000c101b32 */
[-C--:B--2---:R-:W-:Y:S02]  /*22570*/  @!P5 LEA R8, P1, R229, R14.reuse, 0x2 ;  /* 0x0000000ee508d211 */ /* 0x084fe400078210ff */
[----:B------:R-:W-:Y:S02]  /*22580*/  SHF.R.S32.HI R30, RZ, 0x1f, R229 ;  /* 0x0000001fff1e7819 */ /* 0x000fe400000114e5 */
[----:B------:R-:W-:Y:S02]  /*22590*/  @!P4 LEA R12, P2, R228, R14, 0x2 ;  /* 0x0000000ee40cc211 */ /* 0x000fe400078410ff */
[----:B------:R-:W-:Y:S02]  /*225a0*/  SHF.R.S32.HI R15, RZ, 0x1f, R228 ;  /* 0x0000001fff0f7819 */ /* 0x000fe400000114e4 */
[----:B------:R-:W-:-:S02]  /*225b0*/  @!P3 LEA.HI.X R5, R31, R3, R32, 0x2, P0 ;  /* 0x000000031f05b211 */ /* 0x000fc400000f1420 */
[-C--:B------:R-:W-:Y:S02]  /*225c0*/  @!P5 LEA.HI.X R9, R229, R3.reuse, R30, 0x2, P1 ;  /* 0x00000003e509d211 */ /* 0x080fe400008f141e */
[----:B------:R-:W-:Y:S01]  /*225d0*/  @!P4 LEA.HI.X R13, R228, R3, R15, 0x2, P2 ;  /* 0x00000003e40dc211 */ /* 0x000fe200010f140f */
[----:B------:R1:W-:Y:S01]  /*225e0*/  @!P3 ST.E.64 desc[UR50][R4.64], R90 ;  /* 0x0000005a0400b985 */ /* 0x0003e2000c101b32 */
[----:B------:R-:W-:-:S03]  /*225f0*/  ISETP.GE.AND P0, PT, R227, UR4, PT ;  /* 0x00000004e3007c0c */ /* 0x000fc6000bf06270 */
[----:B------:R1:W-:Y:S04]  /*22600*/  @!P5 ST.E.64 desc[UR50][R8.64], R94 ;  /* 0x0000005e0800d985 */ /* 0x0003e8000c101b32 */
[----:B------:R1:W-:Y:S06]  /*22610*/  @!P4 ST.E.64 desc[UR50][R12.64], R60 ;  /* 0x0000003c0c00c985 */ /* 0x0003ec000c101b32 */
[----:B------:R-:W-:Y:S05]  /*22620*/  @P0 BRA `(.L_x_617) ;  /* 0x0000000c00280947 */ /* 0x000fea0003800000 */
[----:B------:R-:W-:Y:S02]  /*22630*/  SHF.R.S32.HI R30, RZ, 0x1f, R227 ;  /* 0x0000001fff1e7819 */ /* 0x000fe400000114e3 */
[----:B------:R-:W-:-:S04]  /*22640*/  LEA R14, P0, R227, R14, 0x2 ;  /* 0x0000000ee30e7211 */ /* 0x000fc800078010ff */
[----:B------:R-:W-:-:S05]  /*22650*/  LEA.HI.X R15, R227, R3, R30, 0x2, P0 ;  /* 0x00000003e30f7211 */ /* 0x000fca00000f141e */
[----:B------:R0:W-:Y:S01]  /*22660*/  ST.E.64 desc[UR50][R14.64], R62 ;  /* 0x0000003e0e007985 */ /* 0x0001e2000c101b32 */
[----:B------:R-:W-:Y:S05]  /*22670*/  BRA `(.L_x_617) ;  /* 0x0000000c00147947 */ /* 0x000fea0003800000 */
.L_x_603:
[----:B------:R-:W-:Y:S01]  /*22680*/  ULDC.64 UR6, c[0x0][0xc08] ;  /* 0x0003020000067ab9 */ /* 0x000fe20000000a00 */
[----:B------:R-:W-:Y:S01]  /*22690*/  ULDC.64 UR4, c[0x0][0xc00] ;  /* 0x0003000000047ab9 */ /* 0x000fe20000000a00 */
[----:B------:R-:W-:Y:S01]  /*226a0*/  ISETP.NE.U32.AND P1, PT, RZ, UR6, PT ;  /* 0x00000006ff007c0c */ /* 0x000fe2000bf25070 */
[----:B------:R-:W-:Y:S01]  /*226b0*/  IMAD.MOV.U32 R13, RZ, RZ, RZ ;  /* 0x000000ffff0d7224 */ /* 0x000fe200078e00ff */
[----:B------:R-:W-:Y:S01]  /*226c0*/  ISETP.NE.U32.AND P0, PT, RZ, UR4, PT ;  /* 0x00000004ff007c0c */ /* 0x000fe2000bf05070 */
[----:B------:R-:W3:Y:S01]  /*226d0*/  S2R R0, SR_TID.X ;  /* 0x0000000000007919 */ /* 0x000ee20000002100 */
[----:B------:R-:W-:Y:S02]  /*226e0*/  ISETP.NE.AND.EX P1, PT, RZ, UR7, PT, P1 ;  /* 0x00000007ff007c0c */ /* 0x000fe4000bf25310 */
[----:B------:R-:W-:Y:S02]  /*226f0*/  IADD3 R2, P2, R220, UR4, RZ ;  /* 0x00000004dc027c10 */ /* 0x000fe4000ff5e0ff */
[----:B------:R-:W-:-:S02]  /*22700*/  ISETP.NE.AND.EX P0, PT, RZ, UR5, PT, P0 ;  /* 0x00000005ff007c0c */ /* 0x000fc4000bf05300 */
[----:B------:R-:W-:Y:S01]  /*22710*/  IADD3.X R3, R221, UR5, RZ, P2, !PT ;  /* 0x00000005dd037c10 */ /* 0x000fe200097fe4ff */
[----:B------:R-:W-:Y:S02]  /*22720*/  ULDC UR4, c[0x0][0xa88] ;  /* 0x0002a20000047ab9 */ /* 0x000fe40000000800 */
[----:B------:R-:W-:-:S04]  /*22730*/  MOV R20, UR4 ;  /* 0x0000000400147c02 */ /* 0x000fc80008000f00 */
[----:B------:R-:W-:-:S04]  /*22740*/  @P1 IADD3 R220, P2, R220, UR6, RZ ;  /* 0x00000006dcdc1c10 */ /* 0x000fc8000ff5e0ff */
[----:B------:R-:W-:Y:S01]  /*22750*/  @P1 IADD3.X R221, R221, UR7, RZ, P2, !PT ;  /* 0x00000007dddd1c10 */ /* 0x000fe200097fe4ff */
[----:B------:R4:W5:Y:S04]  /*22760*/  @P0 LDG.E R13, desc[UR50][R2.64] ;  /* 0x00000032020d0981 */ /* 0x000968000c1e1900 */
[----:B------:R4:W5:Y:S01]  /*22770*/  @P1 LDG.E R20, desc[UR50][R220.64] ;  /* 0x00000032dc141981 */ /* 0x000962000c1e1900 */
[----:B-1----:R-:W-:Y:S01]  /*22780*/  ISETP.GT.AND P2, PT, R219, 0x1, PT ;  /* 0x00000001db00780c */ /* 0x002fe20003f44270 */
[----:B---3--:R-:W-:-:S05]  /*22790*/  VIADD R24, R0, 0xffffff80 ;  /* 0xffffff8000187836 */ /* 0x008fca0000000000 */
[----:B------:R-:W-:Y:S01]  /*227a0*/  ISETP.GT.AND P3, PT, R24, 0x7f, PT ;  /* 0x0000007f1800780c */ /* 0x000fe20003f64270 */
[----:B----4-:R-:W-:-:S12]  /*227b0*/  @P1 BRA `(.L_x_622) ;  /* 0x0000000000101947 */ /* 0x010fd80003800000 */
[----:B------:R-:W-:Y:S05]  /*227c0*/  @!P0 BRA `(.L_x_622) ;  /* 0x00000000000c8947 */ /* 0x000fea0003800000 */
[----:B------:R-:W3:Y:S04]  /*227d0*/  LDG.E R5, desc[UR50][R2.64] ;  /* 0x0000003202057981 */ /* 0x000ee8000c1e1900 */
[----:B-----5:R-:W3:Y:S02]  /*227e0*/  LDG.E R20, desc[UR50][R2.64+0x4] ;  /* 0x0000043202147981 */ /* 0x020ee4000c1e1900 */
[----:B---3--:R-:W-:-:S07]  /*227f0*/  IMAD.IADD R20, R20, 0x1, -R5 ;  /* 0x0000000114147824 */ /* 0x008fce00078e0a05 */
.L_x_622:
[----:B------:R-:W-:Y:S01]  /*22800*/  BSSY B1, `(.L_x_623) ;  /* 0x0000036000017945 */ /* 0x000fe20003800000 */
[----:B------:R-:W-:Y:S02]  /*22810*/  SEL R21, R214, RZ, !P0 ;  /* 0x000000ffd6157207 */ /* 0x000fe40004000000 */
[----:B------:R-:W-:Y:S02]  /*22820*/  SEL R222, R222, RZ, !P0 ;  /* 0x000000ffdede7207 */ /* 0x000fe40004000000 */
[----:B-----5:R-:W-:Y:S01]  /*22830*/  SHF.R.S32.HI R12, RZ, 0x1f, R13 ;  /* 0x0000001fff0c7819 */ /* 0x020fe2000001140d */
[----:B------:R-:W-:Y:S06]  /*22840*/  @P3 BRA `(.L_x_624) ;  /* 0x0000000000c43947 */ /* 0x000fec0003800000 */
[----:B------:R-:W1:Y:S01]  /*22850*/  LDC R27, c[0x0][0xbe8] ;  /* 0x0002fa00ff1b7b82 */ /* 0x000e620000000800 */
[----:B------:R-:W-:-:S04]  /*22860*/  IMAD R0, R223, 0x80, R0 ;  /* 0x00000080df007824 */ /* 0x000fc800078e0200 */
[----:B------:R-:W-:Y:S02]  /*22870*/  VIADD R25, R0, 0xffffff80 ;  /* 0xffffff8000197836 */ /* 0x000fe40000000000 */
[----:B-1----:R-:W-:-:S05]  /*22880*/  IMAD R2, R20, R27, RZ ;  /* 0x0000001b14027224 */ /* 0x002fca00078e02ff */
[----:B------:R-:W-:-:S13]  /*22890*/  ISETP.GE.AND P0, PT, R25, R2, PT ;  /* 0x000000021900720c */ /* 0x000fda0003f06270 */
[----:B------:R-:W-:Y:S05]  /*228a0*/  @P0 BRA `(.L_x_624) ;  /* 0x0000000000ac0947 */ /* 0x000fea0003800000 */
[----:B------:R-:W-:Y:S01]  /*228b0*/  IMAD.MOV.U32 R0, RZ, RZ, 0x9b8 ;  /* 0x000009b8ff007424 */ /* 0x000fe200078e00ff */
[----:B------:R-:W-:Y:S01]  /*228c0*/  ISETP.GT.AND P3, PT, R219, 0x1, PT ;  /* 0x00000001db00780c */ /* 0x000fe20003f64270 */
[----:B------:R-:W1:Y:S01]  /*228d0*/  LDC.64 R28, c[0x0][0xba8] ;  /* 0x0002ea00ff1c7b82 */ /* 0x000e620000000a00 */
[----:B------:R-:W-:Y:S02]  /*228e0*/  ISETP.NE.AND P0, PT, R27, 0x1, PT ;  /* 0x000000011b00780c */ /* 0x000fe40003f05270 */
[----:B------:R-:W-:Y:S02]  /*228f0*/  SEL R14, R0, 0x978, P3 ;  /* 0x00000978000e7807 */ /* 0x000fe40001800000 */
[----:B------:R-:W-:-:S03]  /*22900*/  MOV R15, R25 ;  /* 0x00000019000f7202 */ /* 0x000fc60000000f00 */
[----:B------:R-:W3:Y:S08]  /*22910*/  LDC.64 R6, c[0x0][R14+0x220] ;  /* 0x000088000e067b82 */ /* 0x000ef00000000a00 */
[----:B------:R-:W4:Y:S08]  /*22920*/  LDC.64 R2, c[0x0][R14+0x218] ;  /* 0x000086000e027b82 */ /* 0x000f300000000a00 */
[----:B------:R-:W5:Y:S08]  /*22930*/  LDC.64 R8, c[0x0][R14+0x228] ;  /* 0x00008a000e087b82 */ /* 0x000f700000000a00 */
[----:B------:R-:W0:Y:S08]  /*22940*/  LDC.64 R4, c[0x0][R14+0x210] ;  /* 0x000084000e047b82 */ /* 0x000e300000000a00 */
[----:B------:R-:W2:Y:S08]  /*22950*/  @P0 LDC R0, c[0x0][0xbec] ;  /* 0x0002fb00ff000b82 */ /* 0x000eb00000000800 */
[----:B------:R-:W5:Y:S01]  /*22960*/  @P0 LDC R33, c[0x0][0xbf0] ;  /* 0x0002fc00ff210b82 */ /* 0x000f620000000800 */
[----:B---3--:R-:W-:-:S07]  /*22970*/  IMAD R7, R7, R21, RZ ;  /* 0x0000001507077224 */ /* 0x008fce00078e02ff */
[----:B-1----:R-:W1:Y:S01]  /*22980*/  @!P3 LDC R28, c[0x0][0xb50] ;  /* 0x0002d400ff1cbb82 */ /* 0x002e620000000800 */
[----:B------:R-:W-:Y:S02]  /*22990*/  IMAD R7, R6, R222, R7 ;  /* 0x000000de06077224 */ /* 0x000fe400078e0207 */
[----:B--2---:R-:W-:-:S05]  /*229a0*/  @P0 IMAD.HI.U32 R0, R25, R0, RZ ;  /* 0x0000000019000227 */ /* 0x004fca00078e00ff */
[----:B------:R-:W2:Y:S01]  /*229b0*/  @!P3 LDC R29, c[0x0][0xb54] ;  /* 0x0002d500ff1dbb82 */ /* 0x000ea20000000800 */
[-C--:B----4-:R-:W-:Y:S02]  /*229c0*/  IMAD R31, R3, R169.reuse, RZ ;  /* 0x000000a9031f7224 */ /* 0x090fe400078e02ff */
[----:B------:R-:W-:Y:S01]  /*229d0*/  IMAD.WIDE.U32 R10, R2, R169, RZ ;  /* 0x000000a9020a7225 */ /* 0x000fe200078e00ff */
[----:B-----5:R-:W-:-:S03]  /*229e0*/  @P0 SHF.R.U32.HI R15, RZ, R33, R0 ;  /* 0x00000021ff0f0219 */ /* 0x020fc60000011600 */
[----:B------:R-:W-:Y:S01]  /*229f0*/  IMAD.WIDE.U32 R2, R6, R21, RZ ;  /* 0x0000001506027225 */ /* 0x000fe200078e00ff */
[----:B------:R-:W-:-:S03]  /*22a00*/  SEL R33, R226, RZ, P3 ;  /* 0x000000ffe2217207 */ /* 0x000fc60001800000 */
[----:B------:R-:W-:Y:S01]  /*22a10*/  IMAD.IADD R11, R31, 0x1, R11 ;  /* 0x000000011f0b7824 */ /* 0x000fe200078e020b */
[----:B------:R-:W-:Y:S01]  /*22a20*/  IADD3 R10, P0, P1, R2, R10, R13 ;  /* 0x0000000a020a7210 */ /* 0x000fe2000791e00d */
[----:B------:R-:W-:Y:S02]  /*22a30*/  IMAD.MOV R0, RZ, RZ, -R15 ;  /* 0x000000ffff007224 */ /* 0x000fe400078e0a0f */
[----:B------:R-:W-:Y:S02]  /*22a40*/  IMAD.IADD R6, R3, 0x1, R7 ;  /* 0x0000000103067824 */ /* 0x000fe400078e0207 */
[----:B------:R-:W-:-:S04]  /*22a50*/  IMAD.WIDE.U32 R2, R8, R33, RZ ;  /* 0x0000002108027225 */ /* 0x000fc800078e00ff */
[----:B------:R-:W-:Y:S02]  /*22a60*/  IMAD R9, R9, R33, RZ ;  /* 0x0000002109097224 */ /* 0x000fe400078e02ff */
[----:B------:R-:W-:Y:S01]  /*22a70*/  IMAD R7, R27, R0, R25 ;  /* 0x000000001b077224 */ /* 0x000fe200078e0219 */
[----:B------:R-:W-:Y:S01]  /*22a80*/  IADD3.X R0, R6, R11, R12, P0, P1 ;  /* 0x0000000b06007210 */ /* 0x000fe200007e240c */
[----:B------:R-:W-:Y:S01]  /*22a90*/  IMAD.IADD R3, R9, 0x1, R3 ;  /* 0x0000000109037824 */ /* 0x000fe200078e0203 */
[----:B------:R-:W-:Y:S02]  /*22aa0*/  IADD3 R2, P0, P1, R15, R10, R2 ;  /* 0x0000000a0f027210 */ /* 0x000fe4000791e002 */
[----:B------:R-:W-:Y:S02]  /*22ab0*/  SHF.R.S32.HI R15, RZ, 0x1f, R15 ;  /* 0x0000001fff0f7819 */ /* 0x000fe4000001140f */
[----:B------:R-:W-:Y:S02]  /*22ac0*/  SHF.R.S32.HI R9, RZ, 0x1f, R7 ;  /* 0x0000001fff097819 */ /* 0x000fe40000011407 */
[----:B------:R-:W-:Y:S01]  /*22ad0*/  IADD3.X R3, R15, R0, R3, P0, P1 ;  /* 0x000000000f037210 */ /* 0x000fe200007e2403 */
[----:B0-----:R-:W-:-:S04]  /*22ae0*/  IMAD R0, R5, R7, RZ ;  /* 0x0000000705007224 */ /* 0x001fc800078e02ff */
[C---:B------:R-:W-:Y:S02]  /*22af0*/  IMAD R9, R4.reuse, R9, R0 ;  /* 0x0000000904097224 */ /* 0x040fe400078e0200 */
[----:B------:R-:W-:-:S05]  /*22b00*/  IMAD.WIDE.U32 R2, R4, R7, R2 ;  /* 0x0000000704027225 */ /* 0x000fca00078e0002 */
[----:B------:R-:W-:Y:S01]  /*22b10*/  IADD3 R0, R3, R9, RZ ;  /* 0x0000000903007210 */ /* 0x000fe20007ffe0ff */
[----:B------:R-:W-:Y:S01]  /*22b20*/  IMAD.MOV.U32 R3, RZ, RZ, -0x800000 ;  /* 0xff800000ff037424 */ /* 0x000fe200078e00ff */
[----:B-1----:R-:W-:-:S04]  /*22b30*/  LEA R4, P0, R2, R28, 0x2 ;  /* 0x0000001c02047211 */ /* 0x002fc800078010ff */
[----:B--2---:R-:W-:-:S05]  /*22b40*/  LEA.HI.X R5, R2, R29, R0, 0x2, P0 ;  /* 0x0000001d02057211 */ /* 0x004fca00000f1400 */
[----:B------:R1:W-:Y:S04]  /*22b50*/  STG.E desc[UR50][R4.64], R3 ;  /* 0x0000000304007986 */ /* 0x0003e8000c101932 */
.L_x_624:
[----:B------:R-:W-:Y:S05]  /*22b60*/  BSYNC B1 ;  /* 0x0000000000017941 */ /* 0x000fea0003800000 */
.L_x_623:
[----:B------:R-:W-:Y:S05]  /*22b70*/  @P2 BRA `(.L_x_617) ;  /* 0x0000000400d42947 */ /* 0x000fea0003800000 */
[----:B------:R-:W3:Y:S01]  /*22b80*/  LDC R25, c[0x0][0xbe8] ;  /* 0x0002fa00ff197b82 */ /* 0x000ee20000000800 */
[----:B------:R-:W-:Y:S01]  /*22b90*/  SHF.R.S32.HI R6, RZ, 0x1f, R24 ;  /* 0x0000001fff067819 */ /* 0x000fe20000011418 */
[----:B------:R-:W-:Y:S01]  /*22ba0*/  ULDC.64 UR4, c[0x0][0xaa0] ;  /* 0x0002a80000047ab9 */ /* 0x000fe20000000a00 */
[----:B------:R-:W-:Y:S01]  /*22bb0*/  ULDC.64 UR6, c[0x0][0xaf0] ;  /* 0x0002bc0000067ab9 */ /* 0x000fe20000000a00 */
[----:B------:R-:W-:Y:S01]  /*22bc0*/  IMAD R0, R12, UR4, RZ ;  /* 0x000000040c007c24 */ /* 0x000fe2000f8e02ff */
[----:B------:R-:W-:Y:S01]  /*22bd0*/  LEA.HI R6, R6, R24, RZ, 0x3 ;  /* 0x0000001806067211 */ /* 0x000fe200078f18ff */
[----:B-1----:R-:W-:-:S03]  /*22be0*/  IMAD.WIDE.U32 R2, R13, UR4, RZ ;  /* 0x000000040d027c25 */ /* 0x002fc6000f8e00ff */
[----:B------:R-:W-:Y:S01]  /*22bf0*/  SHF.R.S32.HI R6, RZ, 0x3, R6 ;  /* 0x00000003ff067819 */ /* 0x000fe20000011406 */
[----:B------:R-:W-:Y:S01]  /*22c00*/  IMAD R5, R13, UR5, R0 ;  /* 0x000000050d057c24 */ /* 0x000fe2000f8e0200 */
[----:B------:R-:W-:-:S03]  /*22c10*/  ULDC.64 UR4, c[0x0][0xae8] ;  /* 0x0002ba0000047ab9 */ /* 0x000fc60000000a00 */
[----:B------:R-:W-:Y:S02]  /*22c20*/  IMAD R0, R217, 0x20, R6 ;  /* 0x00000020d9007824 */ /* 0x000fe400078e0206 */
[----:B------:R-:W-:Y:S02]  /*22c30*/  IMAD.IADD R3, R3, 0x1, R5 ;  /* 0x0000000103037824 */ /* 0x000fe400078e0205 */
[----:B------:R-:W-:Y:S02]  /*22c40*/  IMAD R9, R223, 0x80, R0 ;  /* 0x00000080df097824 */ /* 0x000fe400078e0200 */
[----:B------:R-:W-:-:S03]  /*22c50*/  IMAD.WIDE.U32 R2, R169, UR4, R2 ;  /* 0x00000004a9027c25 */ /* 0x000fc6000f8e0002 */
[----:B------:R-:W-:Y:S01]  /*22c60*/  MOV R5, R9 ;  /* 0x0000000900057202 */ /* 0x000fe20000000f00 */
[----:B------:R-:W-:Y:S01]  /*22c70*/  IMAD R3, R169, UR5, R3 ;  /* 0x00000005a9037c24 */ /* 0x000fe2000f8e0203 */
[----:B---3--:R-:W-:Y:S01]  /*22c80*/  ISETP.NE.AND P0, PT, R25, 0x1, PT ;  /* 0x000000011900780c */ /* 0x008fe20003f05270 */
[----:B------:R-:W-:Y:S01]  /*22c90*/  ULDC.64 UR4, c[0x0][0xae0] ;  /* 0x0002b80000047ab9 */ /* 0x000fe20000000a00 */
[----:B------:R-:W-:-:S11]  /*22ca0*/  IMAD.WIDE.U32 R2, R21, UR6, R2 ;  /* 0x0000000615027c25 */ /* 0x000fd6000f8e0002 */
[----:B------:R-:W1:Y:S08]  /*22cb0*/  @P0 LDC R4, c[0x0][0xbec] ;  /* 0x0002fb00ff040b82 */ /* 0x000e700000000800 */
[----:B------:R-:W3:Y:S01]  /*22cc0*/  @P0 LDC R7, c[0x0][0xbf0] ;  /* 0x0002fc00ff070b82 */ /* 0x000ee20000000800 */
[----:B-1----:R-:W-:-:S04]  /*22cd0*/  @P0 IMAD.HI.U32 R0, R9, R4, RZ ;  /* 0x0000000409000227 */ /* 0x002fc800078e00ff */
[----:B------:R-:W-:Y:S01]  /*22ce0*/  IMAD R4, R222, UR6, RZ ;  /* 0x00000006de047c24 */ /* 0x000fe2000f8e02ff */
[----:B---3--:R-:W-:-:S03]  /*22cf0*/  @P0 SHF.R.U32.HI R5, RZ, R7, R0 ;  /* 0x00000007ff050219 */ /* 0x008fc60000011600 */
[----:B------:R-:W-:Y:S01]  /*22d00*/  IMAD R7, R21, UR7, R4 ;  /* 0x0000000715077c24 */ /* 0x000fe2000f8e0204 */
[--C-:B------:R-:W-:Y:S01]  /*22d10*/  SHF.R.S32.HI R0, RZ, 0x1f, R5.reuse ;  /* 0x0000001fff007819 */ /* 0x100fe20000011405 */
[----:B------:R-:W-:Y:S02]  /*22d20*/  IMAD.MOV R4, RZ, RZ, -R5 ;  /* 0x000000ffff047224 */ /* 0x000fe400078e0a05 */
[----:B------:R-:W-:Y:S02]  /*22d30*/  IMAD.IADD R3, R3, 0x1, R7 ;  /* 0x0000000103037824 */ /* 0x000fe400078e0207 */
[----:B------:R-:W-:Y:S02]  /*22d40*/  IMAD R0, R0, UR4, RZ ;  /* 0x0000000400007c24 */ /* 0x000fe4000f8e02ff */
[----:B------:R-:W-:Y:S02]  /*22d50*/  IMAD R7, R25, R4, R9 ;  /* 0x0000000419077224 */ /* 0x000fe400078e0209 */
[----:B------:R-:W-:-:S02]  /*22d60*/  IMAD R9, R5, UR5, R0 ;  /* 0x0000000505097c24 */ /* 0x000fc4000f8e0200 */
[----:B------:R-:W-:Y:S01]  /*22d70*/  IMAD.WIDE.U32 R2, R5, UR4, R2 ;  /* 0x0000000405027c25 */ /* 0x000fe2000f8e0002 */
[----:B------:R-:W-:Y:S01]  /*22d80*/  SHF.R.S32.HI R0, RZ, 0x1f, R7 ;  /* 0x0000001fff007819 */ /* 0x000fe20000011407 */
[----:B------:R-:W-:Y:S02]  /*22d90*/  ULDC.64 UR4, c[0x0][0xad8] ;  /* 0x0002b60000047ab9 */ /* 0x000fe40000000a00 */
[----:B------:R-:W-:Y:S02]  /*22da0*/  IMAD.IADD R3, R3, 0x1, R9 ;  /* 0x0000000103037824 */ /* 0x000fe400078e0209 */
[----:B------:R-:W-:Y:S02]  /*22db0*/  IMAD R0, R0, UR4, RZ ;  /* 0x0000000400007c24 */ /* 0x000fe4000f8e02ff */
[----:B------:R-:W-:-:S04]  /*22dc0*/  IMAD.WIDE.U32 R4, R7, UR4, R2 ;  /* 0x0000000407047c25 */ /* 0x000fc8000f8e0002 */
[----:B------:R-:W-:Y:S01]  /*22dd0*/  IMAD R3, R7, UR5, R0 ;  /* 0x0000000507037c24 */ /* 0x000fe2000f8e0200 */
[----:B------:R-:W-:Y:S01]  /*22de0*/  ULDC.64 UR4, c[0x0][0xa80] ;  /* 0x0002a00000047ab9 */ /* 0x000fe20000000a00 */
[----:B------:R-:W-:Y:S01]  /*22df0*/  IMAD.SHL.U32 R9, R217, 0x8, RZ ;  /* 0x00000008d9097824 */ /* 0x000fe200078e00ff */
[C---:B------:R-:W-:Y:S01]  /*22e00*/  LEA R2, P0, R4.reuse, UR4, 0x1 ;  /* 0x0000000404027c11 */ /* 0x040fe2000f8008ff */
[----:B------:R-:W-:Y:S01]  /*22e10*/  IMAD.IADD R3, R5, 0x1, R3 ;  /* 0x0000000105037824 */ /* 0x000fe200078e0203 */
[----:B------:R-:W-:Y:S02]  /*22e20*/  UMOV UR4, 0xffffffff ;  /* 0xffffffff00047882 */ /* 0x000fe40000000000 */
[----:B------:R-:W-:Y:S02]  /*22e30*/  IADD3 R7, R9, 0x40, RZ ;  /* 0x0000004009077810 */ /* 0x000fe40007ffe0ff */
[----:B------:R-:W-:Y:S02]  /*22e40*/  LEA.HI.X R3, R4, UR5, R3, 0x1, P0 ;  /* 0x0000000504037c11 */ /* 0x000fe400080f0c03 */
[----:B------:R-:W-:-:S02]  /*22e50*/  SHF.R.S32.HI R5, RZ, 0x1f, R9 ;  /* 0x0000001fff057819 */ /* 0x000fc40000011409 */
[----:B------:R-:W-:Y:S01]  /*22e60*/  SHF.R.S32.HI R8, RZ, 0x1f, R7 ;  /* 0x0000001fff087819 */ /* 0x000fe20000011407 */
[----:B------:R-:W-:Y:S06]  /*22e70*/  BRA.DIV UR4, `(.L_x_625) ;  /* 0x000000ba04907947 */ /* 0x000fec000b800000 */
[----:B------:R1:W3:Y:S04]  /*22e80*/  SHFL.IDX PT, R0, R3, RZ, 0x181f ;  /* 0x00181fff03007589 */ /* 0x0002e800000e0000 */
[----:B------:R1:W4:Y:S02]  /*22e90*/  SHFL.IDX PT, R14, R2, RZ, 0x181f ;  /* 0x00181fff020e7589 */ /* 0x00032400000e0000 */
.L_x_910:
[----:B------:R-:W-:Y:S01]  /*22ea0*/  IMAD R25, R20, R25, RZ ;  /* 0x0000001914197224 */ /* 0x000fe200078e02ff */
[----:B------:R-:W-:Y:S01]  /*22eb0*/  BSSY B1, `(.L_x_626) ;  /* 0x000000d000017945 */ /* 0x000fe20003800000 */
[----:B------:R-:W-:-:S05]  /*22ec0*/  IMAD R6, R223, 0x80, R6 ;  /* 0x00000080df067824 */ /* 0x000fca00078e0206 */
[----:B------:R-:W-:-:S13]  /*22ed0*/  ISETP.GE.AND P0, PT, R6, R25, PT ;  /* 0x000000190600720c */ /* 0x000fda0003f06270 */
[----:B------:R-:W-:Y:S05]  /*22ee0*/  @P0 BRA `(.L_x_627) ;  /* 0x0000000000240947 */ /* 0x000fea0003800000 */
[----:B------:R-:W-:Y:S02]  /*22ef0*/  ULDC UR4, c[0x0][0xac8] ;  /* 0x0002b20000047ab9 */ /* 0x000fe40000000800 */
[----:B------:R-:W-:Y:S02]  /*22f00*/  ISETP.GE.AND P2, PT, R9, UR4, PT ;  /* 0x0000000409007c0c */ /* 0x000fe4000bf46270 */
[----:B------:R-:W-:-:S11]  /*22f10*/  ISETP.GE.AND P3, PT, R7, UR4, PT ;  /* 0x0000000407007c0c */ /* 0x000fd6000bf66270 */
[-C--:B----4-:R-:W-:Y:S02]  /*22f20*/  @!P2 LEA R10, P0, R9, R14.reuse, 0x1 ;  /* 0x0000000e090aa211 */ /* 0x090fe400078008ff */
[----:B------:R-:W-:Y:S02]  /*22f30*/  @!P3 LEA R14, P1, R7, R14, 0x1 ;  /* 0x0000000e070eb211 */ /* 0x000fe400078208ff */
[-C--:B---3--:R-:W-:Y:S02]  /*22f40*/  @!P2 LEA.HI.X R11, R9, R0.reuse, R5, 0x1, P0 ;  /* 0x00000000090ba211 */ /* 0x088fe400000f0c05 */
[----:B------:R-:W-:-:S03]  /*22f50*/  @!P3 LEA.HI.X R15, R7, R0, R8, 0x1, P1 ;  /* 0x00000000070fb211 */ /* 0x000fc600008f0c08 */
[----:B------:R3:W-:Y:S04]  /*22f60*/  @!P2 ST.E.128 desc[UR50][R10.64], RZ ;  /* 0x000000ff0a00a985 */ /* 0x0007e8000c101d32 */
[----:B------:R3:W-:Y:S02]  /*22f70*/  @!P3 ST.E.128 desc[UR50][R14.64], RZ ;  /* 0x000000ff0e00b985 */ /* 0x0007e4000c101d32 */
.L_x_627:
[----:B------:R-:W-:Y:S05]  /*22f80*/  BSYNC B1 ;  /* 0x0000000000017941 */ /* 0x000fea0003800000 */
.L_x_626:
[----:B------:R-:W-:-:S03]  /*22f90*/  UMOV UR4, 0xffffffff ;  /* 0xffffffff00047882 */ /* 0x000fc60000000000 */
[----:B------:R-:W-:Y:S05]  /*22fa0*/  BRA.DIV UR4, `(.L_x_628) ;  /* 0x000000ba04787947 */ /* 0x000fea000b800000 */
[----:B---3--:R3:W0:Y:S04]  /*22fb0*/  SHFL.IDX PT, R0, R3, 0x1, 0x181f ;  /* 0x00381f0003007f89 */ /* 0x00862800000e0000 */
[----:B----4-:R3:W4:Y:S02]  /*22fc0*/  SHFL.IDX PT, R14, R2, 0x1, 0x181f ;  /* 0x00381f00020e7f89 */ /* 0x01072400000e0000 */
.L_x_914:
[----:B------:R-:W-:Y:S01]  /*22fd0*/  VIADD R4, R6, 0x20 ;  /* 0x0000002006047836 */ /* 0x000fe20000000000 */
[----:B------:R-:W-:Y:S04]  /*22fe0*/  BSSY B1, `(.L_x_629) ;  /* 0x000000c000017945 */ /* 0x000fe80003800000 */
[----:B------:R-:W-:-:S13]  /*22ff0*/  ISETP.GE.AND P0, PT, R4, R25, PT ;  /* 0x000000190400720c */ /* 0x000fda0003f06270 */
[----:B------:R-:W-:Y:S05]  /*23000*/  @P0 BRA `(.L_x_630) ;  /* 0x0000000000240947 */ /* 0x000fea0003800000 */
[----:B------:R-:W-:Y:S02]  /*23010*/  ULDC UR4, c[0x0][0xac8] ;  /* 0x0002b20000047ab9 */ /* 0x000fe40000000800 */
[----:B------:R-:W-:Y:S02]  /*23020*/  ISETP.GE.AND P2, PT, R9, UR4, PT ;  /* 0x0000000409007c0c */ /* 0x000fe4000bf46270 */
[----:B------:R-:W-:-:S11]  /*23030*/  ISETP.GE.AND P3, PT, R7, UR4, PT ;  /* 0x0000000407007c0c */ /* 0x000fd6000bf66270 */
[-C--:B----4-:R-:W-:Y:S02]  /*23040*/  @!P2 LEA R10, P0, R9, R14.reuse, 0x1 ;  /* 0x0000000e090aa211 */ /* 0x090fe400078008ff */
[----:B------:R-:W-:Y:S02]  /*23050*/  @!P3 LEA R14, P1, R7, R14, 0x1 ;  /* 0x0000000e070eb211 */ /* 0x000fe400078208ff */
[-C--:B0-----:R-:W-:Y:S02]  /*23060*/  @!P2 LEA.HI.X R11, R9, R0.reuse, R5, 0x1, P0 ;  /* 0x00000000090ba211 */ /* 0x081fe400000f0c05 */
[----:B------:R-:W-:-:S03]  /*23070*/  @!P3 LEA.HI.X R15, R7, R0, R8, 0x1, P1 ;  /* 0x00000000070fb211 */ /* 0x000fc600008f0c08 */
[----:B------:R0:W-:Y:S04]  /*23080*/  @!P2 ST.E.128 desc[UR50][R10.64], RZ ;  /* 0x000000ff0a00a985 */ /* 0x0001e8000c101d32 */
[----:B------:R0:W-:Y:S02]  /*23090*/  @!P3 ST.E.128 desc[UR50][R14.64], RZ ;  /* 0x000000ff0e00b985 */ /* 0x0001e4000c101d32 */
.L_x_630:
[----:B------:R-:W-:Y:S05]  /*230a0*/  BSYNC B1 ;  /* 0x0000000000017941 */ /* 0x000fea0003800000 */
.L_x_629:
[----:B------:R-:W-:-:S03]  /*230b0*/  UMOV UR4, 0xffffffff ;  /* 0xffffffff00047882 */ /* 0x000fc60000000000 */
[----:B------:R-:W-:Y:S05]  /*230c0*/  BRA.DIV UR4, `(.L_x_631) ;  /* 0x000000ba04787947 */ /* 0x000fea000b800000 */
[----:B0-----:R0:W0:Y:S04]  /*230d0*/  SHFL.IDX PT, R0, R3, 0x2, 0x181f ;  /* 0x00581f0003007f89 */ /* 0x00102800000e0000 */
[----:B----4-:R4:W0:Y:S02]  /*230e0*/  SHFL.IDX PT, R14, R2, 0x2, 0x181f ;  /* 0x00581f00020e7f89 */ /* 0x01082400000e0000 */
.L_x_918:
[----:B------:R-:W-:Y:S01]  /*230f0*/  VIADD R4, R6, 0x40 ;  /* 0x0000004006047836 */ /* 0x000fe20000000000 */
[----:B------:R-:W-:Y:S04]  /*23100*/  BSSY B1, `(.L_x_632) ;  /* 0x000000c000017945 */ /* 0x000fe80003800000 */
[----:B------:R-:W-:-:S13]  /*23110*/  ISETP.GE.AND P0, PT, R4, R25, PT ;  /* 0x000000190400720c */ /* 0x000fda0003f06270 */
[----:B------:R-:W-:Y:S05]  /*23120*/  @P0 BRA `(.L_x_633) ;  /* 0x0000000000240947 */ /* 0x000fea0003800000 */
[----:B------:R-:W-:Y:S02]  /*23130*/  ULDC UR4, c[0x0][0xac8] ;  /* 0x0002b20000047ab9 */ /* 0x000fe40000000800 */
[----:B------:R-:W-:Y:S02]  /*23140*/  ISETP.GE.AND P2, PT, R9, UR4, PT ;  /* 0x0000000409007c0c */ /* 0x000fe4000bf46270 */
[----:B------:R-:W-:-:S11]  /*23150*/  ISETP.GE.AND P3, PT, R7, UR4, PT ;  /* 0x0000000407007c0c */ /* 0x000fd6000bf66270 */
[-C--:B0-----:R-:W-:Y:S02]  /*23160*/  @!P2 LEA R10, P0, R9, R14.reuse, 0x1 ;  /* 0x0000000e090aa211 */ /* 0x081fe400078008ff */
[----:B------:R-:W-:Y:S02]  /*23170*/  @!P3 LEA R14, P1, R7, R14, 0x1 ;  /* 0x0000000e070eb211 */ /* 0x000fe400078208ff */
[-C--:B------:R-:W-:Y:S02]  /*23180*/  @!P2 LEA.HI.X R11, R9, R0.reuse, R5, 0x1, P0 ;  /* 0x00000000090ba211 */ /* 0x080fe400000f0c05 */
[----:B------:R-:W-:-:S03]  /*23190*/  @!P3 LEA.HI.X R15, R7, R0, R8, 0x1, P1 ;  /* 0x00000000070fb211 */ /* 0x000fc600008f0c08 */
[----:B------:R0:W-:Y:S04]  /*231a0*/  @!P2 ST.E.128 desc[UR50][R10.64], RZ ;  /* 0x000000ff0a00a985 */ /* 0x0001e8000c101d32 */
[----:B------:R0:W-:Y:S02]  /*231b0*/  @!P3 ST.E.128 desc[UR50][R14.64], RZ ;  /* 0x000000ff0e00b985 */ /* 0x0001e4000c101d32 */
.L_x_633:
[----:B------:R-:W-:Y:S05]  /*231c0*/  BSYNC B1 ;  /* 0x0000000000017941 */ /* 0x000fea0003800000 */
.L_x_632:
[----:B------:R-:W-:-:S03]  /*231d0*/  UMOV UR4, 0xffffffff ;  /* 0xffffffff00047882 */ /* 0x000fc60000000000 */
[----:B------:R-:W-:Y:S05]  /*231e0*/  BRA.DIV UR4, `(.L_x_634) ;  /* 0x000000ba04787947 */ /* 0x000fea000b800000 */
[----:B0-----:R0:W0:Y:S04]  /*231f0*/  SHFL.IDX PT, R0, R3, 0x3, 0x181f ;  /* 0x00781f0003007f89 */ /* 0x00102800000e0000 */
[----:B------:R0:W0:Y:S02]  /*23200*/  SHFL.IDX PT, R14, R2, 0x3, 0x181f ;  /* 0x00781f00020e7f89 */ /* 0x00002400000e0000 */
.L_x_922:
[----:B01-34-:R-:W-:-:S04]  /*23210*/  IADD3 R2, R6, 0x60, RZ ;  /* 0x0000006006027810 */ /* 0x01bfc80007ffe0ff */
[----:B------:R-:W-:-:S13]  /*23220*/  ISETP.GE.AND P0, PT, R2, R25, PT ;  /* 0x000000190200720c */ /* 0x000fda0003f06270 */
[----:B------:R-:W-:Y:S05]  /*23230*/  @P0 BRA `(.L_x_617) ;  /* 0x0000000000240947 */ /* 0x000fea0003800000 */
[----:B------:R-:W-:Y:S02]  /*23240*/  ULDC UR4, c[0x0][0xac8] ;  /* 0x0002b20000047ab9 */ /* 0x000fe40000000800 */
[----:B------:R-:W-:Y:S02]  /*23250*/  ISETP.GE.AND P2, PT, R9, UR4, PT ;  /* 0x0000000409007c0c */ /* 0x000fe4000bf46270 */
[----:B------:R-:W-:-:S11]  /*23260*/  ISETP.GE.AND P3, PT, R7, UR4, PT ;  /* 0x0000000407007c0c */ /* 0x000fd6000bf66270 */
[-C--:B------:R-:W-:Y:S02]  /*23270*/  @!P2 LEA R2, P0, R9, R14.reuse, 0x1 ;  /* 0x0000000e0902a211 */ /* 0x080fe400078008ff */
[----:B------:R-:W-:Y:S02]  /*23280*/  @!P3 LEA R14, P1, R7, R14, 0x1 ;  /* 0x0000000e070eb211 */ /* 0x000fe400078208ff */
[-C--:B------:R-:W-:Y:S02]  /*23290*/  @!P2 LEA.HI.X R3, R9, R0.reuse, R5, 0x1, P0 ;  /* 0x000000000903a211 */ /* 0x080fe400000f0c05 */
[----:B------:R-:W-:-:S03]  /*232a0*/  @!P3 LEA.HI.X R15, R7, R0, R8, 0x1, P1 ;  /* 0x00000000070fb211 */ /* 0x000fc600008f0c08 */
[----:B------:R0:W-:Y:S04]  /*232b0*/  @!P2 ST.E.128 desc[UR50][R2.64], RZ ;  /* 0x000000ff0200a985 */ /* 0x0001e8000c101d32 */
[----:B------:R0:W-:Y:S02]  /*232c0*/  @!P3 ST.E.128 desc[UR50][R14.64], RZ ;  /* 0x000000ff0e00b985 */ /* 0x0001e4000c101d32 */
.L_x_617:
[----:B------:R-:W-:Y:S05]  /*232d0*/  BSYNC B0 ;  /* 0x0000000000007941 */ /* 0x000fea0003800000 */
.L_x_602:
[----:B------:R-:W-:Y:S02]  /*232e0*/  ULDC UR4, c[0x0][0xc3c] ;  /* 0x00030f0000047ab9 */ /* 0x000fe40000000800 */
[----:B--2---:R-:W-:-:S13]  /*232f0*/  ISETP.GE.AND P0, PT, R139, UR4, PT ;  /* 0x000000048b007c0c */ /* 0x004fda000bf06270 */
[----:B------:R-:W-:Y:S05]  /*23300*/  @!P0 BRA `(.L_x_635) ;  /* 0xfffffde000988947 */ /* 0x000fea000383ffff */
[----:B------:R-:W-:Y:S05]  /*23310*/  BRA `(.L_x_423) ;  /* 0x0000008000a47947 */ /* 0x000fea0003800000 */
.L_x_421:
[----:B------:R-:W-:-:S08]  /*23320*/  NOP ;  /* 0x0000000000007918 */ /* 0x000fd00000000000 */
[----:B------:R-:W0:-:S00]  /*23330*/  USETMAXREG.DEALLOC.CTAPOOL 0x28 ;  /* 0x00000028000079c8 */ /* 0x000e0000080e0500 */
[----:B0-----:R-:W2:Y:S01]  /*23340*/  LDL.LU R3, [R1] ;  /* 0x0000000001037983 */ /* 0x001ea20000300800 */
[----:B------:R-:W-:-:S06]  /*23350*/  LOP3.LUT R0, R0, 0x3, RZ, 0xc0, !PT ;  /* 0x0000000300007812 */ /* 0x000fcc00078ec0ff */
[----:B------:R-:W0:Y:S02]  /*23360*/  SHFL.IDX PT, R0, R0, RZ, 0x1f ;  /* 0x00001fff00007589 */ /* 0x000e2400000e0000 */
[----:B0-----:R-:W-:-:S13]  /*23370*/  ISETP.NE.AND P0, PT, R0, RZ, PT ;  /* 0x000000ff0000720c */ /* 0x001fda0003f05270 */
[----:B------:R-:W-:Y:S01]  /*23380*/  @P0 BAR.SYNC.DEFER_BLOCKING 0x5, 0x180 ;  /* 0x0146000000000b1d */ /* 0x000fe20000010000 */
[----:B--2---:R-:W-:-:S04]  /*23390*/  LOP3.LUT R3, R3, 0xfffffeff, RZ, 0xc0, !PT ;  /* 0xfffffeff03037812 */ /* 0x004fc800078ec0ff */
[----:B------:R-:W-:-:S05]  /*233a0*/  @P0 LOP3.LUT R3, R3, 0x100, RZ, 0xfc, !PT ;  /* 0x0000010003030812 */ /* 0x000fca00078efcff */
[----:B------:R0:W-:Y:S02]  /*233b0*/  STL [R1], R3 ;  /* 0x0000000301007387 */ /* 0x0001e40000100800 */
[----:B0-----:R-:W-:-:S04]  /*233c0*/  @P0 MOV R3, 0x400 ;  /* 0x0000040000030802 */ /* 0x001fc80000000f00 */
[----:B------:R-:W-:-:S05]  /*233d0*/  @P0 LEA R2, R2, R3, 0x18 ;  /* 0x0000000302020211 */ /* 0x000fca00078ec0ff */
[----:B------:R0:W1:Y:S01]  /*233e0*/  @P0 LDS.128 R16, [R2+0x298d0] ;  /* 0x0298d00002100984 */ /* 0x0000620000000c00 */
[----:B------:R-:W-:Y:S06]  /*233f0*/  @P0 BAR.ARV 0x4, 0x180 ;  /* 0x0106000000000b1d */ /* 0x000fec0000002000 */
[----:B------:R-:W-:Y:S05]  /*23400*/  @P0 BRA `(.L_x_636) ;  /* 0x0000000800980947 */ /* 0x000fea0003800000 */
[----:B------:R-:W2:Y:S01]  /*23410*/  S2R R4, SR_TID.X ;  /* 0x0000000000047919 */ /* 0x000ea20000002100 */
[----:B------:R-:W-:Y:S01]  /*23420*/  ULDC UR4, c[0x0][0xc3c] ;  /* 0x00030f0000047ab9 */ /* 0x000fe20000000800 */
[----:B------:R-:W-:Y:S02]  /*23430*/  IMAD.MOV.U32 R0, RZ, RZ, RZ ;  /* 0x000000ffff007224 */ /* 0x000fe400078e00ff */
[----:B------:R-:W-:Y:S01]  /*23440*/  IMAD.MOV.U32 R9, RZ, RZ, RZ ;  /* 0x000000ffff097224 */ /* 0x000fe200078e00ff */
[----:B------:R-:W3:Y:S01]  /*23450*/  S2UR UR6, SR_CTAID.X ;  /* 0x00000000000679c3 */ /* 0x000ee20000002500 */
[----:B------:R-:W-:Y:S01]  /*23460*/  ULDC UR5, c[0x0][0xc38] ;  /* 0x00030e0000057ab9 */ /* 0x000fe20000000800 */
[----:B--2---:R-:W-:-:S04]  /*23470*/  LOP3.LUT R7, R4, 0x1f, RZ, 0xc0, !PT ;  /* 0x0000001f04077812 */ /* 0x004fc800078ec0ff */
[----:B------:R-:W-:-:S04]  /*23480*/  ISETP.NE.AND P0, PT, R7, 0x1f, PT ;  /* 0x0000001f0700780c */ /* 0x000fc80003f05270 */
[----:B------:R-:W-:-:S13]  /*23490*/  ISETP.GE.OR P1, PT, R7, UR4, !P0 ;  /* 0x0000000407007c0c */ /* 0x000fda000c726670 */
[----:B------:R-:W2:Y:S08]  /*234a0*/  @!P1 LDC.64 R4, c[0x0][0xc80] ;  /* 0x00032000ff049b82 */ /* 0x000eb00000000a00 */
[----:B0-----:R-:W0:Y:S01]  /*234b0*/  @!P1 LDC.64 R2, c[0x0][0xc78] ;  /* 0x00031e00ff029b82 */ /* 0x001e220000000a00 */
[----:B--2---:R-:W-:-:S05]  /*234c0*/  @!P1 IMAD.WIDE.U32 R4, R7, 0x4, R4 ;  /* 0x0000000407049825 */ /* 0x004fca00078e0004 */
[----:B------:R-:W2:Y:S01]  /*234d0*/  @!P1 LDG.E R0, desc[UR50][R4.64] ;  /* 0x0000003204009981 */ /* 0x000ea2000c1e1900 */
[----:B0-----:R-:W-:-:S05]  /*234e0*/  @!P1 IMAD.WIDE.U32 R2, R7, 0x4, R2 ;  /* 0x0000000407029825 */ /* 0x001fca00078e0002 */
[----:B------:R-:W2:Y:S01]  /*234f0*/  @!P1 LDG.E R9, desc[UR50][R2.64] ;  /* 0x0000003202099981 */ /* 0x000ea2000c1e1900 */
[C---:B------:R-:W-:Y:S02]  /*23500*/  ISETP.NE.AND P1, PT, R7.reuse, RZ, PT ;  /* 0x000000ff0700720c */ /* 0x040fe40003f25270 */
[C---:B------:R-:W-:Y:S02]  /*23510*/  ISETP.GE.U32.AND P2, PT, R7.reuse, 0x2, PT ;  /* 0x000000020700780c */ /* 0x040fe40003f46070 */
[C---:B------:R-:W-:Y:S02]  /*23520*/  ISETP.GE.U32.AND P3, PT, R7.reuse, 0x4, PT ;  /* 0x000000040700780c */ /* 0x040fe40003f66070 */
[C---:B------:R-:W-:Y:S02]  /*23530*/  ISETP.GE.U32.AND P4, PT, R7.reuse, 0x8, PT ;  /* 0x000000080700780c */ /* 0x040fe40003f86070 */
[----:B------:R-:W-:Y:S01]  /*23540*/  ISETP.GE.U32.AND P5, PT, R7, 0x10, PT ;  /* 0x000000100700780c */ /* 0x000fe20003fa6070 */
[----:B------:R-:W-:Y:S01]  /*23550*/  UMOV UR4, URZ ;  /* 0x0000003f00047c82 */ /* 0x000fe20008000000 */
        /* <DEDUP_REMOVED lines=8> */
[----:B0-----:R-:W-:-:S04]  /*235e0*/  SEL R3, R4, RZ, P3 ;  /* 0x000000ff04037207 */ /* 0x001fc80001800000 */
[----:B------:R-:W-:-:S05]  /*235f0*/  IADD3 R3, R8, R3, RZ ;  /* 0x0000000308037210 */ /* 0x000fca0007ffe0ff */
[----:B------:R-:W0:Y:S02]  /*23600*/  SHFL.UP PT, R2, R3, 0x8, RZ ;  /* 0x0500000003027989 */ /* 0x000e2400000e00ff */
[----:B0-----:R-:W-:-:S05]  /*23610*/  SEL R2, R2, RZ, P4 ;  /* 0x000000ff02027207 */ /* 0x001fca0002000000 */
[----:B------:R-:W-:-:S05]  /*23620*/  IMAD.IADD R2, R3, 0x1, R2 ;  /* 0x0000000103027824 */ /* 0x000fca00078e0202 */
[----:B------:R-:W0:Y:S02]  /*23630*/  SHFL.UP PT, R4, R2, 0x10, RZ ;  /* 0x0600000002047989 */ /* 0x000e2400000e00ff */
[----:B0-----:R-:W-:-:S05]  /*23640*/  SEL R5, R4, RZ, P5 ;  /* 0x000000ff04057207 */ /* 0x001fca0002800000 */
[----:B------:R-:W-:-:S05]  /*23650*/  IMAD.IADD R5, R2, 0x1, R5 ;  /* 0x0000000102057824 */ /* 0x000fca00078e0205 */
[----:B------:R-:W0:Y:S02]  /*23660*/  SHFL.IDX PT, R6, R5, 0x1f, 0x1f ;  /* 0x03e01f0005067f89 */ /* 0x000e2400000e0000 */
[----:B0-----:R-:W-:-:S05]  /*23670*/  IMAD R6, R6, UR5, RZ ;  /* 0x0000000506067c24 */ /* 0x001fca000f8e02ff */
[----:B---3--:R-:W-:Y:S01]  /*23680*/  ISETP.GT.AND P6, PT, R6, UR6, PT ;  /* 0x0000000606007c0c */ /* 0x008fe2000bfc4270 */
[----:B------:R-:W-:-:S12]  /*23690*/  IMAD.MOV.U32 R3, RZ, RZ, R6 ;  /* 0x000000ffff037224 */ /* 0x000fd800078e0006 */
[----:B------:R-:W-:Y:S05]  /*236a0*/  @P6 BRA `(.L_x_637) ;  /* 0x0000000000a06947 */ /* 0x000fea0003800000 */
[----:B------:R-:W-:Y:S01]  /*236b0*/  IMAD.MOV.U32 R6, RZ, RZ, R3 ;  /* 0x000000ffff067224 */ /* 0x000fe200078e0003 */
[----:B------:R-:W-:Y:S01]  /*236c0*/  UMOV UR4, URZ ;  /* 0x0000003f00047c82 */ /* 0x000fe20008000000 */
[----:B------:R-:W-:-:S05]  /*236d0*/  ULDC UR5, c[0x0][0xc38] ;  /* 0x00030e0000057ab9 */ /* 0x000fca0000000800 */
.L_x_639:
[----:B------:R-:W0:Y:S01]  /*236e0*/  LDC R0, c[0x0][0xc3c] ;  /* 0x00030f00ff007b82 */ /* 0x000e220000000800 */
[----:B------:R-:W-:Y:S01]  /*236f0*/  UIADD3 UR4, UR4, 0x1f, URZ ;  /* 0x0000001f04047890 */ /* 0x000fe2000fffe03f */
[----:B------:R-:W-:Y:S02]  /*23700*/  ULDC UR7, c[0x0][0xc3c] ;  /* 0x00030f0000077ab9 */ /* 0x000fe40000000800 */
[----:B-1----:R-:W-:-:S03]  /*23710*/  MOV R19, UR7 ;  /* 0x0000000700137c02 */ /* 0x002fc60008000f00 */
[----:B0-----:R-:W-:-:S13]  /*23720*/  ISETP.LE.AND P6, PT, R0, UR4, PT ;  /* 0x0000000400007c0c */ /* 0x001fda000bfc3270 */
[----:B------:R-:W-:Y:S05]  /*23730*/  @P6 BRA `(.L_x_638) ;  /* 0x0000000400a86947 */ /* 0x000fea0003800000 */
[----:B------:R-:W-:-:S05]  /*23740*/  VIADD R9, R7, UR4 ;  /* 0x0000000407097c36 */ /* 0x000fca0008000000 */
[----:B------:R-:W-:Y:S01]  /*23750*/  ISETP.GE.OR P6, PT, R9, R0, !P0 ;  /* 0x000000000900720c */ /* 0x000fe200047c6670 */
[----:B------:R-:W-:-:S12]  /*23760*/  IMAD.MOV.U32 R0, RZ, RZ, RZ ;  /* 0x000000ffff007224 */ /* 0x000fd800078e00ff */
[----:B------:R-:W0:Y:S08]  /*23770*/  @!P6 LDC.64 R4, c[0x0][0xc80] ;  /* 0x00032000ff04eb82 */ /* 0x000e300000000a00 */
[----:B------:R-:W1:Y:S01]  /*23780*/  @!P6 LDC.64 R2, c[0x0][0xc78] ;  /* 0x00031e00ff02eb82 */ /* 0x000e620000000a00 */
[----:B0-----:R-:W-:-:S05]  /*23790*/  @!P6 IMAD.WIDE R4, R9, 0x4, R4 ;  /* 0x000000040904e825 */ /* 0x001fca00078e0204 */
[----:B------:R-:W2:Y:S01]  /*237a0*/  @!P6 LDG.E R0, desc[UR50][R4.64] ;  /* 0x000000320400e981 */ /* 0x000ea2000c1e1900 */
[----:B-1----:R-:W-:-:S04]  /*237b0*/  @!P6 IMAD.WIDE R2, R9, 0x4, R2 ;  /* 0x000000040902e825 */ /* 0x002fc800078e0202 */
[----:B------:R-:W-:-:S06]  /*237c0*/  IMAD.MOV.U32 R9, RZ, RZ, RZ ;  /* 0x000000ffff097224 */ /* 0x000fcc00078e00ff */
[----:B------:R-:W2:Y:S02]  /*237d0*/  @!P6 LDG.E R9, desc[UR50][R2.64] ;  /* 0x000000320209e981 */ /* 0x000ea4000c1e1900 */
[----:B--2---:R-:W-:-:S05]  /*237e0*/  IMAD R13, R0, R9, RZ ;  /* 0x00000009000d7224 */ /* 0x004fca00078e02ff */
        /* <DEDUP_REMOVED lines=15> */
[----:B------:R-:W0:Y:S02]  /*238e0*/  SHFL.IDX PT, R2, R5, 0x1f, 0x1f ;  /* 0x03e01f0005027f89 */ /* 0x000e2400000e0000 */
[----:B0-----:R-:W-:-:S04]  /*238f0*/  IMAD R3, R2, UR5, RZ ;  /* 0x0000000502037c24 */ /* 0x001fc8000f8e02ff */
[----:B------:R-:W-:-:S05]  /*23900*/  IMAD.IADD R6, R3, 0x1, R6 ;  /* 0x0000000103067824 */ /* 0x000fca00078e0206 */
[----:B------:R-:W-:-:S13]  /*23910*/  ISETP.GT.AND P6, PT, R6, UR6, PT ;  /* 0x0000000606007c0c */ /* 0x000fda000bfc4270 */
[----:B------:R-:W-:Y:S05]  /*23920*/  @!P6 BRA `(.L_x_639) ;  /* 0xfffffffc006ce947 */ /* 0x000fea000383ffff */
.L_x_637:
[----:B------:R-:W-:Y:S01]  /*23930*/  IADD3 R10, -R3, R6, RZ ;  /* 0x00000006030a7210 */ /* 0x000fe20007ffe1ff */
[----:B-1----:R-:W-:-:S04]  /*23940*/  IMAD.MOV.U32 R16, RZ, RZ, RZ ;  /* 0x000000ffff107224 */ /* 0x002fc800078e00ff */
[----:B------:R-:W-:-:S05]  /*23950*/  IMAD R2, R5, UR5, R10 ;  /* 0x0000000505027c24 */ /* 0x000fca000f8e020a */
[----:B------:R-:W-:-:S13]  /*23960*/  ISETP.GT.AND P0, PT, R2, UR6, PT ;  /* 0x0000000602007c0c */ /* 0x000fda000bf04270 */
[----:B------:R-:W-:-:S04]  /*23970*/  VOTE.ANY R6, PT, !P0 ;  /* 0x0000000000067806 */ /* 0x000fc800040e0100 */
[----:B------:R-:W0:Y:S01]  /*23980*/  POPC R19, R6 ;  /* 0x0000000600137309 */ /* 0x000e220000000000 */
[----:B------:R-:W-:Y:S01]  /*23990*/  ISETP.NE.AND P0, PT, R6, RZ, PT ;  /* 0x000000ff0600720c */ /* 0x000fe20003f05270 */
[----:B0-----:R-:W0:Y:S04]  /*239a0*/  SHFL.IDX PT, R0, R0, R19, 0x1f ;  /* 0x00001f1300007589 */ /* 0x001e2800000e0000 */
        /* <DEDUP_REMOVED lines=8> */
[----:B------:R-:W-:-:S06]  /*23a30*/  VIADD R16, R19, 0xffffffff ;  /* 0xffffffff13107836 */ /* 0x000fcc0000000000 */
[----:B------:R0:W1:Y:S02]  /*23a40*/  SHFL.IDX PT, R16, R5, R16, 0x1f ;  /* 0x00001f1005107589 */ /* 0x00006400000e0000 */
.L_x_640:
[----:B-1----:R-:W-:Y:S01]  /*23a50*/  IMAD R16, R16, UR5, R10 ;  /* 0x0000000510107c24 */ /* 0x002fe2000f8e020a */
[----:B------:R-:W-:Y:S01]  /*23a60*/  MOV R2, RZ ;  /* 0x000000ff00027202 */ /* 0x000fe20000000f00 */
[----:B------:R-:W-:Y:S01]  /*23a70*/  IMAD R11, R11, R4, RZ ;  /* 0x000000040b0b7224 */ /* 0x000fe200078e02ff */
[----:B------:R-:W-:Y:S01]  /*23a80*/  IABS R10, R0 ;  /* 0x00000000000a7213 */ /* 0x000fe20000000000 */
[----:B------:R-:W-:Y:S01]  /*23a90*/  VIADD R19, R19, UR4 ;  /* 0x0000000413137c36 */ /* 0x000fe20008000000 */
[----:B------:R-:W-:Y:S01]  /*23aa0*/  IADD3 R17, -R16, UR6, RZ ;  /* 0x0000000610117c10 */ /* 0x000fe2000fffe1ff */
[----:B------:R-:W-:Y:S01]  /*23ab0*/  IMAD.HI.U32 R2, R3, R11, R2 ;  /* 0x0000000b03027227 */ /* 0x000fe200078e0002 */
[----:B0-----:R-:W-:Y:S02]  /*23ac0*/  IABS R5, R9 ;  /* 0x0000000900057213 */ /* 0x001fe40000000000 */
[----:B------:R-:W-:Y:S01]  /*23ad0*/  IABS R8, R17 ;  /* 0x0000001100087213 */ /* 0x000fe20000000000 */
[----:B------:R-:W-:Y:S01]  /*23ae0*/  IMAD.MOV R10, RZ, RZ, -R10 ;  /* 0x000000ffff0a7224 */ /* 0x000fe200078e0a0a */
[----:B------:R-:W0:Y:S03]  /*23af0*/  I2F.RP R6, R5 ;  /* 0x0000000500067306 */ /* 0x000e260000209400 */
[----:B------:R-:W-:-:S02]  /*23b00*/  IMAD.MOV.U32 R3, RZ, RZ, R8 ;  /* 0x000000ffff037224 */ /* 0x000fc400078e0008 */
[----:B------:R-:W-:Y:S02]  /*23b10*/  IMAD.MOV.U32 R8, RZ, RZ, R10 ;  /* 0x000000ffff087224 */ /* 0x000fe400078e000a */
[----:B------:R-:W-:-:S04]  /*23b20*/  IMAD.HI.U32 R2, R2, R3, RZ ;  /* 0x0000000302027227 */ /* 0x000fc800078e00ff */
[----:B------:R-:W-:Y:S01]  /*23b30*/  IMAD R3, R2, R8, R3 ;  /* 0x0000000802037224 */ /* 0x000fe200078e0203 */
[----:B0-----:R-:W0:Y:S04]  /*23b40*/  MUFU.RCP R6, R6 ;  /* 0x0000000600067308 */ /* 0x001e280000001000 */
[----:B------:R-:W-:-:S13]  /*23b50*/  ISETP.GT.U32.AND P1, PT, R4, R3, PT ;  /* 0x000000030400720c */ /* 0x000fda0003f24070 */
[----:B------:R-:W-:Y:S02]  /*23b60*/  @!P1 IMAD.IADD R3, R3, 0x1, -R4 ;  /* 0x0000000103039824 */ /* 0x000fe400078e0a04 */
[----:B------:R-:W-:Y:S01]  /*23b70*/  @!P1 VIADD R2, R2, 0x1 ;  /* 0x0000000102029836 */ /* 0x000fe20000000000 */
[----:B0-----:R-:W-:Y:S02]  /*23b80*/  IADD3 R8, R6, 0xffffffe, RZ ;  /* 0x0ffffffe06087810 */ /* 0x001fe40007ffe0ff */
[----:B------:R-:W-:Y:S02]  /*23b90*/  ISETP.GE.U32.AND P0, PT, R3, R4, PT ;  /* 0x000000040300720c */ /* 0x000fe40003f06070 */
[----:B------:R-:W-:Y:S01]  /*23ba0*/  LOP3.LUT R4, R17, R0, RZ, 0x3c, !PT ;  /* 0x0000000011047212 */ /* 0x000fe200078e3cff */
[----:B------:R0:W1:Y:S01]  /*23bb0*/  F2I.FTZ.U32.TRUNC.NTZ R3, R8 ;  /* 0x0000000800037305 */ /* 0x000062000021f000 */
[----:B------:R-:W-:Y:S02]  /*23bc0*/  ISETP.NE.AND P1, PT, R0, RZ, PT ;  /* 0x000000ff0000720c */ /* 0x000fe40003f25270 */
[----:B------:R-:W-:-:S02]  /*23bd0*/  ISETP.GE.AND P2, PT, R4, RZ, PT ;  /* 0x000000ff0400720c */ /* 0x000fc40003f46270 */
[----:B0-----:R-:W-:-:S05]  /*23be0*/  IABS R8, R9 ;  /* 0x0000000900087213 */ /* 0x001fca0000000000 */
[----:B------:R-:W-:-:S04]  /*23bf0*/  @P0 VIADD R2, R2, 0x1 ;  /* 0x0000000102020836 */ /* 0x000fc80000000000 */
[----:B------:R-:W-:Y:S02]  /*23c00*/  IMAD.MOV.U32 R6, RZ, RZ, R2 ;  /* 0x000000ffff067224 */ /* 0x000fe400078e0002 */
[----:B-1----:R-:W-:Y:S02]  /*23c10*/  IMAD.MOV R2, RZ, RZ, -R3 ;  /* 0x000000ffff027224 */ /* 0x002fe400078e0a03 */
[----:B------:R-:W-:Y:S01]  /*23c20*/  IMAD.MOV R8, RZ, RZ, -R8 ;  /* 0x000000ffff087224 */ /* 0x000fe200078e0a08 */
[----:B------:R-:W-:Y:S01]  /*23c30*/  @!P2 IADD3 R6, -R6, RZ, RZ ;  /* 0x000000ff0606a210 */ /* 0x000fe20007ffe1ff */
[----:B------:R-:W-:Y:S01]  /*23c40*/  IMAD R11, R2, R5, RZ ;  /* 0x00000005020b7224 */ /* 0x000fe200078e02ff */
[----:B------:R-:W-:Y:S01]  /*23c50*/  @!P1 LOP3.LUT R6, RZ, R0, RZ, 0x33, !PT ;  /* 0x00000000ff069212 */ /* 0x000fe200078e33ff */
[----:B------:R-:W-:-:S03]  /*23c60*/  IMAD.MOV.U32 R2, RZ, RZ, RZ ;  /* 0x000000ffff027224 */ /* 0x000fc600078e00ff */
[----:B------:R-:W-:Y:S01]  /*23c70*/  IABS R4, R6 ;  /* 0x0000000600047213 */ /* 0x000fe20000000000 */
[----:B------:R-:W-:-:S04]  /*23c80*/  IMAD.HI.U32 R2, R3, R11, R2 ;  /* 0x0000000b03027227 */ /* 0x000fc800078e0002 */
[----:B------:R-:W-:Y:S02]  /*23c90*/  IMAD.MOV.U32 R3, RZ, RZ, R4 ;  /* 0x000000ffff037224 */ /* 0x000fe400078e0004 */
[----:B------:R-:W-:Y:S02]  /*23ca0*/  IMAD.MOV.U32 R4, RZ, RZ, R8 ;  /* 0x000000ffff047224 */ /* 0x000fe400078e0008 */
[----:B------:R-:W-:-:S04]  /*23cb0*/  IMAD.HI.U32 R2, R2, R3, RZ ;  /* 0x0000000302027227 */ /* 0x000fc800078e00ff */
[----:B------:R-:W-:Y:S01]  /*23cc0*/  IMAD R4, R2, R4, R3 ;  /* 0x0000000402047224 */ /* 0x000fe200078e0203 */
[----:B------:R-:W-:Y:S01]  /*23cd0*/  LOP3.LUT R3, R6, R9, RZ, 0x3c, !PT ;  /* 0x0000000906037212 */ /* 0x000fe200078e3cff */
[----:B------:R-:W-:-:S03]  /*23ce0*/  IMAD R0, R0, R6, RZ ;  /* 0x0000000600007224 */ /* 0x000fc600078e02ff */
[----:B------:R-:W-:Y:S01]  /*23cf0*/  ISETP.GT.U32.AND P1, PT, R5, R4, PT ;  /* 0x000000040500720c */ /* 0x000fe20003f24070 */
[----:B------:R-:W-:Y:S01]  /*23d00*/  IMAD.IADD R17, R17, 0x1, -R0 ;  /* 0x0000000111117824 */ /* 0x000fe200078e0a00 */
[----:B------:R-:W-:-:S11]  /*23d10*/  ISETP.GE.AND P2, PT, R3, RZ, PT ;  /* 0x000000ff0300720c */ /* 0x000fd60003f46270 */
[-C--:B------:R-:W-:Y:S01]  /*23d20*/  @!P1 IADD3 R4, R4, -R5.reuse, RZ ;  /* 0x8000000504049210 */ /* 0x080fe20007ffe0ff */
[----:B------:R-:W-:Y:S01]  /*23d30*/  @!P1 VIADD R2, R2, 0x1 ;  /* 0x0000000102029836 */ /* 0x000fe20000000000 */
[----:B------:R-:W-:Y:S02]  /*23d40*/  ISETP.NE.AND P1, PT, R9, RZ, PT ;  /* 0x000000ff0900720c */ /* 0x000fe40003f25270 */
[----:B------:R-:W-:-:S13]  /*23d50*/  ISETP.GE.U32.AND P0, PT, R4, R5, PT ;  /* 0x000000050400720c */ /* 0x000fda0003f06070 */
[----:B------:R-:W-:-:S04]  /*23d60*/  @P0 VIADD R2, R2, 0x1 ;  /* 0x0000000102020836 */ /* 0x000fc80000000000 */
[----:B------:R-:W-:Y:S01]  /*23d70*/  @!P2 IMAD.MOV R2, RZ, RZ, -R2 ;  /* 0x000000ffff02a224 */ /* 0x000fe200078e0a02 */
[----:B------:R-:W-:-:S05]  /*23d80*/  @!P1 LOP3.LUT R2, RZ, R9, RZ, 0x33, !PT ;  /* 0x00000009ff029212 */ /* 0x000fca00078e33ff */
[----:B------:R-:W-:-:S04]  /*23d90*/  IMAD.MOV R18, RZ, RZ, -R2 ;  /* 0x000000ffff127224 */ /* 0x000fc800078e0a02 */
[C---:B------:R-:W-:Y:S01]  /*23da0*/  IMAD R18, R9.reuse, R18, R6 ;  /* 0x0000001209127224 */ /* 0x040fe200078e0206 */
[----:B------:R-:W-:-:S05]  /*23db0*/  LEA R9, R9, R2, 0x18 ;  /* 0x0000000209097211 */ /* 0x000fca00078ec0ff */
[----:B------:R-:W-:Y:S01]  /*23dc0*/  IMAD R18, R18, 0x10000, R9 ;  /* 0x0001000012127824 */ /* 0x000fe200078e0209 */
[----:B------:R-:W-:Y:S06]  /*23dd0*/  BRA `(.L_x_641) ;  /* 0x00000000000c7947 */ /* 0x000fec0003800000 */
.L_x_638:
[----:B------:R-:W-:Y:S01]  /*23de0*/  IMAD.MOV.U32 R17, RZ, RZ, RZ ;  /* 0x000000ffff117224 */ /* 0x000fe200078e00ff */
[----:B------:R-:W-:Y:S01]  /*23df0*/  MOV R16, UR6 ;  /* 0x0000000600107c02 */ /* 0x000fe20008000f00 */
[----:B------:R-:W-:-:S07]  /*23e00*/  IMAD.MOV.U32 R18, RZ, RZ, RZ ;  /* 0x000000ffff127224 */ /* 0x000fce00078e00ff */
.L_x_641:
[----:B------:R-:W-:-:S13]  /*23e10*/  ISETP.NE.AND P0, PT, R7, RZ, PT ;  /* 0x000000ff0700720c */ /* 0x000fda0003f05270 */
[----:B------:R-:W0:Y:S01]  /*23e20*/  @!P0 S2R R3, SR_CgaCtaId ;  /* 0x0000000000038919 */ /* 0x000e220000008800 */
[----:B------:R-:W-:-:S04]  /*23e30*/  @!P0 MOV R0, 0x400 ;  /* 0x0000040000008802 */ /* 0x000fc80000000f00 */
[----:B0-----:R-:W-:-:S05]  /*23e40*/  @!P0 LEA R0, R3, R0, 0x18 ;  /* 0x0000000003008211 */ /* 0x001fca00078ec0ff */
[----:B------:R2:W-:Y:S01]  /*23e50*/  @!P0 STS.128 [R0+0x298d0], R16 ;  /* 0x0298d01000008388 */ /* 0x0005e20000000c00 */
[----:B------:R-:W-:Y:S06]  /*23e60*/  BAR.ARV 0x5, 0x180 ;  /* 0x0146000000007b1d */ /* 0x000fec0000002000 */
.L_x_636:
[----:B------:R3:W-:Y:S01]  /*23e70*/  STL [R1+0x38], RZ ;  /* 0x000038ff01007387 */ /* 0x0007e20000100800 */
[----:B------:R-:W-:Y:S01]  /*23e80*/  ULDC UR4, c[0x0][0xc3c] ;  /* 0x00030f0000047ab9 */ /* 0x000fe20000000800 */
[----:B------:R-:W-:Y:S01]  /*23e90*/  IMAD.MOV.U32 R34, RZ, RZ, 0x1 ;  /* 0x00000001ff227424 */ /* 0x000fe200078e00ff */
[----:B-1----:R-:W-:Y:S01]  /*23ea0*/  ISETP.GE.AND P0, PT, R19, UR4, PT ;  /* 0x0000000413007c0c */ /* 0x002fe2000bf06270 */
[----:B------:R-:W-:-:S12]  /*23eb0*/  IMAD.MOV.U32 R23, RZ, RZ, RZ ;  /* 0x000000ffff177224 */ /* 0x000fd800078e00ff */
[----:B---3--:R-:W-:Y:S05]  /*23ec0*/  @P0 BRA `(.L_x_642) ;  /* 0x0000007000bc0947 */ /* 0x008fea0003800000 */
[----:B------:R-:W1:Y:S01]  /*23ed0*/  S2R R12, SR_TID.X ;  /* 0x00000000000c7919 */ /* 0x000e620000002100 */
[----:B------:R-:W3:Y:S01]  /*23ee0*/  S2UR UR4, SR_CgaCtaId ;  /* 0x00000000000479c3 */ /* 0x000ee20000008800 */
[----:B------:R-:W-:Y:S01]  /*23ef0*/  MOV R37, 0x40 ;  /* 0x0000004000257802 */ /* 0x000fe20000000f00 */
[----:B------:R-:W-:Y:S01]  /*23f00*/  BSSY B7, `(.L_x_642) ;  /* 0x000072b000077945 */ /* 0x000fe20003800000 */
[----:B------:R-:W-:Y:S01]  /*23f10*/  MOV R22, 0x400 ;  /* 0x0000040000167802 */ /* 0x000fe20000000f00 */
[----:B------:R-:W-:Y:S01]  /*23f20*/  IMAD.MOV.U32 R35, RZ, RZ, 0x1 ;  /* 0x00000001ff237424 */ /* 0x000fe200078e00ff */
[----:B------:R-:W-:Y:S01]  /*23f30*/  MOV R23, RZ ;  /* 0x000000ff00177202 */ /* 0x000fe20000000f00 */
[----:B------:R-:W-:Y:S01]  /*23f40*/  IMAD.MOV.U32 R28, RZ, RZ, RZ ;  /* 0x000000ffff1c7224 */ /* 0x000fe200078e00ff */
[----:B------:R-:W-:Y:S01]  /*23f50*/  ULDC.64 UR40, c[0x0][0x198] ;  /* 0x0000660000287ab9 */ /* 0x000fe20000000a00 */
[----:B------:R-:W-:Y:S01]  /*23f60*/  IMAD.MOV.U32 R34, RZ, RZ, 0x1 ;  /* 0x00000001ff227424 */ /* 0x000fe200078e00ff */
[----:B------:R-:W-:-:S02]  /*23f70*/  ULOP3.LUT UR39, UR36, 0x2, URZ, 0xfc, !UPT ;  /* 0x0000000224277892 */ /* 0x000fc4000f8efc3f */
[----:B------:R-:W-:Y:S01]  /*23f80*/  ULOP3.LUT UR37, UR36, 0x1, URZ, 0xfc, !UPT ;  /* 0x0000000124257892 */ /* 0x000fe2000f8efc3f */
[----:B------:R-:W-:Y:S01]  /*23f90*/  ULDC UR38, c[0x0][0xc] ;  /* 0x0000030000267ab9 */ /* 0x000fe20000000800 */
[C---:B-1----:R-:W-:Y:S01]  /*23fa0*/  LOP3.LUT R10, R12.reuse, 0x7f, RZ, 0xc0, !PT ;  /* 0x0000007f0c0a7812 */ /* 0x042fe200078ec0ff */
[C---:B0-----:R-:W-:Y:S01]  /*23fb0*/  IMAD.SHL.U32 R2, R12.reuse, 0x10, RZ ;  /* 0x000000100c027824 */ /* 0x041fe200078e00ff */
[C---:B------:R-:W-:Y:S01]  /*23fc0*/  SHF.L.U32 R3, R12.reuse, 0x7, RZ ;  /* 0x000000070c037819 */ /* 0x040fe200000006ff */
[C---:B------:R-:W-:Y:S01]  /*23fd0*/  IMAD.SHL.U32 R11, R12.reuse, 0x2, RZ ;  /* 0x000000020c0b7824 */ /* 0x040fe200078e00ff */
[----:B------:R-:W-:Y:S01]  /*23fe0*/  SHF.R.U32.HI R7, RZ, 0x5, R10 ;  /* 0x00000005ff077819 */ /* 0x000fe2000001160a */
[----:B------:R-:W-:Y:S01]  /*23ff0*/  IMAD.SHL.U32 R36, R12, 0x4, RZ ;  /* 0x000000040c247824 */ /* 0x000fe200078e00ff */
[----:B--2---:R-:W-:Y:S02]  /*24000*/  LOP3.LUT R0, R2, 0x1b0, RZ, 0xc0, !PT ;  /* 0x000001b002007812 */ /* 0x004fe400078ec0ff */
[----:B------:R-:W-:Y:S01]  /*24010*/  SHF.R.U32.HI R5, RZ, 0x1, R12 ;  /* 0x00000001ff057819 */ /* 0x000fe2000001160c */
[----:B------:R-:W-:Y:S01]  /*24020*/  IMAD.SHL.U32 R9, R7, 0x200, RZ ;  /* 0x0000020007097824 */ /* 0x000fe200078e00ff */
[----:B------:R-:W-:Y:S01]  /*24030*/  LOP3.LUT R11, R0, 0x30, R11, 0x78, !PT ;  /* 0x00000030000b7812 */ /* 0x000fe200078e780b */
[----:B------:R-:W-:Y:S01]  /*24040*/  IMAD.SHL.U32 R0, R12, 0x20, RZ ;  /* 0x000000200c007824 */ /* 0x000fe200078e00ff */
[----:B------:R-:W-:-:S02]  /*24050*/  LOP3.LUT R4, R3, 0x380, RZ, 0xc0, !PT ;  /* 0x0000038003047812 */ /* 0x000fc400078ec0ff */
[C---:B------:R-:W-:Y:S02]  /*24060*/  LOP3.LUT R6, R9.reuse, 0x40, R2, 0xf8, !PT ;  /* 0x0000004009067812 */ /* 0x040fe400078ef802 */
[----:B------:R-:W-:Y:S02]  /*24070*/  LOP3.LUT R5, R4, 0x30, R5, 0xf8, !PT ;  /* 0x0000003004057812 */ /* 0x000fe400078ef805 */
[----:B------:R-:W-:Y:S02]  /*24080*/  LOP3.LUT R4, R0, 0x80, RZ, 0xc0, !PT ;  /* 0x0000008000047812 */ /* 0x000fe400078ec0ff */
[----:B------:R-:W-:Y:S02]  /*24090*/  LOP3.LUT R8, R6, R11, RZ, 0xfc, !PT ;  /* 0x0000000b06087212 */ /* 0x000fe400078efcff */
[----:B------:R-:W-:Y:S02]  /*240a0*/  LOP3.LUT R6, R4, 0x10, R12, 0xf8, !PT ;  /* 0x0000001004067812 */ /* 0x000fe400078ef80c */
[----:B------:R-:W-:Y:S01]  /*240b0*/  LOP3.LUT R9, R9, 0x60, R0, 0xf8, !PT ;  /* 0x0000006009097812 */ /* 0x000fe200078ef800 */
[----:B------:R-:W-:Y:S01]  /*240c0*/  STL [R1+0x14], R8 ;  /* 0x0000140801007387 */ /* 0x000fe20000100800 */
[----:B------:R-:W-:Y:S01]  /*240d0*/  LOP3.LUT R4, R5, 0x70, R2, 0x78, !PT ;  /* 0x0000007005047812 */ /* 0x000fe200078e7802 */
[----:B------:R-:W-:Y:S01]  /*240e0*/  IMAD.SHL.U32 R5, R7, 0x400, RZ ;  /* 0x0000040007057824 */ /* 0x000fe200078e00ff */
[----:B------:R-:W-:-:S02]  /*240f0*/  LOP3.LUT R6, R6, 0x10, R36, 0x78, !PT ;  /* 0x0000001006067812 */ /* 0x000fc400078e7824 */
[----:B------:R-:W-:Y:S02]  /*24100*/  LOP3.LUT R9, R9, 0x100, R0, 0xf8, !PT ;  /* 0x0000010009097812 */ /* 0x000fe400078ef800 */
[----:B------:R-:W-:Y:S02]  /*24110*/  LOP3.LUT R4, R4, 0xc00, R3, 0xf8, !PT ;  /* 0x00000c0004047812 */ /* 0x000fe400078ef803 */
[----:B------:R-:W-:Y:S02]  /*24120*/  LOP3.LUT R3, R9, R6, RZ, 0xfc, !PT ;  /* 0x0000000609037212 */ /* 0x000fe400078efcff */
[----:B------:R-:W-:Y:S01]  /*24130*/  R2P PR, R12, 0x14 ;  /* 0x000000140c007804 */ /* 0x000fe20000000000 */
[----:B------:R0:W-:Y:S01]  /*24140*/  STL [R1+0x1c], R4 ;  /* 0x00001c0401007387 */ /* 0x0001e20000100800 */
[----:B------:R-:W-:-:S03]  /*24150*/  LOP3.LUT R11, R0, 0x380, RZ, 0xc0, !PT ;  /* 0x00000380000b7812 */ /* 0x000fc600078ec0ff */
[----:B------:R3:W-:Y:S01]  /*24160*/  STL [R1+0x18], R3 ;  /* 0x0000180301007387 */ /* 0x0007e20000100800 */
[----:B------:R-:W-:Y:S02]  /*24170*/  SEL R5, R37, 0xffffffc0, !P2 ;  /* 0xffffffc025057807 */ /* 0x000fe40005000000 */
[----:B------:R-:W-:Y:S02]  /*24180*/  LOP3.LUT R11, R11, 0x30, R2, 0xf8, !PT ;  /* 0x000000300b0b7812 */ /* 0x000fe400078ef802 */
[----:B------:R-:W-:Y:S01]  /*24190*/  LOP3.LUT R2, R2, 0x30, RZ, 0xc0, !PT ;  /* 0x0000003002027812 */ /* 0x000fe200078ec0ff */
[----:B------:R-:W-:Y:S01]  /*241a0*/  STL [R1+0x20], R5 ;  /* 0x0000200501007387 */ /* 0x000fe20000100800 */
[----:B0-----:R-:W-:Y:S02]  /*241b0*/  SHF.R.U32.HI R4, RZ, 0x2, R10 ;  /* 0x00000002ff047819 */ /* 0x001fe4000001160a */
[----:B------:R-:W-:Y:S01]  /*241c0*/  LOP3.LUT R36, R11, 0x70, R36, 0x78, !PT ;  /* 0x000000700b247812 */ /* 0x000fe200078e7824 */
[----:B---3--:R-:W-:Y:S01]  /*241d0*/  IMAD.U32 R3, RZ, RZ, UR4 ;  /* 0x00000004ff037e24 */ /* 0x008fe2000f8e00ff */
[----:B------:R-:W-:-:S02]  /*241e0*/  LOP3.LUT R0, R4, 0x60, R0, 0xf8, !PT ;  /* 0x0000006004007812 */ /* 0x000fc400078ef800 */
[----:B------:R-:W-:Y:S02]  /*241f0*/  LOP3.LUT R4, R2, 0x40, RZ, 0xfc, !PT ;  /* 0x0000004002047812 */ /* 0x000fe400078efcff */
[----:B------:R-:W-:Y:S01]  /*24200*/  LEA R22, R3, R22, 0x18 ;  /* 0x0000001603167211 */ /* 0x000fe200078ec0ff */
[----:B------:R0:W-:Y:S01]  /*24210*/  STL [R1+0x10], R3 ;  /* 0x0000100301007387 */ /* 0x0001e20000100800 */
[----:B------:R-:W-:-:S03]  /*24220*/  SEL R37, R37, 0xffffffc0, !P4 ;  /* 0xffffffc025257807 */ /* 0x000fc60006000000 */
[----:B------:R1:W-:Y:S01]  /*24230*/  STL [R1+0x38], RZ ;  /* 0x000038ff01007387 */ /* 0x0003e20000100800 */
[----:B0-----:R-:W-:Y:S02]  /*24240*/  LOP3.LUT R3, R2, 0x80, RZ, 0xfc, !PT ;  /* 0x0000008002037812 */ /* 0x001fe400078efcff */
[----:B------:R-:W-:Y:S01]  /*24250*/  LOP3.LUT R2, R0, 0x80, RZ, 0xfc, !PT ;  /* 0x0000008000027812 */ /* 0x000fe200078efcff */
[----:B------:R-:W-:-:S05]  /*24260*/  IMAD.IADD R0, R22, 0x1, R8 ;  /* 0x0000000116007824 */ /* 0x000fca00078e0208 */
[----:B------:R1:W-:Y:S02]  /*24270*/  STL [R1+0x24], R0 ;  /* 0x0000240001007387 */ /* 0x0003e40000100800 */
.L_x_760:
[----:B0-----:R-:W0:Y:S02]  /*24280*/  LDC.64 R24, c[0x0][0xc88] ;  /* 0x00032200ff187b82 */ /* 0x001e240000000a00 */
[----:B0-----:R-:W-:-:S06]  /*24290*/  IMAD.WIDE R24, R19, 0x4, R24 ;  /* 0x0000000413187825 */ /* 0x001fcc00078e0218 */
[----:B-1----:R-:W1:Y:S01]  /*242a0*/  LDG.E R24, desc[UR50][R24.64] ;  /* 0x0000003218187981 */ /* 0x002e62000c1e1900 */
[----:B------:R-:W-:Y:S05]  /*242b0*/  YIELD ;  /* 0x0000000000007946 */ /* 0x000fea0003800000 */
[----:B------:R-:W-:Y:S01]  /*242c0*/  ULDC.64 UR4, c[0x0][0xa28] ;  /* 0x00028a0000047ab9 */ /* 0x000fe20000000a00 */
[----:B------:R-:W-:Y:S01]  /*242d0*/  ULDC.64 UR8, c[0x0][0xa18] ;  /* 0x0002860000087ab9 */ /* 0x000fe20000000a00 */
[----:B------:R-:W-:Y:S01]  /*242e0*/  ISETP.NE.U32.AND P0, PT, RZ, UR4, PT ;  /* 0x00000004ff007c0c */ /* 0x000fe2000bf05070 */
[----:B------:R-:W-:Y:S01]  /*242f0*/  IMAD.MOV.U32 R9, RZ, RZ, RZ ;  /* 0x000000ffff097224 */ /* 0x000fe200078e00ff */
[----:B------:R-:W-:-:S02]  /*24300*/  ULDC.64 UR6, c[0x0][0xa10] ;  /* 0x0002840000067ab9 */ /* 0x000fc40000000a00 */
[----:B------:R-:W-:Y:S02]  /*24310*/  ISETP.NE.AND.EX P0, PT, RZ, UR5, PT, P0 ;  /* 0x00000005ff007c0c */ /* 0x000fe4000bf05300 */
[----:B------:R-:W-:-:S04]  /*24320*/  ISETP.NE.U32.AND P2, PT, RZ, UR6, PT ;  /* 0x00000006ff007c0c */ /* 0x000fc8000bf45070 */
[----:B------:R-:W-:Y:S02]  /*24330*/  ISETP.NE.AND.EX P2, PT, RZ, UR7, PT, P2 ;  /* 0x00000007ff007c0c */ /* 0x000fe4000bf45320 */
[----:B------:R-:W-:Y:S02]  /*24340*/  MOV R30, RZ ;  /* 0x000000ff001e7202 */ /* 0x000fe40000000f00 */
[----:B-1-3--:R-:W-:-:S03]  /*24350*/  SHF.R.S32.HI R0, RZ, 0x1f, R24 ;  /* 0x0000001fff007819 */ /* 0x00afc60000011418 */
[C---:B--2---:R-:W-:Y:S01]  /*24360*/  @P0 LEA R2, P1, R24.reuse, UR4, 0x2 ;  /* 0x0000000418020c11 */ /* 0x044fe2000f8210ff */
[C---:B------:R-:W-:Y:S01]  /*24370*/  IMAD.SHL.U32 R25, R24.reuse, 0x4, RZ ;  /* 0x0000000418197824 */ /* 0x040fe200078e00ff */
[C-C-:B------:R-:W-:Y:S01]  /*24380*/  SHF.L.U64.HI R26, R24.reuse, 0x2, R0.reuse ;  /* 0x00000002181a7819 */ /* 0x140fe20000010200 */
[----:B------:R0:W-:Y:S01]  /*24390*/  STL [R1+0x30], R0 ;  /* 0x0000300001007387 */ /* 0x0001e20000100800 */
[----:B------:R-:W-:Y:S01]  /*243a0*/  @P0 LEA.HI.X R3, R24, UR5, R0, 0x2, P1 ;  /* 0x0000000518030c11 */ /* 0x000fe200088f1400 */
[----:B------:R-:W-:Y:S01]  /*243b0*/  ULDC.64 UR4, c[0x0][0xa00] ;  /* 0x0002800000047ab9 */ /* 0x000fe20000000a00 */
[----:B------:R-:W-:-:S03]  /*243c0*/  ISETP.NE.U32.AND P1, PT, RZ, UR8, PT ;  /* 0x00000008ff007c0c */ /* 0x000fc6000bf25070 */
[----:B------:R1:W2:Y:S01]  /*243d0*/  @P0 LDG.E R9, desc[UR50][R2.64] ;  /* 0x0000003202090981 */ /* 0x0002a2000c1e1900 */
[----:B------:R-:W-:Y:S02]  /*243e0*/  ISETP.NE.AND.EX P1, PT, RZ, UR9, PT, P1 ;  /* 0x00000009ff007c0c */ /* 0x000fe4000bf25310 */
[----:B------:R-:W-:Y:S01]  /*243f0*/  ISETP.NE.U32.AND P0, PT, RZ, UR4, PT ;  /* 0x00000004ff007c0c */ /* 0x000fe2000bf05070 */
[----:B0-----:R-:W-:Y:S01]  /*24400*/  IMAD.MOV.U32 R0, RZ, RZ, RZ ;  /* 0x000000ffff007224 */ /* 0x001fe200078e00ff */
[C---:B------:R-:W-:Y:S02]  /*24410*/  IADD3 R4, P4, R25.reuse, UR6, RZ ;  /* 0x0000000619047c10 */ /* 0x040fe4000ff9e0ff */
[----:B------:R-:W-:Y:S02]  /*24420*/  ISETP.NE.AND.EX P0, PT, RZ, UR5, PT, P0 ;  /* 0x00000005ff007c0c */ /* 0x000fe4000bf05300 */
[----:B------:R-:W-:Y:S02]  /*24430*/  IADD3.X R5, R26, UR7, RZ, P4, !PT ;  /* 0x000000071a057c10 */ /* 0x000fe4000a7fe4ff */
[----:B-1----:R-:W-:Y:S01]  /*24440*/  IADD3 R2, P3, R25, UR4, RZ ;  /* 0x0000000419027c10 */ /* 0x002fe2000ff7e0ff */
[----:B------:R-:W-:-:S02]  /*24450*/  ULDC UR4, c[0x0][0x288] ;  /* 0x0000a20000047ab9 */ /* 0x000fc40000000800 */
[----:B------:R-:W5:Y:S01]  /*24460*/  @P2 LDG.E R0, desc[UR50][R4.64] ;  /* 0x0000003204002981 */ /* 0x000f62000c1e1900 */
[C---:B------:R-:W-:Y:S02]  /*24470*/  IADD3.X R3, R26.reuse, UR5, RZ, P3, !PT ;  /* 0x000000051a037c10 */ /* 0x040fe40009ffe4ff */
[----:B------:R-:W-:Y:S01]  /*24480*/  @P1 IADD3 R6, P3, R25, UR8, RZ ;  /* 0x0000000819061c10 */ /* 0x000fe2000ff7e0ff */
[----:B------:R-:W-:Y:S01]  /*24490*/  IMAD.U32 R8, RZ, RZ, UR4 ;  /* 0x00000004ff087e24 */ /* 0x000fe2000f8e00ff */
[----:B------:R-:W-:Y:S01]  /*244a0*/  ULDC.64 UR4, c[0x0][0x418] ;  /* 0x0001060000047ab9 */ /* 0x000fe20000000a00 */
[----:B------:R-:W5:Y:S01]  /*244b0*/  @P0 LDG.E R30, desc[UR50][R2.64] ;  /* 0x00000032021e0981 */ /* 0x000f62000c1e1900 */
[----:B------:R-:W-:-:S05]  /*244c0*/  @P1 IADD3.X R7, R26, UR9, RZ, P3, !PT ;  /* 0x000000091a071c10 */ /* 0x000fca0009ffe4ff */
[----:B------:R0:W3:Y:S01]  /*244d0*/  @P1 LDG.E R8, desc[UR50][R6.64] ;  /* 0x0000003206081981 */ /* 0x0000e2000c1e1900 */
[----:B------:R-:W-:-:S03]  /*244e0*/  UISETP.NE.U32.AND UP0, UPT, UR4, URZ, UPT ;  /* 0x0000003f0400728c */ /* 0x000fc6000bf05070 */
[----:B------:R-:W-:Y:S01]  /*244f0*/  ULDC UR4, c[0x0][0x424] ;  /* 0x0001090000047ab9 */ /* 0x000fe20000000800 */
[----:B------:R-:W-:-:S03]  /*24500*/  UISETP.NE.AND.EX UP0, UPT, UR5, URZ, UPT, UP0 ;  /* 0x0000003f0500728c */ /* 0x000fc6000bf05300 */
[----:B------:R-:W-:Y:S01]  /*24510*/  ULDC UR5, c[0x0][0x2f0] ;  /* 0x0000bc0000057ab9 */ /* 0x000fe20000000800 */
[----:B------:R-:W-:-:S04]  /*24520*/  USEL UR4, UR4, 0x1, UP0 ;  /* 0x0000000104047887 */ /* 0x000fc80008000000 */
[----:B------:R-:W-:-:S03]  /*24530*/  UIMAD UR4, UR4, UR5, URZ ;  /* 0x00000005040472a4 */ /* 0x000fc6000f8e023f */
[----:B------:R-:W-:Y:S02]  /*24540*/  ULDC UR5, c[0x0][0x348] ;  /* 0x0000d20000057ab9 */ /* 0x000fe40000000800 */
[----:B0-----:R-:W-:Y:S01]  /*24550*/  IMAD.U32 R6, RZ, RZ, UR5 ;  /* 0x00000005ff067e24 */ /* 0x001fe2000f8e00ff */
[----:B--2---:R-:W-:Y:S04]  /*24560*/  STL [R1+0x4], R9 ;  /* 0x0000040901007387 */ /* 0x004fe80000100800 */
[----:B---3--:R0:W-:Y:S02]  /*24570*/  STL [R1+0x34], R8 ;  /* 0x0000340801007387 */ /* 0x0081e40000100800 */
[----:B0-----:R-:W-:Y:S01]  /*24580*/  IMAD.U32 R8, RZ, RZ, UR4 ;  /* 0x00000004ff087e24 */ /* 0x001fe2000f8e00ff */
[----:B------:R-:W-:Y:S06]  /*24590*/  @P1 BRA `(.L_x_643) ;  /* 0x0000000000141947 */ /* 0x000fec0003800000 */
[----:B------:R-:W-:Y:S05]  /*245a0*/  @!P0 BRA `(.L_x_643) ;  /* 0x0000000000108947 */ /* 0x000fea0003800000 */
[----:B------:R-:W2:Y:S04]  /*245b0*/  LDG.E R7, desc[UR50][R2.64] ;  /* 0x0000003202077981 */ /* 0x000ea8000c1e1900 */
[----:B------:R-:W2:Y:S02]  /*245c0*/  LDG.E R2, desc[UR50][R2.64+0x4] ;  /* 0x0000043202027981 */ /* 0x000ea4000c1e1900 */
[----:B--2---:R-:W-:-:S05]  /*245d0*/  IADD3 R2, -R7, R2, RZ ;  /* 0x0000000207027210 */ /* 0x004fca0007ffe1ff */
[----:B------:R0:W-:Y:S02]  /*245e0*/  STL [R1+0x34], R2 ;  /* 0x0000340201007387 */ /* 0x0001e40000100800 */
.L_x_643:
[----:B------:R-:W-:Y:S01]  /*245f0*/  ULDC.64 UR4, c[0x0][0xa20] ;  /* 0x0002880000047ab9 */ /* 0x000fe20000000a00 */
[C---:B------:R-:W-:Y:S01]  /*24600*/  LOP3.LUT R7, R18.reuse, 0xff000000, RZ, 0xc0, !PT ;  /* 0xff00000012077812 */ /* 0x040fe200078ec0ff */
[----:B------:R-:W-:Y:S01]  /*24610*/  IMAD.MOV.U32 R33, RZ, RZ, R24 ;  /* 0x000000ffff217224 */ /* 0x000fe200078e0018 */
[----:B------:R-:W-:Y:S02]  /*24620*/  ISETP.NE.U32.AND P0, PT, RZ, UR4, PT ;  /* 0x00000004ff007c0c */ /* 0x000fe4000bf05070 */
[----:B------:R-:W-:Y:S02]  /*24630*/  SHF.R.U32.HI R7, RZ, 0x8, R7 ;  /* 0x00000008ff077819 */ /* 0x000fe40000011607 */
[----:B------:R-:W-:Y:S02]  /*24640*/  ISETP.NE.AND.EX P0, PT, RZ, UR5, PT, P0 ;  /* 0x00000005ff007c0c */ /* 0x000fe4000bf05300 */
[C---:B0-----:R-:W-:Y:S02]  /*24650*/  LOP3.LUT R2, R18.reuse, 0xff0000, RZ, 0xc0, !PT ;  /* 0x00ff000012027812 */ /* 0x041fe400078ec0ff */
[----:B------:R-:W-:-:S02]  /*24660*/  LOP3.LUT R18, R18, 0xffff, RZ, 0xc0, !PT ;  /* 0x0000ffff12127812 */ /* 0x000fc400078ec0ff */
[----:B------:R-:W-:-:S07]  /*24670*/  LEA.HI R7, R2, R7, RZ, 0x10 ;  /* 0x0000000702077211 */ /* 0x000fce00078f80ff */
[----:B------:R-:W-:Y:S05]  /*24680*/  @!P0 BRA `(.L_x_644) ;  /* 0x0000000000108947 */ /* 0x000fea0003800000 */
[----:B------:R-:W-:-:S04]  /*24690*/  IADD3 R2, P0, R25, UR4, RZ ;  /* 0x0000000419027c10 */ /* 0x000fc8000ff1e0ff */
[----:B------:R-:W-:-:S05]  /*246a0*/  IADD3.X R3, R26, UR5, RZ, P0, !PT ;  /* 0x000000051a037c10 */ /* 0x000fca00087fe4ff */
[----:B------:R0:W5:Y:S01]  /*246b0*/  LDG.E R8, desc[UR50][R2.64] ;  /* 0x0000003202087981 */ /* 0x000162000c1e1900 */
[----:B------:R-:W-:Y:S05]  /*246c0*/  BRA `(.L_x_645) ;  /* 0x0000000000247947 */ /* 0x000fea0003800000 */
.L_x_644:
        /* <DEDUP_REMOVED lines=9> */
.L_x_645:
[----:B0-----:R-:W2:Y:S04]  /*24760*/  @P2 LDG.E R2, desc[UR50][R4.64] ;  /* 0x0000003204022981 */ /* 0x001ea8000c1e1900 */
[----:B------:R0:W2:Y:S01]  /*24770*/  @P2 LDG.E R4, desc[UR50][R4.64+0x4] ;  /* 0x0000043204042981 */ /* 0x0000a2000c1e1900 */
[----:B-----5:R-:W-:Y:S01]  /*24780*/  IMAD.IADD R8, R8, 0x1, -R9 ;  /* 0x0000000108087824 */ /* 0x020fe200078e0a09 */
[----:B------:R-:W-:Y:S01]  /*24790*/  BSSY B0, `(.L_x_646) ;  /* 0x000002a000007945 */ /* 0x000fe20003800000 */
[----:B------:R-:W-:Y:S01]  /*247a0*/  LOP3.LUT R20, R7, 0xff, RZ, 0xc0, !PT ;  /* 0x000000ff07147812 */ /* 0x000fe200078ec0ff */
[----:B------:R-:W-:Y:S01]  /*247b0*/  IMAD.MOV.U32 R3, RZ, RZ, RZ ;  /* 0x000000ffff037224 */ /* 0x000fe200078e00ff */
[----:B0-----:R-:W-:Y:S01]  /*247c0*/  SHF.R.U32.HI R5, RZ, 0x10, R7 ;  /* 0x00000010ff057819 */ /* 0x001fe20000011607 */
[----:B--2---:R-:W-:-:S05]  /*247d0*/  @P2 IMAD.IADD R6, R4, 0x1, -R2 ;  /* 0x0000000104062824 */ /* 0x004fca00078e0a02 */
[----:B------:R-:W-:-:S04]  /*247e0*/  IADD3 R27, R8, R6, RZ ;  /* 0x00000006081b7210 */ /* 0x000fc80007ffe0ff */
[C---:B------:R-:W-:Y:S01]  /*247f0*/  ISETP.GE.AND P1, PT, R27.reuse, 0x1, PT ;  /* 0x000000011b00780c */ /* 0x040fe20003f26270 */
[----:B------:R-:W-:-:S04]  /*24800*/  VIADD R4, R27, 0x9f ;  /* 0x0000009f1b047836 */ /* 0x000fc80000000000 */
[----:B------:R-:W-:-:S05]  /*24810*/  IMAD.HI R4, R4, 0x66666667, RZ ;  /* 0x6666666704047827 */ /* 0x000fca00078e02ff */
[----:B------:R-:W-:-:S04]  /*24820*/  SHF.R.U32.HI R2, RZ, 0x1f, R4 ;  /* 0x0000001fff027819 */ /* 0x000fc80000011604 */
[----:B------:R-:W-:Y:S01]  /*24830*/  LEA.HI.SX32 R4, R4, R2, 0x1a ;  /* 0x0000000204047211 */ /* 0x000fe200078fd2ff */
[----:B------:R-:W-:Y:S06]  /*24840*/  @!P1 BRA `(.L_x_647) ;  /* 0x0000000000789947 */ /* 0x000fec0003800000 */
[----:B------:R-:W-:Y:S01]  /*24850*/  ISETP.NE.AND P0, PT, R5, RZ, PT ;  /* 0x000000ff0500720c */ /* 0x000fe20003f05270 */
[----:B------:R-:W-:-:S03]  /*24860*/  ULDC UR4, c[0x0][0x9f0] ;  /* 0x00027c0000047ab9 */ /* 0x000fc60000000800 */
[----:B------:R-:W-:-:S04]  /*24870*/  SEL R7, R5, UR4, P0 ;  /* 0x0000000405077c07 */ /* 0x000fc80008000000 */
[----:B------:R-:W-:Y:S02]  /*24880*/  IABS R9, R7 ;  /* 0x0000000700097213 */ /* 0x000fe40000000000 */
[----:B------:R-:W-:Y:S02]  /*24890*/  IADD3 R10, R7, -0x1, R4 ;  /* 0xffffffff070a7810 */ /* 0x000fe40007ffe004 */
[----:B------:R-:W0:Y:S08]  /*248a0*/  I2F.RP R2, R9 ;  /* 0x0000000900027306 */ /* 0x000e300000209400 */
[----:B0-----:R-:W0:Y:S02]  /*248b0*/  MUFU.RCP R2, R2 ;  /* 0x0000000200027308 */ /* 0x001e240000001000 */
[----:B0-----:R-:W-:-:S06]  /*248c0*/  VIADD R2, R2, 0xffffffe ;  /* 0x0ffffffe02027836 */ /* 0x001fcc0000000000 */
[----:B------:R0:W1:Y:S02]  /*248d0*/  F2I.FTZ.U32.TRUNC.NTZ R3, R2 ;  /* 0x0000000200037305 */ /* 0x000064000021f000 */
[----:B0-----:R-:W-:-:S04]  /*248e0*/  LOP3.LUT R2, R10, R7, RZ, 0x3c, !PT ;  /* 0x000000070a027212 */ /* 0x001fc800078e3cff */
[----:B------:R-:W-:Y:S01]  /*248f0*/  ISETP.GE.AND P4, PT, R2, RZ, PT ;  /* 0x000000ff0200720c */ /* 0x000fe20003f86270 */
[----:B-1----:R-:W-:-:S04]  /*24900*/  IMAD.MOV R2, RZ, RZ, -R3 ;  /* 0x000000ffff027224 */ /* 0x002fc800078e0a03 */
[----:B------:R-:W-:Y:S01]  /*24910*/  IMAD R11, R2, R9, RZ ;  /* 0x00000009020b7224 */ /* 0x000fe200078e02ff */
[----:B------:R-:W-:-:S05]  /*24920*/  MOV R2, RZ ;  /* 0x000000ff00027202 */ /* 0x000fca0000000f00 */
[----:B------:R-:W-:Y:S01]  /*24930*/  IMAD.HI.U32 R11, R3, R11, R2 ;  /* 0x0000000b030b7227 */ /* 0x000fe200078e0002 */
[----:B------:R-:W-:Y:S02]  /*24940*/  IABS R2, R7 ;  /* 0x0000000700027213 */ /* 0x000fe40000000000 */
[----:B------:R-:W-:-:S03]  /*24950*/  IABS R3, R10 ;  /* 0x0000000a00037213 */ /* 0x000fc60000000000 */
[----:B------:R-:W-:-:S04]  /*24960*/  IMAD.MOV R2, RZ, RZ, -R2 ;  /* 0x000000ffff027224 */ /* 0x000fc800078e0a02 */
[----:B------:R-:W-:Y:S02]  /*24970*/  IMAD.MOV.U32 R10, RZ, RZ, R2 ;  /* 0x000000ffff0a7224 */ /* 0x000fe400078e0002 */
[----:B------:R-:W-:-:S04]  /*24980*/  IMAD.HI.U32 R2, R11, R3, RZ ;  /* 0x000000030b027227 */ /* 0x000fc800078e00ff */
[----:B------:R-:W-:-:S05]  /*24990*/  IMAD R3, R2, R10, R3 ;  /* 0x0000000a02037224 */ /* 0x000fca00078e0203 */
[----:B------:R-:W-:-:S13]  /*249a0*/  ISETP.GT.U32.AND P3, PT, R9, R3, PT ;  /* 0x000000030900720c */ /* 0x000fda0003f64070 */
[----:B------:R-:W-:Y:S02]  /*249b0*/  @!P3 IMAD.IADD R3, R3, 0x1, -R9 ;  /* 0x000000010303b824 */ /* 0x000fe400078e0a09 */
[----:B------:R-:W-:Y:S01]  /*249c0*/  @!P3 VIADD R2, R2, 0x1 ;  /* 0x000000010202b836 */ /* 0x000fe20000000000 */
[----:B------:R-:W-:Y:S02]  /*249d0*/  ISETP.NE.AND P3, PT, R7, RZ, PT ;  /* 0x000000ff0700720c */ /* 0x000fe40003f65270 */
[----:B------:R-:W-:-:S13]  /*249e0*/  ISETP.GE.U32.AND P0, PT, R3, R9, PT ;  /* 0x000000090300720c */ /* 0x000fda0003f06070 */
[----:B------:R-:W-:-:S05]  /*249f0*/  @P0 IADD3 R2, R2, 0x1, RZ ;  /* 0x0000000102020810 */ /* 0x000fca0007ffe0ff */
[----:B------:R-:W-:Y:S01]  /*24a00*/  @!P4 IMAD.MOV R2, RZ, RZ, -R2 ;  /* 0x000000ffff02c224 */ /* 0x000fe200078e0a02 */
[----:B------:R-:W-:-:S05]  /*24a10*/  @!P3 LOP3.LUT R2, RZ, R7, RZ, 0x33, !PT ;  /* 0x00000007ff02b212 */ /* 0x000fca00078e33ff */
[----:B------:R-:W-:-:S07]  /*24a20*/  IMAD.MOV.U32 R3, RZ, RZ, R2 ;  /* 0x000000ffff037224 */ /* 0x000fce00078e0002 */
.L_x_647:
[----:B------:R-:W-:Y:S05]  /*24a30*/  BSYNC B0 ;  /* 0x0000000000007941 */ /* 0x000fea0003800000 */
.L_x_646:
[-C--:B------:R-:W-:Y:S01]  /*24a40*/  IMAD R2, R20, R3.reuse, RZ ;  /* 0x0000000314027224 */ /* 0x080fe200078e02ff */
[----:B------:R-:W-:Y:S04]  /*24a50*/  BSSY B0, `(.L_x_648) ;  /* 0x0000113000007945 */ /* 0x000fe80003800000 */
[C---:B------:R-:W-:Y:S01]  /*24a60*/  VIADDMNMX R3, R2.reuse, R3, R4, PT ;  /* 0x0000000302037246 */ /* 0x040fe20003800104 */
[----:B------:R-:W-:-:S04]  /*24a70*/  IMAD R2, R2, 0xa0, -R8 ;  /* 0x000000a002027824 */ /* 0x000fc800078e0a08 */
[----:B------:R-:W-:Y:S01]  /*24a80*/  IMAD R3, R3, 0xa0, -R8 ;  /* 0x000000a003037824 */ /* 0x000fe200078e0a08 */
[----:B------:R-:W-:-:S04]  /*24a90*/  VIMNMX R2, RZ, R2, !PT ;  /* 0x00000002ff027248 */ /* 0x000fc80007fe0100 */
[----:B------:R-:W-:-:S04]  /*24aa0*/  VIMNMX R3, R3, R6, PT ;  /* 0x0000000603037248 */ /* 0x000fc80003fe0100 */
[----:B------:R-:W-:-:S13]  /*24ab0*/  ISETP.GT.AND P0, PT, R3, R2, PT ;  /* 0x000000020300720c */ /* 0x000fda0003f04270 */
[----:B------:R-:W-:Y:S02]  /*24ac0*/  @P0 VIADD R6, R3, 0x9f ;  /* 0x0000009f03060836 */ /* 0x000fe40000000000 */
[----:B------:R-:W-:-:S04]  /*24ad0*/  IMAD.WIDE.U32 R2, R2, -0x33333333, RZ ;  /* 0xcccccccd02027825 */ /* 0x000fc800078e00ff */
[----:B------:R-:W-:Y:S01]  /*24ae0*/  @P0 IMAD.HI R2, R6, 0x66666667, RZ ;  /* 0x6666666706020827 */ /* 0x000fe200078e02ff */
[----:B------:R-:W-:-:S04]  /*24af0*/  SHF.R.U32.HI R3, RZ, 0x7, R3 ;  /* 0x00000007ff037819 */ /* 0x000fc80000011603 */
[----:B------:R-:W-:Y:S01]  /*24b00*/  @P0 SHF.R.U32.HI R7, RZ, 0x1f, R2 ;  /* 0x0000001fff070819 */ /* 0x000fe20000011602 */
[----:B------:R-:W-:-:S03]  /*24b10*/  IMAD.MOV.U32 R6, RZ, RZ, R3 ;  /* 0x000000ffff067224 */ /* 0x000fc600078e0003 */
[----:B------:R-:W-:Y:S02]  /*24b20*/  @P0 LEA.HI.SX32 R6, R2, R7, 0x1a ;  /* 0x0000000702060211 */ /* 0x000fe400078fd2ff */
[----:B------:R-:W-:Y:S02]  /*24b30*/  PLOP3.LUT P0, PT, PT, PT, PT, 0x80, 0x0 ;  /* 0x000000000000781c */ /* 0x000fe40003f0f070 */
[----:B------:R-:W-:-:S13]  /*24b40*/  ISETP.GT.AND P3, PT, R6, R3, PT ;  /* 0x000000030600720c */ /* 0x000fda0003f64270 */
[----:B------:R-:W-:Y:S05]  /*24b50*/  @!P3 BRA `(.L_x_649) ;  /* 0x000000100008b947 */ /* 0x000fea0003800000 */
[----:B------:R-:W-:Y:S01]  /*24b60*/  UMOV UR4, 0xffffffff ;  /* 0xffffffff00047882 */ /* 0x000fe20000000000 */
[----:B------:R-:W-:Y:S02]  /*24b70*/  SEL R2, R33, RZ, !P2 ;  /* 0x000000ff21027207 */ /* 0x000fe40005000000 */
[----:B------:R-:W-:Y:S05]  /*24b80*/  BRA.DIV UR4, `(.L_x_650) ;  /* 0x000000a204587947 */ /* 0x000fea000b800000 */
[----:B------:R-:W0:Y:S02]  /*24b90*/  S2R R7, SR_TID.X ;  /* 0x0000000000077919 */ /* 0x000e240000002100 */
[----:B0-----:R-:W-:-:S04]  /*24ba0*/  SHF.R.U32.HI R7, RZ, 0x5, R7 ;  /* 0x00000005ff077819 */ /* 0x001fc80000011607 */
[----:B------:R-:W-:-:S05]  /*24bb0*/  LOP3.LUT R7, R7, 0x3, RZ, 0xc0, !PT ;  /* 0x0000000307077812 */ /* 0x000fca00078ec0ff */
[----:B------:R0:W1:Y:S02]  /*24bc0*/  SHFL.IDX PT, R14, R7, RZ, 0x1f ;  /* 0x00001fff070e7589 */ /* 0x00006400000e0000 */
.L_x_925:
[----:B-1----:R-:W-:Y:S02]  /*24bd0*/  ISETP.NE.AND P0, PT, R14, RZ, PT ;  /* 0x000000ff0e00720c */ /* 0x002fe40003f05270 */
[----:B------:R-:W-:-:S11]  /*24be0*/  PLOP3.LUT P6, PT, PT, PT, PT, 0x8, 0x0 ;  /* 0x000000000000781c */ /* 0x000fd60003fce170 */
[----:B------:R-:W-:Y:S05]  /*24bf0*/  @P0 BRA `(.L_x_651) ;  /* 0x00000000000c0947 */ /* 0x000fea0003800000 */
[----:B------:R-:W-:-:S03]  /*24c00*/  UMOV UR4, 0xffffffff ;  /* 0xffffffff00047882 */ /* 0x000fc60000000000 */
[----:B------:R-:W-:Y:S05]  /*24c10*/  BRA.DIV UR4, `(.L_x_652) ;  /* 0x000000a204687947 */ /* 0x000fea000b800000 */
[----:B------:R-:W-:-:S13]  /*24c20*/  ELECT P6, URZ, PT ;  /* 0x00000000003f782f */ /* 0x000fda00038c0000 */
.L_x_651:
[----:B0-----:R-:W2:Y:S01]  /*24c30*/  LDL R7, [R1+0x38] ;  /* 0x0000380001077983 */ /* 0x001ea20000100800 */
[----:B------:R-:W-:Y:S01]  /*24c40*/  BSSY B1, `(.L_x_653) ;  /* 0x0000008000017945 */ /* 0x000fe20003800000 */
[----:B--2---:R-:W-:-:S04]  /*24c50*/  IADD3 R7, R7, 0x1, RZ ;  /* 0x0000000107077810 */ /* 0x004fc80007ffe0ff */
[----:B------:R-:W-:-:S04]  /*24c60*/  LEA.HI R8, R7, R7, RZ, 0x1 ;  /* 0x0000000707087211 */ /* 0x000fc800078f08ff */
[----:B------:R-:W-:-:S05]  /*24c70*/  LOP3.LUT R8, R8, 0xfffffffe, RZ, 0xc0, !PT ;  /* 0xfffffffe08087812 */ /* 0x000fca00078ec0ff */
[----:B------:R-:W-:-:S05]  /*24c80*/  IMAD.IADD R7, R7, 0x1, -R8 ;  /* 0x0000000107077824 */ /* 0x000fca00078e0a08 */
[----:B------:R-:W-:-:S04]  /*24c90*/  SHF.L.U32 R7, R7, 0x1f, RZ ;  /* 0x0000001f07077819 */ /* 0x000fc800000006ff */
[----:B------:R-:W0:Y:S02]  /*24ca0*/  SYNCS.PHASECHK.TRANS64.TRYWAIT P0, [R22+URZ+0x29820], R7 ;  /* 0x02982007160075a7 */ /* 0x000e24000800017f */
[----:B0-----:R-:W-:Y:S05]  /*24cb0*/  @!P0 BRA `(.L_x_654) ;  /* 0x000000a000608947 */ /* 0x001fea0003800000 */
.L_x_928:
[----:B------:R-:W-:Y:S05]  /*24cc0*/  BSYNC B1 ;  /* 0x0000000000017941 */ /* 0x000fea0003800000 */
.L_x_653:
[----:B------:R-:W-:Y:S04]  /*24cd0*/  BSSY B1, `(.L_x_655) ;  /* 0x000006c000017945 */ /* 0x000fe80003800000 */
[----:B------:R-:W-:Y:S05]  /*24ce0*/  @!P6 BRA `(.L_x_656) ;  /* 0x0000000400a8e947 */ /* 0x000fea0003800000 */
[----:B------:R-:W-:Y:S01]  /*24cf0*/  IMAD R10, R28, 0x8, R22 ;  /* 0x000000081c0a7824 */ /* 0x000fe200078e0216 */
[----:B------:R-:W-:Y:S01]  /*24d00*/  SHF.L.U32 R12, R35, 0x1f, RZ ;  /* 0x0000001f230c7819 */ /* 0x000fe200000006ff */
[----:B------:R-:W1:Y:S01]  /*24d10*/  S2R R8, SR_TID.X ;  /* 0x0000000000087919 */ /* 0x000e620000002100 */
[----:B------:R-:W-:Y:S02]  /*24d20*/  BSSY B2, `(.L_x_657) ;  /* 0x0000005000027945 */ /* 0x000fe40003800000 */
[----:B------:R-:W2:Y:S01]  /*24d30*/  SYNCS.PHASECHK.TRANS64.TRYWAIT P0, [R10+URZ+0x298a0], R12 ;  /* 0x0298a00c0a0075a7 */ /* 0x000ea2000800017f */
[----:B-1----:R-:W-:-:S04]  /*24d40*/  LOP3.LUT R8, R8, 0x7f, RZ, 0xc0, !PT ;  /* 0x0000007f08087812 */ /* 0x002fc800078ec0ff */
[----:B------:R-:W-:Y:S01]  /*24d50*/  ISETP.NE.AND P2, PT, R8, RZ, PT ;  /* 0x000000ff0800720c */ /* 0x000fe20003f45270 */
[----:B--2---:R-:W-:-:S12]  /*24d60*/  @!P0 BRA `(.L_x_658) ;  /* 0x000000a000488947 */ /* 0x004fd80003800000 */
.L_x_929:
[----:B------:R-:W-:Y:S05]  /*24d70*/  BSYNC B2 ;  /* 0x0000000000027941 */ /* 0x000fea0003800000 */
.L_x_657:
[----:B------:R-:W-:Y:S04]  /*24d80*/  BSSY B2, `(.L_x_659) ;  /* 0x0000009000027945 */ /* 0x000fe80003800000 */
[----:B------:R-:W-:Y:S05]  /*24d90*/  @P2 BRA `(.L_x_660) ;  /* 0x00000000001c2947 */ /* 0x000fea0003800000 */
[----:B0-----:R-:W0:Y:S02]  /*24da0*/  S2R R7, SR_TID.X ;  /* 0x0000000000077919 */ /* 0x001e240000002100 */
[----:B0-----:R-:W-:Y:S01]  /*24db0*/  LOP3.LUT R8, R7, 0x1f, RZ, 0xc0, !PT ;  /* 0x0000001f07087812 */ /* 0x001fe200078ec0ff */
[----:B------:R-:W-:-:S03]  /*24dc0*/  IMAD.MOV.U32 R7, RZ, RZ, 0x7800 ;  /* 0x00007800ff077424 */ /* 0x000fc600078e00ff */
[----:B------:R-:W-:Y:S01]  /*24dd0*/  ISETP.NE.AND P0, PT, R8, RZ, PT ;  /* 0x000000ff0800720c */ /* 0x000fe20003f05270 */
[----:B------:R2:W-:-:S12]  /*24de0*/  SYNCS.ARRIVE.TRANS64 RZ, [R10+URZ+0x29890], R7 ;  /* 0x029890070aff79a7 */ /* 0x0005d8000800003f */
[----:B--2---:R-:W-:Y:S05]  /*24df0*/  @!P0 BRA `(.L_x_660) ;  /* 0x0000000000048947 */ /* 0x004fea0003800000 */
[----:B------:R-:W-:Y:S01]  /*24e00*/  BPT.TRAP 0x1 ;  /* 0x000000040000795c */ /* 0x000fe20000300000 */
.L_x_660:
[----:B------:R-:W-:Y:S05]  /*24e10*/  BSYNC B2 ;  /* 0x0000000000027941 */ /* 0x000fea0003800000 */
.L_x_659:
[----:B------:R-:W-:Y:S01]  /*24e20*/  IMAD.MOV.U32 R13, RZ, RZ, RZ ;  /* 0x000000ffff0d7224 */ /* 0x000fe200078e00ff */
[----:B------:R-:W-:Y:S01]  /*24e30*/  UIADD3 UR4, UP0, UR40, 0x570, URZ ;  /* 0x0000057028047890 */ /* 0x000fe2000ff1e03f */
[----:B------:R-:W-:Y:S01]  /*24e40*/  IMAD R8, R6, 0xa0, R0 ;  /* 0x000000a006087824 */ /* 0x000fe200078e0200 */
[----:B------:R-:W-:Y:S01]  /*24e50*/  PLOP3.LUT P0, PT, PT, PT, PT, 0x80, 0x0 ;  /* 0x000000000000781c */ /* 0x000fe20003f0f070 */
[----:B------:R-:W-:Y:S01]  /*24e60*/  IMAD R9, R28, 0x7800, R22 ;  /* 0x000078001c097824 */ /* 0x000fe200078e0216 */
[----:B------:R-:W-:Y:S01]  /*24e70*/  R2UR UR10, R13 ;  /* 0x000000000d0a72ca */ /* 0x000fe200000e0000 */
[----:B0-----:R-:W-:Y:S01]  /*24e80*/  VIADD R7, R10, 0x29890 ;  /* 0x000298900a077836 */ /* 0x001fe20000000000 */
[----:B------:R-:W-:Y:S01]  /*24e90*/  IADD3 R8, R8, -0xa0, RZ ;  /* 0xffffff6008087810 */ /* 0x000fe20007ffe0ff */
[----:B------:R-:W-:Y:S01]  /*24ea0*/  VIADD R11, R9, 0x1a400 ;  /* 0x0001a400090b7836 */ /* 0x000fe20000000000 */
[----:B------:R-:W-:Y:S01]  /*24eb0*/  UIADD3.X UR5, URZ, UR41, URZ, UP0, !UPT ;  /* 0x000000293f057290 */ /* 0x000fe200087fe43f */
[----:B------:R-:W-:Y:S01]  /*24ec0*/  UMOV UR6, 0x0 ;  /* 0x0000000000067882 */ /* 0x000fe20000000000 */
[----:B------:R-:W-:-:S10]  /*24ed0*/  UMOV UR7, 0x12f00000 ;  /* 0x12f0000000077882 */ /* 0x000fd40000000000 */
.L_x_661:
[----:B------:R-:W-:-:S13]  /*24ee0*/  @P0 ELECT P3, URZ, PT ;  /* 0x00000000003f082f */ /* 0x000fda0003860000 */
[----:B------:R-:W-:Y:S02]  /*24ef0*/  @P3 R2UR UR13, R2 ;  /* 0x00000000020d32ca */ /* 0x000fe400000e0000 */
[----:B------:R-:W-:Y:S02]  /*24f00*/  @P3 R2UR UR12, R18 ;  /* 0x00000000120c32ca */ /* 0x000fe400000e0000 */
[----:B------:R-:W-:Y:S02]  /*24f10*/  @P3 R2UR UR11, R8 ;  /* 0x00000000080b32ca */ /* 0x000fe400000e0000 */
[----:B------:R-:W-:Y:S02]  /*24f20*/  @P3 R2UR UR9, R7 ;  /* 0x00000000070932ca */ /* 0x000fe400000e0000 */
[----:B------:R-:W-:Y:S02]  /*24f30*/  @P3 R2UR UR8, R11 ;  /* 0x000000000b0832ca */ /* 0x000fe400000e0000 */
[----:B------:R-:W-:-:S02]  /*24f40*/  @P3 PLOP3.LUT P0, PT, P3, PT, PT, 0x8, 0x0 ;  /* 0x000000000000381c */ /* 0x000fc40001f0e170 */
[----:B------:R-:W-:-:S09]  /*24f50*/  PLOP3.LUT P3, PT, PT, PT, PT, 0x8, 0x0 ;  /* 0x000000000000781c */ /* 0x000fd20003f6e170 */
[----:B------:R0:W-:Y:S02]  /*24f60*/  UTMALDG.4D [UR8], [UR4], desc[UR6] ;  /* 0x00000608040075b4 */ /* 0x0001e40008019000 */
[----:B0-----:R-:W-:Y:S05]  /*24f70*/  @P0 BRA.U.ANY `(.L_x_661) ;  /* 0xfffffffd00d80947 */ /* 0x001fea000393ffff */
[----:B------:R-:W-:Y:S01]  /*24f80*/  PLOP3.LUT P0, PT, PT, PT, PT, 0x80, 0x0 ;  /* 0x000000000000781c */ /* 0x000fe20003f0f070 */
[----:B------:R-:W-:Y:S01]  /*24f90*/  VIADD R11, R9, 0x1cc00 ;  /* 0x0001cc00090b7836 */ /* 0x000fe20000000000 */
[----:B------:R-:W-:Y:S01]  /*24fa0*/  UMOV UR6, 0x0 ;  /* 0x0000000000067882 */ /* 0x000fe20000000000 */
[----:B------:R-:W-:Y:S01]  /*24fb0*/  UMOV UR7, 0x12f00000 ;  /* 0x12f0000000077882 */ /* 0x000fe20000000000 */
[----:B------:R-:W-:-:S09]  /*24fc0*/  UMOV UR10, 0x40 ;  /* 0x00000040000a7882 */ /* 0x000fd20000000000 */
.L_x_662:
        /* <DEDUP_REMOVED lines=15> */
.L_x_663:
        /* <DEDUP_REMOVED lines=10> */
[----:B------:R-:W0:Y:S01]  /*25160*/  SYNCS.PHASECHK.TRANS64.TRYWAIT P0, [R10+URZ+0x298c0], R12 ;  /* 0x0298c00c0a0075a7 */ /* 0x000e22000800017f */
[----:B------:R-:W-:Y:S04]  /*25170*/  BSSY B2, `(.L_x_664) ;  /* 0x0000002000027945 */ /* 0x000fe80003800000 */
[----:B0-----:R-:W-:Y:S05]  /*25180*/  @!P0 BRA `(.L_x_665) ;  /* 0x0000009c00548947 */ /* 0x001fea0003800000 */
.L_x_930:
[----:B------:R-:W-:Y:S05]  /*25190*/  BSYNC B2 ;  /* 0x0000000000027941 */ /* 0x000fea0003800000 */
.L_x_664:
[----:B------:R-:W-:Y:S01]  /*251a0*/  BSSY B2, `(.L_x_666) ;  /* 0x000000b000027945 */ /* 0x000fe20003800000 */
[----:B------:R-:W-:Y:S01]  /*251b0*/  MOV R14, 0x0 ;  /* 0x00000000000e7802 */ /* 0x000fe20000000f00 */
[----:B------:R-:W-:Y:S02]  /*251c0*/  IMAD.MOV.U32 R15, RZ, RZ, 0x12f00000 ;  /* 0x12f00000ff0f7424 */ /* 0x000fe400078e00ff */
[----:B------:R-:W-:Y:S05]  /*251d0*/  @P2 BRA `(.L_x_667) ;  /* 0x00000000001c2947 */ /* 0x000fea0003800000 */
[----:B------:R-:W2:Y:S02]  /*251e0*/  S2R R7, SR_TID.X ;  /* 0x0000000000077919 */ /* 0x000ea40000002100 */
[----:B--2---:R-:W-:Y:S01]  /*251f0*/  LOP3.LUT R9, R7, 0x1f, RZ, 0xc0, !PT ;  /* 0x0000001f07097812 */ /* 0x004fe200078ec0ff */
[----:B------:R-:W-:-:S03]  /*25200*/  IMAD.MOV.U32 R7, RZ, RZ, 0x5000 ;  /* 0x00005000ff077424 */ /* 0x000fc600078e00ff */
[----:B------:R-:W-:Y:S01]  /*25210*/  ISETP.NE.AND P0, PT, R9, RZ, PT ;  /* 0x000000ff0900720c */ /* 0x000fe20003f05270 */
[----:B------:R2:W-:-:S12]  /*25220*/  SYNCS.ARRIVE.TRANS64 RZ, [R10+URZ+0x298b0], R7 ;  /* 0x0298b0070aff79a7 */ /* 0x0005d8000800003f */
[----:B--2---:R-:W-:Y:S05]  /*25230*/  @!P0 BRA `(.L_x_667) ;  /* 0x0000000000048947 */ /* 0x004fea0003800000 */
[----:B------:R-:W-:Y:S01]  /*25240*/  BPT.TRAP 0x1 ;  /* 0x000000040000795c */ /* 0x000fe20000300000 */
.L_x_667:
[----:B------:R-:W-:Y:S05]  /*25250*/  BSYNC B2 ;  /* 0x0000000000027941 */ /* 0x000fea0003800000 */
.L_x_666:
[----:B------:R-:W-:Y:S01]  /*25260*/  R2UR UR10, R13 ;  /* 0x000000000d0a72ca */ /* 0x000fe200000e0000 */
[----:B------:R-:W-:Y:S01]  /*25270*/  IMAD R7, R28, 0x5000, R22 ;  /* 0x000050001c077824 */ /* 0x000fe200078e0216 */
[----:B------:R-:W-:Y:S01]  /*25280*/  R2UR UR6, R14 ;  /* 0x000000000e0672ca */ /* 0x000fe200000e0000 */
[----:B------:R-:W-:Y:S01]  /*25290*/  UIADD3 UR4, UP0, UR40, 0x670, URZ ;  /* 0x0000067028047890 */ /* 0x000fe2000ff1e03f */
[----:B------:R-:W-:Y:S01]  /*252a0*/  R2UR UR7, R15 ;  /* 0x000000000f0772ca */ /* 0x000fe200000e0000 */
[----:B01----:R-:W-:Y:S01]  /*252b0*/  VIADD R10, R10, 0x298b0 ;  /* 0x000298b00a0a7836 */ /* 0x003fe20000000000 */
[----:B------:R-:W-:Y:S01]  /*252c0*/  PLOP3.LUT P0, PT, PT, PT, PT, 0x80, 0x0 ;  /* 0x000000000000781c */ /* 0x000fe20003f0f070 */
[----:B------:R-:W-:Y:S01]  /*252d0*/  VIADD R7, R7, 0xa400 ;  /* 0x0000a40007077836 */ /* 0x000fe20000000000 */
[----:B------:R-:W-:-:S12]  /*252e0*/  UIADD3.X UR5, URZ, UR41, URZ, UP0, !UPT ;  /* 0x000000293f057290 */ /* 0x000fd800087fe43f */
.L_x_668:
        /* <DEDUP_REMOVED lines=9> */
[----:B-1----:R-:W-:Y:S05]  /*25380*/  @P0 BRA.U.ANY `(.L_x_668) ;  /* 0xfffffffd00d80947 */ /* 0x002fea000393ffff */
.L_x_656:
[----:B------:R-:W-:Y:S05]  /*25390*/  BSYNC B1 ;  /* 0x0000000000017941 */ /* 0x000fea0003800000 */
.L_x_655:
[----:B------:R-:W-:Y:S01]  /*253a0*/  VIADD R11, R6, 0xfffffffe ;  /* 0xfffffffe060b7836 */ /* 0x000fe20000000000 */
[----:B------:R-:W-:Y:S02]  /*253b0*/  IADD3 R28, R28, 0x1, RZ ;  /* 0x000000011c1c7810 */ /* 0x000fe40007ffe0ff */
[----:B------:R-:W-:Y:S02]  /*253c0*/  PLOP3.LUT P0, PT, PT, PT, PT, 0x8, 0x0 ;  /* 0x000000000000781c */ /* 0x000fe40003f0e170 */
[----:B------:R-:W-:Y:S02]  /*253d0*/  ISETP.GE.AND P3, PT, R11, R3, PT ;  /* 0x000000030b00720c */ /* 0x000fe40003f66270 */
[----:B------:R-:W-:-:S04]  /*253e0*/  ISETP.NE.AND P2, PT, R28, 0x2, PT ;  /* 0x000000021c00780c */ /* 0x000fc80003f45270 */
[----:B------:R-:W-:Y:S02]  /*253f0*/  SEL R6, RZ, 0x1, P2 ;  /* 0x00000001ff067807 */ /* 0x000fe40001000000 */
[----:B------:R-:W-:Y:S02]  /*25400*/  SEL R28, R28, RZ, P2 ;  /* 0x000000ff1c1c7207 */ /* 0x000fe40001000000 */
[----:B------:R-:W-:-:S03]  /*25410*/  LOP3.LUT R35, R35, R6, RZ, 0x3c, !PT ;  /* 0x0000000623237212 */ /* 0x000fc600078e3cff */
[----:B------:R-:W-:Y:S05]  /*25420*/  @!P3 BRA `(.L_x_649) ;  /* 0x0000000400d4b947 */ /* 0x000fea0003800000 */
.L_x_683:
[----:B------:R-:W-:Y:S05]  /*25430*/  YIELD ;  /* 0x0000000000007946 */ /* 0x000fea0003800000 */
        /* <DEDUP_REMOVED lines=10> */
.L_x_931:
[----:B------:R-:W-:Y:S05]  /*254e0*/  BSYNC B2 ;  /* 0x0000000000027941 */ /* 0x000fea0003800000 */
.L_x_671:
[----:B------:R-:W-:Y:S04]  /*254f0*/  BSSY B2, `(.L_x_673) ;  /* 0x0000009000027945 */ /* 0x000fe80003800000 */
[----:B------:R-:W-:Y:S05]  /*25500*/  @P3 BRA `(.L_x_674) ;  /* 0x00000000001c3947 */ /* 0x000fea0003800000 */
[----:B------:R-:W0:Y:S02]  /*25510*/  S2R R6, SR_TID.X ;  /* 0x0000000000067919 */ /* 0x000e240000002100 */
[----:B0-----:R-:W-:Y:S01]  /*25520*/  LOP3.LUT R7, R6, 0x1f, RZ, 0xc0, !PT ;  /* 0x0000001f06077812 */ /* 0x001fe200078ec0ff */
[----:B------:R-:W-:-:S03]  /*25530*/  IMAD.MOV.U32 R6, RZ, RZ, 0x7800 ;  /* 0x00007800ff067424 */ /* 0x000fc600078e00ff */
[----:B------:R-:W-:Y:S01]  /*25540*/  ISETP.NE.AND P2, PT, R7, RZ, PT ;  /* 0x000000ff0700720c */ /* 0x000fe20003f45270 */
[----:B------:R2:W-:-:S12]  /*25550*/  SYNCS.ARRIVE.TRANS64 RZ, [R10+URZ+0x29890], R6 ;  /* 0x029890060aff79a7 */ /* 0x0005d8000800003f */
[----:B--2---:R-:W-:Y:S05]  /*25560*/  @!P2 BRA `(.L_x_674) ;  /* 0x000000000004a947 */ /* 0x004fea0003800000 */
[----:B------:R-:W-:Y:S01]  /*25570*/  BPT.TRAP 0x1 ;  /* 0x000000040000795c */ /* 0x000fe20000300000 */
.L_x_674:
[----:B------:R-:W-:Y:S05]  /*25580*/  BSYNC B2 ;  /* 0x0000000000027941 */ /* 0x000fea0003800000 */
.L_x_673:
[----:B------:R-:W-:Y:S01]  /*25590*/  IMAD.MOV.U32 R13, RZ, RZ, RZ ;  /* 0x000000ffff0d7224 */ /* 0x000fe200078e00ff */
[----:B------:R-:W-:Y:S01]  /*255a0*/  UIADD3 UR4, UP0, UR40, 0x570, URZ ;  /* 0x0000057028047890 */ /* 0x000fe2000ff1e03f */
[----:B------:R-:W-:Y:S01]  /*255b0*/  IMAD R8, R28, 0x7800, R22 ;  /* 0x000078001c087824 */ /* 0x000fe200078e0216 */
[----:B------:R-:W-:Y:S01]  /*255c0*/  PLOP3.LUT P2, PT, PT, PT, PT, 0x80, 0x0 ;  /* 0x000000000000781c */ /* 0x000fe20003f4f070 */
[----:B0-----:R-:W-:Y:S01]  /*255d0*/  IMAD R7, R11, 0xa0, R0 ;  /* 0x000000a00b077824 */ /* 0x001fe200078e0200 */
[----:B------:R-:W-:Y:S01]  /*255e0*/  R2UR UR10, R13 ;  /* 0x000000000d0a72ca */ /* 0x000fe200000e0000 */
[----:B------:R-:W-:Y:S01]  /*255f0*/  VIADD R12, R8, 0x1a400 ;  /* 0x0001a400080c7836 */ /* 0x000fe20000000000 */
[----:B------:R-:W-:Y:S01]  /*25600*/  IADD3 R6, R10, 0x29890, RZ ;  /* 0x000298900a067810 */ /* 0x000fe20007ffe0ff */
[----:B------:R-:W-:Y:S01]  /*25610*/  UIADD3.X UR5, URZ, UR41, URZ, UP0, !UPT ;  /* 0x000000293f057290 */ /* 0x000fe200087fe43f */
[----:B------:R-:W-:Y:S01]  /*25620*/  UMOV UR6, 0x0 ;  /* 0x0000000000067882 */ /* 0x000fe20000000000 */
[----:B------:R-:W-:-:S10]  /*25630*/  UMOV UR7, 0x12f00000 ;  /* 0x12f0000000077882 */ /* 0x000fd40000000000 */
.L_x_675:
        /* <DEDUP_REMOVED lines=15> */
.L_x_676:
        /* <DEDUP_REMOVED lines=15> */
.L_x_677:
        /* <DEDUP_REMOVED lines=13> */
.L_x_932:
[----:B------:R-:W-:Y:S05]  /*258f0*/  BSYNC B2 ;  /* 0x0000000000027941 */ /* 0x000fea0003800000 */
.L_x_678:
[----:B------:R-:W-:Y:S01]  /*25900*/  BSSY B2, `(.L_x_680) ;  /* 0x000000b000027945 */ /* 0x000fe20003800000 */
[----:B------:R-:W-:Y:S01]  /*25910*/  IMAD.MOV.U32 R8, RZ, RZ, 0x0 ;  /* 0x00000000ff087424 */ /* 0x000fe200078e00ff */
[----:B01----:R-:W-:Y:S02]  /*25920*/  MOV R9, 0x12f00000 ;  /* 0x12f0000000097802 */ /* 0x003fe40000000f00 */
[----:B------:R-:W-:Y:S05]  /*25930*/  @P3 BRA `(.L_x_681) ;  /* 0x00000000001c3947 */ /* 0x000fea0003800000 */
[----:B------:R-:W0:Y:S02]  /*25940*/  S2R R6, SR_TID.X ;  /* 0x0000000000067919 */ /* 0x000e240000002100 */
[----:B0-----:R-:W-:Y:S01]  /*25950*/  LOP3.LUT R12, R6, 0x1f, RZ, 0xc0, !PT ;  /* 0x0000001f060c7812 */ /* 0x001fe200078ec0ff */
[----:B------:R-:W-:-:S03]  /*25960*/  IMAD.MOV.U32 R6, RZ, RZ, 0x5000 ;  /* 0x00005000ff067424 */ /* 0x000fc600078e00ff */
[----:B------:R-:W-:Y:S01]  /*25970*/  ISETP.NE.AND P2, PT, R12, RZ, PT ;  /* 0x000000ff0c00720c */ /* 0x000fe20003f45270 */
[----:B------:R0:W-:-:S12]  /*25980*/  SYNCS.ARRIVE.TRANS64 RZ, [R10+URZ+0x298b0], R6 ;  /* 0x0298b0060aff79a7 */ /* 0x0001d8000800003f */
[----:B0-----:R-:W-:Y:S05]  /*25990*/  @!P2 BRA `(.L_x_681) ;  /* 0x000000000004a947 */ /* 0x001fea0003800000 */
[----:B------:R-:W-:Y:S01]  /*259a0*/  BPT.TRAP 0x1 ;  /* 0x000000040000795c */ /* 0x000fe20000300000 */
.L_x_681:
[----:B------:R-:W-:Y:S05]  /*259b0*/  BSYNC B2 ;  /* 0x0000000000027941 */ /* 0x000fea0003800000 */
.L_x_680:
[----:B------:R-:W-:Y:S01]  /*259c0*/  R2UR UR10, R13 ;  /* 0x000000000d0a72ca */ /* 0x000fe200000e0000 */
[----:B------:R-:W-:Y:S01]  /*259d0*/  IMAD R6, R28, 0x5000, R22 ;  /* 0x000050001c067824 */ /* 0x000fe200078e0216 */
[----:B------:R-:W-:Y:S01]  /*259e0*/  R2UR UR6, R8 ;  /* 0x00000000080672ca */ /* 0x000fe200000e0000 */
[----:B------:R-:W-:Y:S01]  /*259f0*/  UIADD3 UR4, UP0, UR40, 0x670, URZ ;  /* 0x0000067028047890 */ /* 0x000fe2000ff1e03f */
[----:B------:R-:W-:Y:S01]  /*25a00*/  R2UR UR7, R9 ;  /* 0x00000000090772ca */ /* 0x000fe200000e0000 */
[----:B------:R-:W-:Y:S01]  /*25a10*/  VIADD R10, R10, 0x298b0 ;  /* 0x000298b00a0a7836 */ /* 0x000fe20000000000 */
[----:B------:R-:W-:Y:S01]  /*25a20*/  PLOP3.LUT P2, PT, PT, PT, PT, 0x80, 0x0 ;  /* 0x000000000000781c */ /* 0x000fe20003f4f070 */
[----:B------:R-:W-:Y:S01]  /*25a30*/  VIADD R6, R6, 0xa400 ;  /* 0x0000a40006067836 */ /* 0x000fe20000000000 */
[----:B------:R-:W-:-:S12]  /*25a40*/  UIADD3.X UR5, URZ, UR41, URZ, UP0, !UPT ;  /* 0x000000293f057290 */ /* 0x000fd800087fe43f */
.L_x_682:
        /* <DEDUP_REMOVED lines=10> */
.L_x_670:
[----:B------:R-:W-:Y:S05]  /*25af0*/  BSYNC B1 ;  /* 0x0000000000017941 */ /* 0x000fea0003800000 */
.L_x_669:
[C---:B------:R-:W-:Y:S01]  /*25b00*/  ISETP.GT.AND P3, PT, R11.reuse, R3, PT ;  /* 0x000000030b00720c */ /* 0x040fe20003f64270 */
[----:B------:R-:W-:Y:S01]  /*25b10*/  VIADD R28, R28, 0x1 ;  /* 0x000000011c1c7836 */ /* 0x000fe20000000000 */
[----:B------:R-:W-:-:S04]  /*25b20*/  IADD3 R11, R11, -0x1, RZ ;  /* 0xffffffff0b0b7810 */ /* 0x000fc80007ffe0ff */
[----:B------:R-:W-:-:S04]  /*25b30*/  ISETP.NE.AND P2, PT, R28, 0x2, PT ;  /* 0x000000021c00780c */ /* 0x000fc80003f45270 */
[----:B------:R-:W-:Y:S02]  /*25b40*/  SEL R6, RZ, 0x1, P2 ;  /* 0x00000001ff067807 */ /* 0x000fe40001000000 */
[----:B------:R-:W-:Y:S02]  /*25b50*/  SEL R28, R28, RZ, P2 ;  /* 0x000000ff1c1c7207 */ /* 0x000fe40001000000 */
[----:B------:R-:W-:Y:S01]  /*25b60*/  LOP3.LUT R35, R35, R6, RZ, 0x3c, !PT ;  /* 0x0000000623237212 */ /* 0x000fe200078e3cff */
[----:B------:R-:W-:Y:S06]  /*25b70*/  @P3 BRA `(.L_x_683) ;  /* 0xfffffff8002c3947 */ /* 0x000fec000383ffff */
.L_x_649:
[----:B------:R-:W-:Y:S05]  /*25b80*/  BSYNC B0 ;  /* 0x0000000000007941 */ /* 0x000fea0003800000 */
.L_x_648:
[----:B------:R-:W-:Y:S05]  /*25b90*/  @!P0 WARPSYNC.ALL ;  /* 0x0000000000008948 */ /* 0x000fea0003800000 */
[----:B------:R-:W-:Y:S01]  /*25ba0*/  @!P0 BAR.SYNC.DEFER_BLOCKING 0xc, 0x180 ;  /* 0x0306000000008b1d */ /* 0x000fe20000010000 */
[----:B------:R-:W-:-:S05]  /*25bb0*/  IMAD.MOV.U32 R29, RZ, RZ, RZ ;  /* 0x000000ffff1d7224 */ /* 0x000fca00078e00ff */
[----:B------:R-:W-:Y:S04]  /*25bc0*/  BSSY B0, `(.L_x_684) ;  /* 0x000001e000007945 */ /* 0x000fe80003800000 */
[----:B------:R-:W-:Y:S05]  /*25bd0*/  @!P1 BRA `(.L_x_685) ;  /* 0x0000000000709947 */ /* 0x000fea0003800000 */
[----:B------:R-:W-:-:S13]  /*25be0*/  ISETP.NE.AND P0, PT, R5, RZ, PT ;  /* 0x000000ff0500720c */ /* 0x000fda0003f05270 */
[----:B------:R-:W1:Y:S02]  /*25bf0*/  @!P0 LDC R5, c[0x0][0x9f0] ;  /* 0x00027c00ff058b82 */ /* 0x000e640000000800 */
[-C--:B-1----:R-:W-:Y:S02]  /*25c00*/  IABS R0, R5.reuse ;  /* 0x0000000500007213 */ /* 0x082fe40000000000 */
[----:B0-----:R-:W-:Y:S02]  /*25c10*/  IABS R7, R5 ;  /* 0x0000000500077213 */ /* 0x001fe40000000000 */
[----:B------:R-:W0:Y:S02]  /*25c20*/  I2F.RP R2, R0 ;  /* 0x0000000000027306 */ /* 0x000e240000209400 */
[----:B------:R-:W-:-:S06]  /*25c30*/  IADD3 R7, RZ, -R7, RZ ;  /* 0x80000007ff077210 */ /* 0x000fcc0007ffe0ff */
[----:B0-----:R-:W0:Y:S02]  /*25c40*/  MUFU.RCP R2, R2 ;  /* 0x0000000200027308 */ /* 0x001e240000001000 */
[----:B0-----:R-:W-:-:S06]  /*25c50*/  VIADD R2, R2, 0xffffffe ;  /* 0x0ffffffe02027836 */ /* 0x001fcc0000000000 */
[----:B------:R-:W0:Y:S02]  /*25c60*/  F2I.FTZ.U32.TRUNC.NTZ R3, R2 ;  /* 0x0000000200037305 */ /* 0x000e24000021f000 */
[----:B0-----:R-:W-:-:S04]  /*25c70*/  IMAD.MOV R2, RZ, RZ, -R3 ;  /* 0x000000ffff027224 */ /* 0x001fc800078e0a03 */
[----:B------:R-:W-:Y:S02]  /*25c80*/  IMAD R6, R2, R0, RZ ;  /* 0x0000000002067224 */ /* 0x000fe400078e02ff */
[----:B------:R-:W-:-:S04]  /*25c90*/  IMAD.MOV.U32 R2, RZ, RZ, RZ ;  /* 0x000000ffff027224 */ /* 0x000fc800078e00ff */
[----:B------:R-:W-:Y:S01]  /*25ca0*/  IMAD.HI.U32 R6, R3, R6, R2 ;  /* 0x0000000603067227 */ /* 0x000fe200078e0002 */
[----:B------:R-:W-:-:S04]  /*25cb0*/  IADD3 R3, R4, -0x1, R5 ;  /* 0xffffffff04037810 */ /* 0x000fc80007ffe005 */
[----:B------:R-:W-:Y:S02]  /*25cc0*/  IABS R2, R3 ;  /* 0x0000000300027213 */ /* 0x000fe40000000000 */
[----:B------:R-:W-:-:S03]  /*25cd0*/  LOP3.LUT R3, R3, R5, RZ, 0x3c, !PT ;  /* 0x0000000503037212 */ /* 0x000fc600078e3cff */
[----:B------:R-:W-:Y:S01]  /*25ce0*/  IMAD.HI.U32 R6, R6, R2, RZ ;  /* 0x0000000206067227 */ /* 0x000fe200078e00ff */
[----:B------:R-:W-:-:S03]  /*25cf0*/  ISETP.GE.AND P2, PT, R3, RZ, PT ;  /* 0x000000ff0300720c */ /* 0x000fc60003f46270 */
        /* <DEDUP_REMOVED lines=10> */
.L_x_685:
[----:B------:R-:W-:Y:S05]  /*25da0*/  BSYNC B0 ;  /* 0x0000000000007941 */ /* 0x000fea0003800000 */
.L_x_684:
[----:B------:R-:W-:-:S05]  /*25db0*/  IMAD R0, R20, R29, RZ ;  /* 0x0000001d14007224 */ /* 0x000fca00078e02ff */
[----:B------:R1:W-:Y:S01]  /*25dc0*/  STL [R1+0xc], R0 ;  /* 0x00000c0001007387 */ /* 0x0003e20000100800 */
[----:B------:R-:W-:-:S04]  /*25dd0*/  VIADDMNMX R29, R0, R29, R4, PT ;  /* 0x0000001d001d7246 */ /* 0x000fc80003800104 */
[----:B------:R-:W-:-:S13]  /*25de0*/  ISETP.GT.AND P0, PT, R29, R0, PT ;  /* 0x000000001d00720c */ /* 0x000fda0003f04270 */
[----:B-1----:R-:W-:Y:S05]  /*25df0*/  @P0 BRA `(.L_x_686) ;  /* 0x0000000000440947 */ /* 0x002fea0003800000 */
[----:B------:R-:W1:Y:S02]  /*25e00*/  S2R R0, SR_TID.X ;  /* 0x0000000000007919 */ /* 0x000e640000002100 */
[----:B-1----:R-:W-:-:S04]  /*25e10*/  LOP3.LUT R0, R0, 0x7f, RZ, 0xc0, !PT ;  /* 0x0000007f00007812 */ /* 0x002fc800078ec0ff */
[----:B------:R-:W-:-:S13]  /*25e20*/  ISETP.NE.AND P0, PT, R0, RZ, PT ;  /* 0x000000ff0000720c */ /* 0x000fda0003f05270 */
[----:B------:R-:W-:Y:S05]  /*25e30*/  @P0 BRA `(.L_x_687) ;  /* 0x0000004400c40947 */ /* 0x000fea0003800000 */
[----:B------:R-:W1:Y:S01]  /*25e40*/  S2R R5, SR_LANEID ;  /* 0x0000000000057919 */ /* 0x000e620000000000 */
[----:B------:R-:W-:Y:S01]  /*25e50*/  VOTEU.ANY UR4, UPT, PT ;  /* 0x0000000000047886 */ /* 0x000fe200038e0100 */
[----:B------:R-:W2:Y:S01]  /*25e60*/  LDC.64 R2, c[0x0][0xc60] ;  /* 0x00031800ff027b82 */ /* 0x000ea20000000a00 */
[----:B------:R-:W1:Y:S02]  /*25e70*/  FLO.U32 R0, UR4 ;  /* 0x0000000400007d00 */ /* 0x000e6400080e0000 */
[----:B-1----:R-:W-:-:S06]  /*25e80*/  ISETP.EQ.U32.AND P0, PT, R0, R5, PT ;  /* 0x000000050000720c */ /* 0x002fcc0003f02070 */
[----:B------:R-:W2:Y:S07]  /*25e90*/  POPC R5, UR4 ;  /* 0x0000000400057d09 */ /* 0x000eae0008000000 */
[----:B--2---:R-:W2:Y:S01]  /*25ea0*/  @P0 ATOMG.E.ADD.STRONG.GPU PT, R3, desc[UR50][R2.64], R5 ;  /* 0x00000005020309a8 */ /* 0x004ea200081ee1f2 */
[----:B------:R-:W1:Y:S02]  /*25eb0*/  S2R R4, SR_LTMASK ;  /* 0x0000000000047919 */ /* 0x000e640000003900 */
[----:B-1----:R-:W-:-:S04]  /*25ec0*/  LOP3.LUT R4, R4, UR4, RZ, 0xc0, !PT ;  /* 0x0000000404047c12 */ /* 0x002fc8000f8ec0ff */
[----:B0-----:R-:W0:Y:S01]  /*25ed0*/  POPC R7, R4 ;  /* 0x0000000400077309 */ /* 0x001e220000000000 */
[----:B--2---:R-:W0:Y:S02]  /*25ee0*/  SHFL.IDX PT, R0, R3, R0, 0x1f ;  /* 0x00001f0003007589 */ /* 0x004e2400000e0000 */
[----:B0-----:R-:W-:Y:S01]  /*25ef0*/  IADD3 R16, R0, UR38, R7 ;  /* 0x0000002600107c10 */ /* 0x001fe2000fffe007 */
[----:B------:R-:W-:Y:S06]  /*25f00*/  BRA `(.L_x_687) ;  /* 0x0000004400907947 */ /* 0x000fec0003800000 */
.L_x_686:
        /* <DEDUP_REMOVED lines=8> */
[----:B------:R-:W-:Y:S01]  /*25f90*/  IMAD.U32 R4, RZ, RZ, UR6 ;  /* 0x00000006ff047e24 */ /* 0x000fe2000f8e00ff */
[----:B0-----:R-:W-:Y:S01]  /*25fa0*/  MOV R7, UR9 ;  /* 0x0000000900077c02 */ /* 0x001fe20008000f00 */
[----:B------:R-:W0:Y:S01]  /*25fb0*/  LDC.64 R2, c[0x4][R2] ;  /* 0x0100000002027b82 */ /* 0x000e220000000a00 */
[----:B------:R-:W-:Y:S01]  /*25fc0*/  IMAD.U32 R5, RZ, RZ, UR7 ;  /* 0x00000007ff057e24 */ /* 0x000fe2000f8e00ff */
[----:B------:R-:W-:Y:S01]  /*25fd0*/  MOV R13, RZ ;  /* 0x000000ff000d7202 */ /* 0x000fe20000000f00 */
[----:B------:R-:W-:Y:S02]  /*25fe0*/  IMAD.U32 R6, RZ, RZ, UR8 ;  /* 0x00000008ff067e24 */ /* 0x000fe4000f8e00ff */
[----:B------:R-:W-:-:S02]  /*25ff0*/  IMAD.U32 R10, RZ, RZ, UR4 ;  /* 0x00000004ff0a7e24 */ /* 0x000fc4000f8e00ff */
[----:B------:R-:W-:Y:S02]  /*26000*/  IMAD.U32 R11, RZ, RZ, UR5 ;  /* 0x00000005ff0b7e24 */ /* 0x000fe4000f8e00ff */
[----:B------:R-:W-:Y:S02]  /*26010*/  IMAD.MOV.U32 R8, RZ, RZ, 0x70 ;  /* 0x00000070ff087424 */ /* 0x000fe400078e00ff */
[----:B------:R-:W-:-:S07]  /*26020*/  IMAD.MOV.U32 R12, RZ, RZ, 0x1 ;  /* 0x00000001ff0c7424 */ /* 0x000fce00078e00ff */
[----:B------:R-:W-:-:S07]  /*26030*/  LEPC R20, `(.L_x_689) ;  /* 0x000000001014794e */ /* 0x000fce0000000000 */
[----:B0-----:R-:W-:Y:S05]  /*26040*/  CALL.ABS.NOINC R2 ;  /* 0x0000000002007343 */ /* 0x001fea0003c00000 */
.L_x_689:
[----:B------:R-:W-:Y:S05]  /*26050*/  BSYNC B6 ;  /* 0x0000000000067941 */ /* 0x000fea0003800000 */
.L_x_688:
[----:B------:R-:W2:Y:S01]  /*26060*/  LDL.LU R31, [R1] ;  /* 0x00000000011f7983 */ /* 0x000ea20000300800 */
[----:B------:R-:W-:Y:S01]  /*26070*/  VIADD R0, R22, 0xa400 ;  /* 0x0000a40016007836 */ /* 0x000fe20000000000 */
[----:B------:R-:W-:Y:S04]  /*26080*/  BSSY B6, `(.L_x_690) ;  /* 0x0000016000067945 */ /* 0x000fe80003800000 */
[----:B------:R-:W-:Y:S02]  /*26090*/  LOP3.LUT P0, RZ, R0, 0x3ff, RZ, 0xc0, !PT ;  /* 0x000003ff00ff7812 */ /* 0x000fe4000780c0ff */
[----:B--2---:R-:W-:-:S11]  /*260a0*/  LOP3.LUT R31, R31, 0xfffffffe, RZ, 0xc0, !PT ;  /* 0xfffffffe1f1f7812 */ /* 0x004fd600078ec0ff */
[----:B------:R-:W-:-:S05]  /*260b0*/  @P0 LOP3.LUT R31, R31, 0x1, RZ, 0xfc, !PT ;  /* 0x000000011f1f0812 */ /* 0x000fca00078efcff */
[----:B------:R1:W-:Y:S01]  /*260c0*/  STL [R1], R31 ;  /* 0x0000001f01007387 */ /* 0x0003e20000100800 */
        /* <DEDUP_REMOVED lines=16> */
[----:B01----:R-:W-:Y:S05]  /*261d0*/  CALL.ABS.NOINC R2 ;  /* 0x0000000002007343 */ /* 0x003fea0003c00000 */
.L_x_691:
[----:B------:R-:W-:Y:S05]  /*261e0*/  BSYNC B6 ;  /* 0x0000000000067941 */ /* 0x000fea0003800000 */
.L_x_690:
        /* <DEDUP_REMOVED lines=20> */
.L_x_693:
[----:B------:R-:W-:Y:S05]  /*26330*/  BSYNC B6 ;  /* 0x0000000000067941 */ /* 0x000fea0003800000 */
.L_x_692:
[----:B------:R-:W-:Y:S01]  /*26340*/  LOP3.LUT P6, RZ, R31, 0x1, RZ, 0xc0, !PT ;  /* 0x000000011fff7812 */ /* 0x000fe200078cc0ff */
[----:B------:R-:W-:-:S12]  /*26350*/  BSSY B6, `(.L_x_694) ;  /* 0x0000012000067945 */ /* 0x000fd80003800000 */
[----:B------:R-:W-:Y:S05]  /*26360*/  @!P6 BRA `(.L_x_695) ;  /* 0x000000000040e947 */ /* 0x000fea0003800000 */
[----:B------:R-:W-:Y:S01]  /*26370*/  MOV R2, 0x0 ;  /* 0x0000000000027802 */ /* 0x000fe20000000f00 */
[----:B------:R-:W-:Y:S01]  /*26380*/  ULDC.64 UR4, c[0x4][0xc8] ;  /* 0x0100320000047ab9 */ /* 0x000fe20000000a00 */
[----:B------:R-:W-:Y:S01]  /*26390*/  ULDC.64 UR6, c[0x4][0xd0] ;  /* 0x0100340000067ab9 */ /* 0x000fe20000000a00 */
[----:B------:R-:W-:Y:S01]  /*263a0*/  ULDC.64 UR8, c[0x4][0x20] ;  /* 0x0100080000087ab9 */ /* 0x000fe20000000a00 */
[----:B------:R-:W-:Y:S01]  /*263b0*/  IMAD.U32 R4, RZ, RZ, UR4 ;  /* 0x00000004ff047e24 */ /* 0x000fe2000f8e00ff */
[----:B------:R-:W-:Y:S01]  /*263c0*/  MOV R10, UR8 ;  /* 0x00000008000a7c02 */ /* 0x000fe20008000f00 */
[----:B------:R-:W2:Y:S01]  /*263d0*/  LDC.64 R2, c[0x4][R2] ;  /* 0x0100000002027b82 */ /* 0x000ea20000000a00 */
[----:B------:R-:W-:Y:S02]  /*263e0*/  IMAD.U32 R5, RZ, RZ, UR5 ;  /* 0x00000005ff057e24 */ /* 0x000fe4000f8e00ff */
[----:B------:R-:W-:Y:S02]  /*263f0*/  IMAD.U32 R6, RZ, RZ, UR6 ;  /* 0x00000006ff067e24 */ /* 0x000fe4000f8e00ff */
[----:B0-----:R-:W-:-:S02]  /*26400*/  IMAD.U32 R7, RZ, RZ, UR7 ;  /* 0x00000007ff077e24 */ /* 0x001fc4000f8e00ff */
[----:B------:R-:W-:Y:S02]  /*26410*/  IMAD.U32 R11, RZ, RZ, UR9 ;  /* 0x00000009ff0b7e24 */ /* 0x000fe4000f8e00ff */
[----:B------:R-:W-:Y:S02]  /*26420*/  IMAD.MOV.U32 R8, RZ, RZ, 0x70 ;  /* 0x00000070ff087424 */ /* 0x000fe400078e00ff */
[----:B------:R-:W-:Y:S02]  /*26430*/  IMAD.MOV.U32 R12, RZ, RZ, 0x1 ;  /* 0x00000001ff0c7424 */ /* 0x000fe400078e00ff */
[----:B------:R-:W-:-:S07]  /*26440*/  IMAD.MOV.U32 R13, RZ, RZ, RZ ;  /* 0x000000ffff0d7224 */ /* 0x000fce00078e00ff */
[----:B------:R-:W-:-:S07]  /*26450*/  LEPC R20, `(.L_x_695) ;  /* 0x000000001014794e */ /* 0x000fce0000000000 */
[----:B-12---:R-:W-:Y:S05]  /*26460*/  CALL.ABS.NOINC R2 ;  /* 0x0000000002007343 */ /* 0x006fea0003c00000 */
.L_x_695:
[----:B------:R-:W-:Y:S05]  /*26470*/  BSYNC B6 ;  /* 0x0000000000067941 */ /* 0x000fea0003800000 */
.L_x_694:
[----:B------:R-:W2:Y:S01]  /*26480*/  LDL R32, [R1+0x4] ;  /* 0x0000040001207983 */ /* 0x000ea20000100800 */
[----:B------:R-:W-:Y:S01]  /*26490*/  ULDC.64 UR4, c[0x0][0x9f8] ;  /* 0x00027e0000047ab9 */ /* 0x000fe20000000a00 */
[----:B------:R-:W3:Y:S01]  /*264a0*/  LDC R11, c[0x0][0x430] ;  /* 0x00010c00ff0b7b82 */ /* 0x000ee20000000800 */
[----:B------:R-:W-:Y:S01]  /*264b0*/  ISETP.NE.U32.AND P0, PT, RZ, UR4, PT ;  /* 0x00000004ff007c0c */ /* 0x000fe2000bf05070 */
[----:B------:R-:W4:Y:S03]  /*264c0*/  S2R R20, SR_TID.X ;  /* 0x0000000000147919 */ /* 0x000f260000002100 */
[----:B------:R-:W-:-:S13]  /*264d0*/  ISETP.NE.AND.EX P0, PT, RZ, UR5, PT, P0 ;  /* 0x00000005ff007c0c */ /* 0x000fda000bf05300 */
[----:B------:R-:W-:Y:S01]  /*264e0*/  @P0 IADD3 R2, P1, R25, UR4, RZ ;  /* 0x0000000419020c10 */ /* 0x000fe2000ff3e0ff */
[----:B------:R-:W-:Y:S01]  /*264f0*/  IMAD.MOV.U32 R8, RZ, RZ, 0xa0 ;  /* 0x000000a0ff087424 */ /* 0x000fe200078e00ff */
[----:B------:R-:W-:Y:S02]  /*26500*/  ULDC UR4, c[0x0][0x2f4] ;  /* 0x0000bd0000047ab9 */ /* 0x000fe40000000800 */
[----:B------:R-:W-:Y:S02]  /*26510*/  @P0 IADD3.X R3, R26, UR5, RZ, P1, !PT ;  /* 0x000000051a030c10 */ /* 0x000fe40008ffe4ff */
[----:B---3--:R-:W-:Y:S01]  /*26520*/  ISETP.NE.AND P2, PT, R11, 0x1, PT ;  /* 0x000000010b00780c */ /* 0x008fe20003f45270 */
[----:B------:R-:W-:Y:S01]  /*26530*/  IMAD R8, R29, R8, -0xa0 ;  /* 0xffffff601d087424 */ /* 0x000fe200078e0208 */
[----:B-1----:R-:W-:Y:S01]  /*26540*/  LOP3.LUT R31, R31, 0xffffffbf, RZ, 0xc0, !PT ;  /* 0xffffffbf1f1f7812 */ /* 0x002fe200078ec0ff */
[----:B------:R1:W3:Y:S01]  /*26550*/  @P0 LDG.E R33, desc[UR50][R2.64] ;  /* 0x0000003202210981 */ /* 0x0002e2000c1e1900 */
[----:B------:R-:W-:Y:S01]  /*26560*/  ULDC UR5, c[0x0][0x320] ;  /* 0x0000c80000057ab9 */ /* 0x000fe20000000800 */
[----:B----4-:R-:W-:-:S08]  /*26570*/  LOP3.LUT R21, R20, 0x7f, RZ, 0xc0, !PT ;  /* 0x0000007f14157812 */ /* 0x010fd000078ec0ff */
[----:B-1----:R-:W1:Y:S01]  /*26580*/  @P2 LDC R3, c[0x0][0x434] ;  /* 0x00010d00ff032b82 */ /* 0x002e620000000800 */
[----:B------:R-:W-:Y:S02]  /*26590*/  SHF.R.U32.HI R21, RZ, 0x2, R21 ;  /* 0x00000002ff157819 */ /* 0x000fe40000011615 */
[----:B------:R-:W-:-:S05]  /*265a0*/  SHF.L.U32 R20, R20, 0x5, RZ ;  /* 0x0000000514147819 */ /* 0x000fca00000006ff */
[----:B------:R-:W4:Y:S01]  /*265b0*/  @P2 LDC R2, c[0x0][0x438] ;  /* 0x00010e00ff022b82 */ /* 0x000f220000000800 */
[----:B------:R-:W-:-:S05]  /*265c0*/  LOP3.LUT R20, R21, 0x60, R20, 0xf8, !PT ;  /* 0x0000006015147812 */ /* 0x000fca00078ef814 */
[----:B------:R-:W-:-:S05]  /*265d0*/  IMAD.IADD R9, R20, 0x1, R8 ;  /* 0x0000000114097824 */ /* 0x000fca00078e0208 */
[----:B------:R-:W-:Y:S01]  /*265e0*/  ISETP.GE.AND P1, PT, R9, R27, PT ;  /* 0x0000001b0900720c */ /* 0x000fe20003f26270 */
[----:B------:R-:W0:Y:S01]  /*265f0*/  S2R R20, SR_TID.X ;  /* 0x0000000000147919 */ /* 0x000e220000002100 */
[----:B------:R-:W1:Y:S11]  /*26600*/  S2R R21, SR_TID.X ;  /* 0x0000000000157919 */ /* 0x000e760000002100 */
[----:B------:R-:W3:Y:S01]  /*26610*/  @!P1 LDC.64 R4, c[0x0][0x418] ;  /* 0x00010600ff049b82 */ /* 0x000ee20000000a00 */
[----:B0-----:R-:W-:-:S04]  /*26620*/  LOP3.LUT R20, R20, 0x7f, RZ, 0xc0, !PT ;  /* 0x0000007f14147812 */ /* 0x001fc800078ec0ff */
[----:B------:R-:W-:Y:S01]  /*26630*/  SHF.R.U32.HI R10, RZ, 0x2, R20 ;  /* 0x00000002ff0a7819 */ /* 0x000fe20000011614 */
[----:B-1----:R-:W-:-:S05]  /*26640*/  IMAD.SHL.U32 R20, R21, 0x20, RZ ;  /* 0x0000002015147824 */ /* 0x002fca00078e00ff */
[----:B------:R-:W-:-:S04]  /*26650*/  LOP3.LUT R20, R10, 0x60, R20, 0xf8, !PT ;  /* 0x000000600a147812 */ /* 0x000fc800078ef814 */
[----:B------:R-:W-:-:S05]  /*26660*/  LOP3.LUT R20, R20, 0x80, RZ, 0xfc, !PT ;  /* 0x0000008014147812 */ /* 0x000fca00078efcff */
[----:B------:R-:W-:Y:S02]  /*26670*/  IMAD.IADD R8, R20, 0x1, R8 ;  /* 0x0000000114087824 */ /* 0x000fe400078e0208 */
[----:B--2---:R-:W-:-:S04]  /*26680*/  IMAD.IADD R9, R9, 0x1, R32 ;  /* 0x0000000109097824 */ /* 0x004fc800078e0220 */
[----:B------:R-:W-:-:S04]  /*26690*/  @P2 IMAD.HI.U32 R3, R9, R3, RZ ;  /* 0x0000000309032227 */ /* 0x000fc800078e00ff */
[----:B------:R-:W-:Y:S01]  /*266a0*/  IMAD.MOV.U32 R0, RZ, RZ, R9 ;  /* 0x000000ffff007224 */ /* 0x000fe200078e0009 */
[----:B----4-:R-:W-:Y:S02]  /*266b0*/  @P2 SHF.R.U32.HI R0, RZ, R2, R3 ;  /* 0x00000002ff002219 */ /* 0x010fe40000011603 */
[----:B------:R-:W0:Y:S02]  /*266c0*/  @!P1 LDC.64 R2, c[0x0][0x428] ;  /* 0x00010a00ff029b82 */ /* 0x000e240000000a00 */
[----:B------:R-:W-:Y:S02]  /*266d0*/  @!P1 SHF.R.S32.HI R7, RZ, 0x1f, R0 ;  /* 0x0000001fff079819 */ /* 0x000fe40000011400 */
[----:B------:R-:W-:Y:S02]  /*266e0*/  @!P1 MOV R6, R0 ;  /* 0x0000000000069202 */ /* 0x000fe40000000f00 */
[----:B---3--:R-:W-:-:S03]  /*266f0*/  SHF.R.S32.HI R14, RZ, 0x1f, R33 ;  /* 0x0000001fff0e7819 */ /* 0x008fc60000011421 */
[----:B0-----:R-:W-:-:S04]  /*26700*/  @!P1 IMAD.WIDE.U32 R6, R33, R2, R6 ;  /* 0x0000000221069225 */ /* 0x001fc800078e0006 */
[----:B------:R-:W-:-:S04]  /*26710*/  @!P1 IMAD R2, R14, R2, RZ ;  /* 0x000000020e029224 */ /* 0x000fc800078e02ff */
[----:B------:R-:W-:Y:S02]  /*26720*/  @!P1 IMAD R2, R33, R3, R2 ;  /* 0x0000000321029224 */ /* 0x000fe400078e0202 */
[----:B------:R-:W0:Y:S01]  /*26730*/  @P2 LDC R3, c[0x0][0x434] ;  /* 0x00010d00ff032b82 */ /* 0x000e220000000800 */
[----:B------:R-:W-:-:S07]  /*26740*/  @!P1 LEA R12, P0, R6, R4, 0x2 ;  /* 0x00000004060c9211 */ /* 0x000fce00078010ff */
[----:B------:R-:W1:Y:S01]  /*26750*/  @P2 LDC R4, c[0x0][0x438] ;  /* 0x00010e00ff042b82 */ /* 0x000e620000000800 */
[----:B------:R-:W-:-:S05]  /*26760*/  @!P1 IMAD.IADD R2, R7, 0x1, R2 ;  /* 0x0000000107029824 */ /* 0x000fca00078e0202 */
[----:B------:R-:W-:Y:S01]  /*26770*/  @!P1 LEA.HI.X R13, R6, R5, R2, 0x2, P0 ;  /* 0x00000005060d9211 */ /* 0x000fe200000f1402 */
[C---:B------:R-:W-:Y:S01]  /*26780*/  IMAD.IADD R2, R8.reuse, 0x1, R32 ;  /* 0x0000000108027824 */ /* 0x040fe200078e0220 */
[----:B------:R-:W-:-:S04]  /*26790*/  ISETP.GE.AND P0, PT, R8, R27, PT ;  /* 0x0000001b0800720c */ /* 0x000fc80003f06270 */
[----:B------:R-:W-:Y:S01]  /*267a0*/  ISETP.GT.U32.OR P0, PT, R20, 0x9f, P0 ;  /* 0x0000009f1400780c */ /* 0x000fe20000704470 */
[----:B0-----:R-:W-:Y:S01]  /*267b0*/  @P2 IMAD.HI.U32 R3, R2, R3, RZ ;  /* 0x0000000302032227 */ /* 0x001fe200078e00ff */
[----:B------:R-:W-:-:S04]  /*267c0*/  MOV R6, R2 ;  /* 0x0000000200067202 */ /* 0x000fc80000000f00 */
[----:B-1----:R-:W-:Y:S01]  /*267d0*/  @P2 SHF.R.U32.HI R6, RZ, R4, R3 ;  /* 0x00000004ff062219 */ /* 0x002fe20000011603 */
[----:B------:R0:W-:Y:S06]  /*267e0*/  STL [R1+0x8], R14 ;  /* 0x0000080e01007387 */ /* 0x0001ec0000100800 */
[----:B------:R-:W1:Y:S01]  /*267f0*/  @!P0 LDC.64 R4, c[0x0][0x418] ;  /* 0x00010600ff048b82 */ /* 0x000e620000000a00 */
[----:B------:R-:W-:-:S04]  /*26800*/  IMAD.MOV R10, RZ, RZ, -R6 ;  /* 0x000000ffff0a7224 */ /* 0x000fc800078e0a06 */
[----:B------:R-:W-:-:S03]  /*26810*/  IMAD R10, R11, R10, R2 ;  /* 0x0000000a0b0a7224 */ /* 0x000fc600078e0202 */
[----:B------:R-:W2:Y:S01]  /*26820*/  @!P0 LDC.64 R2, c[0x0][0x428] ;  /* 0x00010a00ff028b82 */ /* 0x000ea20000000a00 */
[----:B------:R-:W-:Y:S01]  /*26830*/  @!P0 SHF.R.S32.HI R7, RZ, 0x1f, R6 ;  /* 0x0000001fff078819 */ /* 0x000fe20000011406 */
[----:B------:R-:W-:Y:S02]  /*26840*/  IMAD.MOV R0, RZ, RZ, -R0 ;  /* 0x000000ffff007224 */ /* 0x000fe400078e0a00 */
[----:B--2---:R-:W-:-:S04]  /*26850*/  @!P0 IMAD.WIDE.U32 R6, R33, R2, R6 ;  /* 0x0000000221068225 */ /* 0x004fc800078e0006 */
[----:B------:R-:W-:Y:S02]  /*26860*/  @!P0 IMAD R2, R14, R2, RZ ;  /* 0x000000020e028224 */ /* 0x000fe400078e02ff */
[----:B0-----:R-:W0:Y:S01]  /*26870*/  S2R R14, SR_TID.X ;  /* 0x00000000000e7919 */ /* 0x001e220000002100 */
[----:B------:R-:W-:Y:S02]  /*26880*/  IMAD R9, R11, R0, R9 ;  /* 0x000000000b097224 */ /* 0x000fe400078e0209 */
[----:B------:R-:W-:Y:S01]  /*26890*/  @!P0 IMAD R0, R33, R3, R2 ;  /* 0x0000000321008224 */ /* 0x000fe200078e0202 */
[----:B-1----:R-:W-:Y:S01]  /*268a0*/  @!P0 LEA R4, P2, R6, R4, 0x2 ;  /* 0x0000000406048211 */ /* 0x002fe200078410ff */
[----:B------:R-:W-:Y:S02]  /*268b0*/  IMAD.U32 R8, RZ, RZ, UR39 ;  /* 0x00000027ff087e24 */ /* 0x000fe4000f8e00ff */
[----:B------:R-:W-:-:S03]  /*268c0*/  @!P0 IMAD.IADD R0, R0, 0x1, R7 ;  /* 0x0000000100008824 */ /* 0x000fc600078e0207 */
[----:B------:R-:W-:Y:S02]  /*268d0*/  ISETP.NE.AND P3, PT, R8, 0x3, PT ;  /* 0x000000030800780c */ /* 0x000fe40003f65270 */
[----:B------:R-:W-:Y:S02]  /*268e0*/  @!P0 LEA.HI.X R5, R6, R5, R0, 0x2, P2 ;  /* 0x0000000506058211 */ /* 0x000fe400010f1400 */
[----:B------:R-:W-:-:S06]  /*268f0*/  CS2R R6, SRZ ;  /* 0x0000000000067805 */ /* 0x000fcc000001ff00 */
[----:B------:R1:W5:Y:S01]  /*26900*/  @!P1 LDG.E R6, desc[UR50][R12.64] ;  /* 0x000000320c069981 */ /* 0x000362000c1e1900 */
[C---:B0-----:R-:W-:Y:S01]  /*26910*/  SHF.L.U32 R32, R14.reuse, 0x4, RZ ;  /* 0x000000040e207819 */ /* 0x041fe200000006ff */
[----:B------:R-:W-:Y:S01]  /*26920*/  IMAD.SHL.U32 R15, R14, 0x10, RZ ;  /* 0x000000100e0f7824 */ /* 0x000fe200078e00ff */
[----:B------:R-:W-:Y:S01]  /*26930*/  @P3 LOP3.LUT R31, R31, 0x40, RZ, 0xfc, !PT ;  /* 0x000000401f1f3812 */ /* 0x000fe200078efcff */
[----:B------:R1:W5:Y:S01]  /*26940*/  @!P0 LDG.E R7, desc[UR50][R4.64] ;  /* 0x0000003204078981 */ /* 0x000362000c1e1900 */
[----:B------:R-:W-:-:S04]  /*26950*/  LOP3.LUT R32, R32, 0x30, RZ, 0xc0, !PT ;  /* 0x0000003020207812 */ /* 0x000fc800078ec0ff */
[C---:B------:R-:W-:Y:S02]  /*26960*/  ISETP.GE.AND P1, PT, R32.reuse, UR4, PT ;  /* 0x0000000420007c0c */ /* 0x040fe4000bf26270 */
[----:B------:R-:W-:Y:S02]  /*26970*/  LOP3.LUT R14, R32, 0x40, RZ, 0xfc, !PT ;  /* 0x00000040200e7812 */ /* 0x000fe400078efcff */
[----:B------:R-:W-:Y:S02]  /*26980*/  LOP3.LUT R15, R15, 0x30, RZ, 0xc0, !PT ;  /* 0x000000300f0f7812 */ /* 0x000fe400078ec0ff */
[----:B------:R-:W-:Y:S02]  /*26990*/  ISETP.GE.AND P0, PT, R14, UR4, PT ;  /* 0x000000040e007c0c */ /* 0x000fe4000bf06270 */
[----:B------:R-:W-:Y:S02]  /*269a0*/  LOP3.LUT R31, R31, 0xffffffef, RZ, 0xc0, !PT ;  /* 0xffffffef1f1f7812 */ /* 0x000fe400078ec0ff */
[----:B------:R-:W-:-:S03]  /*269b0*/  LOP3.LUT R15, R15, 0x80, RZ, 0xfc, !PT ;  /* 0x000000800f0f7812 */ /* 0x000fc600078efcff */
[----:B------:R-:W-:Y:S02]  /*269c0*/  @P1 LOP3.LUT R31, R31, 0x10, RZ, 0xfc, !PT ;  /* 0x000000101f1f1812 */ /* 0x000fe400078efcff */
[----:B------:R-:W-:Y:S02]  /*269d0*/  ISETP.GE.AND P2, PT, R15, UR4, PT ;  /* 0x000000040f007c0c */ /* 0x000fe4000bf46270 */
[----:B------:R-:W-:-:S04]  /*269e0*/  LOP3.LUT R31, R31, 0xfffffff7, RZ, 0xc0, !PT ;  /* 0xfffffff71f1f7812 */ /* 0x000fc800078ec0ff */
[----:B------:R-:W-:-:S04]  /*269f0*/  @P0 LOP3.LUT R31, R31, 0x8, RZ, 0xfc, !PT ;  /* 0x000000081f1f0812 */ /* 0x000fc800078efcff */
[----:B------:R-:W-:Y:S02]  /*26a00*/  LOP3.LUT R31, R31, 0xfffffffb, RZ, 0xc0, !PT ;  /* 0xfffffffb1f1f7812 */ /* 0x000fe400078ec0ff */
[----:B------:R-:W-:Y:S02]  /*26a10*/  ISETP.GE.AND P1, PT, R32, UR5, PT ;  /* 0x0000000520007c0c */ /* 0x000fe4000bf26270 */
[----:B------:R-:W-:Y:S02]  /*26a20*/  @P2 LOP3.LUT R31, R31, 0x4, RZ, 0xfc, !PT ;  /* 0x000000041f1f2812 */ /* 0x000fe400078efcff */
[----:B------:R-:W-:Y:S02]  /*26a30*/  ISETP.GE.AND P0, PT, R14, UR5, PT ;  /* 0x000000050e007c0c */ /* 0x000fe4000bf06270 */
[----:B------:R-:W-:-:S04]  /*26a40*/  LOP3.LUT R31, R31, 0xfffffffe, RZ, 0xc0, !PT ;  /* 0xfffffffe1f1f7812 */ /* 0x000fc800078ec0ff */
[----:B------:R-:W-:-:S04]  /*26a50*/  LOP3.LUT R31, R31, 0xfffffffd, RZ, 0xc0, !PT ;  /* 0xfffffffd1f1f7812 */ /* 0x000fc800078ec0ff */
[----:B------:R-:W-:-:S04]  /*26a60*/  @P1 LOP3.LUT R31, R31, 0x2, RZ, 0xfc, !PT ;  /* 0x000000021f1f1812 */ /* 0x000fc800078efcff */
[----:B------:R-:W-:-:S05]  /*26a70*/  @P0 LOP3.LUT R31, R31, 0x1, RZ, 0xfc, !PT ;  /* 0x000000011f1f0812 */ /* 0x000fca00078efcff */
[----:B------:R1:W-:Y:S01]  /*26a80*/  STL [R1], R31 ;  /* 0x0000001f01007387 */ /* 0x0003e20000100800 */
[----:B------:R-:W-:-:S03]  /*26a90*/  UMOV UR6, 0xffffffff ;  /* 0xffffffff00067882 */ /* 0x000fc60000000000 */
[----:B------:R-:W-:Y:S05]  /*26aa0*/  BRA.DIV UR6, `(.L_x_696) ;  /* 0x0000008606487947 */ /* 0x000fea000b800000 */
.L_x_935:
[----:B------:R-:W-:Y:S01]  /*26ab0*/  ISETP.GT.U32.AND P0, PT, R20, 0x9f, PT ;  /* 0x0000009f1400780c */ /* 0x000fe20003f04070 */
[----:B------:R-:W-:Y:S02]  /*26ac0*/  IMAD.MOV.U32 R0, RZ, RZ, R31 ;  /* 0x000000ffff007224 */ /* 0x000fe400078e001f */
[----:B-1----:R-:W-:-:S03]  /*26ad0*/  VIADD R5, R29, 0xffffffff ;  /* 0xffffffff1d057836 */ /* 0x002fc60000000000 */
[----:B------:R-:W-:-:S07]  /*26ae0*/  LOP3.LUT R0, R0, 0xffffffdf, RZ, 0xc0, !PT ;  /* 0xffffffdf00007812 */ /* 0x000fce00078ec0ff */
[----:B------:R-:W-:-:S05]  /*26af0*/  @P0 LOP3.LUT R0, R0, 0x20, RZ, 0xfc, !PT ;  /* 0x0000002000000812 */ /* 0x000fca00078efcff */
[----:B------:R0:W-:Y:S01]  /*26b00*/  STL [R1], R0 ;  /* 0x0000000001007387 */ /* 0x0001e20000100800 */
[----:B------:R-:W-:Y:S05]  /*26b10*/  @!P3 BRA `(.L_x_697) ;  /* 0x000000000004b947 */ /* 0x000fea0003800000 */
[----:B------:R-:W-:Y:S01]  /*26b20*/  BPT.TRAP 0x1 ;  /* 0x000000040000795c */ /* 0x000fe20000300000 */
.L_x_697:
[----:B0-----:R-:W-:Y:S01]  /*26b30*/  IMAD R0, R23, 0x8, R22 ;  /* 0x0000000817007824 */ /* 0x001fe200078e0216 */
[----:B------:R-:W-:Y:S01]  /*26b40*/  SHF.L.U32 R2, R34, 0x1f, RZ ;  /* 0x0000001f22027819 */ /* 0x000fe200000006ff */
[----:B------:R-:W-:Y:S01]  /*26b50*/  BSSY B0, `(.L_x_698) ;  /* 0x0000005000007945 */ /* 0x000fe20003800000 */
[----:B------:R-:W-:Y:S02]  /*26b60*/  SHF.R.S32.HI R31, RZ, 0x1f, R9 ;  /* 0x0000001fff1f7819 */ /* 0x000fe40000011409 */
[----:B------:R-:W0:Y:S01]  /*26b70*/  SYNCS.PHASECHK.TRANS64.TRYWAIT P0, [R0+URZ+0x29880], R2 ;  /* 0x02988002000075a7 */ /* 0x000e22000800017f */
[----:B------:R1:W-:Y:S02]  /*26b80*/  STL [R1+0x2c], R2 ;  /* 0x00002c0201007387 */ /* 0x0003e40000100800 */
[----:B01----:R-:W-:Y:S05]  /*26b90*/  @!P0 BRA `(.L_x_699) ;  /* 0x00000084003c8947 */ /* 0x003fea0003800000 */
.L_x_936:
[----:B------:R-:W-:Y:S05]  /*26ba0*/  BSYNC B0 ;  /* 0x0000000000007941 */ /* 0x000fea0003800000 */
.L_x_698:
[----:B------:R-:W2:Y:S01]  /*26bb0*/  LDL R20, [R1] ;  /* 0x0000000001147983 */ /* 0x000ea20000100800 */
[----:B------:R-:W-:Y:S01]  /*26bc0*/  ULDC.64 UR4, c[0x0][0x328] ;  /* 0x0000ca0000047ab9 */ /* 0x000fe20000000a00 */
[----:B-----5:R-:W-:Y:S01]  /*26bd0*/  SHF.R.S32.HI R32, RZ, 0x1f, R6 ;  /* 0x0000001fff207819 */ /* 0x020fe20000011406 */
[----:B------:R-:W-:Y:S01]  /*26be0*/  IMAD R4, R31, UR4, RZ ;  /* 0x000000041f047c24 */ /* 0x000fe2000f8e02ff */
[----:B------:R-:W-:Y:S01]  /*26bf0*/  ULDC.64 UR6, c[0x0][0x338] ;  /* 0x0000ce0000067ab9 */ /* 0x000fe20000000a00 */
[C---:B0-----:R-:W-:Y:S01]  /*26c00*/  IMAD.WIDE.U32 R2, R9.reuse, UR4, RZ ;  /* 0x0000000409027c25 */ /* 0x041fe2000f8e00ff */
[----:B------:R-:W0:Y:S01]  /*26c10*/  S2R R14, SR_TID.X ;  /* 0x00000000000e7919 */ /* 0x000e220000002100 */
[----:B------:R-:W-:Y:S02]  /*26c20*/  SHF.R.S32.HI R8, RZ, 0x1f, R7 ;  /* 0x0000001fff087819 */ /* 0x000fe40000011407 */
[----:B------:R-:W-:Y:S02]  /*26c30*/  IMAD R4, R9, UR5, R4 ;  /* 0x0000000509047c24 */ /* 0x000fe4000f8e0204 */
[----:B------:R-:W-:Y:S01]  /*26c40*/  IMAD R11, R5, -0xa0, R27 ;  /* 0xffffff60050b7824 */ /* 0x000fe200078e021b */
[----:B------:R-:W-:Y:S01]  /*26c50*/  SHF.R.S32.HI R27, RZ, 0x1f, R10 ;  /* 0x0000001fff1b7819 */ /* 0x000fe2000001140a */
[----:B------:R1:W-:Y:S01]  /*26c60*/  STL [R1+0x28], R8 ;  /* 0x0000280801007387 */ /* 0x0003e20000100800 */
[----:B------:R-:W-:Y:S01]  /*26c70*/  IADD3 R3, R3, R4, RZ ;  /* 0x0000000403037210 */ /* 0x000fe20007ffe0ff */
[----:B------:R-:W-:-:S02]  /*26c80*/  IMAD R4, R32, UR6, RZ ;  /* 0x0000000620047c24 */ /* 0x000fc4000f8e02ff */
[----:B------:R-:W-:-:S04]  /*26c90*/  IMAD.WIDE.U32 R2, R6, UR6, R2 ;  /* 0x0000000606027c25 */ /* 0x000fc8000f8e0002 */
[----:B------:R-:W-:Y:S02]  /*26ca0*/  IMAD R4, R6, UR7, R4 ;  /* 0x0000000706047c24 */ /* 0x000fe4000f8e0204 */
[----:B------:R-:W-:Y:S02]  /*26cb0*/  IMAD.MOV.U32 R12, RZ, RZ, R2 ;  /* 0x000000ffff0c7224 */ /* 0x000fe400078e0002 */
[----:B------:R-:W-:Y:S02]  /*26cc0*/  IMAD R2, R27, UR4, RZ ;  /* 0x000000041b027c24 */ /* 0x000fe4000f8e02ff */
[----:B------:R-:W-:Y:S02]  /*26cd0*/  IMAD.IADD R13, R3, 0x1, R4 ;  /* 0x00000001030d7824 */ /* 0x000fe400078e0204 */
[C---:B------:R-:W-:Y:S02]  /*26ce0*/  IMAD R4, R10.reuse, UR5, R2 ;  /* 0x000000050a047c24 */ /* 0x040fe4000f8e0202 */
[----:B------:R-:W-:Y:S01]  /*26cf0*/  IMAD.WIDE.U32 R2, R10, UR4, RZ ;  /* 0x000000040a027c25 */ /* 0x000fe2000f8e00ff */
[----:B------:R-:W-:-:S03]  /*26d00*/  ULDC.64 UR4, c[0x0][0x330] ;  /* 0x0000cc0000047ab9 */ /* 0x000fc60000000a00 */
[----:B------:R-:W-:Y:S01]  /*26d10*/  IMAD.IADD R3, R3, 0x1, R4 ;  /* 0x0000000103037824 */ /* 0x000fe200078e0204 */
[----:B0-----:R-:W-:Y:S01]  /*26d20*/  LOP3.LUT R14, R14, 0x7f, RZ, 0xc0, !PT ;  /* 0x0000007f0e0e7812 */ /* 0x001fe200078ec0ff */
[----:B------:R-:W-:Y:S02]  /*26d30*/  IMAD R4, R8, UR6, RZ ;  /* 0x0000000608047c24 */ /* 0x000fe4000f8e02ff */
[C---:B------:R-:W-:Y:S01]  /*26d40*/  IMAD.WIDE.U32 R2, R7.reuse, UR6, R2 ;  /* 0x0000000607027c25 */ /* 0x040fe2000f8e0002 */
[--C-:B------:R-:W-:Y:S02]  /*26d50*/  SHF.R.U32.HI R15, RZ, 0x2, R14.reuse ;  /* 0x00000002ff0f7819 */ /* 0x100fe4000001160e */
[----:B------:R-:W-:Y:S01]  /*26d60*/  SHF.R.U32.HI R14, RZ, 0x5, R14 ;  /* 0x00000005ff0e7819 */ /* 0x000fe2000001160e */
[----:B------:R-:W-:Y:S01]  /*26d70*/  IMAD R4, R7, UR7, R4 ;  /* 0x0000000707047c24 */ /* 0x000fe2000f8e0204 */
[----:B------:R-:W-:Y:S01]  /*26d80*/  ULDC.64 UR6, c[0x0][0x318] ;  /* 0x0000c60000067ab9 */ /* 0x000fe20000000a00 */
[----:B------:R-:W-:-:S04]  /*26d90*/  IMAD.WIDE.U32 R12, R18, UR4, R12 ;  /* 0x00000004120c7c25 */ /* 0x000fc8000f8e000c */
[----:B------:R-:W-:Y:S01]  /*26da0*/  IMAD.IADD R5, R3, 0x1, R4 ;  /* 0x0000000103057824 */ /* 0x000fe200078e0204 */
[----:B------:R-:W-:Y:S01]  /*26db0*/  MOV R4, R2 ;  /* 0x0000000200047202 */ /* 0x000fe20000000f00 */
[----:B-1----:R-:W-:Y:S01]  /*26dc0*/  IMAD R8, R18, UR5, RZ ;  /* 0x0000000512087c24 */ /* 0x002fe2000f8e02ff */
[----:B------:R-:W-:Y:S01]  /*26dd0*/  IADD3 R2, P0, R12, UR6, RZ ;  /* 0x000000060c027c10 */ /* 0x000fe2000ff1e0ff */
[----:B------:R-:W-:Y:S02]  /*26de0*/  IMAD.SHL.U32 R14, R14, 0x400, RZ ;  /* 0x000004000e0e7824 */ /* 0x000fe400078e00ff */
[----:B------:R-:W-:Y:S01]  /*26df0*/  IMAD.WIDE.U32 R4, R18, UR4, R4 ;  /* 0x0000000412047c25 */ /* 0x000fe2000f8e0004 */
[----:B------:R-:W-:Y:S01]  /*26e00*/  IADD3.X R3, R13, UR7, R8, P0, !PT ;  /* 0x000000070d037c10 */ /* 0x000fe200087fe408 */
[----:B------:R-:W-:Y:S01]  /*26e10*/  UMOV UR4, 0xffffffff ;  /* 0xffffffff00047882 */ /* 0x000fe20000000000 */
[----:B------:R-:W-:-:S04]  /*26e20*/  IADD3 R26, P0, R4, UR6, RZ ;  /* 0x00000006041a7c10 */ /* 0x000fc8000ff1e0ff */
[----:B------:R-:W-:Y:S01]  /*26e30*/  IADD3.X R25, R8, UR7, R5, P0, !PT ;  /* 0x0000000708197c10 */ /* 0x000fe200087fe405 */
[----:B------:R-:W-:Y:S02]  /*26e40*/  IMAD.IADD R8, R11, 0x1, -R15 ;  /* 0x000000010b087824 */ /* 0x000fe400078e0a0f */
[----:B------:R-:W-:-:S03]  /*26e50*/  IMAD R5, R23, 0x5000, R14 ;  /* 0x0000500017057824 */ /* 0x000fc600078e020e */
[----:B------:R-:W-:Y:S02]  /*26e60*/  ISETP.GE.AND P5, PT, R8, 0x1, PT ;  /* 0x000000010800780c */ /* 0x000fe40003fa6270 */
[----:B--2---:R-:W-:Y:S01]  /*26e70*/  LOP3.LUT P1, RZ, R20, 0x1, RZ, 0xc0, !PT ;  /* 0x0000000114ff7812 */ /* 0x004fe2000782c0ff */
[----:B------:R-:W-:-:S12]  /*26e80*/  BRA.DIV UR4, `(.L_x_700) ;  /* 0x0000008204987947 */ /* 0x000fd8000b800000 */
[----:B------:R-:W2:Y:S01]  /*26e90*/  LDL.LU R11, [R1] ;  /* 0x00000000010b7983 */ /* 0x000ea20000300800 */
[----:B------:R-:W0:Y:S03]  /*26ea0*/  S2R R12, SR_TID.X ;  /* 0x00000000000c7919 */ /* 0x000e260000002100 */
[----:B------:R-:W-:Y:S01]  /*26eb0*/  SHFL.IDX PT, R4, R3, RZ, 0x1c1f ;  /* 0x001c1fff03047589 */ /* 0x000fe200000e0000 */
[----:B0-----:R-:W-:-:S03]  /*26ec0*/  IMAD.SHL.U32 R14, R12, 0x10, RZ ;  /* 0x000000100c0e7824 */ /* 0x001fc600078e00ff */
[----:B------:R-:W0:Y:S02]  /*26ed0*/  SHFL.IDX PT, R12, R2, RZ, 0x1c1f ;  /* 0x001c1fff020c7589 */ /* 0x000e2400000e0000 */
[----:B------:R-:W-:-:S04]  /*26ee0*/  LOP3.LUT R14, R14, 0x30, RZ, 0xc0, !PT ;  /* 0x000000300e0e7812 */ /* 0x000fc800078ec0ff */
[----:B0-----:R-:W-:-:S05]  /*26ef0*/  IADD3 R12, P0, R14, R12, RZ ;  /* 0x0000000c0e0c7210 */ /* 0x001fca0007f1e0ff */
[----:B------:R-:W-:Y:S01]  /*26f00*/  IMAD.X R13, RZ, RZ, R4, P0 ;  /* 0x000000ffff0d7224 */ /* 0x000fe200000e0604 */
[----:B------:R-:W-:-:S04]  /*26f10*/  IADD3 R4, R22, R5, R36 ;  /* 0x0000000516047210 */ /* 0x000fc80007ffe024 */
[----:B------:R-:W-:Y:S01]  /*26f20*/  IADD3 R5, R37, R4, RZ ;  /* 0x0000000425057210 */ /* 0x000fe20007ffe0ff */
[----:B------:R-:W-:Y:S01]  /*26f30*/  SHFL.IDX PT, R21, R3, 0x1, 0x1c1f ;  /* 0x003c1f0003157f89 */ /* 0x000fe200000e0000 */
[C---:B------:R-:W-:Y:S02]  /*26f40*/  ISETP.GE.AND P4, PT, R8.reuse, 0x21, PT ;  /* 0x000000210800780c */ /* 0x040fe40003f86270 */
[C---:B------:R-:W-:Y:S02]  /*26f50*/  ISETP.GE.AND P3, PT, R8.reuse, 0x41, PT ;  /* 0x000000410800780c */ /* 0x040fe40003f66270 */
[----:B------:R-:W-:Y:S02]  /*26f60*/  ISETP.GE.AND P2, PT, R8, 0x61, PT ;  /* 0x000000610800780c */ /* 0x000fe40003f46270 */
[----:B--2---:R-:W-:-:S04]  /*26f70*/  LOP3.LUT P6, RZ, R11, 0x2, RZ, 0xc0, !PT ;  /* 0x000000020bff7812 */ /* 0x004fc800078cc0ff */
[----:B------:R-:W-:-:S13]  /*26f80*/  ISETP.LT.OR P0, PT, R8, 0x1, P6 ;  /* 0x000000010800780c */ /* 0x000fda0003701670 */
[----:B------:R-:W-:Y:S01]  /*26f90*/  LDGSTS.E.BYPASS.LTC128B.128 [R4+0xa400], desc[UR50][R12.64], !P0 ;  /* 0x0a4000000c047fae */ /* 0x000fe2000c101d72 */
[----:B------:R-:W-:-:S13]  /*26fa0*/  ISETP.LT.OR P0, PT, R8, 0x1, P1 ;  /* 0x000000010800780c */ /* 0x000fda0000f01670 */
[----:B------:R0:W-:Y:S04]  /*26fb0*/  LDGSTS.E.BYPASS.LTC128B.128 [R5+0xa400], desc[UR50][R12.64+0x40], !P0 ;  /* 0x0a4000400c057fae */ /* 0x0001e8000c101d72 */
[----:B0-----:R-:W0:Y:S02]  /*26fc0*/  SHFL.IDX PT, R12, R2, 0x1, 0x1c1f ;  /* 0x003c1f00020c7f89 */ /* 0x001e2400000e0000 */
[----:B0-----:R-:W-:-:S05]  /*26fd0*/  IADD3 R12, P0, R14, R12, RZ ;  /* 0x0000000c0e0c7210 */ /* 0x001fca0007f1e0ff */
[----:B------:R-:W-:Y:S01]  /*26fe0*/  IMAD.X R13, RZ, RZ, R21, P0 ;  /* 0x000000ffff0d7224 */ /* 0x000fe200000e0615 */
[----:B------:R-:W-:-:S13]  /*26ff0*/  ISETP.LT.OR P0, PT, R8, 0x21, P6 ;  /* 0x000000210800780c */ /* 0x000fda0003701670 */
[----:B------:R-:W-:Y:S01]  /*27000*/  LDGSTS.E.BYPASS.LTC128B.128 [R4+0xb400], desc[UR50][R12.64], !P0 ;  /* 0x0b4000000c047fae */ /* 0x000fe2000c101d72 */
[----:B------:R-:W-:-:S03]  /*27010*/  ISETP.LT.OR P0, PT, R8, 0x21, P1 ;  /* 0x000000210800780c */ /* 0x000fc60000f01670 */
[----:B------:R-:W-:Y:S10]  /*27020*/  SHFL.IDX PT, R21, R3, 0x2, 0x1c1f ;  /* 0x005c1f0003157f89 */ /* 0x000ff400000e0000 */
[----:B------:R0:W-:Y:S04]  /*27030*/  LDGSTS.E.BYPASS.LTC128B.128 [R5+0xb400], desc[UR50][R12.64+0x40], !P0 ;  /* 0x0b4000400c057fae */ /* 0x0001e8000c101d72 */
[----:B0-----:R-:W0:Y:S04]  /*27040*/  SHFL.IDX PT, R12, R2, 0x2, 0x1c1f ;  /* 0x005c1f00020c7f89 */ /* 0x001e2800000e0000 */
[----:B------:R-:W1:Y:S04]  /*27050*/  SHFL.IDX PT, R2, R2, 0x3, 0x1c1f ;  /* 0x007c1f0002027f89 */ /* 0x000e6800000e0000 */
[----:B------:R-:W2:Y:S01]  /*27060*/  SHFL.IDX PT, R3, R3, 0x3, 0x1c1f ;  /* 0x007c1f0003037f89 */ /* 0x000ea200000e0000 */
[----:B0-----:R-:W-:-:S05]  /*27070*/  IADD3 R12, P0, R14, R12, RZ ;  /* 0x0000000c0e0c7210 */ /* 0x001fca0007f1e0ff */
[----:B------:R-:W-:Y:S01]  /*27080*/  IMAD.X R13, RZ, RZ, R21, P0 ;  /* 0x000000ffff0d7224 */ /* 0x000fe200000e0615 */
[----:B------:R-:W-:-:S13]  /*27090*/  ISETP.LT.OR P0, PT, R8, 0x41, P6 ;  /* 0x000000410800780c */ /* 0x000fda0003701670 */
[----:B------:R-:W-:Y:S01]  /*270a0*/  LDGSTS.E.BYPASS.LTC128B.128 [R4+0xc400], desc[UR50][R12.64], !P0 ;  /* 0x0c4000000c047fae */ /* 0x000fe2000c101d72 */
[----:B------:R-:W-:-:S13]  /*270b0*/  ISETP.LT.OR P0, PT, R8, 0x41, P1 ;  /* 0x000000410800780c */ /* 0x000fda0000f01670 */
[----:B------:R-:W-:Y:S01]  /*270c0*/  LDGSTS.E.BYPASS.LTC128B.128 [R5+0xc400], desc[UR50][R12.64+0x40], !P0 ;  /* 0x0c4000400c057fae */ /* 0x000fe2000c101d72 */
[----:B-1----:R-:W-:-:S05]  /*270d0*/  IADD3 R2, P0, R14, R2, RZ ;  /* 0x000000020e027210 */ /* 0x002fca0007f1e0ff */
[----:B--2---:R-:W-:Y:S01]  /*270e0*/  IMAD.X R3, RZ, RZ, R3, P0 ;  /* 0x000000ffff037224 */ /* 0x004fe200000e0603 */
[----:B------:R-:W-:-:S13]  /*270f0*/  ISETP.LT.OR P0, PT, R8, 0x61, P6 ;  /* 0x000000610800780c */ /* 0x000fda0003701670 */
[----:B------:R-:W-:Y:S01]  /*27100*/  LDGSTS.E.BYPASS.LTC128B.128 [R4+0xd400], desc[UR50][R2.64], !P0 ;  /* 0x0d40000002047fae */ /* 0x000fe2000c101d72 */
[----:B------:R-:W-:Y:S02]  /*27110*/  ISETP.LT.OR P0, PT, R8, 0x61, P1 ;  /* 0x000000610800780c */ /* 0x000fe40000f01670 */
[----:B------:R-:W-:-:S11]  /*27120*/  LOP3.LUT R11, R11, 0xffffff7f, RZ, 0xc0, !PT ;  /* 0xffffff7f0b0b7812 */ /* 0x000fd600078ec0ff */
[----:B------:R0:W-:Y:S01]  /*27130*/  LDGSTS.E.BYPASS.LTC128B.128 [R5+0xd400], desc[UR50][R2.64+0x40], !P0 ;  /* 0x0d40004002057fae */ /* 0x0001e2000c101d72 */
[----:B------:R-:W-:-:S13]  /*27140*/  ISETP.GE.AND P0, PT, R8, 0x81, PT ;  /* 0x000000810800780c */ /* 0x000fda0003f06270 */
[----:B------:R-:W-:Y:S01]  /*27150*/  @P0 LOP3.LUT R11, R11, 0x80, RZ, 0xfc, !PT ;  /* 0x000000800b0b0812 */ /* 0x000fe200078efcff */
[----:B0-----:R0:W1:Y:S04]  /*27160*/  SHFL.IDX PT, R3, R25, RZ, 0x1c1f ;  /* 0x001c1fff19037589 */ /* 0x00106800000e0000 */
[----:B------:R0:W2:Y:S04]  /*27170*/  SHFL.IDX PT, R2, R26, RZ, 0x1c1f ;  /* 0x001c1fff1a027589 */ /* 0x0000a800000e0000 */
[----:B------:R0:W-:Y:S02]  /*27180*/  STL [R1], R11 ;  /* 0x0000000b01007387 */ /* 0x0001e40000100800 */
.L_x_948:
[----:B------:R-:W4:Y:S01]  /*27190*/  LDL R12, [R1] ;  /* 0x00000000010c7983 */ /* 0x000f220000100800 */
[----:B0-----:R-:W0:Y:S02]  /*271a0*/  S2R R11, SR_TID.X ;  /* 0x00000000000b7919 */ /* 0x001e240000002100 */
[----:B0-----:R-:W-:-:S05]  /*271b0*/  IMAD.SHL.U32 R11, R11, 0x10, RZ ;  /* 0x000000100b0b7824 */ /* 0x001fca00078e00ff */
[----:B------:R-:W-:-:S04]  /*271c0*/  LOP3.LUT R11, R11, 0x30, RZ, 0xc0, !PT ;  /* 0x000000300b0b7812 */ /* 0x000fc800078ec0ff */
[----:B--2---:R-:W-:-:S04]  /*271d0*/  IADD3 R2, P0, R11, R2, RZ ;  /* 0x000000020b027210 */ /* 0x004fc80007f1e0ff */
[----:B-1----:R-:W-:Y:S02]  /*271e0*/  IADD3.X R3, RZ, R3, RZ, P0, !PT ;  /* 0x00000003ff037210 */ /* 0x002fe400007fe4ff */
[----:B----4-:R-:W-:-:S04]  /*271f0*/  LOP3.LUT P6, RZ, R12, 0x2, RZ, 0xc0, !PT ;  /* 0x000000020cff7812 */ /* 0x010fc800078cc0ff */
        /* <DEDUP_REMOVED lines=9> */
.L_x_701:
        /* <DEDUP_REMOVED lines=11> */
.L_x_702:
[----:B------:R0:W-:Y:S01]  /*27340*/  SYNCS.ARRIVE.TRANS64.A1T0 RZ, [R0+URZ+0x29870], RZ ;  /* 0x029870ff00ff79a7 */ /* 0x0001e2000810003f */
[----:B------:R-:W-:Y:S05]  /*27350*/  @!P6 BRA `(.L_x_703) ;  /* 0x000000000004e947 */ /* 0x000fea0003800000 */
[----:B------:R-:W-:Y:S01]  /*27360*/  BPT.TRAP 0x1 ;  /* 0x000000040000795c */ /* 0x000fe20000300000 */
.L_x_703:
[----:B------:R-:W2:Y:S01]  /*27370*/  LDL R2, [R1+0x2c] ;  /* 0x00002c0001027983 */ /* 0x000ea20000100800 */
[----:B------:R-:W-:Y:S01]  /*27380*/  BSSY B0, `(.L_x_704) ;  /* 0x0000003000007945 */ /* 0x000fe20003800000 */
[----:B--2---:R-:W1:Y:S03]  /*27390*/  SYNCS.PHASECHK.TRANS64.TRYWAIT P0, [R0+URZ+0x29840], R2 ;  /* 0x02984002000075a7 */ /* 0x004e66000800017f */
[----:B-1----:R-:W-:Y:S05]  /*273a0*/  @!P0 BRA `(.L_x_705) ;  /* 0x0000008400388947 */ /* 0x002fea0003800000 */
.L_x_949:
[----:B------:R-:W-:Y:S05]  /*273b0*/  BSYNC B0 ;  /* 0x0000000000007941 */ /* 0x000fea0003800000 */
.L_x_704:
[----:B------:R-:W2:Y:S01]  /*273c0*/  LDL.LU R8, [R1+0x28] ;  /* 0x0000280001087983 */ /* 0x000ea20000300800 */
[----:B------:R-:W-:Y:S01]  /*273d0*/  ULDC.64 UR4, c[0x0][0x300] ;  /* 0x0000c00000047ab9 */ /* 0x000fe20000000a00 */
[----:B------:R-:W-:Y:S02]  /*273e0*/  ULDC.64 UR6, c[0x0][0x310] ;  /* 0x0000c40000067ab9 */ /* 0x000fe40000000a00 */
[----:B------:R-:W4:Y:S04]  /*273f0*/  LDL R11, [R1+0x14] ;  /* 0x00001400010b7983 */ /* 0x000f280000100800 */
[----:B------:R0:W5:Y:S01]  /*27400*/  LDL R20, [R1] ;  /* 0x0000000001147983 */ /* 0x0001620000100800 */
[----:B------:R-:W-:Y:S02]  /*27410*/  IMAD R4, R31, UR4, RZ ;  /* 0x000000041f047c24 */ /* 0x000fe4000f8e02ff */
[----:B-1----:R-:W-:-:S04]  /*27420*/  IMAD.WIDE.U32 R2, R9, UR4, RZ ;  /* 0x0000000409027c25 */ /* 0x002fc8000f8e00ff */
[----:B------:R-:W-:Y:S02]  /*27430*/  IMAD R4, R9, UR5, R4 ;  /* 0x0000000509047c24 */ /* 0x000fe4000f8e0204 */
[----:B------:R-:W-:Y:S02]  /*27440*/  IMAD R32, R32, UR6, RZ ;  /* 0x0000000620207c24 */ /* 0x000fe4000f8e02ff */
[----:B------:R-:W-:Y:S02]  /*27450*/  IMAD.IADD R3, R3, 0x1, R4 ;  /* 0x0000000103037824 */ /* 0x000fe400078e0204 */
[C---:B------:R-:W-:Y:S02]  /*27460*/  IMAD R32, R6.reuse, UR7, R32 ;  /* 0x0000000706207c24 */ /* 0x040fe4000f8e0220 */
[----:B------:R-:W-:-:S04]  /*27470*/  IMAD.WIDE.U32 R2, R6, UR6, R2 ;  /* 0x0000000606027c25 */ /* 0x000fc8000f8e0002 */
[----:B------:R-:W-:Y:S02]  /*27480*/  IMAD R6, R27, UR4, RZ ;  /* 0x000000041b067c24 */ /* 0x000fe4000f8e02ff */
[----:B------:R-:W-:Y:S02]  /*27490*/  IMAD.IADD R5, R3, 0x1, R32 ;  /* 0x0000000103057824 */ /* 0x000fe400078e0220 */
[----:B------:R-:W-:Y:S02]  /*274a0*/  IMAD.MOV.U32 R4, RZ, RZ, R2 ;  /* 0x000000ffff047224 */ /* 0x000fe400078e0002 */
[C---:B------:R-:W-:Y:S02]  /*274b0*/  IMAD R6, R10.reuse, UR5, R6 ;  /* 0x000000050a067c24 */ /* 0x040fe4000f8e0206 */
[----:B------:R-:W-:Y:S01]  /*274c0*/  IMAD.WIDE.U32 R2, R10, UR4, RZ ;  /* 0x000000040a027c25 */ /* 0x000fe2000f8e00ff */
[----:B------:R-:W-:-:S04]  /*274d0*/  ULDC.64 UR4, c[0x0][0x308] ;  /* 0x0000c20000047ab9 */ /* 0x000fc80000000a00 */
[----:B------:R-:W-:-:S03]  /*274e0*/  IADD3 R3, R3, R6, RZ ;  /* 0x0000000603037210 */ /* 0x000fc60007ffe0ff */
[----:B------:R-:W-:-:S04]  /*274f0*/  IMAD.WIDE.U32 R2, R7, UR6, R2 ;  /* 0x0000000607027c25 */ /* 0x000fc8000f8e0002 */
[----:B--2---:R-:W-:-:S04]  /*27500*/  IMAD R8, R8, UR6, RZ ;  /* 0x0000000608087c24 */ /* 0x004fc8000f8e02ff */
        /* <DEDUP_REMOVED lines=12> */
[----:B0-----:R-:W-:Y:S07]  /*275d0*/  BRA.DIV UR4, `(.L_x_706) ;  /* 0x0000008204c47947 */ /* 0x001fee000b800000 */
[----:B------:R-:W0:Y:S01]  /*275e0*/  S2R R3, SR_TID.X ;  /* 0x0000000000037919 */ /* 0x000e220000002100 */
[----:B-----5:R-:W-:Y:S01]  /*275f0*/  LOP3.LUT P6, RZ, R20, 0x8, RZ, 0xc0, !PT ;  /* 0x0000000814ff7812 */ /* 0x020fe200078cc0ff */
[--C-:B------:R-:W-:Y:S01]  /*27600*/  @P5 IMAD.IADD R9, R22, 0x1, R4.reuse ;  /* 0x0000000116095824 */ /* 0x100fe200078e0204 */
[----:B------:R-:W-:Y:S01]  /*27610*/  LOP3.LUT P1, RZ, R20, 0x4, RZ, 0xc0, !PT ;  /* 0x0000000414ff7812 */ /* 0x000fe2000782c0ff */
[----:B------:R-:W-:Y:S01]  /*27620*/  SHFL.IDX PT, R2, R6, RZ, 0x1c1f ;  /* 0x001c1fff06027589 */ /* 0x000fe200000e0000 */
[----:B---3--:R-:W-:-:S03]  /*27630*/  @P4 IMAD.IADD R21, R22, 0x1, R4 ;  /* 0x0000000116154824 */ /* 0x008fc600078e0204 */
[----:B------:R-:W-:Y:S01]  /*27640*/  SHFL.IDX PT, R7, R7, RZ, 0x1c1f ;  /* 0x001c1fff07077589 */ /* 0x000fe200000e0000 */
[----:B0-----:R-:W-:-:S03]  /*27650*/  IMAD.SHL.U32 R10, R3, 0x10, RZ ;  /* 0x00000010030a7824 */ /* 0x001fc600078e00ff */
[----:B------:R-:W0:Y:S02]  /*27660*/  SHFL.IDX PT, R3, R5, RZ, 0x1c1f ;  /* 0x001c1fff05037589 */ /* 0x000e2400000e0000 */
[----:B------:R-:W-:-:S04]  /*27670*/  LOP3.LUT R10, R10, 0x30, RZ, 0xc0, !PT ;  /* 0x000000300a0a7812 */ /* 0x000fc800078ec0ff */
[----:B0-----:R-:W-:-:S05]  /*27680*/  @P5 IADD3 R3, P0, R10, R3, RZ ;  /* 0x000000030a035210 */ /* 0x001fca0007f1e0ff */
[----:B------:R-:W-:Y:S01]  /*27690*/  @P5 IMAD.X R2, RZ, RZ, R2, P0 ;  /* 0x000000ffff025224 */ /* 0x000fe200000e0602 */
        /* <DEDUP_REMOVED lines=8> */
[----:B0-----:R-:W0:Y:S01]  /*27720*/  SHFL.IDX PT, R3, R5, 0x1, 0x1c1f ;  /* 0x003c1f0005037f89 */ /* 0x001e2200000e0000 */
[----:B------:R-:W-:-:S03]  /*27730*/  @P3 IMAD.IADD R9, R22, 0x1, R4 ;  /* 0x0000000116093824 */ /* 0x000fc600078e0204 */
[----:B------:R-:W1:Y:S01]  /*27740*/  SHFL.IDX PT, R2, R6, 0x1, 0x1c1f ;  /* 0x003c1f0006027f89 */ /* 0x000e6200000e0000 */
[----:B0-----:R-:W-:-:S04]  /*27750*/  @P4 IADD3 R3, P0, R10, R3, RZ ;  /* 0x000000030a034210 */ /* 0x001fc80007f1e0ff */
[----:B-1----:R-:W-:-:S04]  /*27760*/  @P4 IADD3.X R2, RZ, R2, RZ, P0, !PT ;  /* 0x00000002ff024210 */ /* 0x002fc800007fe4ff */
[----:B------:R-:W-:-:S04]  /*27770*/  @P4 LOP3.LUT R3, R3, R2, RZ, 0x3c, !PT ;  /* 0x0000000203034212 */ /* 0x000fc800078e3cff */
[----:B------:R-:W-:-:S04]  /*27780*/  @P4 LOP3.LUT R2, R3, R2, RZ, 0x3c, !PT ;  /* 0x0000000203024212 */ /* 0x000fc800078e3cff */
[----:B------:R-:W-:-:S05]  /*27790*/  @P4 LOP3.LUT R3, R3, R2, RZ, 0x3c, !PT ;  /* 0x0000000203034212 */ /* 0x000fca00078e3cff */
[----:B------:R-:W-:Y:S04]  /*277a0*/  @P4 LDGSTS.E.BYPASS.LTC128B.128 [R21+0x1ac00], desc[UR50][R2.64], !P5 ;  /* 0x1ac0000002154fae */ /* 0x000fe8000e901d72 */
[----:B------:R-:W-:Y:S04]  /*277b0*/  @P4 LDGSTS.E.BYPASS.LTC128B.128 [R21+0x1d400], desc[UR50][R2.64+0x40], !P6 ;  /* 0x1d40004002154fae */ /* 0x000fe8000f101d72 */
[----:B------:R0:W-:Y:S04]  /*277c0*/  @P4 LDGSTS.E.BYPASS.LTC128B.128 [R21+0x1fc00], desc[UR50][R2.64+0x80], !P1 ;  /* 0x1fc0008002154fae */ /* 0x0001e8000c901d72 */
[----:B0-----:R-:W0:Y:S01]  /*277d0*/  SHFL.IDX PT, R3, R5, 0x2, 0x1c1f ;  /* 0x005c1f0005037f89 */ /* 0x001e2200000e0000 */
[----:B------:R-:W-:-:S03]  /*277e0*/  @P2 IADD3 R21, R22, R4, RZ ;  /* 0x0000000416152210 */ /* 0x000fc60007ffe0ff */
[----:B------:R-:W1:Y:S04]  /*277f0*/  SHFL.IDX PT, R2, R6, 0x2, 0x1c1f ;  /* 0x005c1f0006027f89 */ /* 0x000e6800000e0000 */
[----:B------:R-:W-:Y:S01]  /*27800*/  SHFL.IDX PT, R6, R6, 0x3, 0x1c1f ;  /* 0x007c1f0006067f89 */ /* 0x000fe200000e0000 */
[----:B0-----:R-:W-:-:S05]  /*27810*/  @P3 IADD3 R3, P0, R10, R3, RZ ;  /* 0x000000030a033210 */ /* 0x001fca0007f1e0ff */
[----:B-1----:R-:W-:-:S05]  /*27820*/  @P3 IMAD.X R2, RZ, RZ, R2, P0 ;  /* 0x000000ffff023224 */ /* 0x002fca00000e0602 */
[----:B------:R-:W-:-:S04]  /*27830*/  @P3 LOP3.LUT R3, R3, R2, RZ, 0x3c, !PT ;  /* 0x0000000203033212 */ /* 0x000fc800078e3cff */
[----:B------:R-:W-:-:S04]  /*27840*/  @P3 LOP3.LUT R2, R3, R2, RZ, 0x3c, !PT ;  /* 0x0000000203023212 */ /* 0x000fc800078e3cff */
[----:B------:R-:W-:-:S05]  /*27850*/  @P3 LOP3.LUT R3, R3, R2, RZ, 0x3c, !PT ;  /* 0x0000000203033212 */ /* 0x000fca00078e3cff */
[----:B------:R-:W-:Y:S04]  /*27860*/  @P3 LDGSTS.E.BYPASS.LTC128B.128 [R9+0x1b400], desc[UR50][R2.64], !P5 ;  /* 0x1b40000002093fae */ /* 0x000fe8000e901d72 */
[----:B------:R-:W-:Y:S04]  /*27870*/  @P3 LDGSTS.E.BYPASS.LTC128B.128 [R9+0x1dc00], desc[UR50][R2.64+0x40], !P6 ;  /* 0x1dc0004002093fae */ /* 0x000fe8000f101d72 */
[----:B------:R0:W-:Y:S04]  /*27880*/  @P3 LDGSTS.E.BYPASS.LTC128B.128 [R9+0x20400], desc[UR50][R2.64+0x80], !P1 ;  /* 0x2040008002093fae */ /* 0x0001e8000c901d72 */
[----:B0-----:R-:W0:Y:S02]  /*27890*/  SHFL.IDX PT, R2, R5, 0x3, 0x1c1f ;  /* 0x007c1f0005027f89 */ /* 0x001e2400000e0000 */
[----:B0-----:R-:W-:-:S05]  /*278a0*/  @P2 IADD3 R2, P0, R10, R2, RZ ;  /* 0x000000020a022210 */ /* 0x001fca0007f1e0ff */
[----:B------:R-:W-:-:S05]  /*278b0*/  @P2 IMAD.X R3, RZ, RZ, R6, P0 ;  /* 0x000000ffff032224 */ /* 0x000fca00000e0606 */
[----:B------:R-:W-:Y:S04]  /*278c0*/  @P2 LDGSTS.E.BYPASS.LTC128B.128 [R21+0x1bc00], desc[UR50][R2.64], !P5 ;  /* 0x1bc0000002152fae */ /* 0x000fe8000e901d72 */
[----:B------:R-:W-:Y:S04]  /*278d0*/  @P2 LDGSTS.E.BYPASS.LTC128B.128 [R21+0x1e400], desc[UR50][R2.64+0x40], !P6 ;  /* 0x1e40004002152fae */ /* 0x000fe8000f101d72 */
[----:B------:R0:W-:Y:S04]  /*278e0*/  @P2 LDGSTS.E.BYPASS.LTC128B.128 [R21+0x20c00], desc[UR50][R2.64+0x80], !P1 ;  /* 0x20c0008002152fae */ /* 0x0001e8000c901d72 */
[----:B0-----:R0:W1:Y:S02]  /*278f0*/  SHFL.IDX PT, R2, R8, RZ, 0x1c1f ;  /* 0x001c1fff08027589 */ /* 0x00106400000e0000 */
.L_x_961:
[----:B------:R-:W-:Y:S01]  /*27900*/  LOP3.LUT P0, RZ, R20, 0x80, RZ, 0xc0, !PT ;  /* 0x0000008014ff7812 */ /* 0x000fe2000780c0ff */
[----:B------:R-:W-:-:S12]  /*27910*/  BSSY B0, `(.L_x_707) ;  /* 0x0000011000007945 */ /* 0x000fd80003800000 */
[----:B------:R-:W-:Y:S05]  /*27920*/  @!P0 BRA `(.L_x_708) ;  /* 0x00000000003c8947 */ /* 0x000fea0003800000 */
[----:B------:R-:W2:Y:S01]  /*27930*/  S2R R3, SR_TID.X ;  /* 0x0000000000037919 */ /* 0x000ea20000002100 */
[----:B------:R-:W-:Y:S01]  /*27940*/  LOP3.LUT P3, RZ, R20, 0x10, RZ, 0xc0, !PT ;  /* 0x0000001014ff7812 */ /* 0x000fe2000786c0ff */
[----:B------:R-:W-:Y:S01]  /*27950*/  IMAD.IADD R4, R22, 0x1, R4 ;  /* 0x0000000116047824 */ /* 0x000fe200078e0204 */
[C---:B------:R-:W-:Y:S02]  /*27960*/  LOP3.LUT P2, RZ, R20.reuse, 0x8, RZ, 0xc0, !PT ;  /* 0x0000000814ff7812 */ /* 0x040fe4000784c0ff */
[----:B------:R-:W-:Y:S01]  /*27970*/  LOP3.LUT P1, RZ, R20, 0x4, RZ, 0xc0, !PT ;  /* 0x0000000414ff7812 */ /* 0x000fe2000782c0ff */
[----:B--2---:R-:W-:-:S05]  /*27980*/  IMAD.SHL.U32 R3, R3, 0x10, RZ ;  /* 0x0000001003037824 */ /* 0x004fca00078e00ff */
[----:B------:R-:W-:-:S04]  /*27990*/  LOP3.LUT R3, R3, 0x30, RZ, 0xc0, !PT ;  /* 0x0000003003037812 */ /* 0x000fc800078ec0ff */
[----:B-1----:R-:W-:-:S05]  /*279a0*/  IADD3 R2, P0, R3, R2, RZ ;  /* 0x0000000203027210 */ /* 0x002fca0007f1e0ff */
[----:B------:R-:W-:-:S05]  /*279b0*/  IMAD.X R3, RZ, RZ, R7, P0 ;  /* 0x000000ffff037224 */ /* 0x000fca00000e0607 */
[----:B------:R-:W-:Y:S01]  /*279c0*/  @!PT LDS RZ, [RZ] ;  /* 0x00000000fffff984 */ /* 0x000fe20000000800 */
[----:B------:R-:W-:Y:S01]  /*279d0*/  @!PT LDS RZ, [RZ] ;  /* 0x00000000fffff984 */ /* 0x000fe20000000800 */
[----:B------:R-:W-:Y:S01]  /*279e0*/  @!PT LDS RZ, [RZ] ;  /* 0x00000000fffff984 */ /* 0x000fe20000000800 */
[----:B------:R2:W-:Y:S04]  /*279f0*/  LDGSTS.E.BYPASS.LTC128B.128 [R4+0x1c400], desc[UR50][R2.64], !P3 ;  /* 0x1c40000002047fae */ /* 0x0005e8000d901d72 */
[----:B------:R2:W-:Y:S04]  /*27a00*/  LDGSTS.E.BYPASS.LTC128B.128 [R4+0x1ec00], desc[UR50][R2.64+0x40], !P2 ;  /* 0x1ec0004002047fae */ /* 0x0005e8000d101d72 */
[----:B------:R2:W-:Y:S02]  /*27a10*/  LDGSTS.E.BYPASS.LTC128B.128 [R4+0x21400], desc[UR50][R2.64+0x80], !P1 ;  /* 0x2140008002047fae */ /* 0x0005e4000c901d72 */
.L_x_708:
[----:B------:R-:W-:Y:S05]  /*27a20*/  BSYNC B0 ;  /* 0x0000000000007941 */ /* 0x000fea0003800000 */
.L_x_707:
[----:B------:R-:W-:Y:S01]  /*27a30*/  NOP ;  /* 0x0000000000007918 */ /* 0x000fe20000000000 */
[----:B------:R-:W-:-:S13]  /*27a40*/  PLOP3.LUT P0, PT, PT, PT, PT, 0x80, 0x0 ;  /* 0x000000000000781c */ /* 0x000fda0003f0f070 */
.L_x_709:
[----:B------:R-:W-:Y:S02]  /*27a50*/  PLOP3.LUT P1, PT, P1, P0, PT, 0xa2, 0x0 ;  /* 0x000000000000781c */ /* 0x000fe40000f21472 */
[----:B------:R-:W-:-:S08]  /*27a60*/  @P0 R2UR P1, UR4, R0 ;  /* 0x00000000000402ca */ /* 0x000fd00000020000 */
[----:B------:R-:W-:-:S05]  /*27a70*/  @P0 PLOP3.LUT P0, PT, P1, PT, PT, 0x80, 0x0 ;  /* 0x000000000000081c */ /* 0x000fca0000f0f070 */
[----:B------:R-:W-:Y:S01]  /*27a80*/  @!P1 SYNCS.ARRIVE.TRANS64.RED.A0T1 RZ, [UR4+0x29830], RZ ;  /* 0x029830ffffff99a7 */ /* 0x000fe20008200404 */
[----:B------:R-:W-:Y:S07]  /*27a90*/  @!P1 ARRIVES.LDGSTSBAR.64.TRANSCNT [UR4+0x29830] ;  /* 0x02983000ff0099b0 */ /* 0x000fee0008000a84 */
[----:B------:R-:W-:Y:S05]  /*27aa0*/  @P0 BRA.U.ANY `(.L_x_709) ;  /* 0xfffffffd00e80947 */ /* 0x000fea000393ffff */
[----:B------:R-:W-:Y:S01]  /*27ab0*/  NOP ;  /* 0x0000000000007918 */ /* 0x000fe20000000000 */
[----:B-12---:R-:W-:-:S05]  /*27ac0*/  IMAD.U32 R2, RZ, RZ, UR39 ;  /* 0x00000027ff027e24 */ /* 0x006fca000f8e00ff */
[----:B------:R-:W-:-:S13]  /*27ad0*/  ISETP.NE.AND P2, PT, R2, 0x3, PT ;  /* 0x000000030200780c */ /* 0x000fda0003f45270 */
[----:B------:R-:W-:Y:S05]  /*27ae0*/  @!P2 BRA `(.L_x_710) ;  /* 0x000000000004a947 */ /* 0x000fea0003800000 */
[----:B------:R-:W-:Y:S01]  /*27af0*/  BPT.TRAP 0x1 ;  /* 0x000000040000795c */ /* 0x000fe20000300000 */
.L_x_710:
[----:B------:R1:W5:Y:S01]  /*27b00*/  LDL.LU R2, [R1+0x30] ;  /* 0x0000300001027983 */ /* 0x0003620000300800 */
[----:B------:R1:W-:Y:S02]  /*27b10*/  SYNCS.ARRIVE.TRANS64.A1T0 RZ, [R0+URZ+0x29830], RZ ;  /* 0x029830ff00ff79a7 */ /* 0x0003e4000810003f */
[----:B------:R-:W-:Y:S05]  /*27b20*/  WARPSYNC.ALL ;  /* 0x0000000000007948 */ /* 0x000fea0003800000 */
[----:B------:R-:W-:Y:S01]  /*27b30*/  ULDC.64 UR4, c[0x0][0xa00] ;  /* 0x0002800000047ab9 */ /* 0x000fe20000000a00 */
[----:B------:R-:W-:Y:S01]  /*27b40*/  SHF.R.S32.HI R27, RZ, 0x1f, R30 ;  /* 0x0000001fff1b7819 */ /* 0x000fe2000001141e */
[----:B------:R-:W-:Y:S01]  /*27b50*/  BSSY B6, `(.L_x_711) ;  /* 0x000001e000067945 */ /* 0x000fe20003800000 */
[----:B------:R-:W-:Y:S01]  /*27b60*/  BAR.SYNC.DEFER_BLOCKING 0x8, 0x180 ;  /* 0x0206000000007b1d */ /* 0x000fe20000010000 */
[----:B------:R-:W-:Y:S02]  /*27b70*/  ISETP.NE.U32.AND P0, PT, RZ, UR4, PT ;  /* 0x00000004ff007c0c */ /* 0x000fe4000bf05070 */
[----:B-1----:R-:W-:-:S02]  /*27b80*/  IADD3 R0, R22, 0x14400, RZ ;  /* 0x0001440016007810 */ /* 0x002fc40007ffe0ff */
[----:B------:R-:W-:Y:S01]  /*27b90*/  ISETP.NE.AND.EX P0, PT, RZ, UR5, PT, P0 ;  /* 0x00000005ff007c0c */ /* 0x000fe2000bf05300 */
[----:B------:R-:W-:Y:S02]  /*27ba0*/  ULDC.64 UR4, c[0x0][0x298] ;  /* 0x0000a60000047ab9 */ /* 0x000fe40000000a00 */
[----:B------:R-:W-:Y:S01]  /*27bb0*/  IMAD R27, R27, UR4, RZ ;  /* 0x000000041b1b7c24 */ /* 0x000fe2000f8e02ff */
[----:B------:R-:W-:Y:S01]  /*27bc0*/  SEL R26, R24, RZ, !P0 ;  /* 0x000000ff181a7207 */ /* 0x000fe20004000000 */
[----:B------:R-:W-:-:S04]  /*27bd0*/  IMAD.WIDE.U32 R24, R30, UR4, RZ ;  /* 0x000000041e187c25 */ /* 0x000fc8000f8e00ff */
[----:B------:R-:W-:-:S04]  /*27be0*/  IMAD R27, R30, UR5, R27 ;  /* 0x000000051e1b7c24 */ /* 0x000fc8000f8e021b */
[----:B------:R-:W-:Y:S01]  /*27bf0*/  IMAD.IADD R27, R25, 0x1, R27 ;  /* 0x00000001191b7824 */ /* 0x000fe200078e021b */
[----:B-----5:R-:W-:Y:S02]  /*27c00*/  SEL R31, R2, RZ, !P0 ;  /* 0x000000ff021f7207 */ /* 0x020fe40004000000 */
[----:B------:R-:W-:-:S13]  /*27c10*/  LOP3.LUT P0, RZ, R0, 0x1bf, RZ, 0xc0, !PT ;  /* 0x000001bf00ff7812 */ /* 0x000fda000780c0ff */
[----:B------:R-:W-:Y:S05]  /*27c20*/  @!P0 BRA `(.L_x_712) ;  /* 0x0000000000408947 */ /* 0x000fea0003800000 */
[----:B------:R-:W-:Y:S01]  /*27c30*/  MOV R2, 0x0 ;  /* 0x0000000000027802 */ /* 0x000fe20000000f00 */
[----:B------:R-:W-:Y:S01]  /*27c40*/  ULDC.64 UR4, c[0x4][0xc8] ;  /* 0x0100320000047ab9 */ /* 0x000fe20000000a00 */
[----:B------:R-:W-:Y:S01]  /*27c50*/  ULDC.64 UR6, c[0x4][0xd0] ;  /* 0x0100340000067ab9 */ /* 0x000fe20000000a00 */
[----:B------:R-:W-:Y:S01]  /*27c60*/  ULDC.64 UR8, c[0x4][0x28] ;  /* 0x01000a0000087ab9 */ /* 0x000fe20000000a00 */
[----:B------:R-:W-:Y:S01]  /*27c70*/  IMAD.U32 R4, RZ, RZ, UR4 ;  /* 0x00000004ff047e24 */ /* 0x000fe2000f8e00ff */
[----:B------:R-:W-:Y:S01]  /*27c80*/  MOV R7, UR7 ;  /* 0x0000000700077c02 */ /* 0x000fe20008000f00 */
[----:B------:R-:W1:Y:S01]  /*27c90*/  LDC.64 R2, c[0x4][R2] ;  /* 0x0100000002027b82 */ /* 0x000e620000000a00 */
[----:B------:R-:W-:Y:S01]  /*27ca0*/  IMAD.U32 R5, RZ, RZ, UR5 ;  /* 0x00000005ff057e24 */ /* 0x000fe2000f8e00ff */
[----:B------:R-:W-:Y:S01]  /*27cb0*/  MOV R13, RZ ;  /* 0x000000ff000d7202 */ /* 0x000fe20000000f00 */
[----:B------:R-:W-:Y:S02]  /*27cc0*/  IMAD.U32 R6, RZ, RZ, UR6 ;  /* 0x00000006ff067e24 */ /* 0x000fe4000f8e00ff */
[----:B------:R-:W-:-:S02]  /*27cd0*/  IMAD.U32 R10, RZ, RZ, UR8 ;  /* 0x00000008ff0a7e24 */ /* 0x000fc4000f8e00ff */
[----:B------:R-:W-:Y:S02]  /*27ce0*/  IMAD.U32 R11, RZ, RZ, UR9 ;  /* 0x00000009ff0b7e24 */ /* 0x000fe4000f8e00ff */
[----:B0-----:R-:W-:Y:S02]  /*27cf0*/  IMAD.MOV.U32 R8, RZ, RZ, 0x70 ;  /* 0x00000070ff087424 */ /* 0x001fe400078e00ff */
[----:B------:R-:W-:-:S07]  /*27d00*/  IMAD.MOV.U32 R12, RZ, RZ, 0x1 ;  /* 0x00000001ff0c7424 */ /* 0x000fce00078e00ff */
[----:B------:R-:W-:-:S07]  /*27d10*/  LEPC R20, `(.L_x_712) ;  /* 0x000000001014794e */ /* 0x000fce0000000000 */
[----:B-1----:R-:W-:Y:S05]  /*27d20*/  CALL.ABS.NOINC R2 ;  /* 0x0000000002007343 */ /* 0x002fea0003c00000 */
.L_x_712:
[----:B------:R-:W-:Y:S05]  /*27d30*/  BSYNC B6 ;  /* 0x0000000000067941 */ /* 0x000fea0003800000 */
.L_x_711:
[----:B------:R-:W-:Y:S01]  /*27d40*/  SHF.L.U32 R5, R17, 0x7, RZ ;  /* 0x0000000711057819 */ /* 0x000fe200000006ff */
[----:B------:R1:W5:Y:S01]  /*27d50*/  LDL R9, [R1+0x24] ;  /* 0x0000240001097983 */ /* 0x0003620000100800 */
[----:B0-----:R-:W0:Y:S01]  /*27d60*/  LDC R8, c[0x0][0x448] ;  /* 0x00011200ff087b82 */ /* 0x001e220000000800 */
[----:B------:R-:W-:Y:S01]  /*27d70*/  IMAD.MOV.U32 R2, RZ, RZ, R24 ;  /* 0x000000ffff027224 */ /* 0x000fe200078e0018 */
[----:B------:R-:W-:Y:S01]  /*27d80*/  ULDC.64 UR4, c[0x0][0x2d8] ;  /* 0x0000b60000047ab9 */ /* 0x000fe20000000a00 */
[----:B------:R1:W5:Y:S01]  /*27d90*/  LDL R17, [R1+0x34] ;  /* 0x0000340001117983 */ /* 0x0003620000100800 */
[----:B------:R-:W-:Y:S01]  /*27da0*/  IMAD.MOV.U32 R3, RZ, RZ, R27 ;  /* 0x000000ffff037224 */ /* 0x000fe200078e001b */
[----:B------:R-:W2:Y:S01]  /*27db0*/  S2R R20, SR_TID.X ;  /* 0x0000000000147919 */ /* 0x000ea20000002100 */
[----:B------:R-:W-:-:S04]  /*27dc0*/  IMAD.WIDE.U32 R2, R18, UR4, R2 ;  /* 0x0000000412027c25 */ /* 0x000fc8000f8e0002 */
[----:B------:R-:W-:Y:S01]  /*27dd0*/  IMAD R3, R18, UR5, R3 ;  /* 0x0000000512037c24 */ /* 0x000fe2000f8e0203 */
[----:B------:R-:W-:Y:S02]  /*27de0*/  ULDC.64 UR4, c[0x0][0x2e0] ;  /* 0x0000b80000047ab9 */ /* 0x000fe40000000a00 */
[----:B------:R-:W-:Y:S02]  /*27df0*/  IMAD R0, R31, UR4, RZ ;  /* 0x000000041f007c24 */ /* 0x000fe4000f8e02ff */
[----:B------:R-:W-:-:S04]  /*27e00*/  IMAD.WIDE.U32 R2, R26, UR4, R2 ;  /* 0x000000041a027c25 */ /* 0x000fc8000f8e0002 */
[----:B------:R-:W-:Y:S01]  /*27e10*/  IMAD R0, R26, UR5, R0 ;  /* 0x000000051a007c24 */ /* 0x000fe2000f8e0200 */
[----:B------:R-:W3:Y:S01]  /*27e20*/  S2R R30, SR_TID.X ;  /* 0x00000000001e7919 */ /* 0x000ee20000002100 */
[----:B------:R-:W-:Y:S01]  /*27e30*/  ULDC.64 UR4, c[0x0][0x2d0] ;  /* 0x0000b40000047ab9 */ /* 0x000fe20000000a00 */
[----:B0-----:R-:W-:Y:S01]  /*27e40*/  ISETP.NE.AND P0, PT, R8, 0x1, PT ;  /* 0x000000010800780c */ /* 0x001fe20003f05270 */
[----:B------:R-:W-:-:S12]  /*27e50*/  IMAD.IADD R3, R3, 0x1, R0 ;  /* 0x0000000103037824 */ /* 0x000fd800078e0200 */
[----:B------:R-:W0:Y:S01]  /*27e60*/  @P0 LDC R4, c[0x0][0x44c] ;  /* 0x00011300ff040b82 */ /* 0x000e220000000800 */
[C---:B--2---:R-:W-:Y:S01]  /*27e70*/  LOP3.LUT R21, R20.reuse, 0x7f, RZ, 0xc0, !PT ;  /* 0x0000007f14157812 */ /* 0x044fe200078ec0ff */
[----:B------:R-:W-:-:S03]  /*27e80*/  IMAD.SHL.U32 R20, R20, 0x20, RZ ;  /* 0x0000002014147824 */ /* 0x000fc600078e00ff */
[----:B------:R-:W-:-:S03]  /*27e90*/  SHF.R.U32.HI R21, RZ, 0x2, R21 ;  /* 0x00000002ff157819 */ /* 0x000fc60000011615 */
[----:B------:R-:W2:Y:S01]  /*27ea0*/  @P0 LDC R0, c[0x0][0x450] ;  /* 0x00011400ff000b82 */ /* 0x000ea20000000800 */
[----:B------:R-:W-:-:S04]  /*27eb0*/  LOP3.LUT R20, R21, 0x60, R20, 0xf8, !PT ;  /* 0x0000006015147812 */ /* 0x000fc800078ef814 */
[----:B------:R-:W-:-:S05]  /*27ec0*/  LOP3.LUT R6, R20, R5, RZ, 0xfc, !PT ;  /* 0x0000000514067212 */ /* 0x000fca00078efcff */
[----:B0-----:R-:W-:-:S04]  /*27ed0*/  @P0 IMAD.HI.U32 R7, R6, R4, RZ ;  /* 0x0000000406070227 */ /* 0x001fc800078e00ff */
[----:B------:R-:W-:Y:S01]  /*27ee0*/  IMAD.MOV.U32 R4, RZ, RZ, R6 ;  /* 0x000000ffff047224 */ /* 0x000fe200078e0006 */
[----:B--2---:R-:W-:-:S05]  /*27ef0*/  @P0 SHF.R.U32.HI R4, RZ, R0, R7 ;  /* 0x00000000ff040219 */ /* 0x004fca0000011607 */
[----:B------:R-:W-:-:S04]  /*27f00*/  IMAD.MOV R0, RZ, RZ, -R4 ;  /* 0x000000ffff007224 */ /* 0x000fc800078e0a04 */
[----:B------:R-:W-:Y:S01]  /*27f10*/  IMAD R0, R8, R0, R6 ;  /* 0x0000000008007224 */ /* 0x000fe200078e0206 */
[----:B------:R-:W-:Y:S01]  /*27f20*/  SHF.R.S32.HI R6, RZ, 0x1f, R4 ;  /* 0x0000001fff067819 */ /* 0x000fe20000011404 */
[----:B------:R-:W-:-:S04]  /*27f30*/  IMAD.WIDE.U32 R2, R4, UR4, R2 ;  /* 0x0000000404027c25 */ /* 0x000fc8000f8e0002 */
[----:B------:R-:W-:-:S04]  /*27f40*/  IMAD R6, R6, UR4, RZ ;  /* 0x0000000406067c24 */ /* 0x000fc8000f8e02ff */
[----:B------:R-:W-:Y:S01]  /*27f50*/  IMAD R6, R4, UR5, R6 ;  /* 0x0000000504067c24 */ /* 0x000fe2000f8e0206 */
[----:B------:R-:W-:Y:S01]  /*27f60*/  SHF.R.S32.HI R4, RZ, 0x1f, R0 ;  /* 0x0000001fff047819 */ /* 0x000fe20000011400 */
[----:B------:R-:W-:Y:S02]  /*27f70*/  ULDC.64 UR4, c[0x0][0x2c8] ;  /* 0x0000b20000047ab9 */ /* 0x000fe40000000a00 */
[----:B------:R-:W-:Y:S01]  /*27f80*/  IMAD.IADD R3, R3, 0x1, R6 ;  /* 0x0000000103037824 */ /* 0x000fe200078e0206 */
[----:B---3--:R-:W-:Y:S01]  /*27f90*/  SHF.L.U32 R21, R30, 0x4, RZ ;  /* 0x000000041e157819 */ /* 0x008fe200000006ff */
[----:B------:R-:W-:Y:S02]  /*27fa0*/  IMAD R4, R4, UR4, RZ ;  /* 0x0000000404047c24 */ /* 0x000fe4000f8e02ff */
[----:B------:R-:W-:Y:S01]  /*27fb0*/  IMAD.WIDE.U32 R2, R0, UR4, R2 ;  /* 0x0000000400027c25 */ /* 0x000fe2000f8e0002 */
[----:B------:R-:W-:-:S03]  /*27fc0*/  LOP3.LUT R21, R21, 0x30, RZ, 0xc0, !PT ;  /* 0x0000003015157812 */ /* 0x000fc600078ec0ff */
[----:B------:R-:W-:Y:S01]  /*27fd0*/  IMAD R4, R0, UR5, R4 ;  /* 0x0000000500047c24 */ /* 0x000fe2000f8e0204 */
[----:B------:R-:W-:Y:S01]  /*27fe0*/  ULDC.64 UR4, c[0x0][0x280] ;  /* 0x0000a00000047ab9 */ /* 0x000fe20000000a00 */
[----:B------:R-:W-:Y:S01]  /*27ff0*/  IMAD.SHL.U32 R20, R30, 0x10, RZ ;  /* 0x000000101e147824 */ /* 0x000fe200078e00ff */
[----:B------:R-:W-:Y:S01]  /*28000*/  IADD3 R0, P0, R2, UR4, RZ ;  /* 0x0000000402007c10 */ /* 0x000fe2000ff1e0ff */
[----:B------:R-:W-:Y:S01]  /*28010*/  ULDC UR4, c[0x0][0x2b8] ;  /* 0x0000ae0000047ab9 */ /* 0x000fe20000000800 */
[C---:B------:R-:W-:Y:S02]  /*28020*/  LOP3.LUT R32, R21.reuse, 0x40, RZ, 0xfc, !PT ;  /* 0x0000004015207812 */ /* 0x040fe400078efcff */
[----:B------:R-:W-:Y:S02]  /*28030*/  LOP3.LUT R20, R20, 0x30, RZ, 0xc0, !PT ;  /* 0x0000003014147812 */ /* 0x000fe400078ec0ff */
[----:B------:R-:W-:Y:S02]  /*28040*/  LOP3.LUT R21, R21, 0x80, RZ, 0xfc, !PT ;  /* 0x0000008015157812 */ /* 0x000fe400078efcff */
[----:B------:R-:W-:Y:S01]  /*28050*/  IADD3.X R4, R3, UR5, R4, P0, !PT ;  /* 0x0000000503047c10 */ /* 0x000fe200087fe404 */
[----:B------:R-:W-:Y:S01]  /*28060*/  UMOV UR5, 0xffffffff ;  /* 0xffffffff00057882 */ /* 0x000fe20000000000 */
[----:B------:R-:W-:-:S02]  /*28070*/  LOP3.LUT R30, R30, 0x7f, RZ, 0xc0, !PT ;  /* 0x0000007f1e1e7812 */ /* 0x000fc400078ec0ff */
[----:B------:R-:W-:Y:S02]  /*28080*/  ISETP.GE.AND P3, PT, R20, UR4, PT ;  /* 0x0000000414007c0c */ /* 0x000fe4000bf66270 */
[----:B------:R-:W-:Y:S02]  /*28090*/  ISETP.GE.AND P2, PT, R32, UR4, PT ;  /* 0x0000000420007c0c */ /* 0x000fe4000bf46270 */
[----:B------:R-:W-:Y:S02]  /*280a0*/  ISETP.GE.AND P1, PT, R21, UR4, PT ;  /* 0x0000000415007c0c */ /* 0x000fe4000bf26270 */
[----:B------:R-:W-:Y:S01]  /*280b0*/  SHF.R.U32.HI R10, RZ, 0x2, R30 ;  /* 0x00000002ff0a7819 */ /* 0x000fe2000001161e */
[----:B-1----:R-:W-:Y:S10]  /*280c0*/  BRA.DIV UR5, `(.L_x_713) ;  /* 0x0000007e05f47947 */ /* 0x002ff4000b800000 */
[----:B------:R-:W0:Y:S01]  /*280d0*/  SHFL.IDX PT, R3, R0, RZ, 0x1c1f ;  /* 0x001c1fff00037589 */ /* 0x000e2200000e0000 */
[----:B-----5:R-:W-:Y:S02]  /*280e0*/  IMAD R6, R17, R8, RZ ;  /* 0x0000000811067224 */ /* 0x020fe400078e02ff */
[----:B------:R-:W-:Y:S01]  /*280f0*/  IMAD.IADD R5, R10, 0x1, R5 ;  /* 0x000000010a057824 */ /* 0x000fe200078e0205 */
[----:B------:R-:W1:Y:S04]  /*28100*/  SHFL.IDX PT, R2, R4, RZ, 0x1c1f ;  /* 0x001c1fff04027589 */ /* 0x000e6800000e0000 */
[----:B------:R-:W-:-:S13]  /*28110*/  ISETP.GE.AND P0, PT, R5, R6, PT ;  /* 0x000000060500720c */ /* 0x000fda0003f06270 */
[----:B0-----:R-:W-:-:S05]  /*28120*/  @!P0 IADD3 R3, P4, R20, R3, RZ ;  /* 0x0000000314038210 */ /* 0x001fca0007f9e0ff */
[----:B-1----:R-:W-:-:S05]  /*28130*/  @!P0 IMAD.X R2, RZ, RZ, R2, P4 ;  /* 0x000000ffff028224 */ /* 0x002fca00020e0602 */
[----:B------:R-:W-:-:S04]  /*28140*/  @!P0 LOP3.LUT R3, R3, R2, RZ, 0x3c, !PT ;  /* 0x0000000203038212 */ /* 0x000fc800078e3cff */
[----:B------:R-:W-:-:S04]  /*28150*/  @!P0 LOP3.LUT R2, R3, R2, RZ, 0x3c, !PT ;  /* 0x0000000203028212 */ /* 0x000fc800078e3cff */
[----:B------:R-:W-:-:S05]  /*28160*/  @!P0 LOP3.LUT R3, R3, R2, RZ, 0x3c, !PT ;  /* 0x0000000203038212 */ /* 0x000fca00078e3cff */
[----:B------:R-:W-:Y:S01]  /*28170*/  @!PT LDS RZ, [RZ] ;  /* 0x00000000fffff984 */ /* 0x000fe20000000800 */
[----:B------:R-:W-:Y:S04]  /*28180*/  @!P0 LDGSTS.E.BYPASS.LTC128B.128 [R9+0x14400], desc[UR50][R2.64], !P3 ;  /* 0x1440000002098fae */ /* 0x000fe8000d901d72 */
[----:B------:R-:W-:Y:S04]  /*28190*/  @!P0 LDGSTS.E.BYPASS.LTC128B.128 [R9+0x16400], desc[UR50][R2.64+0x40], !P2 ;  /* 0x1640004002098fae */ /* 0x000fe8000d101d72 */
[----:B------:R0:W-:Y:S02]  /*281a0*/  @!P0 LDGSTS.E.BYPASS.LTC128B.128 [R9+0x18400], desc[UR50][R2.64+0x80], !P1 ;  /* 0x1840008002098fae */ /* 0x0001e4000c901d72 */
[----:B0-----:R-:W-:-:S02]  /*281b0*/  VIADD R2, R5, 0x20 ;  /* 0x0000002005027836 */ /* 0x001fc40000000000 */
[----:B------:R-:W0:Y:S03]  /*281c0*/  SHFL.IDX PT, R3, R0, 0x1, 0x1c1f ;  /* 0x003c1f0000037f89 */ /* 0x000e2600000e0000 */
[----:B------:R-:W-:Y:S02]  /*281d0*/  ISETP.GE.AND P0, PT, R2, R6, PT ;  /* 0x000000060200720c */ /* 0x000fe40003f06270 */
[----:B------:R-:W1:Y:S11]  /*281e0*/  SHFL.IDX PT, R2, R4, 0x1, 0x1c1f ;  /* 0x003c1f0004027f89 */ /* 0x000e7600000e0000 */
[----:B0-----:R-:W-:-:S05]  /*281f0*/  @!P0 IADD3 R3, P4, R20, R3, RZ ;  /* 0x0000000314038210 */ /* 0x001fca0007f9e0ff */
[----:B-1----:R-:W-:-:S05]  /*28200*/  @!P0 IMAD.X R2, RZ, RZ, R2, P4 ;  /* 0x000000ffff028224 */ /* 0x002fca00020e0602 */
[----:B------:R-:W-:-:S04]  /*28210*/  @!P0 LOP3.LUT R3, R3, R2, RZ, 0x3c, !PT ;  /* 0x0000000203038212 */ /* 0x000fc800078e3cff */
[----:B------:R-:W-:-:S04]  /*28220*/  @!P0 LOP3.LUT R2, R3, R2, RZ, 0x3c, !PT ;  /* 0x0000000203028212 */ /* 0x000fc800078e3cff */
[----:B------:R-:W-:-:S05]  /*28230*/  @!P0 LOP3.LUT R3, R3, R2, RZ, 0x3c, !PT ;  /* 0x0000000203038212 */ /* 0x000fca00078e3cff */
[----:B------:R-:W-:Y:S04]  /*28240*/  @!P0 LDGSTS.E.BYPASS.LTC128B.128 [R9+0x14c00], desc[UR50][R2.64], !P3 ;  /* 0x14c0000002098fae */ /* 0x000fe8000d901d72 */
[----:B------:R-:W-:Y:S04]  /*28250*/  @!P0 LDGSTS.E.BYPASS.LTC128B.128 [R9+0x16c00], desc[UR50][R2.64+0x40], !P2 ;  /* 0x16c0004002098fae */ /* 0x000fe8000d101d72 */
[----:B------:R0:W-:Y:S02]  /*28260*/  @!P0 LDGSTS.E.BYPASS.LTC128B.128 [R9+0x18c00], desc[UR50][R2.64+0x80], !P1 ;  /* 0x18c0008002098fae */ /* 0x0001e4000c901d72 */
[----:B0-----:R-:W-:-:S02]  /*28270*/  IADD3 R2, R5, 0x40, RZ ;  /* 0x0000004005027810 */ /* 0x001fc40007ffe0ff */
[----:B------:R-:W0:Y:S02]  /*28280*/  SHFL.IDX PT, R3, R0, 0x2, 0x1c1f ;  /* 0x005c1f0000037f89 */ /* 0x000e2400000e0000 */
[----:B------:R-:W-:Y:S02]  /*28290*/  ISETP.GE.AND P0, PT, R2, R6, PT ;  /* 0x000000060200720c */ /* 0x000fe40003f06270 */
[----:B------:R-:W-:Y:S04]  /*282a0*/  SHFL.IDX PT, R0, R0, 0x3, 0x1c1f ;  /* 0x007c1f0000007f89 */ /* 0x000fe800000e0000 */
[----:B------:R-:W1:Y:S04]  /*282b0*/  SHFL.IDX PT, R2, R4, 0x2, 0x1c1f ;  /* 0x005c1f0004027f89 */ /* 0x000e6800000e0000 */
[----:B------:R-:W2:Y:S03]  /*282c0*/  SHFL.IDX PT, R4, R4, 0x3, 0x1c1f ;  /* 0x007c1f0004047f89 */ /* 0x000ea600000e0000 */
[----:B0-----:R-:W-:-:S05]  /*282d0*/  @!P0 IADD3 R3, P4, R20, R3, RZ ;  /* 0x0000000314038210 */ /* 0x001fca0007f9e0ff */
[----:B-1----:R-:W-:-:S05]  /*282e0*/  @!P0 IMAD.X R2, RZ, RZ, R2, P4 ;  /* 0x000000ffff028224 */ /* 0x002fca00020e0602 */
[----:B------:R-:W-:-:S04]  /*282f0*/  @!P0 LOP3.LUT R3, R3, R2, RZ, 0x3c, !PT ;  /* 0x0000000203038212 */ /* 0x000fc800078e3cff */
[----:B------:R-:W-:-:S04]  /*28300*/  @!P0 LOP3.LUT R2, R3, R2, RZ, 0x3c, !PT ;  /* 0x0000000203028212 */ /* 0x000fc800078e3cff */
[----:B------:R-:W-:-:S05]  /*28310*/  @!P0 LOP3.LUT R3, R3, R2, RZ, 0x3c, !PT ;  /* 0x0000000203038212 */ /* 0x000fca00078e3cff */
[----:B------:R0:W-:Y:S04]  /*28320*/  @!P0 LDGSTS.E.BYPASS.LTC128B.128 [R9+0x15400], desc[UR50][R2.64], !P3 ;  /* 0x1540000002098fae */ /* 0x0001e8000d901d72 */
[----:B------:R0:W-:Y:S04]  /*28330*/  @!P0 LDGSTS.E.BYPASS.LTC128B.128 [R9+0x17400], desc[UR50][R2.64+0x40], !P2 ;  /* 0x1740004002098fae */ /* 0x0001e8000d101d72 */
[----:B--2---:R0:W-:Y:S02]  /*28340*/  @!P0 LDGSTS.E.BYPASS.LTC128B.128 [R9+0x19400], desc[UR50][R2.64+0x80], !P1 ;  /* 0x1940008002098fae */ /* 0x0041e4000c901d72 */
.L_x_970:
[----:B------:R-:W-:Y:S01]  /*28350*/  VIADD R5, R5, 0x60 ;  /* 0x0000006005057836 */ /* 0x000fe20000000000 */
[----:B------:R-:W-:Y:S04]  /*28360*/  BSSY B0, `(.L_x_714) ;  /* 0x000000b000007945 */ /* 0x000fe80003800000 */
[----:B------:R-:W-:-:S13]  /*28370*/  ISETP.GE.AND P0, PT, R5, R6, PT ;  /* 0x000000060500720c */ /* 0x000fda0003f06270 */
[----:B------:R-:W-:Y:S05]  /*28380*/  @P0 BRA `(.L_x_715) ;  /* 0x0000000000200947 */ /* 0x000fea0003800000 */
[----:B01----:R-:W-:-:S05]  /*28390*/  IADD3 R2, P0, R20, R0, RZ ;  /* 0x0000000014027210 */ /* 0x003fca0007f1e0ff */
[----:B------:R-:W-:-:S05]  /*283a0*/  IMAD.X R3, RZ, RZ, R4, P0 ;  /* 0x000000ffff037224 */ /* 0x000fca00000e0604 */
[----:B------:R-:W-:Y:S01]  /*283b0*/  @!PT LDS RZ, [RZ] ;  /* 0x00000000fffff984 */ /* 0x000fe20000000800 */
[----:B------:R-:W-:Y:S01]  /*283c0*/  @!PT LDS RZ, [RZ] ;  /* 0x00000000fffff984 */ /* 0x000fe20000000800 */
[----:B------:R-:W-:Y:S01]  /*283d0*/  @!PT LDS RZ, [RZ] ;  /* 0x00000000fffff984 */ /* 0x000fe20000000800 */
[----:B------:R2:W-:Y:S04]  /*283e0*/  LDGSTS.E.BYPASS.LTC128B.128 [R9+0x15c00], desc[UR50][R2.64], !P3 ;  /* 0x15c0000002097fae */ /* 0x0005e8000d901d72 */
[----:B------:R2:W-:Y:S04]  /*283f0*/  LDGSTS.E.BYPASS.LTC128B.128 [R9+0x17c00], desc[UR50][R2.64+0x40], !P2 ;  /* 0x17c0004002097fae */ /* 0x0005e8000d101d72 */
[----:B------:R2:W-:Y:S02]  /*28400*/  LDGSTS.E.BYPASS.LTC128B.128 [R9+0x19c00], desc[UR50][R2.64+0x80], !P1 ;  /* 0x19c0008002097fae */ /* 0x0005e4000c901d72 */
.L_x_715:
[----:B------:R-:W-:Y:S05]  /*28410*/  BSYNC B0 ;  /* 0x0000000000007941 */ /* 0x000fea0003800000 */
.L_x_714:
[----:B------:R-:W-:Y:S01]  /*28420*/  NOP ;  /* 0x0000000000007918 */ /* 0x000fe20000000000 */
[----:B------:R-:W-:-:S13]  /*28430*/  PLOP3.LUT P0, PT, PT, PT, PT, 0x80, 0x0 ;  /* 0x000000000000781c */ /* 0x000fda0003f0f070 */
.L_x_716:
[----:B------:R-:W-:Y:S02]  /*28440*/  PLOP3.LUT P1, PT, P1, P0, PT, 0xa2, 0x0 ;  /* 0x000000000000781c */ /* 0x000fe40000f21472 */
[----:B------:R-:W-:-:S08]  /*28450*/  @P0 R2UR P1, UR4, R22 ;  /* 0x00000000160402ca */ /* 0x000fd00000020000 */
[----:B------:R-:W-:-:S05]  /*28460*/  @P0 PLOP3.LUT P0, PT, P1, PT, PT, 0x80, 0x0 ;  /* 0x000000000000081c */ /* 0x000fca0000f0f070 */
[----:B------:R-:W-:Y:S01]  /*28470*/  @!P1 SYNCS.ARRIVE.TRANS64.RED.A0T1 RZ, [UR4+0x29800], RZ ;  /* 0x029800ffffff99a7 */ /* 0x000fe20008200404 */
[----:B------:R-:W-:Y:S07]  /*28480*/  @!P1 ARRIVES.LDGSTSBAR.64.TRANSCNT [UR4+0x29800] ;  /* 0x02980000ff0099b0 */ /* 0x000fee0008000a84 */
[----:B------:R-:W-:Y:S05]  /*28490*/  @P0 BRA.U.ANY `(.L_x_716) ;  /* 0xfffffffd00e80947 */ /* 0x000fea000393ffff */
[----:B012---:R-:W2:Y:S01]  /*284a0*/  LDL.LU R2, [R1+0x38] ;  /* 0x0000380001027983 */ /* 0x007ea20000300800 */
[----:B------:R-:W-:Y:S02]  /*284b0*/  VIADD R32, R29, 0xfffffffe ;  /* 0xfffffffe1d207836 */ /* 0x000fe40000000000 */
[----:B--2---:R-:W-:-:S05]  /*284c0*/  VIADD R2, R2, 0x1 ;  /* 0x0000000102027836 */ /* 0x004fca0000000000 */
[----:B------:R0:W-:Y:S01]  /*284d0*/  STL [R1+0x38], R2 ;  /* 0x0000380201007387 */ /* 0x0001e20000100800 */
[----:B------:R-:W-:-:S04]  /*284e0*/  LEA.HI R0, R2, R2, RZ, 0x1 ;  /* 0x0000000202007211 */ /* 0x000fc800078f08ff */
[----:B------:R-:W-:-:S04]  /*284f0*/  LOP3.LUT R0, R0, 0xfffffffe, RZ, 0xc0, !PT ;  /* 0xfffffffe00007812 */ /* 0x000fc800078ec0ff */
[----:B------:R-:W-:-:S04]  /*28500*/  IADD3 R0, R2, -R0, RZ ;  /* 0x8000000002007210 */ /* 0x000fc80007ffe0ff */
[----:B------:R-:W-:Y:S01]  /*28510*/  SHF.L.U32 R3, R0, 0x1f, RZ ;  /* 0x0000001f00037819 */ /* 0x000fe200000006ff */
[----:B------:R-:W-:Y:S01]  /*28520*/  NOP ;  /* 0x0000000000007918 */ /* 0x000fe20000000000 */
[----:B------:R0:W-:Y:S01]  /*28530*/  SYNCS.ARRIVE.TRANS64.A1T0 RZ, [R22+URZ+0x29800], RZ ;  /* 0x029800ff16ff79a7 */ /* 0x0001e2000810003f */
[----:B------:R-:W-:Y:S01]  /*28540*/  BSSY B0, `(.L_x_717) ;  /* 0x0000003000007945 */ /* 0x000fe20003800000 */
[----:B------:R-:W1:Y:S03]  /*28550*/  SYNCS.PHASECHK.TRANS64.TRYWAIT P0, [R22+URZ+0x29820], R3 ;  /* 0x02982003160075a7 */ /* 0x000e66000800017f */
[----:B01----:R-:W-:Y:S05]  /*28560*/  @!P0 BRA `(.L_x_718) ;  /* 0x0000008000288947 */ /* 0x003fea0003800000 */
.L_x_971:
[----:B------:R-:W-:Y:S05]  /*28570*/  BSYNC B0 ;  /* 0x0000000000007941 */ /* 0x000fea0003800000 */
.L_x_717:
[----:B------:R-:W2:Y:S02]  /*28580*/  LDL R0, [R1+0xc] ;  /* 0x00000c0001007983 */ /* 0x000ea40000100800 */
[----:B--2---:R-:W-:-:S13]  /*28590*/  ISETP.GE.AND P0, PT, R32, R0, PT ;  /* 0x000000002000720c */ /* 0x004fda0003f06270 */
[----:B------:R-:W-:Y:S05]  /*285a0*/  @!P0 BRA `(.L_x_719) ;  /* 0x0000001400e48947 */ /* 0x000fea0003800000 */
[----:B------:R-:W-:Y:S02]  /*285b0*/  IMAD.MOV.U32 R17, RZ, RZ, R23 ;  /* 0x000000ffff117224 */ /* 0x000fe400078e0017 */
[----:B------:R-:W-:-:S07]  /*285c0*/  IMAD.MOV.U32 R21, RZ, RZ, R34 ;  /* 0x000000ffff157224 */ /* 0x000fce00078e0022 */
.L_x_739:
[----:B------:R-:W2:Y:S01]  /*285d0*/  LDL R0, [R1+0x4] ;  /* 0x0000040001007983 */ /* 0x000ea20000100800 */
[----:B-1----:R-:W1:Y:S03]  /*285e0*/  LDC R4, c[0x0][0x430] ;  /* 0x00010c00ff047b82 */ /* 0x002e660000000800 */
[----:B------:R-:W3:Y:S01]  /*285f0*/  LDL R10, [R1+0x8] ;  /* 0x00000800010a7983 */ /* 0x000ee20000100800 */
[----:B------:R-:W0:Y:S03]  /*28600*/  S2R R2, SR_TID.X ;  /* 0x0000000000027919 */ /* 0x000e260000002100 */
[----:B------:R-:W4:Y:S01]  /*28610*/  LDL R9, [R1+0xc] ;  /* 0x00000c0001097983 */ /* 0x000f220000100800 */
[----:B-1----:R-:W-:Y:S01]  /*28620*/  ISETP.NE.AND P0, PT, R4, 0x1, PT ;  /* 0x000000010400780c */ /* 0x002fe20003f05270 */
[----:B------:R-:W1:-:S12]  /*28630*/  S2R R7, SR_TID.X ;  /* 0x0000000000077919 */ /* 0x000e580000002100 */
[----:B------:R-:W2:Y:S01]  /*28640*/  @P0 LDC R6, c[0x0][0x434] ;  /* 0x00010d00ff060b82 */ /* 0x000ea20000000800 */
[C---:B0-----:R-:W-:Y:S01]  /*28650*/  LOP3.LUT R3, R2.reuse, 0x7f, RZ, 0xc0, !PT ;  /* 0x0000007f02037812 */ /* 0x041fe200078ec0ff */
[----:B------:R-:W-:-:S03]  /*28660*/  IMAD.SHL.U32 R5, R2, 0x20, RZ ;  /* 0x0000002002057824 */ /* 0x000fc600078e00ff */
[----:B------:R-:W-:-:S04]  /*28670*/  SHF.R.U32.HI R3, RZ, 0x2, R3 ;  /* 0x00000002ff037819 */ /* 0x000fc80000011603 */
[----:B------:R-:W-:Y:S02]  /*28680*/  LOP3.LUT R5, R3, 0x60, R5, 0xf8, !PT ;  /* 0x0000006003057812 */ /* 0x000fe400078ef805 */
[----:B------:R-:W0:Y:S01]  /*28690*/  @P0 LDC R3, c[0x0][0x438] ;  /* 0x00010e00ff030b82 */ /* 0x000e220000000800 */
[----:B------:R-:W-:-:S04]  /*286a0*/  LOP3.LUT R2, R2, 0x7f, RZ, 0xc0, !PT ;  /* 0x0000007f02027812 */ /* 0x000fc800078ec0ff */
[----:B------:R-:W-:Y:S01]  /*286b0*/  SHF.R.U32.HI R8, RZ, 0x2, R2 ;  /* 0x00000002ff087819 */ /* 0x000fe20000011602 */
[----:B-1----:R-:W-:-:S05]  /*286c0*/  IMAD.SHL.U32 R7, R7, 0x20, RZ ;  /* 0x0000002007077824 */ /* 0x002fca00078e00ff */
[----:B------:R-:W-:-:S04]  /*286d0*/  LOP3.LUT R7, R8, 0x60, R7, 0xf8, !PT ;  /* 0x0000006008077812 */ /* 0x000fc800078ef807 */
[----:B------:R-:W-:Y:S01]  /*286e0*/  LOP3.LUT R7, R7, 0x80, RZ, 0xfc, !PT ;  /* 0x0000008007077812 */ /* 0x000fe200078efcff */
[----:B------:R-:W-:Y:S05]  /*286f0*/  YIELD ;  /* 0x0000000000007946 */ /* 0x000fea0003800000 */
[----:B------:R-:W-:Y:S01]  /*28700*/  ULDC.64 UR4, c[0x0][0x428] ;  /* 0x00010a0000047ab9 */ /* 0x000fe20000000a00 */
[----:B------:R-:W-:Y:S01]  /*28710*/  ULDC.64 UR6, c[0x0][0x418] ;  /* 0x0001060000067ab9 */ /* 0x000fe20000000a00 */
[----:B------:R-:W-:Y:S01]  /*28720*/  ISETP.GT.U32.AND P1, PT, R7, 0x9f, PT ;  /* 0x0000009f0700780c */ /* 0x000fe20003f24070 */
[----:B--2---:R-:W-:-:S05]  /*28730*/  IMAD R0, R32, 0xa0, R0 ;  /* 0x000000a020007824 */ /* 0x004fca00078e0200 */
[----:B------:R-:W-:-:S05]  /*28740*/  IADD3 R5, R5, R0, RZ ;  /* 0x0000000005057210 */ /* 0x000fca0007ffe0ff */
[----:B------:R-:W-:-:S04]  /*28750*/  @P0 IMAD.HI.U32 R6, R5, R6, RZ ;  /* 0x0000000605060227 */ /* 0x000fc800078e00ff */
[----:B------:R-:W-:Y:S01]  /*28760*/  IMAD.MOV.U32 R2, RZ, RZ, R5 ;  /* 0x000000ffff027224 */ /* 0x000fe200078e0005 */
[----:B0-----:R-:W-:Y:S02]  /*28770*/  @P0 SHF.R.U32.HI R2, RZ, R3, R6 ;  /* 0x00000003ff020219 */ /* 0x001fe40000011606 */
[----:B------:R-:W0:Y:S08]  /*28780*/  @P0 LDC R6, c[0x0][0x434] ;  /* 0x00010d00ff060b82 */ /* 0x000e300000000800 */
[----:B------:R-:W1:Y:S01]  /*28790*/  @P0 LDC R3, c[0x0][0x438] ;  /* 0x00010e00ff030b82 */ /* 0x000e620000000800 */
[----:B------:R-:W-:-:S04]  /*287a0*/  IMAD.IADD R0, R7, 0x1, R0 ;  /* 0x0000000107007824 */ /* 0x000fc800078e0200 */
[----:B------:R-:W-:Y:S02]  /*287b0*/  IMAD.MOV.U32 R8, RZ, RZ, R0 ;  /* 0x000000ffff087224 */ /* 0x000fe400078e0000 */
[----:B0-----:R-:W-:-:S05]  /*287c0*/  @P0 IMAD.HI.U32 R6, R0, R6, RZ ;  /* 0x0000000600060227 */ /* 0x001fca00078e00ff */
[----:B-1----:R-:W-:Y:S02]  /*287d0*/  @P0 SHF.R.U32.HI R8, RZ, R3, R6 ;  /* 0x00000003ff080219 */ /* 0x002fe40000011606 */
[----:B------:R-:W-:-:S03]  /*287e0*/  IADD3 R6, -R2, RZ, RZ ;  /* 0x000000ff02067210 */ /* 0x000fc60007ffe1ff */
[----:B------:R-:W-:Y:S02]  /*287f0*/  IMAD.MOV R3, RZ, RZ, -R8 ;  /* 0x000000ffff037224 */ /* 0x000fe400078e0a08 */
[C---:B------:R-:W-:Y:S02]  /*28800*/  IMAD R5, R4.reuse, R6, R5 ;  /* 0x0000000604057224 */ /* 0x040fe400078e0205 */
[----:B------:R-:W-:Y:S01]  /*28810*/  IMAD R4, R4, R3, R0 ;  /* 0x0000000304047224 */ /* 0x000fe200078e0200 */
[----:B------:R-:W-:Y:S01]  /*28820*/  SHF.R.S32.HI R3, RZ, 0x1f, R2 ;  /* 0x0000001fff037819 */ /* 0x000fe20000011402 */
[----:B---3--:R-:W-:-:S04]  /*28830*/  IMAD R0, R10, UR4, RZ ;  /* 0x000000040a007c24 */ /* 0x008fc8000f8e02ff */
[C---:B------:R-:W-:Y:S02]  /*28840*/  IMAD R0, R33.reuse, UR5, R0 ;  /* 0x0000000521007c24 */ /* 0x040fe4000f8e0200 */
[----:B------:R-:W-:-:S04]  /*28850*/  IMAD.WIDE.U32 R2, R33, UR4, R2 ;  /* 0x0000000421027c25 */ /* 0x000fc8000f8e0002 */
[----:B------:R-:W-:Y:S01]  /*28860*/  IMAD.IADD R3, R0, 0x1, R3 ;  /* 0x0000000100037824 */ /* 0x000fe200078e0203 */
[----:B------:R-:W-:-:S04]  /*28870*/  LEA R6, P0, R2, UR6, 0x2 ;  /* 0x0000000602067c11 */ /* 0x000fc8000f8010ff */
[----:B------:R-:W-:-:S05]  /*28880*/  LEA.HI.X R7, R2, UR7, R3, 0x2, P0 ;  /* 0x0000000702077c11 */ /* 0x000fca00080f1403 */
[----:B------:R-:W2:Y:S01]  /*28890*/  LDG.E R6, desc[UR50][R6.64] ;  /* 0x0000003206067981 */ /* 0x000ea2000c1e1900 */
[--C-:B------:R-:W-:Y:S01]  /*288a0*/  @!P1 SHF.R.S32.HI R3, RZ, 0x1f, R8.reuse ;  /* 0x0000001fff039819 */ /* 0x100fe20000011408 */
[----:B------:R-:W-:-:S04]  /*288b0*/  @!P1 IMAD.MOV.U32 R2, RZ, RZ, R8 ;  /* 0x000000ffff029224 */ /* 0x000fc800078e0008 */
[----:B------:R-:W-:-:S04]  /*288c0*/  @!P1 IMAD.WIDE.U32 R2, R33, UR4, R2 ;  /* 0x0000000421029c25 */ /* 0x000fc8000f8e0002 */
[----:B------:R-:W-:Y:S01]  /*288d0*/  @!P1 IMAD.IADD R0, R0, 0x1, R3 ;  /* 0x0000000100009824 */ /* 0x000fe200078e0203 */
[C---:B------:R-:W-:Y:S01]  /*288e0*/  @!P1 LEA R10, P0, R2.reuse, UR6, 0x2 ;  /* 0x00000006020a9c11 */ /* 0x040fe2000f8010ff */
[----:B------:R-:W-:Y:S02]  /*288f0*/  IMAD.MOV.U32 R8, RZ, RZ, RZ ;  /* 0x000000ffff087224 */ /* 0x000fe400078e00ff */
[----:B------:R-:W-:Y:S01]  /*28900*/  IMAD.U32 R12, RZ, RZ, UR39 ;  /* 0x00000027ff0c7e24 */ /* 0x000fe2000f8e00ff */
[----:B------:R-:W-:-:S05]  /*28910*/  @!P1 LEA.HI.X R11, R2, UR7, R0, 0x2, P0 ;  /* 0x00000007020b9c11 */ /* 0x000fca00080f1400 */
[----:B------:R0:W5:Y:S01]  /*28920*/  @!P1 LDG.E R8, desc[UR50][R10.64] ;  /* 0x000000320a089981 */ /* 0x000162000c1e1900 */
[----:B------:R-:W-:Y:S02]  /*28930*/  ISETP.NE.AND P1, PT, R12, 0x3, PT ;  /* 0x000000030c00780c */ /* 0x000fe40003f25270 */
[----:B------:R-:W-:Y:S01]  /*28940*/  IADD3 R23, R17, 0x1, RZ ;  /* 0x0000000111177810 */ /* 0x000fe20007ffe0ff */
[----:B------:R-:W-:-:S03]  /*28950*/  IMAD.MOV.U32 R0, RZ, RZ, R32 ;  /* 0x000000ffff007224 */ /* 0x000fc600078e0020 */
[----:B------:R-:W-:-:S04]  /*28960*/  ISETP.NE.AND P0, PT, R23, 0x2, PT ;  /* 0x000000021700780c */ /* 0x000fc80003f05270 */
[----:B------:R-:W-:Y:S01]  /*28970*/  SEL R34, RZ, 0x1, P0 ;  /* 0x00000001ff227807 */ /* 0x000fe20000000000 */
[----:B------:R-:W-:Y:S01]  /*28980*/  VIADD R32, R32, 0xffffffff ;  /* 0xffffffff20207836 */ /* 0x000fe20000000000 */
[----:B------:R-:W-:Y:S02]  /*28990*/  SEL R23, R23, RZ, P0 ;  /* 0x000000ff17177207 */ /* 0x000fe40000000000 */
[----:B------:R-:W-:Y:S02]  /*289a0*/  LOP3.LUT R34, R21, R34, RZ, 0x3c, !PT ;  /* 0x0000002215227212 */ /* 0x000fe400078e3cff */
[----:B----4-:R-:W-:Y:S02]  /*289b0*/  ISETP.GT.AND P2, PT, R0, R9, PT ;  /* 0x000000090000720c */ /* 0x010fe40003f44270 */
[----:B--2---:R-:W-:Y:S01]  /*289c0*/  SHF.R.S32.HI R30, RZ, 0x1f, R6 ;  /* 0x0000001fff1e7819 */ /* 0x004fe20000011406 */
[----:B0-----:R-:W-:Y:S10]  /*289d0*/  @!P1 BRA `(.L_x_720) ;  /* 0x0000000000049947 */ /* 0x001ff40003800000 */
[----:B------:R-:W-:Y:S01]  /*289e0*/  BPT.TRAP 0x1 ;  /* 0x000000040000795c */ /* 0x000fe20000300000 */
.L_x_720:
[----:B------:R-:W-:Y:S01]  /*289f0*/  LEA R0, R23, R22, 0x3 ;  /* 0x0000001617007211 */ /* 0x000fe200078e18ff */
[----:B------:R-:W-:Y:S01]  /*28a00*/  BSSY B0, `(.L_x_721) ;  /* 0x0000005000007945 */ /* 0x000fe20003800000 */
[----:B------:R-:W-:Y:S02]  /*28a10*/  SHF.L.U32 R31, R34, 0x1f, RZ ;  /* 0x0000001f221f7819 */ /* 0x000fe400000006ff */
[----:B------:R-:W-:Y:S02]  /*28a20*/  SHF.R.S32.HI R26, RZ, 0x1f, R5 ;  /* 0x0000001fff1a7819 */ /* 0x000fe40000011405 */
[----:B------:R-:W0:Y:S02]  /*28a30*/  SYNCS.PHASECHK.TRANS64.TRYWAIT P0, [R0+URZ+0x29880], R31 ;  /* 0x0298801f000075a7 */ /* 0x000e24000800017f */
[----:B0-----:R-:W-:Y:S05]  /*28a40*/  @!P0 BRA `(.L_x_722) ;  /* 0x0000007c00048947 */ /* 0x001fea0003800000 */
.L_x_972:
[----:B------:R-:W-:Y:S05]  /*28a50*/  BSYNC B0 ;  /* 0x0000000000007941 */ /* 0x000fea0003800000 */
.L_x_721:
[----:B------:R-:W2:Y:S01]  /*28a60*/  LDL R2, [R1] ;  /* 0x0000000001027983 */ /* 0x000ea20000100800 */
[----:B------:R-:W-:Y:S01]  /*28a70*/  ULDC.64 UR4, c[0x0][0x328] ;  /* 0x0000ca0000047ab9 */ /* 0x000fe20000000a00 */
[----:B------:R-:W-:Y:S01]  /*28a80*/  ULDC.64 UR6, c[0x0][0x338] ;  /* 0x0000ce0000067ab9 */ /* 0x000fe20000000a00 */
[----:B------:R-:W-:Y:S01]  /*28a90*/  IMAD R7, R26, UR4, RZ ;  /* 0x000000041a077c24 */ /* 0x000fe2000f8e02ff */
[----:B------:R-:W1:Y:S01]  /*28aa0*/  S2R R9, SR_TID.X ;  /* 0x0000000000097919 */ /* 0x000e620000002100 */
[----:B------:R-:W-:Y:S01]  /*28ab0*/  IMAD R10, R30, UR6, RZ ;  /* 0x000000061e0a7c24 */ /* 0x000fe2000f8e02ff */
[----:B------:R-:W-:Y:S01]  /*28ac0*/  SHF.R.S32.HI R27, RZ, 0x1f, R4 ;  /* 0x0000001fff1b7819 */ /* 0x000fe20000011404 */
[----:B------:R-:W-:Y:S01]  /*28ad0*/  IMAD R7, R5, UR5, R7 ;  /* 0x0000000505077c24 */ /* 0x000fe2000f8e0207 */
[----:B-----5:R-:W-:Y:S01]  /*28ae0*/  SHF.R.S32.HI R29, RZ, 0x1f, R8 ;  /* 0x0000001fff1d7819 */ /* 0x020fe20000011408 */
[----:B------:R-:W-:Y:S01]  /*28af0*/  IMAD R10, R6, UR7, R10 ;  /* 0x00000007060a7c24 */ /* 0x000fe2000f8e020a */
[----:B-1----:R-:W-:-:S04]  /*28b00*/  LOP3.LUT R9, R9, 0x7f, RZ, 0xc0, !PT ;  /* 0x0000007f09097812 */ /* 0x002fc800078ec0ff */
[----:B------:R-:W-:-:S05]  /*28b10*/  SHF.R.U32.HI R9, RZ, 0x5, R9 ;  /* 0x00000005ff097819 */ /* 0x000fca0000011609 */
[----:B------:R-:W-:-:S04]  /*28b20*/  IMAD.SHL.U32 R9, R9, 0x400, RZ ;  /* 0x0000040009097824 */ /* 0x000fc800078e00ff */
[----:B------:R-:W-:Y:S01]  /*28b30*/  IMAD R9, R23, 0x5000, R9 ;  /* 0x0000500017097824 */ /* 0x000fe200078e0209 */
[C---:B--2---:R-:W-:Y:S02]  /*28b40*/  LOP3.LUT P3, RZ, R2.reuse, 0x2, RZ, 0xc0, !PT ;  /* 0x0000000202ff7812 */ /* 0x044fe4000786c0ff */
[----:B------:R-:W-:Y:S01]  /*28b50*/  LOP3.LUT P1, RZ, R2, 0x1, RZ, 0xc0, !PT ;  /* 0x0000000102ff7812 */ /* 0x000fe2000782c0ff */
[----:B------:R-:W-:-:S04]  /*28b60*/  IMAD.WIDE.U32 R2, R5, UR4, RZ ;  /* 0x0000000405027c25 */ /* 0x000fc8000f8e00ff */
[----:B------:R-:W-:Y:S02]  /*28b70*/  IMAD.IADD R3, R3, 0x1, R7 ;  /* 0x0000000103037824 */ /* 0x000fe400078e0207 */
[----:B------:R-:W-:Y:S02]  /*28b80*/  IMAD R7, R27, UR4, RZ ;  /* 0x000000041b077c24 */ /* 0x000fe4000f8e02ff */
[----:B------:R-:W-:-:S04]  /*28b90*/  IMAD.WIDE.U32 R2, R6, UR6, R2 ;  /* 0x0000000606027c25 */ /* 0x000fc8000f8e0002 */
[----:B------:R-:W-:Y:S02]  /*28ba0*/  IMAD.IADD R11, R3, 0x1, R10 ;  /* 0x00000001030b7824 */ /* 0x000fe400078e020a */
[----:B------:R-:W-:Y:S02]  /*28bb0*/  IMAD.MOV.U32 R10, RZ, RZ, R2 ;  /* 0x000000ffff0a7224 */ /* 0x000fe400078e0002 */
[C---:B------:R-:W-:Y:S02]  /*28bc0*/  IMAD R7, R4.reuse, UR5, R7 ;  /* 0x0000000504077c24 */ /* 0x040fe4000f8e0207 */
[----:B------:R-:W-:Y:S01]  /*28bd0*/  IMAD.WIDE.U32 R2, R4, UR4, RZ ;  /* 0x0000000404027c25 */ /* 0x000fe2000f8e00ff */
[----:B------:R-:W-:-:S03]  /*28be0*/  ULDC.64 UR4, c[0x0][0x330] ;  /* 0x0000cc0000047ab9 */ /* 0x000fc60000000a00 */
[----:B------:R-:W-:Y:S02]  /*28bf0*/  IMAD.IADD R3, R3, 0x1, R7 ;  /* 0x0000000103037824 */ /* 0x000fe400078e0207 */
[----:B------:R-:W-:Y:S02]  /*28c00*/  IMAD R7, R29, UR6, RZ ;  /* 0x000000061d077c24 */ /* 0x000fe4000f8e02ff */
[----:B------:R-:W-:-:S04]  /*28c10*/  IMAD.WIDE.U32 R2, R8, UR6, R2 ;  /* 0x0000000608027c25 */ /* 0x000fc8000f8e0002 */
[----:B------:R-:W-:Y:S01]  /*28c20*/  IMAD R7, R8, UR7, R7 ;  /* 0x0000000708077c24 */ /* 0x000fe2000f8e0207 */
[----:B------:R-:W-:Y:S01]  /*28c30*/  ULDC.64 UR6, c[0x0][0x318] ;  /* 0x0000c60000067ab9 */ /* 0x000fe20000000a00 */
[----:B------:R-:W-:-:S03]  /*28c40*/  IMAD.WIDE.U32 R10, R18, UR4, R10 ;  /* 0x00000004120a7c25 */ /* 0x000fc6000f8e000a */
[----:B------:R-:W-:Y:S01]  /*28c50*/  IADD3 R3, R3, R7, RZ ;  /* 0x0000000703037210 */ /* 0x000fe20007ffe0ff */
[----:B------:R-:W-:Y:S01]  /*28c60*/  IMAD R24, R18, UR5, RZ ;  /* 0x0000000512187c24 */ /* 0x000fe2000f8e02ff */
[----:B------:R-:W-:Y:S01]  /*28c70*/  IADD3 R7, P0, R10, UR6, RZ ;  /* 0x000000060a077c10 */ /* 0x000fe2000ff1e0ff */
[----:B------:R-:W-:-:S03]  /*28c80*/  IMAD.WIDE.U32 R2, R18, UR4, R2 ;  /* 0x0000000412027c25 */ /* 0x000fc6000f8e0002 */
[----:B------:R-:W-:Y:S01]  /*28c90*/  IADD3.X R20, R24, UR7, R11, P0, !PT ;  /* 0x0000000718147c10 */ /* 0x000fe200087fe40b */
[----:B------:R-:W-:Y:S01]  /*28ca0*/  UMOV UR4, 0xffffffff ;  /* 0xffffffff00047882 */ /* 0x000fe20000000000 */
[----:B------:R-:W-:-:S04]  /*28cb0*/  IADD3 R25, P0, R2, UR6, RZ ;  /* 0x0000000602197c10 */ /* 0x000fc8000ff1e0ff */
[----:B------:R-:W-:Y:S01]  /*28cc0*/  IADD3.X R24, R24, UR7, R3, P0, !PT ;  /* 0x0000000718187c10 */ /* 0x000fe200087fe403 */
[----:B------:R-:W-:Y:S08]  /*28cd0*/  BRA.DIV UR4, `(.L_x_723) ;  /* 0x0000007a04747947 */ /* 0x000ff0000b800000 */
[----:B------:R-:W1:Y:S01]  /*28ce0*/  S2R R3, SR_TID.X ;  /* 0x0000000000037919 */ /* 0x000e620000002100 */
[----:B------:R-:W-:Y:S01]  /*28cf0*/  IADD3 R9, R22, R9, R36 ;  /* 0x0000000916097210 */ /* 0x000fe20007ffe024 */
[----:B------:R-:W2:Y:S04]  /*28d00*/  SHFL.IDX PT, R2, R7, RZ, 0x1c1f ;  /* 0x001c1fff07027589 */ /* 0x000ea800000e0000 */
[----:B------:R-:W-:Y:S01]  /*28d10*/  IMAD.IADD R10, R37, 0x1, R9 ;  /* 0x00000001250a7824 */ /* 0x000fe200078e0209 */
[----:B------:R-:W-:Y:S01]  /*28d20*/  SHFL.IDX PT, R24, R24, RZ, 0x1c1f ;  /* 0x001c1fff18187589 */ /* 0x000fe200000e0000 */
[----:B-1----:R-:W-:-:S03]  /*28d30*/  IMAD.SHL.U32 R11, R3, 0x10, RZ ;  /* 0x00000010030b7824 */ /* 0x002fc600078e00ff */
[----:B------:R-:W1:Y:S02]  /*28d40*/  SHFL.IDX PT, R3, R20, RZ, 0x1c1f ;  /* 0x001c1fff14037589 */ /* 0x000e6400000e0000 */
[----:B------:R-:W-:-:S04]  /*28d50*/  LOP3.LUT R11, R11, 0x30, RZ, 0xc0, !PT ;  /* 0x000000300b0b7812 */ /* 0x000fc800078ec0ff */
[----:B--2---:R-:W-:-:S05]  /*28d60*/  IADD3 R2, P0, R11, R2, RZ ;  /* 0x000000020b027210 */ /* 0x004fca0007f1e0ff */
[----:B-1----:R-:W-:-:S05]  /*28d70*/  IMAD.X R3, RZ, RZ, R3, P0 ;  /* 0x000000ffff037224 */ /* 0x002fca00000e0603 */
[----:B------:R-:W-:Y:S04]  /*28d80*/  LDGSTS.E.BYPASS.LTC128B.128 [R9+0xa400], desc[UR50][R2.64], !P3 ;  /* 0x0a40000002097fae */ /* 0x000fe8000d901d72 */
[----:B------:R1:W-:Y:S04]  /*28d90*/  LDGSTS.E.BYPASS.LTC128B.128 [R10+0xa400], desc[UR50][R2.64+0x40], !P1 ;  /* 0x0a400040020a7fae */ /* 0x0003e8000c901d72 */
[----:B-1----:R-:W1:Y:S04]  /*28da0*/  SHFL.IDX PT, R2, R7, 0x1, 0x1c1f ;  /* 0x003c1f0007027f89 */ /* 0x002e6800000e0000 */
[----:B------:R-:W2:Y:S01]  /*28db0*/  SHFL.IDX PT, R3, R20, 0x1, 0x1c1f ;  /* 0x003c1f0014037f89 */ /* 0x000ea200000e0000 */
[----:B-1----:R-:W-:-:S04]  /*28dc0*/  IADD3 R2, P0, R11, R2, RZ ;  /* 0x000000020b027210 */ /* 0x002fc80007f1e0ff */
[----:B--2---:R-:W-:-:S05]  /*28dd0*/  IADD3.X R3, RZ, R3, RZ, P0, !PT ;  /* 0x00000003ff037210 */ /* 0x004fca00007fe4ff */
        /* <DEDUP_REMOVED lines=15> */
.L_x_984:
[----:B------:R-:W3:Y:S02]  /*28ed0*/  S2R R3, SR_TID.X ;  /* 0x0000000000037919 */ /* 0x000ee40000002100 */
[----:B---3--:R-:W-:-:S05]  /*28ee0*/  IMAD.SHL.U32 R3, R3, 0x10, RZ ;  /* 0x0000001003037824 */ /* 0x008fca00078e00ff */
[----:B------:R-:W-:-:S04]  /*28ef0*/  LOP3.LUT R3, R3, 0x30, RZ, 0xc0, !PT ;  /* 0x0000003003037812 */ /* 0x000fc800078ec0ff */
        /* <DEDUP_REMOVED lines=9> */
.L_x_724:
[----:B------:R-:W-:Y:S02]  /*28f90*/  PLOP3.LUT P1, PT, P1, P0, PT, 0xa2, 0x0 ;  /* 0x000000000000781c */ /* 0x000fe40000f21472 */
[----:B------:R-:W-:-:S08]  /*28fa0*/  @P0 R2UR P1, UR4, R0 ;  /* 0x00000000000402ca */ /* 0x000fd00000020000 */
[----:B------:R-:W-:-:S05]  /*28fb0*/  @P0 PLOP3.LUT P0, PT, P1, PT, PT, 0x80, 0x0 ;  /* 0x000000000000081c */ /* 0x000fca0000f0f070 */
[----:B------:R-:W-:Y:S01]  /*28fc0*/  @!P1 SYNCS.ARRIVE.TRANS64.RED.A0T1 RZ, [UR4+0x29870], RZ ;  /* 0x029870ffffff99a7 */ /* 0x000fe20008200404 */
[----:B------:R-:W-:Y:S07]  /*28fd0*/  @!P1 ARRIVES.LDGSTSBAR.64.TRANSCNT [UR4+0x29870] ;  /* 0x02987000ff0099b0 */ /* 0x000fee0008000a84 */
[----:B------:R-:W-:Y:S05]  /*28fe0*/  @P0 BRA.U.ANY `(.L_x_724) ;  /* 0xfffffffd00e80947 */ /* 0x000fea000393ffff */
[----:B------:R-:W-:Y:S01]  /*28ff0*/  NOP ;  /* 0x0000000000007918 */ /* 0x000fe20000000000 */
[----:B--2---:R-:W-:-:S04]  /*29000*/  MOV R2, UR39 ;  /* 0x0000002700027c02 */ /* 0x004fc80008000f00 */
[----:B------:R-:W-:-:S13]  /*29010*/  ISETP.NE.AND P3, PT, R2, 0x3, PT ;  /* 0x000000030200780c */ /* 0x000fda0003f65270 */
[----:B------:R-:W-:Y:S05]  /*29020*/  @!P3 BRA `(.L_x_725) ;  /* 0x000000000004b947 */ /* 0x000fea0003800000 */
[----:B------:R-:W-:Y:S01]  /*29030*/  BPT.TRAP 0x1 ;  /* 0x000000040000795c */ /* 0x000fe20000300000 */
.L_x_725:
[----:B------:R2:W-:Y:S01]  /*29040*/  SYNCS.ARRIVE.TRANS64.A1T0 RZ, [R0+URZ+0x29870], RZ ;  /* 0x029870ff00ff79a7 */ /* 0x0005e2000810003f */
[----:B------:R-:W-:Y:S05]  /*29050*/  @!P3 BRA `(.L_x_726) ;  /* 0x000000000004b947 */ /* 0x000fea0003800000 */
[----:B------:R-:W-:Y:S01]  /*29060*/  BPT.TRAP 0x1 ;  /* 0x000000040000795c */ /* 0x000fe20000300000 */
.L_x_726:
[----:B------:R-:W3:Y:S01]  /*29070*/  SYNCS.PHASECHK.TRANS64.TRYWAIT P0, [R0+URZ+0x29840], R31 ;  /* 0x0298401f000075a7 */ /* 0x000ee2000800017f */
[----:B------:R-:W-:Y:S04]  /*29080*/  BSSY B0, `(.L_x_727) ;  /* 0x0000002000007945 */ /* 0x000fe80003800000 */
[----:B---3--:R-:W-:Y:S05]  /*29090*/  @!P0 BRA `(.L_x_728) ;  /* 0x0000007c00308947 */ /* 0x008fea0003800000 */
.L_x_985:
[----:B------:R-:W-:Y:S05]  /*290a0*/  BSYNC B0 ;  /* 0x0000000000007941 */ /* 0x000fea0003800000 */
.L_x_727:
[----:B------:R-:W4:Y:S01]  /*290b0*/  LDL R2, [R1] ;  /* 0x0000000001027983 */ /* 0x000f220000100800 */
[----:B------:R-:W-:Y:S01]  /*290c0*/  ULDC.64 UR4, c[0x0][0x300] ;  /* 0x0000c00000047ab9 */ /* 0x000fe20000000a00 */
[----:B------:R-:W-:Y:S02]  /*290d0*/  ULDC.64 UR6, c[0x0][0x310] ;  /* 0x0000c40000067ab9 */ /* 0x000fe40000000a00 */
[----:B------:R-:W5:Y:S01]  /*290e0*/  LDL R10, [R1+0x14] ;  /* 0x00001400010a7983 */ /* 0x000f620000100800 */
[----:B------:R-:W-:-:S04]  /*290f0*/  IMAD R7, R26, UR4, RZ ;  /* 0x000000041a077c24 */ /* 0x000fc8000f8e02ff */
[C---:B------:R-:W-:Y:S02]  /*29100*/  IMAD R7, R5.reuse, UR5, R7 ;  /* 0x0000000505077c24 */ /* 0x040fe4000f8e0207 */
[----:B------:R-:W-:Y:S01]  /*29110*/  IMAD R30, R30, UR6, RZ ;  /* 0x000000061e1e7c24 */ /* 0x000fe2000f8e02ff */
[----:B------:R-:W0:Y:S01]  /*29120*/  S2R R9, SR_TID.X ;  /* 0x0000000000097919 */ /* 0x000e220000002100 */
[C---:B----4-:R-:W-:Y:S02]  /*29130*/  LOP3.LUT P4, RZ, R2.reuse, 0x10, RZ, 0xc0, !PT ;  /* 0x0000001002ff7812 */ /* 0x050fe4000788c0ff */
[C---:B------:R-:W-:Y:S02]  /*29140*/  LOP3.LUT P3, RZ, R2.reuse, 0x8, RZ, 0xc0, !PT ;  /* 0x0000000802ff7812 */ /* 0x040fe4000786c0ff */
[----:B------:R-:W-:Y:S01]  /*29150*/  LOP3.LUT P1, RZ, R2, 0x4, RZ, 0xc0, !PT ;  /* 0x0000000402ff7812 */ /* 0x000fe2000782c0ff */
[----:B------:R-:W-:-:S04]  /*29160*/  IMAD.WIDE.U32 R2, R5, UR4, RZ ;  /* 0x0000000405027c25 */ /* 0x000fc8000f8e00ff */
[----:B------:R-:W-:Y:S02]  /*29170*/  IMAD.IADD R3, R3, 0x1, R7 ;  /* 0x0000000103037824 */ /* 0x000fe400078e0207 */
[----:B------:R-:W-:-:S04]  /*29180*/  IMAD.WIDE.U32 R2, R6, UR6, R2 ;  /* 0x0000000606027c25 */ /* 0x000fc8000f8e0002 */
[----:B------:R-:W-:Y:S02]  /*29190*/  IMAD R6, R6, UR7, R30 ;  /* 0x0000000706067c24 */ /* 0x000fe4000f8e021e */
[----:B------:R-:W-:Y:S02]  /*291a0*/  IMAD R5, R27, UR4, RZ ;  /* 0x000000041b057c24 */ /* 0x000fe4000f8e02ff */
        /* <DEDUP_REMOVED lines=17> */
[----:B-----5:R-:W-:Y:S01]  /*292c0*/  IMAD R7, R23, 0x7800, R10 ;  /* 0x0000780017077824 */ /* 0x020fe200078e020a */
[----:B------:R-:W-:Y:S01]  /*292d0*/  IADD3 R5, P0, R2, UR6, RZ ;  /* 0x0000000602057c10 */ /* 0x000fe2000ff1e0ff */
[----:B0-----:R-:W-:-:S03]  /*292e0*/  IMAD.SHL.U32 R10, R9, 0x10, RZ ;  /* 0x00000010090a7824 */ /* 0x001fc600078e00ff */
[----:B------:R-:W-:Y:S02]  /*292f0*/  IADD3.X R8, R8, UR7, R3, P0, !PT ;  /* 0x0000000708087c10 */ /* 0x000fe400087fe403 */
[----:B------:R-:W-:Y:S01]  /*29300*/  LOP3.LUT R10, R10, 0x30, RZ, 0xc0, !PT ;  /* 0x000000300a0a7812 */ /* 0x000fe200078ec0ff */
[----:B------:R-:W-:Y:S06]  /*29310*/  BRA.DIV UR4, `(.L_x_729) ;  /* 0x0000007a04a47947 */ /* 0x000fec000b800000 */
[----:B------:R-:W0:Y:S01]  /*29320*/  SHFL.IDX PT, R2, R4, RZ, 0x1c1f ;  /* 0x001c1fff04027589 */ /* 0x000e2200000e0000 */
[----:B------:R-:W-:-:S03]  /*29330*/  IMAD.IADD R7, R22, 0x1, R7 ;  /* 0x0000000116077824 */ /* 0x000fc600078e0207 */
[----:B------:R-:W4:Y:S04]  /*29340*/  SHFL.IDX PT, R3, R6, RZ, 0x1c1f ;  /* 0x001c1fff06037589 */ /* 0x000f2800000e0000 */
[----:B------:R-:W-:Y:S04]  /*29350*/  SHFL.IDX PT, R9, R6, 0x2, 0x1c1f ;  /* 0x005c1f0006097f89 */ /* 0x000fe800000e0000 */
[----:B------:R-:W-:Y:S01]  /*29360*/  SHFL.IDX PT, R8, R8, RZ, 0x1c1f ;  /* 0x001c1fff08087589 */ /* 0x000fe200000e0000 */
[----:B0-----:R-:W-:-:S05]  /*29370*/  IADD3 R2, P0, R10, R2, RZ ;  /* 0x000000020a027210 */ /* 0x001fca0007f1e0ff */
[----:B----4-:R-:W-:-:S05]  /*29380*/  IMAD.X R3, RZ, RZ, R3, P0 ;  /* 0x000000ffff037224 */ /* 0x010fca00000e0603 */
[----:B------:R-:W-:Y:S04]  /*29390*/  LDGSTS.E.BYPASS.LTC128B.128 [R7+0x1a400], desc[UR50][R2.64], !P4 ;  /* 0x1a40000002077fae */ /* 0x000fe8000e101d72 */
[----:B------:R-:W-:Y:S04]  /*293a0*/  LDGSTS.E.BYPASS.LTC128B.128 [R7+0x1cc00], desc[UR50][R2.64+0x40], !P3 ;  /* 0x1cc0004002077fae */ /* 0x000fe8000d901d72 */
[----:B------:R0:W-:Y:S04]  /*293b0*/  LDGSTS.E.BYPASS.LTC128B.128 [R7+0x1f400], desc[UR50][R2.64+0x80], !P1 ;  /* 0x1f40008002077fae */ /* 0x0001e8000c901d72 */
[----:B0-----:R-:W0:Y:S04]  /*293c0*/  SHFL.IDX PT, R2, R4, 0x1, 0x1c1f ;  /* 0x003c1f0004027f89 */ /* 0x001e2800000e0000 */
[----:B------:R-:W4:Y:S01]  /*293d0*/  SHFL.IDX PT, R3, R6, 0x1, 0x1c1f ;  /* 0x003c1f0006037f89 */ /* 0x000f2200000e0000 */
[----:B0-----:R-:W-:-:S05]  /*293e0*/  IADD3 R2, P0, R10, R2, RZ ;  /* 0x000000020a027210 */ /* 0x001fca0007f1e0ff */
[----:B----4-:R-:W-:-:S05]  /*293f0*/  IMAD.X R3, RZ, RZ, R3, P0 ;  /* 0x000000ffff037224 */ /* 0x010fca00000e0603 */
[----:B------:R-:W-:Y:S04]  /*29400*/  LDGSTS.E.BYPASS.LTC128B.128 [R7+0x1ac00], desc[UR50][R2.64], !P4 ;  /* 0x1ac0000002077fae */ /* 0x000fe8000e101d72 */
[----:B------:R-:W-:Y:S04]  /*29410*/  LDGSTS.E.BYPASS.LTC128B.128 [R7+0x1d400], desc[UR50][R2.64+0x40], !P3 ;  /* 0x1d40004002077fae */ /* 0x000fe8000d901d72 */
[----:B------:R0:W-:Y:S04]  /*29420*/  LDGSTS.E.BYPASS.LTC128B.128 [R7+0x1fc00], desc[UR50][R2.64+0x80], !P1 ;  /* 0x1fc0008002077fae */ /* 0x0001e8000c901d72 */
[----:B0-----:R-:W0:Y:S02]  /*29430*/  SHFL.IDX PT, R2, R4, 0x2, 0x1c1f ;  /* 0x005c1f0004027f89 */ /* 0x001e2400000e0000 */
[----:B0-----:R-:W-:-:S04]  /*29440*/  IADD3 R2, P0, R10, R2, RZ ;  /* 0x000000020a027210 */ /* 0x001fc80007f1e0ff */
[----:B------:R-:W-:Y:S02]  /*29450*/  IADD3.X R3, RZ, R9, RZ, P0, !PT ;  /* 0x00000009ff037210 */ /* 0x000fe400007fe4ff */
[----:B------:R-:W-:Y:S04]  /*29460*/  SHFL.IDX PT, R9, R6, 0x3, 0x1c1f ;  /* 0x007c1f0006097f89 */ /* 0x000fe800000e0000 */
[----:B------:R-:W-:Y:S04]  /*29470*/  LDGSTS.E.BYPASS.LTC128B.128 [R7+0x1b400], desc[UR50][R2.64], !P4 ;  /* 0x1b40000002077fae */ /* 0x000fe8000e101d72 */
[----:B------:R-:W-:Y:S04]  /*29480*/  LDGSTS.E.BYPASS.LTC128B.128 [R7+0x1dc00], desc[UR50][R2.64+0x40], !P3 ;  /* 0x1dc0004002077fae */ /* 0x000fe8000d901d72 */
[----:B------:R0:W-:Y:S04]  /*29490*/  LDGSTS.E.BYPASS.LTC128B.128 [R7+0x20400], desc[UR50][R2.64+0x80], !P1 ;  /* 0x2040008002077fae */ /* 0x0001e8000c901d72 */
[----:B0-----:R-:W0:Y:S02]  /*294a0*/  SHFL.IDX PT, R2, R4, 0x3, 0x1c1f ;  /* 0x007c1f0004027f89 */ /* 0x001e2400000e0000 */
[----:B0-----:R-:W-:-:S05]  /*294b0*/  IADD3 R2, P0, R10, R2, RZ ;  /* 0x000000020a027210 */ /* 0x001fca0007f1e0ff */
[----:B------:R-:W-:-:S05]  /*294c0*/  IMAD.X R3, RZ, RZ, R9, P0 ;  /* 0x000000ffff037224 */ /* 0x000fca00000e0609 */
[----:B------:R-:W-:Y:S04]  /*294d0*/  LDGSTS.E.BYPASS.LTC128B.128 [R7+0x1bc00], desc[UR50][R2.64], !P4 ;  /* 0x1bc0000002077fae */ /* 0x000fe8000e101d72 */
[----:B------:R-:W-:Y:S04]  /*294e0*/  LDGSTS.E.BYPASS.LTC128B.128 [R7+0x1e400], desc[UR50][R2.64+0x40], !P3 ;  /* 0x1e40004002077fae */ /* 0x000fe8000d901d72 */
[----:B------:R0:W-:Y:S04]  /*294f0*/  LDGSTS.E.BYPASS.LTC128B.128 [R7+0x20c00], desc[UR50][R2.64+0x80], !P1 ;  /* 0x20c0008002077fae */ /* 0x0001e8000c901d72 */
[----:B0-----:R0:W4:Y:S02]  /*29500*/  SHFL.IDX PT, R2, R5, RZ, 0x1c1f ;  /* 0x001c1fff05027589 */ /* 0x00112400000e0000 */
.L_x_997:
[----:B----4-:R-:W-:-:S05]  /*29510*/  IADD3 R2, P0, R10, R2, RZ ;  /* 0x000000020a027210 */ /* 0x010fca0007f1e0ff */
        /* <DEDUP_REMOVED lines=9> */
.L_x_730:
        /* <DEDUP_REMOVED lines=11> */
.L_x_731:
[----:B------:R2:W-:Y:S02]  /*29660*/  SYNCS.ARRIVE.TRANS64.A1T0 RZ, [R0+URZ+0x29830], RZ ;  /* 0x029830ff00ff79a7 */ /* 0x0005e4000810003f */
[----:B--23--:R-:W-:-:S05]  /*29670*/  IMAD.U32 R0, RZ, RZ, UR37 ;  /* 0x00000025ff007e24 */ /* 0x00cfca000f8e00ff */
[----:B------:R-:W-:-:S13]  /*29680*/  ISETP.NE.AND P1, PT, R0, 0x3, PT ;  /* 0x000000030000780c */ /* 0x000fda0003f25270 */
[----:B------:R-:W-:Y:S05]  /*29690*/  @!P1 BRA `(.L_x_732) ;  /* 0x0000000000049947 */ /* 0x000fea0003800000 */
[----:B------:R-:W-:Y:S01]  /*296a0*/  BPT.TRAP 0x1 ;  /* 0x000000040000795c */ /* 0x000fe20000300000 */
.L_x_732:
[----:B------:R-:W-:Y:S01]  /*296b0*/  LOP3.LUT R0, R21, 0x1, RZ, 0x3c, !PT ;  /* 0x0000000115007812 */ /* 0x000fe200078e3cff */
[----:B------:R-:W-:Y:S01]  /*296c0*/  BSSY B0, `(.L_x_733) ;  /* 0x0000005000007945 */ /* 0x000fe20003800000 */
[----:B------:R-:W-:Y:S02]  /*296d0*/  LEA R3, R17, R22, 0x3 ;  /* 0x0000001611037211 */ /* 0x000fe400078e18ff */
[----:B------:R-:W-:-:S04]  /*296e0*/  SHF.L.U32 R0, R0, 0x1f, RZ ;  /* 0x0000001f00007819 */ /* 0x000fc800000006ff */
[----:B------:R-:W2:Y:S02]  /*296f0*/  SYNCS.PHASECHK.TRANS64.TRYWAIT P0, [R3+URZ+0x29870], R0 ;  /* 0x02987000030075a7 */ /* 0x000ea4000800017f */
[----:B--2---:R-:W-:Y:S05]  /*29700*/  @!P0 BRA `(.L_x_734) ;  /* 0x0000007c00288947 */ /* 0x004fea0003800000 */
.L_x_998:
[----:B------:R-:W-:Y:S05]  /*29710*/  BSYNC B0 ;  /* 0x0000000000007941 */ /* 0x000fea0003800000 */
.L_x_733:
[----:B------:R-:W-:-:S05]  /*29720*/  IMAD.U32 R2, RZ, RZ, UR39 ;  /* 0x00000027ff027e24 */ /* 0x000fca000f8e00ff */
[----:B------:R-:W-:-:S13]  /*29730*/  ISETP.NE.AND P0, PT, R2, 0x3, PT ;  /* 0x000000030200780c */ /* 0x000fda0003f05270 */
[----:B------:R-:W-:Y:S05]  /*29740*/  @!P0 BRA `(.L_x_735) ;  /* 0x0000000000048947 */ /* 0x000fea0003800000 */
[----:B------:R-:W-:Y:S01]  /*29750*/  BPT.TRAP 0x1 ;  /* 0x000000040000795c */ /* 0x000fe20000300000 */
.L_x_735:
[----:B--2---:R-:W-:Y:S01]  /*29760*/  SHF.L.U32 R0, R21, 0x1f, RZ ;  /* 0x0000001f15007819 */ /* 0x004fe200000006ff */
[----:B------:R-:W-:-:S03]  /*29770*/  IMAD R12, R17, 0x5000, RZ ;  /* 0x00005000110c7824 */ /* 0x000fc600078e02ff */
[----:B------:R-:W2:Y:S02]  /*29780*/  SYNCS.PHASECHK.TRANS64.TRYWAIT P0, [R3+URZ+0x29860], R0 ;  /* 0x02986000030075a7 */ /* 0x000ea4000800017f */
[----:B--2---:R-:W-:Y:S05]  /*29790*/  @!P0 BRA `(.L_x_736) ;  /* 0x0000007c00188947 */ /* 0x004fea0003800000 */
.L_x_999:
[----:B------:R-:W0:Y:S04]  /*297a0*/  LDL R4, [R1+0x1c] ;  /* 0x00001c0001047983 */ /* 0x000e280000100800 */
[----:B------:R-:W3:Y:S04]  /*297b0*/  LDL R2, [R1+0x20] ;  /* 0x0000200001027983 */ /* 0x000ee80000100800 */
[----:B------:R-:W4:Y:S01]  /*297c0*/  LDL R13, [R1+0x18] ;  /* 0x00001800010d7983 */ /* 0x000f220000100800 */
[----:B------:R-:W-:Y:S05]  /*297d0*/  WARPSYNC.ALL ;  /* 0x0000000000007948 */ /* 0x000fea0003800000 */
[----:B------:R-:W-:-:S04]  /*297e0*/  MOV R20, UR39 ;  /* 0x0000002700147c02 */ /* 0x000fc80008000f00 */
[----:B------:R-:W-:Y:S02]  /*297f0*/  ISETP.NE.AND P0, PT, R20, 0x3, PT ;  /* 0x000000031400780c */ /* 0x000fe40003f05270 */
[----:B0-----:R-:W-:-:S05]  /*29800*/  LOP3.LUT R5, R12, R4, RZ, 0xfc, !PT ;  /* 0x000000040c057212 */ /* 0x001fca00078efcff */
[----:B--2---:R-:W-:Y:S01]  /*29810*/  IMAD.IADD R0, R22, 0x1, R5 ;  /* 0x0000000116007824 */ /* 0x004fe200078e0205 */
[----:B----4-:R-:W-:-:S03]  /*29820*/  LOP3.LUT R17, R12, R13, RZ, 0xfc, !PT ;  /* 0x0000000d0c117212 */ /* 0x010fc600078efcff */
[----:B---3--:R-:W-:Y:S01]  /*29830*/  IMAD.IADD R2, R2, 0x1, R0 ;  /* 0x0000000102027824 */ /* 0x008fe200078e0200 */
[----:B------:R-:W0:Y:S01]  /*29840*/  LDSM.16.MT88.4 R4, [R0+0xa400] ;  /* 0x00a400000004783b */ /* 0x000e220000004200 */
        /* <DEDUP_REMOVED lines=20> */
[----:B-1----:R-:W-:Y:S02]  /*29990*/  PRMT R25, R8, 0x7531, R9 ;  /* 0x0000753108197816 */ /* 0x002fe40000000009 */
        /* <DEDUP_REMOVED lines=47> */
.L_x_737:
[----:B-1----:R1:W-:Y:S01]  /*29c90*/  SYNCS.ARRIVE.TRANS64.A1T0 RZ, [R3+URZ+0x29850], RZ ;  /* 0x029850ff03ff79a7 */ /* 0x0023e2000810003f */
[----:B------:R-:W-:Y:S06]  /*29ca0*/  BAR.SYNC.DEFER_BLOCKING 0x2, 0x80 ;  /* 0x0082000000007b1d */ /* 0x000fec0000010000 */
[----:B------:R-:W-:Y:S05]  /*29cb0*/  @!P1 BRA `(.L_x_738) ;  /* 0x0000000000049947 */ /* 0x000fea0003800000 */
[----:B------:R-:W-:Y:S01]  /*29cc0*/  BPT.TRAP 0x1 ;  /* 0x000000040000795c */ /* 0x000fe20000300000 */
.L_x_738:
[----:B------:R-:W2:Y:S01]  /*29cd0*/  LDL R0, [R1+0x10] ;  /* 0x0000100001007983 */ /* 0x000ea20000100800 */
[----:B-1----:R-:W-:Y:S02]  /*29ce0*/  VIADD R3, R3, 0x29880 ;  /* 0x0002988003037836 */ /* 0x002fe40000000000 */
[----:B0-----:R-:W-:Y:S02]  /*29cf0*/  IMAD.MOV.U32 R17, RZ, RZ, R23 ;  /* 0x000000ffff117224 */ /* 0x001fe400078e0017 */
[----:B------:R-:W-:Y:S01]  /*29d00*/  IMAD.MOV.U32 R21, RZ, RZ, R34 ;  /* 0x000000ffff157224 */ /* 0x000fe200078e0022 */
[----:B--2---:R-:W-:-:S04]  /*29d10*/  PRMT R3, R0, 0x654, R3 ;  /* 0x0000065400037816 */ /* 0x004fc80000000003 */
[----:B------:R1:W-:Y:S01]  /*29d20*/  SYNCS.ARRIVE.TRANS64.RED.A1T0 RZ, [R3+URZ], RZ ;  /* 0x000000ff03ff79a7 */ /* 0x0003e2000810043f */
[----:B------:R-:W-:Y:S05]  /*29d30*/  @P2 BRA `(.L_x_739) ;  /* 0xffffffe800242947 */ /* 0x000fea000383ffff */
.L_x_719:
[----:B------:R-:W2:Y:S01]  /*29d40*/  S2R R0, SR_TID.X ;  /* 0x0000000000007919 */ /* 0x000ea20000002100 */
        /* <DEDUP_REMOVED lines=8> */
[----:B01----:R-:W0:Y:S01]  /*29dd0*/  LDC.64 R2, c[0x0][0xc60] ;  /* 0x00031800ff027b82 */ /* 0x003e220000000a00 */
        /* <DEDUP_REMOVED lines=8> */
[----:B0-----:R-:W-:-:S07]  /*29e60*/  IADD3 R16, R0, UR38, R7 ;  /* 0x0000002600107c10 */ /* 0x001fce000fffe007 */
.L_x_741:
[----:B------:R-:W-:Y:S05]  /*29e70*/  BSYNC B0 ;  /* 0x0000000000007941 */ /* 0x000fea0003800000 */
.L_x_740:
[----:B------:R-:W-:Y:S05]  /*29e80*/  @!P0 BRA `(.L_x_742) ;  /* 0x0000000000048947 */ /* 0x000fea0003800000 */
[----:B------:R-:W-:Y:S01]  /*29e90*/  BPT.TRAP 0x1 ;  /* 0x000000040000795c */ /* 0x000fe20000300000 */
.L_x_742:
[----:B------:R-:W-:Y:S01]  /*29ea0*/  LOP3.LUT R0, R34, 0x1, RZ, 0x3c, !PT ;  /* 0x0000000122007812 */ /* 0x000fe200078e3cff */
[----:B------:R-:W-:Y:S01]  /*29eb0*/  BSSY B0, `(.L_x_743) ;  /* 0x0000005000007945 */ /* 0x000fe20003800000 */
[----:B------:R-:W-:Y:S02]  /*29ec0*/  LEA R17, R23, R22, 0x3 ;  /* 0x0000001617117211 */ /* 0x000fe400078e18ff */
[----:B------:R-:W-:-:S04]  /*29ed0*/  SHF.L.U32 R0, R0, 0x1f, RZ ;  /* 0x0000001f00007819 */ /* 0x000fc800000006ff */
[----:B------:R-:W2:Y:S02]  /*29ee0*/  SYNCS.PHASECHK.TRANS64.TRYWAIT P1, [R17+URZ+0x29870], R0 ;  /* 0x02987000110075a7 */ /* 0x000ea4000802017f */
[----:B--2---:R-:W-:Y:S05]  /*29ef0*/  @!P1 BRA `(.L_x_744) ;  /* 0x0000007400549947 */ /* 0x004fea0003800000 */
.L_x_1000:
[----:B------:R-:W-:Y:S05]  /*29f00*/  BSYNC B0 ;  /* 0x0000000000007941 */ /* 0x000fea0003800000 */
.L_x_743:
[----:B------:R-:W-:-:S05]  /*29f10*/  IMAD.U32 R2, RZ, RZ, UR39 ;  /* 0x00000027ff027e24 */ /* 0x000fca000f8e00ff */
[----:B------:R-:W-:-:S13]  /*29f20*/  ISETP.NE.AND P1, PT, R2, 0x3, PT ;  /* 0x000000030200780c */ /* 0x000fda0003f25270 */
[----:B------:R-:W-:Y:S05]  /*29f30*/  @!P1 BRA `(.L_x_745) ;  /* 0x0000000000049947 */ /* 0x000fea0003800000 */
[----:B------:R-:W-:Y:S01]  /*29f40*/  BPT.TRAP 0x1 ;  /* 0x000000040000795c */ /* 0x000fe20000300000 */
.L_x_745:
[----:B--2---:R-:W-:-:S04]  /*29f50*/  SHF.L.U32 R0, R34, 0x1f, RZ ;  /* 0x0000001f22007819 */ /* 0x004fc800000006ff */
[----:B------:R-:W2:Y:S02]  /*29f60*/  SYNCS.PHASECHK.TRANS64.TRYWAIT P1, [R17+URZ+0x29860], R0 ;  /* 0x02986000110075a7 */ /* 0x000ea4000802017f */
[----:B--2---:R-:W-:Y:S05]  /*29f70*/  @!P1 BRA `(.L_x_746) ;  /* 0x0000007400489947 */ /* 0x004fea0003800000 */
.L_x_1001:
[----:B------:R-:W0:Y:S04]  /*29f80*/  LDL R2, [R1+0x1c] ;  /* 0x00001c0001027983 */ /* 0x000e280000100800 */
[----:B------:R-:W3:Y:S04]  /*29f90*/  LDL R13, [R1+0x20] ;  /* 0x00002000010d7983 */ /* 0x000ee80000100800 */
[----:B------:R-:W4:Y:S01]  /*29fa0*/  LDL R12, [R1+0x18] ;  /* 0x00001800010c7983 */ /* 0x000f220000100800 */
[----:B--2---:R-:W-:Y:S01]  /*29fb0*/  IMAD R0, R23, 0x5000, RZ ;  /* 0x0000500017007824 */ /* 0x004fe200078e02ff */
[----:B------:R-:W-:Y:S05]  /*29fc0*/  WARPSYNC.ALL ;  /* 0x0000000000007948 */ /* 0x000fea0003800000 */
[----:B------:R-:W-:-:S04]  /*29fd0*/  MOV R18, UR39 ;  /* 0x0000002700127c02 */ /* 0x000fc80008000f00 */
[----:B------:R-:W-:Y:S02]  /*29fe0*/  ISETP.NE.AND P1, PT, R18, 0x3, PT ;  /* 0x000000031200780c */ /* 0x000fe40003f25270 */
[----:B01----:R-:W-:-:S05]  /*29ff0*/  LOP3.LUT R3, R0, R2, RZ, 0xfc, !PT ;  /* 0x0000000200037212 */ /* 0x003fca00078efcff */
[----:B------:R-:W-:Y:S01]  /*2a000*/  IMAD.IADD R2, R22, 0x1, R3 ;  /* 0x0000000116027824 */ /* 0x000fe200078e0203 */
        /* <DEDUP_REMOVED lines=9> */
[----:B------:R0:W-:Y:S02]  /*2a0a0*/  STSM.16.M88.4 [R0+0x400], R8 ;  /* 0x0004000800007844 */ /* 0x0001e40000000200 */
        /* <DEDUP_REMOVED lines=47> */
[----:B------:R1:W-:Y:S01]  /*2a3a0*/  STSM.16.M88.4 [R0+0x4400], R12 ;  /* 0x0044000c00007844 */ /* 0x0003e20000000200 */
[C-C-:B0-----:R-:W-:Y:S02]  /*2a3b0*/  PRMT R8, R4.reuse, 0x6420, R5.reuse ;  /* 0x0000642004087816 */ /* 0x141fe40000000005 */
[----:B------:R-:W-:Y:S02]  /*2a3c0*/  PRMT R9, R4, 0x7531, R5 ;  /* 0x0000753104097816 */ /* 0x000fe40000000005 */
[----:B------:R-:W-:-:S02]  /*2a3d0*/  PRMT R10, R6, 0x6420, R7 ;  /* 0x00006420060a7816 */ /* 0x000fc40000000007 */
[----:B------:R-:W-:-:S05]  /*2a3e0*/  PRMT R11, R6, 0x7531, R7 ;  /* 0x00007531060b7816 */ /* 0x000fca0000000007 */
[----:B------:R1:W-:Y:S01]  /*2a3f0*/  STSM.16.M88.4 [R0+0x4c00], R8 ;  /* 0x004c000800007844 */ /* 0x0003e20000000200 */
[----:B------:R-:W-:Y:S01]  /*2a400*/  @!PT LDS RZ, [RZ] ;  /* 0x00000000fffff984 */ /* 0x000fe20000000800 */
[----:B------:R-:W-:Y:S01]  /*2a410*/  @!PT LDS RZ, [RZ] ;  /* 0x00000000fffff984 */ /* 0x000fe20000000800 */
[----:B------:R-:W-:Y:S01]  /*2a420*/  @!PT LDS RZ, [RZ] ;  /* 0x00000000fffff984 */ /* 0x000fe20000000800 */
[----:B------:R-:W-:Y:S01]  /*2a430*/  @!PT LDS RZ, [RZ] ;  /* 0x00000000fffff984 */ /* 0x000fe20000000800 */
[----:B------:R0:W-:Y:S06]  /*2a440*/  MEMBAR.ALL.CTA ;  /* 0x0000000000007992 */ /* 0x0001ec0000008000 */
[----:B0-----:R-:W0:Y:S01]  /*2a450*/  FENCE.VIEW.ASYNC.S ;  /* 0x00000000000073c6 */ /* 0x001e220000000000 */
[----:B------:R-:W-:Y:S05]  /*2a460*/  @!P1 BRA `(.L_x_747) ;  /* 0x0000000000049947 */ /* 0x000fea0003800000 */
[----:B------:R-:W-:Y:S01]  /*2a470*/  BPT.TRAP 0x1 ;  /* 0x000000040000795c */ /* 0x000fe20000300000 */
.L_x_747:
[----:B0-----:R0:W-:Y:S01]  /*2a480*/  SYNCS.ARRIVE.TRANS64.A1T0 RZ, [R17+URZ+0x29850], RZ ;  /* 0x029850ff11ff79a7 */ /* 0x0011e2000810003f */
[----:B------:R-:W-:Y:S06]  /*2a490*/  BAR.SYNC.DEFER_BLOCKING 0x2, 0x80 ;  /* 0x0082000000007b1d */ /* 0x000fec0000010000 */
[----:B------:R-:W-:Y:S05]  /*2a4a0*/  @!P0 BRA `(.L_x_748) ;  /* 0x0000000000048947 */ /* 0x000fea0003800000 */
[----:B------:R-:W-:Y:S01]  /*2a4b0*/  BPT.TRAP 0x1 ;  /* 0x000000040000795c */ /* 0x000fe20000300000 */
.L_x_748:
[----:B-1----:R-:W2:Y:S01]  /*2a4c0*/  LDL R0, [R1+0x10] ;  /* 0x0000100001007983 */ /* 0x002ea20000100800 */
[----:B0-----:R-:W-:Y:S02]  /*2a4d0*/  VIADD R17, R17, 0x29880 ;  /* 0x0002988011117836 */ /* 0x001fe40000000000 */
[----:B------:R-:W-:-:S05]  /*2a4e0*/  VIADD R23, R23, 0x1 ;  /* 0x0000000117177836 */ /* 0x000fca0000000000 */
[----:B------:R-:W-:-:S04]  /*2a4f0*/  ISETP.NE.AND P0, PT, R23, 0x2, PT ;  /* 0x000000021700780c */ /* 0x000fc80003f05270 */
[----:B------:R-:W-:Y:S02]  /*2a500*/  SEL R3, RZ, 0x1, P0 ;  /* 0x00000001ff037807 */ /* 0x000fe40000000000 */
[----:B------:R-:W-:Y:S02]  /*2a510*/  SEL R23, R23, RZ, P0 ;  /* 0x000000ff17177207 */ /* 0x000fe40000000000 */
[----:B------:R-:W-:Y:S02]  /*2a520*/  LOP3.LUT R34, R34, R3, RZ, 0x3c, !PT ;  /* 0x0000000322227212 */ /* 0x000fe400078e3cff */
[----:B--2---:R-:W-:-:S04]  /*2a530*/  PRMT R17, R0, 0x654, R17 ;  /* 0x0000065400117816 */ /* 0x004fc80000000011 */
[----:B------:R0:W-:Y:S03]  /*2a540*/  SYNCS.ARRIVE.TRANS64.RED.A1T0 RZ, [R17+URZ], RZ ;  /* 0x000000ff11ff79a7 */ /* 0x0001e6000810043f */
.L_x_687:
[----:B------:R-:W2:Y:S02]  /*2a550*/  LDL R0, [R1] ;  /* 0x0000000001007983 */ /* 0x000ea40000100800 */
[----:B--2---:R-:W-:-:S13]  /*2a560*/  LOP3.LUT P0, RZ, R0, 0x100, RZ, 0xc0, !PT ;  /* 0x0000010000ff7812 */ /* 0x004fda000780c0ff */
[----:B------:R-:W-:Y:S05]  /*2a570*/  @!P0 BRA `(.L_x_749) ;  /* 0x0000000000288947 */ /* 0x000fea0003800000 */
[----:B------:R-:W-:Y:S05]  /*2a580*/  WARPSYNC.ALL ;  /* 0x0000000000007948 */ /* 0x000fea0003800000 */
[----:B------:R-:W1:Y:S08]  /*2a590*/  S2UR UR4, SR_CgaCtaId ;  /* 0x00000000000479c3 */ /* 0x000e700000008800 */
[----:B------:R-:W-:Y:S01]  /*2a5a0*/  BAR.SYNC.DEFER_BLOCKING 0x5, 0x180 ;  /* 0x0146000000007b1d */ /* 0x000fe20000010000 */
[----:B0-----:R-:W-:Y:S01]  /*2a5b0*/  MOV R22, 0x400 ;  /* 0x0000040000167802 */ /* 0x001fe20000000f00 */
[----:B-1----:R-:W-:-:S05]  /*2a5c0*/  IMAD.U32 R0, RZ, RZ, UR4 ;  /* 0x00000004ff007e24 */ /* 0x002fca000f8e00ff */
[----:B------:R-:W-:Y:S01]  /*2a5d0*/  LEA R22, R0, R22, 0x18 ;  /* 0x0000001600167211 */ /* 0x000fe200078ec0ff */
[----:B------:R3:W-:Y:S04]  /*2a5e0*/  STL [R1+0x10], R0 ;  /* 0x0000100001007387 */ /* 0x0007e80000100800 */
[----:B------:R3:W4:Y:S01]  /*2a5f0*/  LDS.128 R16, [R22+0x298d0] ;  /* 0x0298d00016107984 */ /* 0x0007220000000c00 */
[----:B------:R-:W-:Y:S06]  /*2a600*/  BAR.ARV 0x4, 0x180 ;  /* 0x0106000000007b1d */ /* 0x000fec0000002000 */
[----:B------:R-:W-:Y:S05]  /*2a610*/  BRA `(.L_x_750) ;  /* 0x0000000800d87947 */ /* 0x000fea0003800000 */
.L_x_749:
[----:B------:R-:W1:Y:S01]  /*2a620*/  S2R R0, SR_TID.X ;  /* 0x0000000000007919 */ /* 0x000e620000002100 */
[----:B------:R-:W-:Y:S01]  /*2a630*/  UMOV UR4, 0xffffffff ;  /* 0xffffffff00047882 */ /* 0x000fe20000000000 */
[----:B-1----:R-:W-:-:S04]  /*2a640*/  LOP3.LUT R9, R0, 0x1f, RZ, 0xc0, !PT ;  /* 0x0000001f00097812 */ /* 0x002fc800078ec0ff */
[----:B------:R-:W-:Y:S01]  /*2a650*/  ISETP.NE.AND P0, PT, R9, 0x1f, PT ;  /* 0x0000001f0900780c */ /* 0x000fe20003f05270 */
[----:B------:R-:W-:-:S12]  /*2a660*/  BRA.DIV UR4, `(.L_x_751) ;  /* 0x0000006e04a07947 */ /* 0x000fd8000b800000 */
[----:B0-----:R-:W-:Y:S01]  /*2a670*/  IMAD.IADD R7, R19, 0x1, R9 ;  /* 0x0000000113077824 */ /* 0x001fe200078e0209 */
[----:B------:R-:W-:-:S04]  /*2a680*/  ULDC UR4, c[0x0][0xc3c] ;  /* 0x00030f0000047ab9 */ /* 0x000fc80000000800 */
[----:B------:R-:W-:-:S13]  /*2a690*/  ISETP.GE.OR P1, PT, R7, UR4, !P0 ;  /* 0x0000000407007c0c */ /* 0x000fda000c726670 */
[----:B------:R-:W0:Y:S08]  /*2a6a0*/  @!P1 LDC.64 R2, c[0x0][0xc80] ;  /* 0x00032000ff029b82 */ /* 0x000e300000000a00 */
[----:B------:R-:W1:Y:S01]  /*2a6b0*/  @!P1 LDC.64 R4, c[0x0][0xc78] ;  /* 0x00031e00ff049b82 */ /* 0x000e620000000a00 */
[----:B0-----:R-:W-:-:S05]  /*2a6c0*/  @!P1 IMAD.WIDE R2, R7, 0x4, R2 ;  /* 0x0000000407029825 */ /* 0x001fca00078e0202 */
[----:B------:R1:W2:Y:S02]  /*2a6d0*/  @!P1 LDG.E R8, desc[UR50][R2.64] ;  /* 0x0000003202089981 */ /* 0x0002a4000c1e1900 */
[----:B-1----:R-:W-:-:S05]  /*2a6e0*/  @!P1 IMAD.WIDE R2, R7, 0x4, R4 ;  /* 0x0000000407029825 */ /* 0x002fca00078e0204 */
[----:B------:R-:W3:Y:S01]  /*2a6f0*/  @!P1 LDG.E R5, desc[UR50][R2.64] ;  /* 0x0000003202059981 */ /* 0x000ee2000c1e1900 */
[----:B------:R-:W-:Y:S01]  /*2a700*/  MOV R7, RZ ;  /* 0x000000ff00077202 */ /* 0x000fe20000000f00 */
[----:B------:R-:W-:Y:S01]  /*2a710*/  IMAD.MOV.U32 R4, RZ, RZ, RZ ;  /* 0x000000ffff047224 */ /* 0x000fe200078e00ff */
[C---:B------:R-:W-:Y:S01]  /*2a720*/  ISETP.GE.U32.AND P2, PT, R9.reuse, 0x2, PT ;  /* 0x000000020900780c */ /* 0x040fe20003f46070 */
[----:B------:R-:W-:Y:S01]  /*2a730*/  SHFL.IDX PT, R0, R16, RZ, 0x1f ;  /* 0x00001fff10007589 */ /* 0x000fe200000e0000 */
[C---:B------:R-:W-:Y:S02]  /*2a740*/  ISETP.GE.U32.AND P3, PT, R9.reuse, 0x4, PT ;  /* 0x000000040900780c */ /* 0x040fe40003f66070 */
[C---:B------:R-:W-:Y:S01]  /*2a750*/  ISETP.GE.U32.AND P4, PT, R9.reuse, 0x8, PT ;  /* 0x000000080900780c */ /* 0x040fe20003f86070 */
[----:B------:R0:W-:Y:S01]  /*2a760*/  SHFL.IDX PT, R6, R16, 0x1, 0x1f ;  /* 0x00201f0010067f89 */ /* 0x0001e200000e0000 */
[----:B------:R-:W-:Y:S01]  /*2a770*/  ISETP.GE.U32.AND P5, PT, R9, 0x10, PT ;  /* 0x000000100900780c */ /* 0x000fe20003fa6070 */
[----:B0-----:R-:W-:-:S02]  /*2a780*/  IMAD.MOV.U32 R16, RZ, RZ, RZ ;  /* 0x000000ffff107224 */ /* 0x001fc400078e00ff */
[----:B--2---:R-:W-:Y:S02]  /*2a790*/  @!P1 IMAD.MOV.U32 R7, RZ, RZ, R8 ;  /* 0x000000ffff079224 */ /* 0x004fe400078e0008 */
[----:B---3--:R-:W-:Y:S01]  /*2a7a0*/  @!P1 IMAD.MOV.U32 R4, RZ, RZ, R5 ;  /* 0x000000ffff049224 */ /* 0x008fe200078e0005 */
[----:B------:R-:W-:-:S03]  /*2a7b0*/  ISETP.NE.AND P1, PT, R9, RZ, PT ;  /* 0x000000ff0900720c */ /* 0x000fc60003f25270 */
[----:B------:R-:W-:-:S05]  /*2a7c0*/  IMAD R13, R4, R7, RZ ;  /* 0x00000007040d7224 */ /* 0x000fca00078e02ff */
        /* <DEDUP_REMOVED lines=15> */
[----:B------:R0:W1:Y:S02]  /*2a8c0*/  SHFL.IDX PT, R14, R3, 0x1f, 0x1f ;  /* 0x03e01f00030e7f89 */ /* 0x00006400000e0000 */
.L_x_1011:
[----:B------:R-:W-:Y:S02]  /*2a8d0*/  ULDC UR4, c[0x0][0xc38] ;  /* 0x00030e0000047ab9 */ /* 0x000fe40000000800 */
[----:B------:R-:W-:-:S05]  /*2a8e0*/  MOV R2, UR4 ;  /* 0x0000000400027c02 */ /* 0x000fca0008000f00 */
[----:B-1----:R-:W-:-:S04]  /*2a8f0*/  IMAD R5, R14, R2, RZ ;  /* 0x000000020e057224 */ /* 0x002fc800078e02ff */
[----:B------:R-:W-:-:S05]  /*2a900*/  IMAD.IADD R6, R6, 0x1, R5 ;  /* 0x0000000106067824 */ /* 0x000fca00078e0205 */
[----:B------:R-:W-:-:S13]  /*2a910*/  ISETP.GT.AND P6, PT, R6, R0, PT ;  /* 0x000000000600720c */ /* 0x000fda0003fc4270 */
[----:B------:R-:W-:Y:S05]  /*2a920*/  @P6 BRA `(.L_x_752) ;  /* 0x0000000000a46947 */ /* 0x000fea0003800000 */
.L_x_755:
[----:B------:R-:W1:Y:S01]  /*2a930*/  LDC R2, c[0x0][0xc3c] ;  /* 0x00030f00ff027b82 */ /* 0x000e620000000800 */
[----:B------:R-:W-:-:S05]  /*2a940*/  VIADD R19, R19, 0x1f ;  /* 0x0000001f13137836 */ /* 0x000fca0000000000 */
[----:B-1----:R-:W-:-:S13]  /*2a950*/  ISETP.GE.AND P6, PT, R19, R2, PT ;  /* 0x000000021300720c */ /* 0x002fda0003fc6270 */
[----:B------:R-:W-:Y:S05]  /*2a960*/  @P6 BRA `(.L_x_753) ;  /* 0x0000000400b86947 */ /* 0x000fea0003800000 */
[----:B0-----:R-:W0:Y:S01]  /*2a970*/  S2R R3, SR_TID.X ;  /* 0x0000000000037919 */ /* 0x001e220000002100 */
[----:B------:R-:W-:Y:S01]  /*2a980*/  IMAD.MOV.U32 R7, RZ, RZ, RZ ;  /* 0x000000ffff077224 */ /* 0x000fe200078e00ff */
[----:B0-----:R-:W-:-:S05]  /*2a990*/  LOP3.LUT R3, R3, 0x1f, RZ, 0xc0, !PT ;  /* 0x0000001f03037812 */ /* 0x001fca00078ec0ff */
[----:B------:R-:W-:-:S05]  /*2a9a0*/  IMAD.IADD R9, R19, 0x1, R3 ;  /* 0x0000000113097824 */ /* 0x000fca00078e0203 */
[----:B------:R-:W-:-:S13]  /*2a9b0*/  ISETP.GE.OR P6, PT, R9, R2, !P0 ;  /* 0x000000020900720c */ /* 0x000fda00047c6670 */
[----:B------:R-:W0:Y:S08]  /*2a9c0*/  @!P6 LDC.64 R2, c[0x0][0xc80] ;  /* 0x00032000ff02eb82 */ /* 0x000e300000000a00 */
[----:B------:R-:W1:Y:S01]  /*2a9d0*/  @!P6 LDC.64 R4, c[0x0][0xc78] ;  /* 0x00031e00ff04eb82 */ /* 0x000e620000000a00 */
[----:B0-----:R-:W-:-:S05]  /*2a9e0*/  @!P6 IMAD.WIDE R2, R9, 0x4, R2 ;  /* 0x000000040902e825 */ /* 0x001fca00078e0202 */
[----:B------:R1:W2:Y:S02]  /*2a9f0*/  @!P6 LDG.E R7, desc[UR50][R2.64] ;  /* 0x000000320207e981 */ /* 0x0002a4000c1e1900 */
[----:B-1----:R-:W-:Y:S01]  /*2aa00*/  @!P6 IMAD.WIDE R2, R9, 0x4, R4 ;  /* 0x000000040902e825 */ /* 0x002fe200078e0204 */
[----:B------:R-:W-:-:S06]  /*2aa10*/  MOV R4, RZ ;  /* 0x000000ff00047202 */ /* 0x000fcc0000000f00 */
[----:B------:R-:W2:Y:S01]  /*2aa20*/  @!P6 LDG.E R4, desc[UR50][R2.64] ;  /* 0x000000320204e981 */ /* 0x000ea2000c1e1900 */
[----:B------:R-:W-:Y:S01]  /*2aa30*/  UMOV UR4, 0xffffffff ;  /* 0xffffffff00047882 */ /* 0x000fe20000000000 */
[----:B--2---:R-:W-:Y:S02]  /*2aa40*/  IMAD R13, R4, R7, RZ ;  /* 0x00000007040d7224 */ /* 0x004fe400078e02ff */
[----:B------:R-:W-:Y:S05]  /*2aa50*/  BRA.DIV UR4, `(.L_x_754) ;  /* 0x0000006e04e07947 */ /* 0x000fea000b800000 */
        /* <DEDUP_REMOVED lines=15> */
[----:B------:R0:W1:Y:S02]  /*2ab50*/  SHFL.IDX PT, R14, R3, 0x1f, 0x1f ;  /* 0x03e01f00030e7f89 */ /* 0x00006400000e0000 */
.L_x_1019:
[----:B------:R-:W-:Y:S02]  /*2ab60*/  ULDC UR4, c[0x0][0xc38] ;  /* 0x00030e0000047ab9 */ /* 0x000fe40000000800 */
[----:B------:R-:W-:-:S04]  /*2ab70*/  IMAD.U32 R2, RZ, RZ, UR4 ;  /* 0x00000004ff027e24 */ /* 0x000fc8000f8e00ff */
[----:B-1----:R-:W-:-:S04]  /*2ab80*/  IMAD R5, R14, R2, RZ ;  /* 0x000000020e057224 */ /* 0x002fc800078e02ff */
[----:B------:R-:W-:-:S05]  /*2ab90*/  IMAD.IADD R6, R5, 0x1, R6 ;  /* 0x0000000105067824 */ /* 0x000fca00078e0206 */
[----:B------:R-:W-:-:S13]  /*2aba0*/  ISETP.GT.AND P6, PT, R6, R0, PT ;  /* 0x000000000600720c */ /* 0x000fda0003fc4270 */
[----:B------:R-:W-:Y:S05]  /*2abb0*/  @!P6 BRA `(.L_x_755) ;  /* 0xfffffffc005ce947 */ /* 0x000fea000383ffff */
.L_x_752:
[----:B------:R-:W-:Y:S01]  /*2abc0*/  IMAD.IADD R6, R6, 0x1, -R5 ;  /* 0x0000000106067824 */ /* 0x000fe200078e0a05 */
[----:B------:R-:W-:-:S03]  /*2abd0*/  UMOV UR4, 0xffffffff ;  /* 0xffffffff00047882 */ /* 0x000fc60000000000 */
[----:B------:R-:W-:-:S05]  /*2abe0*/  IMAD R5, R3, R2, R6 ;  /* 0x0000000203057224 */ /* 0x000fca00078e0206 */
[----:B------:R-:W-:Y:S01]  /*2abf0*/  ISETP.GT.AND P6, PT, R5, R0, PT ;  /* 0x000000000500720c */ /* 0x000fe20003fc4270 */
[----:B------:R-:W-:-:S12]  /*2ac00*/  BRA.DIV UR4, `(.L_x_756) ;  /* 0x00000072042c7947 */ /* 0x000fd8000b800000 */
[----:B------:R-:W-:-:S04]  /*2ac10*/  VOTE.ANY R8, PT, !P6 ;  /* 0x0000000000087806 */ /* 0x000fc800070e0100 */
[----:B------:R-:W1:Y:S02]  /*2ac20*/  POPC R5, R8 ;  /* 0x0000000800057309 */ /* 0x000e640000000000 */
[----:B-1----:R1:W2:Y:S04]  /*2ac30*/  SHFL.IDX PT, R7, R7, R5, 0x1f ;  /* 0x00001f0507077589 */ /* 0x0022a800000e0000 */
[----:B------:R1:W3:Y:S02]  /*2ac40*/  SHFL.IDX PT, R4, R4, R5, 0x1f ;  /* 0x00001f0504047589 */ /* 0x0002e400000e0000 */
.L_x_1024:
[----:B------:R-:W-:-:S13]  /*2ac50*/  ISETP.NE.AND P0, PT, R8, RZ, PT ;  /* 0x000000ff0800720c */ /* 0x000fda0003f05270 */
[----:B------:R-:W-:Y:S05]  /*2ac60*/  @!P0 BRA `(.L_x_757) ;  /* 0x0000000000108947 */ /* 0x000fea0003800000 */
[----:B------:R-:W-:Y:S01]  /*2ac70*/  UMOV UR4, 0xffffffff ;  /* 0xffffffff00047882 */ /* 0x000fe20000000000 */
[----:B------:R-:W-:Y:S02]  /*2ac80*/  VIADD R12, R5, 0xffffffff ;  /* 0xffffffff050c7836 */ /* 0x000fe40000000000 */
[----:B------:R-:W-:Y:S05]  /*2ac90*/  BRA.DIV UR4, `(.L_x_758) ;  /* 0x0000007204647947 */ /* 0x000fea000b800000 */
[----:B------:R4:W0:Y:S02]  /*2aca0*/  SHFL.IDX PT, R16, R3, R12, 0x1f ;  /* 0x00001f0c03107589 */ /* 0x00082400000e0000 */
.L_x_757:
[-C--:B--2---:R-:W-:Y:S01]  /*2acb0*/  IABS R8, R7.reuse ;  /* 0x0000000700087213 */ /* 0x084fe20000000000 */
[----:B0-----:R-:W-:Y:S01]  /*2acc0*/  IMAD R16, R16, R2, R6 ;  /* 0x0000000210107224 */ /* 0x001fe200078e0206 */
[----:B------:R-:W-:Y:S01]  /*2acd0*/  IABS R6, R7 ;  /* 0x0000000700067213 */ /* 0x000fe20000000000 */
[----:B------:R-:W-:Y:S01]  /*2ace0*/  IMAD.MOV.U32 R2, RZ, RZ, RZ ;  /* 0x000000ffff027224 */ /* 0x000fe200078e00ff */
[----:B------:R-:W0:Y:S01]  /*2acf0*/  I2F.RP R9, R8 ;  /* 0x0000000800097306 */ /* 0x000e220000209400 */
[----:B------:R-:W-:Y:S02]  /*2ad00*/  IMAD.IADD R0, R0, 0x1, -R16 ;  /* 0x0000000100007824 */ /* 0x000fe400078e0a10 */
[----:B------:R-:W-:Y:S02]  /*2ad10*/  IMAD.MOV R6, RZ, RZ, -R6 ;  /* 0x000000ffff067224 */ /* 0x000fe400078e0a06 */
[----:B------:R-:W-:-:S03]  /*2ad20*/  IMAD.IADD R19, R5, 0x1, R19 ;  /* 0x0000000105137824 */ /* 0x000fc600078e0213 */
[----:B0-----:R-:W4:Y:S02]  /*2ad30*/  MUFU.RCP R9, R9 ;  /* 0x0000000900097308 */ /* 0x001f240000001000 */
[----:B----4-:R-:W-:-:S06]  /*2ad40*/  IADD3 R3, R9, 0xffffffe, RZ ;  /* 0x0ffffffe09037810 */ /* 0x010fcc0007ffe0ff */
[----:B------:R-:W0:Y:S02]  /*2ad50*/  F2I.FTZ.U32.TRUNC.NTZ R3, R3 ;  /* 0x0000000300037305 */ /* 0x000e24000021f000 */
[----:B0-----:R-:W-:-:S04]  /*2ad60*/  IMAD.MOV R11, RZ, RZ, -R3 ;  /* 0x000000ffff0b7224 */ /* 0x001fc800078e0a03 */
[----:B------:R-:W-:-:S04]  /*2ad70*/  IMAD R11, R11, R8, RZ ;  /* 0x000000080b0b7224 */ /* 0x000fc800078e02ff */
[----:B------:R-:W-:Y:S01]  /*2ad80*/  IMAD.HI.U32 R2, R3, R11, R2 ;  /* 0x0000000b03027227 */ /* 0x000fe200078e0002 */
[----:B------:R-:W-:-:S05]  /*2ad90*/  IABS R3, R0 ;  /* 0x0000000000037213 */ /* 0x000fca0000000000 */
[----:B------:R-:W-:-:S04]  /*2ada0*/  IMAD.HI.U32 R9, R2, R3, RZ ;  /* 0x0000000302097227 */ /* 0x000fc800078e00ff */
[----:B------:R-:W-:Y:S01]  /*2adb0*/  IMAD R3, R9, R6, R3 ;  /* 0x0000000609037224 */ /* 0x000fe200078e0203 */
[----:B---3--:R-:W-:Y:S01]  /*2adc0*/  IABS R6, R4 ;  /* 0x0000000400067213 */ /* 0x008fe20000000000 */
[----:B------:R-:W-:-:S03]  /*2add0*/  IMAD.MOV.U32 R2, RZ, RZ, RZ ;  /* 0x000000ffff027224 */ /* 0x000fc600078e00ff */
[----:B------:R-:W-:-:S13]  /*2ade0*/  ISETP.GT.U32.AND P1, PT, R8, R3, PT ;  /* 0x000000030800720c */ /* 0x000fda0003f24070 */
[-C--:B------:R-:W-:Y:S01]  /*2adf0*/  @!P1 IADD3 R3, R3, -R8.reuse, RZ ;  /* 0x8000000803039210 */ /* 0x080fe20007ffe0ff */
[----:B------:R-:W-:Y:S01]  /*2ae00*/  @!P1 VIADD R9, R9, 0x1 ;  /* 0x0000000109099836 */ /* 0x000fe20000000000 */
[----:B------:R-:W-:Y:S02]  /*2ae10*/  ISETP.NE.AND P1, PT, R7, RZ, PT ;  /* 0x000000ff0700720c */ /* 0x000fe40003f25270 */
[----:B------:R-:W-:Y:S02]  /*2ae20*/  ISETP.GE.U32.AND P0, PT, R3, R8, PT ;  /* 0x000000080300720c */ /* 0x000fe40003f06070 */
[----:B------:R-:W0:Y:S11]  /*2ae30*/  I2F.RP R8, R6 ;  /* 0x0000000600087306 */ /* 0x000e360000209400 */
[----:B------:R-:W-:Y:S01]  /*2ae40*/  @P0 IADD3 R9, R9, 0x1, RZ ;  /* 0x0000000109090810 */ /* 0x000fe20007ffe0ff */
        /* <DEDUP_REMOVED lines=8> */
[----:B------:R-:W-:-:S04]  /*2aed0*/  LOP3.LUT R3, R0, R7, RZ, 0x3c, !PT ;  /* 0x0000000700037212 */ /* 0x000fc800078e3cff */
[----:B------:R-:W-:-:S13]  /*2aee0*/  ISETP.GE.AND P2, PT, R3, RZ, PT ;  /* 0x000000ff0300720c */ /* 0x000fda0003f46270 */
[----:B------:R-:W-:Y:S01]  /*2aef0*/  @!P2 IMAD.MOV R9, RZ, RZ, -R9 ;  /* 0x000000ffff09a224 */ /* 0x000fe200078e0a09 */
[----:B------:R-:W-:-:S04]  /*2af00*/  @!P1 LOP3.LUT R9, RZ, R7, RZ, 0x33, !PT ;  /* 0x00000007ff099212 */ /* 0x000fc800078e33ff */
[-C--:B------:R-:W-:Y:S01]  /*2af10*/  IABS R3, R9.reuse ;  /* 0x0000000900037213 */ /* 0x080fe20000000000 */
[----:B------:R-:W-:-:S04]  /*2af20*/  IMAD R7, R7, R9, RZ ;  /* 0x0000000907077224 */ /* 0x000fc800078e02ff */
[----:B------:R-:W-:Y:S01]  /*2af30*/  IMAD.HI.U32 R2, R2, R3, RZ ;  /* 0x0000000302027227 */ /* 0x000fe200078e00ff */
[----:B------:R-:W-:-:S03]  /*2af40*/  IADD3 R17, R0, -R7, RZ ;  /* 0x8000000700117210 */ /* 0x000fc60007ffe0ff */
        /* <DEDUP_REMOVED lines=8> */
[----:B------:R-:W-:-:S06]  /*2afd0*/  @P0 IADD3 R2, R2, 0x1, RZ ;  /* 0x0000000102020810 */ /* 0x000fcc0007ffe0ff */
[----:B------:R-:W-:Y:S01]  /*2afe0*/  @!P2 IMAD.MOV R2, RZ, RZ, -R2 ;  /* 0x000000ffff02a224 */ /* 0x000fe200078e0a02 */
[----:B------:R-:W-:-:S05]  /*2aff0*/  @!P1 LOP3.LUT R2, RZ, R4, RZ, 0x33, !PT ;  /* 0x00000004ff029212 */ /* 0x000fca00078e33ff */
[--C-:B------:R-:W-:Y:S02]  /*2b000*/  IMAD.MOV R3, RZ, RZ, -R2.reuse ;  /* 0x000000ffff037224 */ /* 0x100fe400078e0a02 */
[C---:B------:R-:W-:Y:S02]  /*2b010*/  IMAD R2, R4.reuse, 0x1000000, R2 ;  /* 0x0100000004027824 */ /* 0x040fe400078e0202 */
[----:B------:R-:W-:-:S04]  /*2b020*/  IMAD R9, R4, R3, R9 ;  /* 0x0000000304097224 */ /* 0x000fc800078e0209 */
[----:B------:R-:W-:Y:S01]  /*2b030*/  IMAD R18, R9, 0x10000, R2 ;  /* 0x0001000009127824 */ /* 0x000fe200078e0202 */
[----:B------:R-:W-:Y:S06]  /*2b040*/  BRA `(.L_x_759) ;  /* 0x00000000001c7947 */ /* 0x000fec0003800000 */
.L_x_753:
[----:B------:R-:W-:Y:S01]  /*2b050*/  UMOV UR4, URZ ;  /* 0x0000003f00047c82 */ /* 0x000fe20008000000 */
[----:B------:R-:W-:Y:S01]  /*2b060*/  UMOV UR5, URZ ;  /* 0x0000003f00057c82 */ /* 0x000fe20008000000 */
[----:B------:R-:W-:Y:S01]  /*2b070*/  ULDC UR6, c[0x0][0xc3c] ;  /* 0x00030f0000067ab9 */ /* 0x000fe20000000800 */
[----:B------:R-:W-:Y:S01]  /*2b080*/  IMAD.MOV.U32 R16, RZ, RZ, R0 ;  /* 0x000000ffff107224 */ /* 0x000fe200078e0000 */
[----:B------:R-:W-:Y:S01]  /*2b090*/  MOV R19, UR6 ;  /* 0x0000000600137c02 */ /* 0x000fe20008000f00 */
[----:B------:R-:W-:Y:S02]  /*2b0a0*/  IMAD.U32 R17, RZ, RZ, UR4 ;  /* 0x00000004ff117e24 */ /* 0x000fe4000f8e00ff */
[----:B------:R-:W-:-:S07]  /*2b0b0*/  IMAD.U32 R18, RZ, RZ, UR5 ;  /* 0x00000005ff127e24 */ /* 0x000fce000f8e00ff */
.L_x_759:
[----:B------:R2:W3:Y:S01]  /*2b0c0*/  LDL R2, [R1+0x10] ;  /* 0x0000100001027983 */ /* 0x0004e20000100800 */
[----:B------:R-:W4:Y:S01]  /*2b0d0*/  S2R R0, SR_TID.X ;  /* 0x0000000000007919 */ /* 0x000f220000002100 */
[----:B------:R-:W-:Y:S05]  /*2b0e0*/  WARPSYNC.ALL ;  /* 0x0000000000007948 */ /* 0x000fea0003800000 */
[----:B----4-:R-:W-:Y:S01]  /*2b0f0*/  LOP3.LUT R0, R0, 0x1f, RZ, 0xc0, !PT ;  /* 0x0000001f00007812 */ /* 0x010fe200078ec0ff */
[----:B------:R-:W-:Y:S03]  /*2b100*/  BAR.SYNC.DEFER_BLOCKING 0x4, 0x180 ;  /* 0x0106000000007b1d */ /* 0x000fe60000010000 */
[----:B------:R-:W-:-:S13]  /*2b110*/  ISETP.NE.AND P0, PT, R0, RZ, PT ;  /* 0x000000ff0000720c */ /* 0x000fda0003f05270 */
[----:B------:R-:W-:Y:S01]  /*2b120*/  @!P0 MOV R0, 0x400 ;  /* 0x0000040000008802 */ /* 0x000fe20000000f00 */
[----:B---3--:R-:W3:Y:S03]  /*2b130*/  @!P0 S2R R2, SR_CgaCtaId ;  /* 0x0000000000028919 */ /* 0x008ee60000008800 */
[----:B---3--:R-:W-:Y:S01]  /*2b140*/  @!P0 LEA R22, R2, R0, 0x18 ;  /* 0x0000000002168211 */ /* 0x008fe200078ec0ff */
[----:B------:R2:W-:Y:S04]  /*2b150*/  @!P0 STL [R1+0x10], R2 ;  /* 0x0000100201008387 */ /* 0x0005e80000100800 */
[----:B------:R2:W-:Y:S01]  /*2b160*/  @!P0 STS.128 [R22+0x298d0], R16 ;  /* 0x0298d01016008388 */ /* 0x0005e20000000c00 */
[----:B------:R-:W-:Y:S06]  /*2b170*/  BAR.ARV 0x5, 0x180 ;  /* 0x0146000000007b1d */ /* 0x000fec0000002000 */
.L_x_750:
[----:B------:R-:W-:Y:S02]  /*2b180*/  ULDC UR4, c[0x0][0xc3c] ;  /* 0x00030f0000047ab9 */ /* 0x000fe40000000800 */
[----:B----4-:R-:W-:-:S13]  /*2b190*/  ISETP.GE.AND P0, PT, R19, UR4, PT ;  /* 0x0000000413007c0c */ /* 0x010fda000bf06270 */
[----:B------:R-:W-:Y:S05]  /*2b1a0*/  @!P0 BRA `(.L_x_760) ;  /* 0xffffff9000348947 */ /* 0x000fea000383ffff */
[----:B------:R-:W-:Y:S05]  /*2b1b0*/  BSYNC B7 ;  /* 0x0000000000077941 */ /* 0x000fea0003800000 */
.L_x_642:
[----:B--23--:R-:W2:Y:S01]  /*2b1c0*/  LDL.LU R0, [R1+0x38] ;  /* 0x0000380001007983 */ /* 0x00cea20000300800 */
[----:B------:R-:W-:Y:S01]  /*2b1d0*/  BSSY B0, `(.L_x_761) ;  /* 0x000000b000007945 */ /* 0x000fe20003800000 */
[----:B-1----:R-:W1:Y:S01]  /*2b1e0*/  S2R R5, SR_CgaCtaId ;  /* 0x0000000000057919 */ /* 0x002e620000008800 */
[----:B--2---:R-:W-:-:S05]  /*2b1f0*/  VIADD R0, R0, 0x1 ;  /* 0x0000000100007836 */ /* 0x004fca0000000000 */
[----:B0-----:R-:W-:-:S04]  /*2b200*/  LEA.HI R2, R0, R0, RZ, 0x1 ;  /* 0x0000000000027211 */ /* 0x001fc800078f08ff */
[----:B------:R-:W-:Y:S02]  /*2b210*/  LOP3.LUT R3, R2, 0xfffffffe, RZ, 0xc0, !PT ;  /* 0xfffffffe02037812 */ /* 0x000fe400078ec0ff */
[----:B------:R-:W-:-:S03]  /*2b220*/  MOV R2, 0x400 ;  /* 0x0000040000027802 */ /* 0x000fc60000000f00 */
[----:B------:R-:W-:Y:S01]  /*2b230*/  IMAD.IADD R0, R0, 0x1, -R3 ;  /* 0x0000000100007824 */ /* 0x000fe200078e0a03 */
[----:B-1----:R-:W-:-:S04]  /*2b240*/  LEA R4, R5, R2, 0x18 ;  /* 0x0000000205047211 */ /* 0x002fc800078ec0ff */
[----:B------:R-:W-:-:S04]  /*2b250*/  SHF.L.U32 R0, R0, 0x1f, RZ ;  /* 0x0000001f00007819 */ /* 0x000fc800000006ff */
[----:B------:R-:W0:Y:S02]  /*2b260*/  SYNCS.PHASECHK.TRANS64.TRYWAIT P0, [R4+URZ+0x29820], R0 ;  /* 0x02982000040075a7 */ /* 0x000e24000800017f */
[----:B0-----:R-:W-:Y:S05]  /*2b270*/  @!P0 BRA `(.L_x_762) ;  /* 0x0000006c00148947 */ /* 0x001fea0003800000 */
.L_x_1027:
[----:B------:R-:W-:Y:S05]  /*2b280*/  BSYNC B0 ;  /* 0x0000000000007941 */ /* 0x000fea0003800000 */
.L_x_761:
[----:B------:R-:W-:-:S03]  /*2b290*/  UMOV UR4, 0xffffffff ;  /* 0xffffffff00047882 */ /* 0x000fc60000000000 */
[----:B------:R-:W-:Y:S05]  /*2b2a0*/  BRA.DIV UR4, `(.L_x_763) ;  /* 0x0000006e041c7947 */ /* 0x000fea000b800000 */
[----:B0-----:R-:W0:Y:S02]  /*2b2b0*/  S2R R0, SR_TID.X ;  /* 0x0000000000007919 */ /* 0x001e240000002100 */
[----:B0-----:R-:W-:-:S04]  /*2b2c0*/  SHF.R.U32.HI R0, RZ, 0x5, R0 ;  /* 0x00000005ff007819 */ /* 0x001fc80000011600 */
[----:B------:R-:W-:-:S05]  /*2b2d0*/  LOP3.LUT R0, R0, 0x3, RZ, 0xc0, !PT ;  /* 0x0000000300007812 */ /* 0x000fca00078ec0ff */
[----:B------:R0:W1:Y:S02]  /*2b2e0*/  SHFL.IDX PT, R14, R0, RZ, 0x1f ;  /* 0x00001fff000e7589 */ /* 0x00006400000e0000 */
.L_x_1030:
[----:B-1----:R-:W-:-:S13]  /*2b2f0*/  ISETP.NE.AND P0, PT, R14, RZ, PT ;  /* 0x000000ff0e00720c */ /* 0x002fda0003f05270 */
[----:B------:R-:W-:Y:S05]  /*2b300*/  @P0 BRA `(.L_x_423) ;  /* 0x0000000000a80947 */ /* 0x000fea0003800000 */
[----:B------:R-:W-:-:S03]  /*2b310*/  UMOV UR4, 0xffffffff ;  /* 0xffffffff00047882 */ /* 0x000fc60000000000 */
[----:B------:R-:W-:Y:S05]  /*2b320*/  BRA.DIV UR4, `(.L_x_764) ;  /* 0x0000006e04307947 */ /* 0x000fea000b800000 */
[----:B------:R-:W-:-:S13]  /*2b330*/  ELECT P6, URZ, PT ;  /* 0x00000000003f782f */ /* 0x000fda00038c0000 */
.L_x_1033:
[----:B------:R-:W-:Y:S05]  /*2b340*/  @!P6 BRA `(.L_x_423) ;  /* 0x000000000098e947 */ /* 0x000fea0003800000 */
[----:B------:R-:W-:-:S06]  /*2b350*/  ULOP3.LUT UR4, UR36, 0x2, URZ, 0xfc, !UPT ;  /* 0x0000000224047892 */ /* 0x000fcc000f8efc3f */
[----:B0-----:R-:W-:-:S05]  /*2b360*/  IMAD.U32 R0, RZ, RZ, UR4 ;  /* 0x00000004ff007e24 */ /* 0x001fca000f8e00ff */
[----:B------:R-:W-:-:S13]  /*2b370*/  ISETP.NE.AND P0, PT, R0, 0x3, PT ;  /* 0x000000030000780c */ /* 0x000fda0003f05270 */
[----:B------:R-:W-:Y:S05]  /*2b380*/  @!P0 BRA `(.L_x_765) ;  /* 0x0000000000048947 */ /* 0x000fea0003800000 */
[----:B------:R-:W-:Y:S01]  /*2b390*/  BPT.TRAP 0x1 ;  /* 0x000000040000795c */ /* 0x000fe20000300000 */
.L_x_765:
[C---:B------:R-:W-:Y:S01]  /*2b3a0*/  IMAD R5, R23.reuse, 0x8, R4 ;  /* 0x0000000817057824 */ /* 0x040fe200078e0204 */
[----:B------:R-:W-:Y:S02]  /*2b3b0*/  SHF.L.U32 R0, R34, 0x1f, RZ ;  /* 0x0000001f22007819 */ /* 0x000fe400000006ff */
[----:B------:R-:W-:Y:S02]  /*2b3c0*/  IADD3 R23, R23, 0x1, RZ ;  /* 0x0000000117177810 */ /* 0x000fe40007ffe0ff */
[----:B------:R-:W0:Y:S02]  /*2b3d0*/  SYNCS.PHASECHK.TRANS64.TRYWAIT P1, [R5+URZ+0x29840], R0 ;  /* 0x02984000050075a7 */ /* 0x000e24000802017f */
[----:B------:R-:W-:-:S04]  /*2b3e0*/  ISETP.NE.AND P2, PT, R23, 0x2, PT ;  /* 0x000000021700780c */ /* 0x000fc80003f45270 */
[----:B------:R-:W-:Y:S01]  /*2b3f0*/  SEL R3, RZ, 0x1, P2 ;  /* 0x00000001ff037807 */ /* 0x000fe20001000000 */
[----:B0-----:R-:W-:Y:S08]  /*2b400*/  @!P1 BRA `(.L_x_766) ;  /* 0x0000006c00189947 */ /* 0x001ff00003800000 */
.L_x_1034:
[----:B------:R-:W-:Y:S02]  /*2b410*/  SEL R23, R23, RZ, P2 ;  /* 0x000000ff17177207 */ /* 0x000fe40001000000 */
[----:B------:R-:W-:Y:S01]  /*2b420*/  LOP3.LUT R2, R34, R3, RZ, 0x3c, !PT ;  /* 0x0000000322027212 */ /* 0x000fe200078e3cff */
[----:B------:R-:W-:Y:S06]  /*2b430*/  @!P0 BRA `(.L_x_767) ;  /* 0x0000000000048947 */ /* 0x000fec0003800000 */
[----:B------:R-:W-:Y:S01]  /*2b440*/  BPT.TRAP 0x1 ;  /* 0x000000040000795c */ /* 0x000fe20000300000 */
.L_x_767:
[----:B------:R-:W-:Y:S01]  /*2b450*/  IMAD R23, R23, 0x8, R4 ;  /* 0x0000000817177824 */ /* 0x000fe200078e0204 */
[----:B------:R-:W-:-:S04]  /*2b460*/  SHF.L.U32 R2, R2, 0x1f, RZ ;  /* 0x0000001f02027819 */ /* 0x000fc800000006ff */
[----:B------:R-:W1:Y:S02]  /*2b470*/  SYNCS.PHASECHK.TRANS64.TRYWAIT P1, [R23+URZ+0x29840], R2 ;  /* 0x02984002170075a7 */ /* 0x000e64000802017f */
[----:B-1----:R-:W-:Y:S05]  /*2b480*/  @!P1 BRA `(.L_x_768) ;  /* 0x0000006c000c9947 */ /* 0x002fea0003800000 */
.L_x_1035:
[----:B------:R-:W-:Y:S05]  /*2b490*/  @!P0 BRA `(.L_x_769) ;  /* 0x0000000000048947 */ /* 0x000fea0003800000 */
[----:B------:R-:W-:Y:S01]  /*2b4a0*/  BPT.TRAP 0x1 ;  /* 0x000000040000795c */ /* 0x000fe20000300000 */
.L_x_769:
[----:B------:R-:W2:Y:S02]  /*2b4b0*/  SYNCS.PHASECHK.TRANS64.TRYWAIT P1, [R5+URZ+0x29860], R0 ;  /* 0x02986000050075a7 */ /* 0x000ea4000802017f */
[----:B--2---:R-:W-:Y:S05]  /*2b4c0*/  @!P1 BRA `(.L_x_770) ;  /* 0x0000006c00109947 */ /* 0x004fea0003800000 */
.L_x_1036:
[----:B------:R-:W-:Y:S05]  /*2b4d0*/  @!P0 BRA `(.L_x_771) ;  /* 0x0000000000048947 */ /* 0x000fea0003800000 */
[----:B------:R-:W-:Y:S01]  /*2b4e0*/  BPT.TRAP 0x1 ;  /* 0x000000040000795c */ /* 0x000fe20000300000 */
.L_x_771:
[----:B------:R-:W3:Y:S02]  /*2b4f0*/  SYNCS.PHASECHK.TRANS64.TRYWAIT P1, [R23+URZ+0x29860], R2 ;  /* 0x02986002170075a7 */ /* 0x000ee4000802017f */
[----:B---3--:R-:W-:Y:S05]  /*2b500*/  @!P1 BRA `(.L_x_772) ;  /* 0x0000006c00149947 */ /* 0x008fea0003800000 */
.L_x_1037:
[----:B------:R-:W-:Y:S05]  /*2b510*/  @!P0 BRA `(.L_x_773) ;  /* 0x0000000000048947 */ /* 0x000fea0003800000 */
[----:B------:R-:W-:Y:S01]  /*2b520*/  BPT.TRAP 0x1 ;  /* 0x000000040000795c */ /* 0x000fe20000300000 */
.L_x_773:
[----:B------:R-:W4:Y:S02]  /*2b530*/  SYNCS.PHASECHK.TRANS64.TRYWAIT P1, [R5+URZ+0x29880], R0 ;  /* 0x02988000050075a7 */ /* 0x000f24000802017f */
[----:B----4-:R-:W-:Y:S05]  /*2b540*/  @!P1 BRA `(.L_x_774) ;  /* 0x0000006c00189947 */ /* 0x010fea0003800000 */
.L_x_1038:
[----:B------:R-:W-:Y:S05]  /*2b550*/  @!P0 BRA `(.L_x_775) ;  /* 0x0000000000048947 */ /* 0x000fea0003800000 */
[----:B------:R-:W-:Y:S01]  /*2b560*/  BPT.TRAP 0x1 ;  /* 0x000000040000795c */ /* 0x000fe20000300000 */
.L_x_775:
[----:B------:R0:W0:Y:S02]  /*2b570*/  SYNCS.PHASECHK.TRANS64.TRYWAIT P0, [R23+URZ+0x29880], R2 ;  /* 0x02988002170075a7 */ /* 0x000024000800017f */
[----:B0-----:R-:W-:Y:S05]  /*2b580*/  @!P0 NANOSLEEP.SYNCS 0x989680 ;  /* 0x009896800000895d */ /* 0x001fea0003900000 */
[----:B------:R-:W0:Y:S02]  /*2b590*/  @!P0 SYNCS.PHASECHK.TRANS64 P0, [R23+URZ+0x29880], R2 ;  /* 0x02988002170085a7 */ /* 0x000e24000800007f */
[----:B0-----:R-:W-:Y:S05]  /*2b5a0*/  @!P0 BRA `(.L_x_775) ;  /* 0xfffffffc00f08947 */ /* 0x001fea000383ffff */
.L_x_423:
[----:B------:R-:W-:Y:S05]  /*2b5b0*/  BSYNC B8 ;  /* 0x0000000000087941 */ /* 0x000fea0003800000 */
.L_x_420:
[----:B------:R-:W-:Y:S05]  /*2b5c0*/  EXIT ;  /* 0x000000000000794d */ /* 0x000fea0003800000 */
.L_x_443:
[----:B-1----:R1:W2:Y:S02]  /*2b5d0*/  SYNCS.PHASECHK.TRANS64.TRYWAIT P5, [R91+URZ+0x29890], R92 ;  /* 0x0298905c5b0075a7 */ /* 0x0022a400080a017f */
[----:B--2---:R-:W-:Y:S05]  /*2b5e0*/  @!P5 NANOSLEEP.SYNCS 0x989680 ;  /* 0x009896800000d95d */ /* 0x004fea0003900000 */
[----:B------:R-:W2:Y:S02]  /*2b5f0*/  @!P5 SYNCS.PHASECHK.TRANS64 P5, [R91+URZ+0x29890], R92 ;  /* 0x0298905c5b00d5a7 */ /* 0x000ea400080a007f */
[----:B--2---:R-:W-:Y:S05]  /*2b600*/  @!P5 BRA `(.L_x_443) ;  /* 0xfffffffc00f0d947 */ /* 0x004fea000383ffff */
[----:B------:R-:W-:Y:S05]  /*2b610*/  BRA `(.L_x_776) ;  /* 0xfffffd8000bc7947 */ /* 0x000fea000383ffff */
.L_x_444:
[----:B------:R-:W-:Y:S01]  /*2b620*/  BSSY B1, `(.L_x_777) ;  /* 0x0000008000017945 */ /* 0x000fe20003800000 */
[----:B0-----:R-:W-:Y:S01]  /*2b630*/  IMAD.MOV.U32 R13, RZ, RZ, R120 ;  /* 0x000000ffff0d7224 */ /* 0x001fe200078e0078 */
[----:B------:R-:W-:Y:S01]  /*2b640*/  MOV R15, 0xffffffff ;  /* 0xffffffff000f7802 */ /* 0x000fe20000000f00 */
[----:B------:R-:W-:Y:S02]  /*2b650*/  IMAD.MOV.U32 R12, RZ, RZ, RZ ;  /* 0x000000ffff0c7224 */ /* 0x000fe400078e00ff */
[----:B------:R-:W-:-:S07]  /*2b660*/  IMAD.MOV.U32 R11, RZ, RZ, 0x1e1f ;  /* 0x00001e1fff0b7424 */ /* 0x000fce00078e00ff */
[----:B-1----:R-:W-:Y:S05]  /*2b670*/  WARPSYNC.COLLECTIVE R15, `(.L_x_778) ;  /* 0x000000000f087348 */ /* 0x002fea0003c00000 */
[----:B------:R0:W2:Y:S02]  /*2b680*/  SHFL.IDX P6, R14, R13, R12, R11 ;  /* 0x0000000c0d0e7389 */ /* 0x0000a400000c000b */
[----:B012---:R-:W-:Y:S01]  /*2b690*/  ENDCOLLECTIVE ;  /* 0x000000000000791b */ /* 0x007fe20003800000 */
.L_x_778:
[----:B------:R-:W-:Y:S05]  /*2b6a0*/  BSYNC B1 ;  /* 0x0000000000017941 */ /* 0x000fea0003800000 */
.L_x_777:
[----:B------:R-:W-:Y:S01]  /*2b6b0*/  IMAD.MOV.U32 R13, RZ, RZ, R121 ;  /* 0x000000ffff0d7224 */ /* 0x000fe200078e0079 */
[----:B------:R-:W-:Y:S01]  /*2b6c0*/  MOV R15, 0xffffffff ;  /* 0xffffffff000f7802 */ /* 0x000fe20000000f00 */
[----:B------:R-:W-:Y:S02]  /*2b6d0*/  IMAD.MOV.U32 R12, RZ, RZ, RZ ;  /* 0x000000ffff0c7224 */ /* 0x000fe400078e00ff */
[----:B------:R-:W-:Y:S02]  /*2b6e0*/  IMAD.MOV.U32 R11, RZ, RZ, 0x1e1f ;  /* 0x00001e1fff0b7424 */ /* 0x000fe400078e00ff */
[----:B------:R-:W-:-:S07]  /*2b6f0*/  IMAD.MOV.U32 R151, RZ, RZ, R14 ;  /* 0x000000ffff977224 */ /* 0x000fce00078e000e */
[----:B------:R-:W-:Y:S05]  /*2b700*/  WARPSYNC.COLLECTIVE R15, `(.L_x_779) ;  /* 0x000000000f087348 */ /* 0x000fea0003c00000 */
[----:B------:R0:W1:Y:S02]  /*2b710*/  SHFL.IDX P6, R14, R13, R12, R11 ;  /* 0x0000000c0d0e7389 */ /* 0x00006400000c000b */
[----:B01----:R-:W-:Y:S01]  /*2b720*/  ENDCOLLECTIVE ;  /* 0x000000000000791b */ /* 0x003fe20003800000 */
.L_x_779:
[----:B------:R-:W-:Y:S01]  /*2b730*/  IMAD.MOV.U32 R11, RZ, RZ, R14 ;  /* 0x000000ffff0b7224 */ /* 0x000fe200078e000e */
[----:B------:R-:W-:Y:S06]  /*2b740*/  BRA `(.L_x_780) ;  /* 0xfffffd8000847947 */ /* 0x000fec000383ffff */
.L_x_469:
[----:B------:R-:W-:Y:S01]  /*2b750*/  BSSY B1, `(.L_x_781) ;  /* 0x0000008000017945 */ /* 0x000fe20003800000 */
[----:B0-----:R-:W-:Y:S01]  /*2b760*/  IMAD.MOV.U32 R13, RZ, RZ, R120 ;  /* 0x000000ffff0d7224 */ /* 0x001fe200078e0078 */
[----:B------:R-:W-:Y:S01]  /*2b770*/  MOV R15, 0xffffffff ;  /* 0xffffffff000f7802 */ /* 0x000fe20000000f00 */
[----:B------:R-:W-:Y:S02]  /*2b780*/  IMAD.MOV.U32 R12, RZ, RZ, 0x1 ;  /* 0x00000001ff0c7424 */ /* 0x000fe400078e00ff */
[----:B----4-:R-:W-:-:S07]  /*2b790*/  IMAD.MOV.U32 R11, RZ, RZ, 0x1e1f ;  /* 0x00001e1fff0b7424 */ /* 0x010fce00078e00ff */
[----:B-123--:R-:W-:Y:S05]  /*2b7a0*/  WARPSYNC.COLLECTIVE R15, `(.L_x_782) ;  /* 0x000000000f087348 */ /* 0x00efea0003c00000 */
[----:B------:R0:W4:Y:S02]  /*2b7b0*/  SHFL.IDX P6, R14, R13, R12, R11 ;  /* 0x0000000c0d0e7389 */ /* 0x00012400000c000b */
[----:B01234-:R-:W-:Y:S01]  /*2b7c0*/  ENDCOLLECTIVE ;  /* 0x000000000000791b */ /* 0x01ffe20003800000 */
.L_x_782:
[----:B------:R-:W-:Y:S05]  /*2b7d0*/  BSYNC B1 ;  /* 0x0000000000017941 */ /* 0x000fea0003800000 */
.L_x_781:
[----:B------:R-:W-:Y:S01]  /*2b7e0*/  IMAD.MOV.U32 R13, RZ, RZ, R121 ;  /* 0x000000ffff0d7224 */ /* 0x000fe200078e0079 */
[----:B------:R-:W-:Y:S01]  /*2b7f0*/  MOV R15, 0xffffffff ;  /* 0xffffffff000f7802 */ /* 0x000fe20000000f00 */
[----:B------:R-:W-:Y:S02]  /*2b800*/  IMAD.MOV.U32 R12, RZ, RZ, 0x1 ;  /* 0x00000001ff0c7424 */ /* 0x000fe400078e00ff */
[----:B------:R-:W-:Y:S02]  /*2b810*/  IMAD.MOV.U32 R11, RZ, RZ, 0x1e1f ;  /* 0x00001e1fff0b7424 */ /* 0x000fe400078e00ff */
[----:B------:R-:W-:-:S07]  /*2b820*/  IMAD.MOV.U32 R65, RZ, RZ, R14 ;  /* 0x000000ffff417224 */ /* 0x000fce00078e000e */
[----:B------:R-:W-:Y:S05]  /*2b830*/  WARPSYNC.COLLECTIVE R15, `(.L_x_783) ;  /* 0x000000000f087348 */ /* 0x000fea0003c00000 */
[----:B------:R0:W1:Y:S02]  /*2b840*/  SHFL.IDX P6, R14, R13, R12, R11 ;  /* 0x0000000c0d0e7389 */ /* 0x00006400000c000b */
[----:B01----:R-:W-:Y:S01]  /*2b850*/  ENDCOLLECTIVE ;  /* 0x000000000000791b */ /* 0x003fe20003800000 */
.L_x_783:
[----:B------:R-:W-:Y:S01]  /*2b860*/  IMAD.MOV.U32 R121, RZ, RZ, R14 ;  /* 0x000000ffff797224 */ /* 0x000fe200078e000e */
[----:B------:R-:W-:Y:S06]  /*2b870*/  BRA `(.L_x_784) ;  /* 0xfffffdac00487947 */ /* 0x000fec000383ffff */
.L_x_499:
[----:B--2---:R2:W3:Y:S02]  /*2b880*/  SYNCS.PHASECHK.TRANS64.TRYWAIT P5, [R91+URZ+0x29890], R92 ;  /* 0x0298905c5b0075a7 */ /* 0x0044e400080a017f */
[----:B---3--:R-:W-:Y:S05]  /*2b890*/  @!P5 NANOSLEEP.SYNCS 0x989680 ;  /* 0x009896800000d95d */ /* 0x008fea0003900000 */
[----:B------:R-:W3:Y:S02]  /*2b8a0*/  @!P5 SYNCS.PHASECHK.TRANS64 P5, [R91+URZ+0x29890], R92 ;  /* 0x0298905c5b00d5a7 */ /* 0x000ee400080a007f */
[----:B---3--:R-:W-:Y:S05]  /*2b8b0*/  @!P5 BRA `(.L_x_499) ;  /* 0xfffffffc00f0d947 */ /* 0x008fea000383ffff */
[----:B------:R-:W-:Y:S05]  /*2b8c0*/  BRA `(.L_x_785) ;  /* 0xfffffde000087947 */ /* 0x000fea000383ffff */
.L_x_500:
[----:B------:R-:W-:Y:S01]  /*2b8d0*/  BSSY B1, `(.L_x_786) ;  /* 0x0000008000017945 */ /* 0x000fe20003800000 */
[----:B0-----:R-:W-:Y:S01]  /*2b8e0*/  IMAD.MOV.U32 R13, RZ, RZ, R120 ;  /* 0x000000ffff0d7224 */ /* 0x001fe200078e0078 */
[----:B------:R-:W-:Y:S01]  /*2b8f0*/  MOV R15, 0xffffffff ;  /* 0xffffffff000f7802 */ /* 0x000fe20000000f00 */
[----:B------:R-:W-:Y:S02]  /*2b900*/  IMAD.MOV.U32 R12, RZ, RZ, RZ ;  /* 0x000000ffff0c7224 */ /* 0x000fe400078e00ff */
[----:B------:R-:W-:-:S07]  /*2b910*/  IMAD.MOV.U32 R11, RZ, RZ, 0x1e1f ;  /* 0x00001e1fff0b7424 */ /* 0x000fce00078e00ff */
[----:B--2---:R-:W-:Y:S05]  /*2b920*/  WARPSYNC.COLLECTIVE R15, `(.L_x_787) ;  /* 0x000000000f087348 */ /* 0x004fea0003c00000 */
[----:B------:R0:W1:Y:S02]  /*2b930*/  SHFL.IDX P6, R14, R13, R12, R11 ;  /* 0x0000000c0d0e7389 */ /* 0x00006400000c000b */
[----:B012---:R-:W-:Y:S01]  /*2b940*/  ENDCOLLECTIVE ;  /* 0x000000000000791b */ /* 0x007fe20003800000 */
.L_x_787:
[----:B------:R-:W-:Y:S05]  /*2b950*/  BSYNC B1 ;  /* 0x0000000000017941 */ /* 0x000fea0003800000 */
.L_x_786:
        /* <DEDUP_REMOVED lines=8> */
.L_x_788:
[----:B------:R-:W-:Y:S01]  /*2b9e0*/  IMAD.MOV.U32 R11, RZ, RZ, R14 ;  /* 0x000000ffff0b7224 */ /* 0x000fe200078e000e */
[----:B------:R-:W-:Y:S06]  /*2b9f0*/  BRA `(.L_x_789) ;  /* 0xfffffddc00d47947 */ /* 0x000fec000383ffff */
.L_x_513:
        /* <DEDUP_REMOVED lines=8> */
.L_x_791:
[----:B------:R-:W-:Y:S05]  /*2ba80*/  BSYNC B1 ;  /* 0x0000000000017941 */ /* 0x000fea0003800000 */
.L_x_790:
        /* <DEDUP_REMOVED lines=8> */
.L_x_792:
[----:B------:R-:W-:Y:S01]  /*2bb10*/  IMAD.MOV.U32 R44, RZ, RZ, R14 ;  /* 0x000000ffff2c7224 */ /* 0x000fe200078e000e */
[----:B------:R-:W-:Y:S06]  /*2bb20*/  BRA `(.L_x_793) ;  /* 0xfffffe0c00087947 */ /* 0x000fec000383ffff */
.L_x_526:
[----:B-1----:R1:W2:Y:S02]  /*2bb30*/  SYNCS.PHASECHK.TRANS64.TRYWAIT P2, [R91+URZ+0x29890], R92 ;  /* 0x0298905c5b0075a7 */ /* 0x0022a4000804017f */
[----:B--2---:R-:W-:Y:S05]  /*2bb40*/  @!P2 NANOSLEEP.SYNCS 0x989680 ;  /* 0x009896800000a95d */ /* 0x004fea0003900000 */
[----:B------:R-:W2:Y:S02]  /*2bb50*/  @!P2 SYNCS.PHASECHK.TRANS64 P2, [R91+URZ+0x29890], R92 ;  /* 0x0298905c5b00a5a7 */ /* 0x000ea4000804007f */
[----:B--2---:R-:W-:Y:S05]  /*2bb60*/  @!P2 BRA `(.L_x_526) ;  /* 0xfffffffc00f0a947 */ /* 0x004fea000383ffff */
[----:B------:R-:W-:Y:S05]  /*2bb70*/  BRA `(.L_x_794) ;  /* 0xfffffe3800a47947 */ /* 0x000fea000383ffff */
.L_x_527:
[----:B------:R-:W-:Y:S01]  /*2bb80*/  BSSY B1, `(.L_x_795) ;  /* 0x0000008000017945 */ /* 0x000fe20003800000 */
[----:B------:R-:W-:Y:S01]  /*2bb90*/  IMAD.MOV.U32 R13, RZ, RZ, R46 ;  /* 0x000000ffff0d7224 */ /* 0x000fe200078e002e */
[----:B------:R-:W-:Y:S01]  /*2bba0*/  MOV R15, 0xffffffff ;  /* 0xffffffff000f7802 */ /* 0x000fe20000000f00 */
[----:B------:R-:W-:Y:S02]  /*2bbb0*/  IMAD.MOV.U32 R12, RZ, RZ, RZ ;  /* 0x000000ffff0c7224 */ /* 0x000fe400078e00ff */
[----:B------:R-:W-:-:S07]  /*2bbc0*/  IMAD.MOV.U32 R11, RZ, RZ, 0x1e1f ;  /* 0x00001e1fff0b7424 */ /* 0x000fce00078e00ff */
[----:B-1----:R-:W-:Y:S05]  /*2bbd0*/  WARPSYNC.COLLECTIVE R15, `(.L_x_796) ;  /* 0x000000000f087348 */ /* 0x002fea0003c00000 */
[----:B------:R0:W2:Y:S02]  /*2bbe0*/  SHFL.IDX P6, R14, R13, R12, R11 ;  /* 0x0000000c0d0e7389 */ /* 0x0000a400000c000b */
[----:B012---:R-:W-:Y:S01]  /*2bbf0*/  ENDCOLLECTIVE ;  /* 0x000000000000791b */ /* 0x007fe20003800000 */
.L_x_796:
[----:B------:R-:W-:Y:S05]  /*2bc00*/  BSYNC B1 ;  /* 0x0000000000017941 */ /* 0x000fea0003800000 */
.L_x_795:
        /* <DEDUP_REMOVED lines=8> */
.L_x_797:
[----:B------:R-:W-:Y:S01]  /*2bc90*/  IMAD.MOV.U32 R47, RZ, RZ, R14 ;  /* 0x000000ffff2f7224 */ /* 0x000fe200078e000e */
[----:B------:R-:W-:Y:S06]  /*2bca0*/  BRA `(.L_x_798) ;  /* 0xfffffe3800c07947 */ /* 0x000fec000383ffff */
.L_x_530:
[----:B------:R-:W-:Y:S01]  /*2bcb0*/  BSSY B1, `(.L_x_799) ;  /* 0x0000008000017945 */ /* 0x000fe20003800000 */
[----:B----4-:R-:W-:Y:S01]  /*2bcc0*/  IMAD.MOV.U32 R13, RZ, RZ, R46 ;  /* 0x000000ffff0d7224 */ /* 0x010fe200078e002e */
[----:B------:R-:W-:Y:S01]  /*2bcd0*/  MOV R15, 0xffffffff ;  /* 0xffffffff000f7802 */ /* 0x000fe20000000f00 */
[----:B------:R-:W-:Y:S02]  /*2bce0*/  IMAD.MOV.U32 R12, RZ, RZ, 0x1 ;  /* 0x00000001ff0c7424 */ /* 0x000fe400078e00ff */
[----:B------:R-:W-:-:S07]  /*2bcf0*/  IMAD.MOV.U32 R11, RZ, RZ, 0x1e1f ;  /* 0x00001e1fff0b7424 */ /* 0x000fce00078e00ff */
[----:B0123--:R-:W-:Y:S05]  /*2bd00*/  WARPSYNC.COLLECTIVE R15, `(.L_x_800) ;  /* 0x000000000f087348 */ /* 0x00ffea0003c00000 */
[----:B------:R4:W0:Y:S02]  /*2bd10*/  SHFL.IDX P6, R14, R13, R12, R11 ;  /* 0x0000000c0d0e7389 */ /* 0x00082400000c000b */
[----:B01234-:R-:W-:Y:S01]  /*2bd20*/  ENDCOLLECTIVE ;  /* 0x000000000000791b */ /* 0x01ffe20003800000 */
.L_x_800:
[----:B------:R-:W-:Y:S05]  /*2bd30*/  BSYNC B1 ;  /* 0x0000000000017941 */ /* 0x000fea0003800000 */
.L_x_799:
        /* <DEDUP_REMOVED lines=8> */
.L_x_801:
[----:B------:R-:W-:Y:S01]  /*2bdc0*/  IMAD.MOV.U32 R47, RZ, RZ, R14 ;  /* 0x000000ffff2f7224 */ /* 0x000fe200078e000e */
[----:B------:R-:W-:Y:S06]  /*2bdd0*/  BRA `(.L_x_802) ;  /* 0xfffffe3c00147947 */ /* 0x000fec000383ffff */
.L_x_534:
[----:B------:R0:W0:Y:S02]  /*2bde0*/  SYNCS.PHASECHK.TRANS64.TRYWAIT P1, [R91+URZ+0x298b0], R92 ;  /* 0x0298b05c5b0075a7 */ /* 0x000024000802017f */
[----:B0-----:R-:W-:Y:S05]  /*2bdf0*/  @!P1 NANOSLEEP.SYNCS 0x989680 ;  /* 0x009896800000995d */ /* 0x001fea0003900000 */
[----:B------:R-:W0:Y:S02]  /*2be00*/  @!P1 SYNCS.PHASECHK.TRANS64 P1, [R91+URZ+0x298b0], R92 ;  /* 0x0298b05c5b0095a7 */ /* 0x000e24000802007f */
[----:B0-----:R-:W-:Y:S05]  /*2be10*/  @!P1 BRA `(.L_x_534) ;  /* 0xfffffffc00f09947 */ /* 0x001fea000383ffff */
[----:B------:R-:W-:Y:S05]  /*2be20*/  BRA `(.L_x_803) ;  /* 0xfffffe3c00e07947 */ /* 0x000fea000383ffff */
.L_x_544:
[----:B------:R-:W0:Y:S01]  /*2be30*/  S2R R3, SR_TID.X ;  /* 0x0000000000037919 */ /* 0x000e220000002100 */
[----:B------:R-:W-:Y:S01]  /*2be40*/  BSSY B0, `(.L_x_804) ;  /* 0x000000c000007945 */ /* 0x000fe20003800000 */
[----:B------:R-:W-:Y:S01]  /*2be50*/  IMAD.MOV.U32 R12, RZ, RZ, RZ ;  /* 0x000000ffff0c7224 */ /* 0x000fe200078e00ff */
[----:B------:R-:W-:Y:S01]  /*2be60*/  MOV R11, 0x1f ;  /* 0x0000001f000b7802 */ /* 0x000fe20000000f00 */
[----:B------:R-:W-:Y:S02]  /*2be70*/  IMAD.MOV.U32 R15, RZ, RZ, -0x1 ;  /* 0xffffffffff0f7424 */ /* 0x000fe400078e00ff */
[----:B0-----:R-:W-:-:S05]  /*2be80*/  VIADD R5, R3, 0xffffff80 ;  /* 0xffffff8003057836 */ /* 0x001fca0000000000 */
[----:B------:R-:W-:-:S04]  /*2be90*/  SHF.R.S32.HI R3, RZ, 0x1f, R5 ;  /* 0x0000001fff037819 */ /* 0x000fc80000011405 */
[----:B------:R-:W-:-:S04]  /*2bea0*/  LEA.HI R3, R3, R5, RZ, 0x7 ;  /* 0x0000000503037211 */ /* 0x000fc800078f38ff */
[----:B------:R-:W-:-:S05]  /*2beb0*/  SHF.R.S32.HI R3, RZ, 0x7, R3 ;  /* 0x00000007ff037819 */ /* 0x000fca0000011403 */
[----:B------:R-:W-:-:S07]  /*2bec0*/  IMAD.MOV.U32 R13, RZ, RZ, R3 ;  /* 0x000000ffff0d7224 */ /* 0x000fce00078e0003 */
[----:B-----5:R-:W-:Y:S05]  /*2bed0*/  WARPSYNC.COLLECTIVE R15, `(.L_x_805) ;  /* 0x000000000f087348 */ /* 0x020fea0003c00000 */
[----:B------:R0:W1:Y:S02]  /*2bee0*/  SHFL.IDX P6, R14, R13, R12, R11 ;  /* 0x0000000c0d0e7389 */ /* 0x00006400000c000b */
[----:B01---5:R-:W-:Y:S01]  /*2bef0*/  ENDCOLLECTIVE ;  /* 0x000000000000791b */ /* 0x023fe20003800000 */
.L_x_805:
[----:B------:R-:W-:Y:S05]  /*2bf00*/  BSYNC B0 ;  /* 0x0000000000007941 */ /* 0x000fea0003800000 */
.L_x_804:
[----:B------:R-:W-:Y:S01]  /*2bf10*/  IMAD.MOV.U32 R212, RZ, RZ, R14 ;  /* 0x000000ffffd47224 */ /* 0x000fe200078e000e */
[----:B------:R-:W-:Y:S06]  /*2bf20*/  BRA `(.L_x_806) ;  /* 0xfffffe4c00387947 */ /* 0x000fec000383ffff */
.L_x_554:
[----:B------:R-:W-:Y:S01]  /*2bf30*/  BSSY B1, `(.L_x_807) ;  /* 0x0000008000017945 */ /* 0x000fe20003800000 */
[----:B------:R-:W-:Y:S01]  /*2bf40*/  IMAD.MOV.U32 R13, RZ, RZ, R26 ;  /* 0x000000ffff0d7224 */ /* 0x000fe200078e001a */
[----:B------:R-:W-:Y:S01]  /*2bf50*/  MOV R11, 0x1e1f ;  /* 0x00001e1f000b7802 */ /* 0x000fe20000000f00 */
[----:B------:R-:W-:Y:S02]  /*2bf60*/  IMAD.MOV.U32 R12, RZ, RZ, RZ ;  /* 0x000000ffff0c7224 */ /* 0x000fe400078e00ff */
[----:B------:R-:W-:-:S07]  /*2bf70*/  IMAD.MOV.U32 R15, RZ, RZ, -0x1 ;  /* 0xffffffffff0f7424 */ /* 0x000fce00078e00ff */
[----:B------:R-:W-:Y:S05]  /*2bf80*/  WARPSYNC.COLLECTIVE R15, `(.L_x_808) ;  /* 0x000000000f087348 */ /* 0x000fea0003c00000 */
[----:B------:R0:W1:Y:S02]  /*2bf90*/  SHFL.IDX P6, R14, R13, R12, R11 ;  /* 0x0000000c0d0e7389 */ /* 0x00006400000c000b */
[----:B01----:R-:W-:Y:S01]  /*2bfa0*/  ENDCOLLECTIVE ;  /* 0x000000000000791b */ /* 0x003fe20003800000 */
.L_x_808:
[----:B------:R-:W-:Y:S05]  /*2bfb0*/  BSYNC B1 ;  /* 0x0000000000017941 */ /* 0x000fea0003800000 */
.L_x_807:
[----:B------:R-:W-:Y:S01]  /*2bfc0*/  IMAD.MOV.U32 R13, RZ, RZ, R24 ;  /* 0x000000ffff0d7224 */ /* 0x000fe200078e0018 */
[----:B------:R-:W-:Y:S01]  /*2bfd0*/  MOV R11, 0x1e1f ;  /* 0x00001e1f000b7802 */ /* 0x000fe20000000f00 */
[----:B------:R-:W-:Y:S02]  /*2bfe0*/  IMAD.MOV.U32 R12, RZ, RZ, RZ ;  /* 0x000000ffff0c7224 */ /* 0x000fe400078e00ff */
[----:B------:R-:W-:Y:S02]  /*2bff0*/  IMAD.MOV.U32 R15, RZ, RZ, -0x1 ;  /* 0xffffffffff0f7424 */ /* 0x000fe400078e00ff */
[----:B------:R-:W-:-:S07]  /*2c000*/  IMAD.MOV.U32 R0, RZ, RZ, R14 ;  /* 0x000000ffff007224 */ /* 0x000fce00078e000e */
[----:B------:R-:W-:Y:S05]  /*2c010*/  WARPSYNC.COLLECTIVE R15, `(.L_x_809) ;  /* 0x000000000f087348 */ /* 0x000fea0003c00000 */
[----:B------:R0:W1:Y:S02]  /*2c020*/  SHFL.IDX P6, R14, R13, R12, R11 ;  /* 0x0000000c0d0e7389 */ /* 0x00006400000c000b */
[----:B01----:R-:W-:Y:S01]  /*2c030*/  ENDCOLLECTIVE ;  /* 0x000000000000791b */ /* 0x003fe20003800000 */
.L_x_809:
[----:B------:R-:W-:Y:S02]  /*2c040*/  IMAD.MOV.U32 R13, RZ, RZ, R37 ;  /* 0x000000ffff0d7224 */ /* 0x000fe400078e0025 */
[----:B------:R-:W-:-:S07]  /*2c050*/  IMAD.MOV.U32 R3, RZ, RZ, R14 ;  /* 0x000000ffff037224 */ /* 0x000fce00078e000e */
[----:B------:R-:W-:Y:S05]  /*2c060*/  WARPSYNC.COLLECTIVE R15, `(.L_x_810) ;  /* 0x000000000f087348 */ /* 0x000fea0003c00000 */
[----:B------:R0:W1:Y:S02]  /*2c070*/  SHFL.IDX P6, R14, R13, R12, R11 ;  /* 0x0000000c0d0e7389 */ /* 0x00006400000c000b */
[----:B01----:R-:W-:Y:S01]  /*2c080*/  ENDCOLLECTIVE ;  /* 0x000000000000791b */ /* 0x003fe20003800000 */
.L_x_810:
[----:B------:R-:W-:Y:S01]  /*2c090*/  MOV R13, R138 ;  /* 0x0000008a000d7202 */ /* 0x000fe20000000f00 */
[----:B------:R-:W-:-:S07]  /*2c0a0*/  IMAD.MOV.U32 R4, RZ, RZ, R14 ;  /* 0x000000ffff047224 */ /* 0x000fce00078e000e */
[----:B------:R-:W-:Y:S05]  /*2c0b0*/  WARPSYNC.COLLECTIVE R15, `(.L_x_811) ;  /* 0x000000000f087348 */ /* 0x000fea0003c00000 */
[----:B------:R0:W1:Y:S02]  /*2c0c0*/  SHFL.IDX P6, R14, R13, R12, R11 ;  /* 0x0000000c0d0e7389 */ /* 0x00006400000c000b */
[----:B01----:R-:W-:Y:S01]  /*2c0d0*/  ENDCOLLECTIVE ;  /* 0x000000000000791b */ /* 0x003fe20003800000 */
.L_x_811:
[----:B------:R-:W-:Y:S05]  /*2c0e0*/  BRA `(.L_x_812) ;  /* 0xfffffe5000247947 */ /* 0x000fea000383ffff */
.L_x_558:
[----:B-1----:R1:W3:Y:S02]  /*2c0f0*/  SYNCS.PHASECHK.TRANS64.TRYWAIT P0, [R18+URZ+0x29800], R3 ;  /* 0x02980003120075a7 */ /* 0x0022e4000800017f */
[----:B---3--:R-:W-:Y:S05]  /*2c100*/  @!P0 NANOSLEEP.SYNCS 0x989680 ;  /* 0x009896800000895d */ /* 0x008fea0003900000 */
[----:B------:R-:W3:Y:S02]  /*2c110*/  @!P0 SYNCS.PHASECHK.TRANS64 P0, [R18+URZ+0x29800], R3 ;  /* 0x02980003120085a7 */ /* 0x000ee4000800007f */
[----:B---3--:R-:W-:Y:S05]  /*2c120*/  @!P0 BRA `(.L_x_558) ;  /* 0xfffffffc00f08947 */ /* 0x008fea000383ffff */
[----:B------:R-:W-:Y:S05]  /*2c130*/  BRA `(.L_x_813) ;  /* 0xfffffe5400787947 */ /* 0x000fea000383ffff */
.L_x_570:
        /* <DEDUP_REMOVED lines=8> */
.L_x_815:
[----:B------:R-:W-:Y:S05]  /*2c1c0*/  BSYNC B1 ;  /* 0x0000000000017941 */ /* 0x000fea0003800000 */
.L_x_814:
[----:B------:R-:W-:Y:S01]  /*2c1d0*/  IMAD.MOV.U32 R13, RZ, RZ, R24 ;  /* 0x000000ffff0d7224 */ /* 0x000fe200078e0018 */
[----:B------:R-:W-:Y:S01]  /*2c1e0*/  MOV R3, R14 ;  /* 0x0000000e00037202 */ /* 0x000fe20000000f00 */
[----:B------:R-:W-:Y:S02]  /*2c1f0*/  IMAD.MOV.U32 R12, RZ, RZ, RZ ;  /* 0x000000ffff0c7224 */ /* 0x000fe400078e00ff */
[----:B------:R-:W-:Y:S02]  /*2c200*/  IMAD.MOV.U32 R11, RZ, RZ, 0x1e1f ;  /* 0x00001e1fff0b7424 */ /* 0x000fe400078e00ff */
[----:B------:R-:W-:-:S07]  /*2c210*/  IMAD.MOV.U32 R15, RZ, RZ, -0x1 ;  /* 0xffffffffff0f7424 */ /* 0x000fce00078e00ff */
[----:B------:R-:W-:Y:S05]  /*2c220*/  WARPSYNC.COLLECTIVE R15, `(.L_x_816) ;  /* 0x000000000f087348 */ /* 0x000fea0003c00000 */
[----:B------:R0:W1:Y:S02]  /*2c230*/  SHFL.IDX P6, R14, R13, R12, R11 ;  /* 0x0000000c0d0e7389 */ /* 0x00006400000c000b */
[----:B01----:R-:W-:Y:S01]  /*2c240*/  ENDCOLLECTIVE ;  /* 0x000000000000791b */ /* 0x003fe20003800000 */
.L_x_816:
[----:B------:R-:W-:Y:S01]  /*2c250*/  IMAD.MOV.U32 R13, RZ, RZ, R37 ;  /* 0x000000ffff0d7224 */ /* 0x000fe200078e0025 */
[----:B------:R-:W-:-:S07]  /*2c260*/  MOV R21, R14 ;  /* 0x0000000e00157202 */ /* 0x000fce0000000f00 */
[----:B------:R-:W-:Y:S05]  /*2c270*/  WARPSYNC.COLLECTIVE R15, `(.L_x_817) ;  /* 0x000000000f087348 */ /* 0x000fea0003c00000 */
[----:B------:R0:W1:Y:S02]  /*2c280*/  SHFL.IDX P6, R14, R13, R12, R11 ;  /* 0x0000000c0d0e7389 */ /* 0x00006400000c000b */
[----:B01----:R-:W-:Y:S01]  /*2c290*/  ENDCOLLECTIVE ;  /* 0x000000000000791b */ /* 0x003fe20003800000 */
.L_x_817:
[----:B------:R-:W-:Y:S02]  /*2c2a0*/  IMAD.MOV.U32 R13, RZ, RZ, R138 ;  /* 0x000000ffff0d7224 */ /* 0x000fe400078e008a */
[----:B------:R-:W-:-:S07]  /*2c2b0*/  IMAD.MOV.U32 R37, RZ, RZ, R14 ;  /* 0x000000ffff257224 */ /* 0x000fce00078e000e */
[----:B------:R-:W-:Y:S05]  /*2c2c0*/  WARPSYNC.COLLECTIVE R15, `(.L_x_818) ;  /* 0x000000000f087348 */ /* 0x000fea0003c00000 */
[----:B------:R0:W1:Y:S02]  /*2c2d0*/  SHFL.IDX P6, R14, R13, R12, R11 ;  /* 0x0000000c0d0e7389 */ /* 0x00006400000c000b */
[----:B01----:R-:W-:Y:S01]  /*2c2e0*/  ENDCOLLECTIVE ;  /* 0x000000000000791b */ /* 0x003fe20003800000 */
.L_x_818:
[----:B------:R-:W-:Y:S01]  /*2c2f0*/  IMAD.MOV.U32 R39, RZ, RZ, R14 ;  /* 0x000000ffff277224 */ /* 0x000fe200078e000e */
[----:B------:R-:W-:Y:S06]  /*2c300*/  BRA `(.L_x_819) ;  /* 0xfffffe8000d47947 */ /* 0x000fec000383ffff */
.L_x_574:
[----:B---3--:R3:W0:Y:S02]  /*2c310*/  SYNCS.PHASECHK.TRANS64.TRYWAIT P0, [R18+URZ+0x29800], R3 ;  /* 0x02980003120075a7 */ /* 0x008624000800017f */
[----:B0-----:R-:W-:Y:S05]  /*2c320*/  @!P0 NANOSLEEP.SYNCS 0x989680 ;  /* 0x009896800000895d */ /* 0x001fea0003900000 */
[----:B------:R-:W0:Y:S02]  /*2c330*/  @!P0 SYNCS.PHASECHK.TRANS64 P0, [R18+URZ+0x29800], R3 ;  /* 0x02980003120085a7 */ /* 0x000e24000800007f */
[----:B0-----:R-:W-:Y:S05]  /*2c340*/  @!P0 BRA `(.L_x_574) ;  /* 0xfffffffc00f08947 */ /* 0x001fea000383ffff */
[----:B------:R-:W-:Y:S05]  /*2c350*/  BRA `(.L_x_820) ;  /* 0xfffffe8400d47947 */ /* 0x000fea000383ffff */
.L_x_582:
[----:B-1----:R1:W3:Y:S02]  /*2c360*/  SYNCS.PHASECHK.TRANS64.TRYWAIT P1, [R0+URZ+0x29830], R3 ;  /* 0x02983003000075a7 */ /* 0x0022e4000802017f */
[----:B---3--:R-:W-:Y:S05]  /*2c370*/  @!P1 NANOSLEEP.SYNCS 0x989680 ;  /* 0x009896800000995d */ /* 0x008fea0003900000 */
[----:B------:R-:W3:Y:S02]  /*2c380*/  @!P1 SYNCS.PHASECHK.TRANS64 P1, [R0+URZ+0x29830], R3 ;  /* 0x02983003000095a7 */ /* 0x000ee4000802007f */
[----:B---3--:R-:W-:Y:S05]  /*2c390*/  @!P1 BRA `(.L_x_582) ;  /* 0xfffffffc00f09947 */ /* 0x008fea000383ffff */
[----:B------:R-:W-:Y:S05]  /*2c3a0*/  BRA `(.L_x_581) ;  /* 0xfffffeb8001c7947 */ /* 0x000fea000383ffff */
.L_x_589:
[----:B-1----:R1:W2:Y:S02]  /*2c3b0*/  SYNCS.PHASECHK.TRANS64.TRYWAIT P2, [R11+URZ+0x29830], R10 ;  /* 0x0298300a0b0075a7 */ /* 0x0022a4000804017f */
[----:B--2---:R-:W-:Y:S05]  /*2c3c0*/  @!P2 NANOSLEEP.SYNCS 0x989680 ;  /* 0x009896800000a95d */ /* 0x004fea0003900000 */
[----:B------:R-:W2:Y:S02]  /*2c3d0*/  @!P2 SYNCS.PHASECHK.TRANS64 P2, [R11+URZ+0x29830], R10 ;  /* 0x0298300a0b00a5a7 */ /* 0x000ea4000804007f */
[----:B--2---:R-:W-:Y:S05]  /*2c3e0*/  @!P2 BRA `(.L_x_589) ;  /* 0xfffffffc00f0a947 */ /* 0x004fea000383ffff */
[----:B------:R-:W-:Y:S05]  /*2c3f0*/  BRA `(.L_x_588) ;  /* 0xfffffef000287947 */ /* 0x000fea000383ffff */
.L_x_593:
[----:B-1----:R1:W2:Y:S02]  /*2c400*/  SYNCS.PHASECHK.TRANS64.TRYWAIT P1, [R10+URZ+0x29850], R7 ;  /* 0x029850070a0075a7 */ /* 0x0022a4000802017f */
[----:B--2---:R-:W-:Y:S05]  /*2c410*/  @!P1 NANOSLEEP.SYNCS 0x989680 ;  /* 0x009896800000995d */ /* 0x004fea0003900000 */
[----:B------:R-:W2:Y:S02]  /*2c420*/  @!P1 SYNCS.PHASECHK.TRANS64 P1, [R10+URZ+0x29850], R7 ;  /* 0x029850070a0095a7 */ /* 0x000ea4000802007f */
[----:B--2---:R-:W-:Y:S05]  /*2c430*/  @!P1 BRA `(.L_x_593) ;  /* 0xfffffffc00f09947 */ /* 0x004fea000383ffff */
[----:B------:R-:W-:Y:S05]  /*2c440*/  BRA `(.L_x_590) ;  /* 0xffffff0000647947 */ /* 0x000fea000383ffff */
.L_x_600:
[----:B-1----:R1:W2:Y:S02]  /*2c450*/  SYNCS.PHASECHK.TRANS64.TRYWAIT P1, [R15+URZ+0x29850], R4 ;  /* 0x029850040f0075a7 */ /* 0x0022a4000802017f */
[----:B--2---:R-:W-:Y:S05]  /*2c460*/  @!P1 NANOSLEEP.SYNCS 0x989680 ;  /* 0x009896800000995d */ /* 0x004fea0003900000 */
[----:B------:R-:W2:Y:S02]  /*2c470*/  @!P1 SYNCS.PHASECHK.TRANS64 P1, [R15+URZ+0x29850], R4 ;  /* 0x029850040f0095a7 */ /* 0x000ea4000802007f */
[----:B--2---:R-:W-:Y:S05]  /*2c480*/  @!P1 BRA `(.L_x_600) ;  /* 0xfffffffc00f09947 */ /* 0x004fea000383ffff */
[----:B------:R-:W-:Y:S05]  /*2c490*/  BRA `(.L_x_599) ;  /* 0xffffff2000747947 */ /* 0x000fea000383ffff */
.L_x_604:
[----:B------:R-:W-:Y:S01]  /*2c4a0*/  SEL R42, R12, R77, P0 ;  /* 0x0000004d0c2a7207 */ /* 0x000fe20000000000 */
[----:B------:R-:W-:Y:S01]  /*2c4b0*/  IMAD.MOV.U32 R11, RZ, RZ, 0x1c1f ;  /* 0x00001c1fff0b7424 */ /* 0x000fe200078e00ff */
[----:B------:R-:W-:Y:S01]  /*2c4c0*/  SEL R87, R77, R12, P0 ;  /* 0x0000000c4d577207 */ /* 0x000fe20000000000 */
[----:B------:R-:W-:Y:S01]  /*2c4d0*/  IMAD.MOV.U32 R15, RZ, RZ, -0x1 ;  /* 0xffffffffff0f7424 */ /* 0x000fe200078e00ff */
[----:B-----5:R-:W-:Y:S02]  /*2c4e0*/  MOV R12, R5 ;  /* 0x00000005000c7202 */ /* 0x020fe40000000f00 */
[----:B------:R-:W-:Y:S02]  /*2c4f0*/  SEL R46, R48, R91, P0 ;  /* 0x0000005b302e7207 */ /* 0x000fe40000000000 */
[----:B------:R-:W-:-:S07]  /*2c500*/  SEL R91, R91, R48, P0 ;  /* 0x000000305b5b7207 */ /* 0x000fce0000000000 */
[----:B-12---:R-:W-:Y:S05]  /*2c510*/  WARPSYNC.COLLECTIVE R15, `(.L_x_821) ;  /* 0x000000000f087348 */ /* 0x006fea0003c00000 */
[----:B------:R0:W3:Y:S02]  /*2c520*/  SHFL.IDX P6, R14, R13, R12, R11 ;  /* 0x0000000c0d0e7389 */ /* 0x0000e400000c000b */
[----:B0123--:R-:W-:Y:S01]  /*2c530*/  ENDCOLLECTIVE ;  /* 0x000000000000791b */ /* 0x00ffe20003800000 */
.L_x_821:
[----:B------:R-:W-:Y:S02]  /*2c540*/  SEL R48, R73, R6, P0 ;  /* 0x0000000649307207 */ /* 0x000fe40000000000 */
[----:B------:R-:W-:Y:S02]  /*2c550*/  SEL R73, R6, R73, P0 ;  /* 0x0000004906497207 */ /* 0x000fe40000000000 */
[----:B------:R-:W-:Y:S02]  /*2c560*/  LOP3.LUT R6, R5, 0x2, RZ, 0x3c, !PT ;  /* 0x0000000205067812 */ /* 0x000fe400078e3cff */
[----:B------:R-:W-:Y:S02]  /*2c570*/  SEL R34, R36, R119, P0 ;  /* 0x0000007724227207 */ /* 0x000fe40000000000 */
[----:B------:R-:W-:Y:S02]  /*2c580*/  SEL R20, R115, R112, P0 ;  /* 0x0000007073147207 */ /* 0x000fe40000000000 */
[----:B------:R-:W-:-:S02]  /*2c590*/  SEL R119, R119, R36, P0 ;  /* 0x0000002477777207 */ /* 0x000fc40000000000 */
[----:B------:R-:W-:Y:S01]  /*2c5a0*/  SEL R115, R112, R115, P0 ;  /* 0x0000007370737207 */ /* 0x000fe20000000000 */
[----:B------:R-:W-:Y:S01]  /*2c5b0*/  IMAD.MOV.U32 R13, RZ, RZ, R96 ;  /* 0x000000ffff0d7224 */ /* 0x000fe200078e0060 */
[----:B------:R-:W-:Y:S02]  /*2c5c0*/  SEL R36, R117, R0, P0 ;  /* 0x0000000075247207 */ /* 0x000fe40000000000 */
[----:B------:R-:W-:Y:S02]  /*2c5d0*/  SEL R117, R0, R117, P0 ;  /* 0x0000007500757207 */ /* 0x000fe40000000000 */
[----:B------:R-:W-:Y:S02]  /*2c5e0*/  SEL R0, R85, R40, P0 ;  /* 0x0000002855007207 */ /* 0x000fe40000000000 */
[----:B------:R-:W-:Y:S02]  /*2c5f0*/  SEL R65, R40, R85, P0 ;  /* 0x0000005528417207 */ /* 0x000fe40000000000 */
[----:B------:R-:W-:Y:S01]  /*2c600*/  SEL R70, R44, R121, P0 ;  /* 0x000000792c467207 */ /* 0x000fe20000000000 */
[----:B------:R-:W-:Y:S01]  /*2c610*/  IMAD.MOV.U32 R95, RZ, RZ, R14 ;  /* 0x000000ffff5f7224 */ /* 0x000fe200078e000e */
[----:B------:R-:W-:-:S07]  /*2c620*/  SEL R32, R113, R92, P0 ;  /* 0x0000005c71207207 */ /* 0x000fce0000000000 */
[----:B------:R-:W-:Y:S05]  /*2c630*/  WARPSYNC.COLLECTIVE R15, `(.L_x_822) ;  /* 0x000000000f087348 */ /* 0x000fea0003c00000 */
[----:B------:R0:W1:Y:S02]  /*2c640*/  SHFL.IDX P6, R14, R13, R12, R11 ;  /* 0x0000000c0d0e7389 */ /* 0x00006400000c000b */
[----:B01----:R-:W-:Y:S01]  /*2c650*/  ENDCOLLECTIVE ;  /* 0x000000000000791b */ /* 0x003fe20003800000 */
.L_x_822:
[----:B------:R-:W-:Y:S02]  /*2c660*/  SEL R121, R121, R44, P0 ;  /* 0x0000002c79797207 */ /* 0x000fe40000000000 */
[----:B------:R-:W-:Y:S02]  /*2c670*/  SEL R26, R24, R43, P0 ;  /* 0x0000002b181a7207 */ /* 0x000fe40000000000 */
[----:B------:R-:W-:Y:S02]  /*2c680*/  SEL R31, R43, R24, P0 ;  /* 0x000000182b1f7207 */ /* 0x000fe40000000000 */
[----:B------:R-:W-:Y:S02]  /*2c690*/  SEL R24, R80, R37, P0 ;  /* 0x0000002550187207 */ /* 0x000fe40000000000 */
[----:B------:R-:W-:Y:S02]  /*2c6a0*/  SEL R33, R37, R80, P0 ;  /* 0x0000005025217207 */ /* 0x000fe40000000000 */
[----:B------:R-:W-:-:S02]  /*2c6b0*/  SEL R113, R92, R113, P0 ;  /* 0x000000715c717207 */ /* 0x000fc40000000000 */
[----:B------:R-:W-:Y:S01]  /*2c6c0*/  SEL R68, R60, R111, P0 ;  /* 0x0000006f3c447207 */ /* 0x000fe20000000000 */
[----:B------:R-:W-:Y:S01]  /*2c6d0*/  IMAD.MOV.U32 R13, RZ, RZ, R99 ;  /* 0x000000ffff0d7224 */ /* 0x000fe200078e0063 */
[----:B------:R-:W-:Y:S01]  /*2c6e0*/  SEL R66, R109, R90, P0 ;  /* 0x0000005a6d427207 */ /* 0x000fe20000000000 */
[----:B------:R-:W-:Y:S01]  /*2c6f0*/  IMAD.MOV.U32 R12, RZ, RZ, R6 ;  /* 0x000000ffff0c7224 */ /* 0x000fe200078e0006 */
[----:B------:R-:W-:Y:S02]  /*2c700*/  SEL R28, R82, R39, P0 ;  /* 0x00000027521c7207 */ /* 0x000fe40000000000 */
[----:B------:R-:W-:Y:S02]  /*2c710*/  SEL R29, R39, R82, P0 ;  /* 0x00000052271d7207 */ /* 0x000fe40000000000 */
[----:B------:R-:W-:Y:S02]  /*2c720*/  SEL R111, R111, R60, P0 ;  /* 0x0000003c6f6f7207 */ /* 0x000fe40000000000 */
[----:B------:R-:W-:-:S02]  /*2c730*/  SEL R30, R41, R94, P0 ;  /* 0x0000005e291e7207 */ /* 0x000fc40000000000 */
[----:B------:R-:W-:-:S07]  /*2c740*/  MOV R96, R14 ;  /* 0x0000000e00607202 */ /* 0x000fce0000000f00 */
[----:B------:R-:W-:Y:S05]  /*2c750*/  WARPSYNC.COLLECTIVE R15, `(.L_x_823) ;  /* 0x000000000f087348 */ /* 0x000fea0003c00000 */
[----:B------:R0:W1:Y:S02]  /*2c760*/  SHFL.IDX P6, R14, R13, R12, R11 ;  /* 0x0000000c0d0e7389 */ /* 0x00006400000c000b */
[----:B01----:R-:W-:Y:S01]  /*2c770*/  ENDCOLLECTIVE ;  /* 0x000000000000791b */ /* 0x003fe20003800000 */
.L_x_823:
        /* <DEDUP_REMOVED lines=18> */
.L_x_824:
        /* <DEDUP_REMOVED lines=18> */
.L_x_825:
        /* <DEDUP_REMOVED lines=11> */
[----:B------:R-:W-:Y:S01]  /*2ca70*/  SEL R96, R67, R96, P0 ;  /* 0x0000006043607207 */ /* 0x000fe20000000000 */
[----:B------:R-:W-:-:S07]  /*2ca80*/  IMAD.MOV.U32 R75, RZ, RZ, R14 ;  /* 0x000000ffff4b7224 */ /* 0x000fce00078e000e */
[----:B------:R-:W-:Y:S05]  /*2ca90*/  WARPSYNC.COLLECTIVE R15, `(.L_x_826) ;  /* 0x000000000f087348 */ /* 0x000fea0003c00000 */
[----:B------:R0:W1:Y:S02]  /*2caa0*/  SHFL.IDX P6, R14, R13, R12, R11 ;  /* 0x0000000c0d0e7389 */ /* 0x00006400000c000b */
[----:B01----:R-:W-:Y:S01]  /*2cab0*/  ENDCOLLECTIVE ;  /* 0x000000000000791b */ /* 0x003fe20003800000 */
.L_x_826:
[----:B------:R-:W-:Y:S02]  /*2cac0*/  IMAD.MOV.U32 R13, RZ, RZ, R119 ;  /* 0x000000ffff0d7224 */ /* 0x000fe400078e0077 */
[----:B------:R-:W-:Y:S01]  /*2cad0*/  IMAD.MOV.U32 R12, RZ, RZ, R6 ;  /* 0x000000ffff0c7224 */ /* 0x000fe200078e0006 */
[----:B------:R-:W-:-:S07]  /*2cae0*/  MOV R77, R14 ;  /* 0x0000000e004d7202 */ /* 0x000fce0000000f00 */
[----:B------:R-:W-:Y:S05]  /*2caf0*/  WARPSYNC.COLLECTIVE R15, `(.L_x_827) ;  /* 0x000000000f087348 */ /* 0x000fea0003c00000 */
[----:B------:R0:W1:Y:S02]  /*2cb00*/  SHFL.IDX P6, R14, R13, R12, R11 ;  /* 0x0000000c0d0e7389 */ /* 0x00006400000c000b */
[----:B01----:R-:W-:Y:S01]  /*2cb10*/  ENDCOLLECTIVE ;  /* 0x000000000000791b */ /* 0x003fe20003800000 */
.L_x_827:
[----:B------:R-:W-:Y:S02]  /*2cb20*/  IMAD.MOV.U32 R13, RZ, RZ, R115 ;  /* 0x000000ffff0d7224 */ /* 0x000fe400078e0073 */
[----:B------:R-:W-:-:S07]  /*2cb30*/  IMAD.MOV.U32 R20, RZ, RZ, R14 ;  /* 0x000000ffff147224 */ /* 0x000fce00078e000e */
[----:B------:R-:W-:Y:S05]  /*2cb40*/  WARPSYNC.COLLECTIVE R15, `(.L_x_828) ;  /* 0x000000000f087348 */ /* 0x000fea0003c00000 */
[----:B------:R0:W1:Y:S02]  /*2cb50*/  SHFL.IDX P6, R14, R13, R12, R11 ;  /* 0x0000000c0d0e7389 */ /* 0x00006400000c000b */
[----:B01----:R-:W-:Y:S01]  /*2cb60*/  ENDCOLLECTIVE ;  /* 0x000000000000791b */ /* 0x003fe20003800000 */
.L_x_828:
[----:B------:R-:W-:Y:S02]  /*2cb70*/  SEL R74, R75, R20, P0 ;  /* 0x000000144b4a7207 */ /* 0x000fe40000000000 */
[----:B------:R-:W-:Y:S01]  /*2cb80*/  SEL R75, R20, R75, P0 ;  /* 0x0000004b144b7207 */ /* 0x000fe20000000000 */
[----:B------:R-:W-:Y:S02]  /*2cb90*/  IMAD.MOV.U32 R13, RZ, RZ, R0 ;  /* 0x000000ffff0d7224 */ /* 0x000fe400078e0000 */
[----:B------:R-:W-:Y:S01]  /*2cba0*/  IMAD.MOV.U32 R12, RZ, RZ, R5 ;  /* 0x000000ffff0c7224 */ /* 0x000fe200078e0005 */
[----:B------:R-:W-:-:S07]  /*2cbb0*/  MOV R34, R14 ;  /* 0x0000000e00227202 */ /* 0x000fce0000000f00 */
[----:B------:R-:W-:Y:S05]  /*2cbc0*/  WARPSYNC.COLLECTIVE R15, `(.L_x_829) ;  /* 0x000000000f087348 */ /* 0x000fea0003c00000 */
[----:B------:R0:W1:Y:S02]  /*2cbd0*/  SHFL.IDX P6, R14, R13, R12, R11 ;  /* 0x0000000c0d0e7389 */ /* 0x00006400000c000b */
[----:B01----:R-:W-:Y:S01]  /*2cbe0*/  ENDCOLLECTIVE ;  /* 0x000000000000791b */ /* 0x003fe20003800000 */
.L_x_829:
[----:B------:R-:W-:Y:S02]  /*2cbf0*/  SEL R76, R77, R34, P0 ;  /* 0x000000224d4c7207 */ /* 0x000fe40000000000 */
[----:B------:R-:W-:Y:S01]  /*2cc00*/  SEL R77, R34, R77, P0 ;  /* 0x0000004d224d7207 */ /* 0x000fe20000000000 */
[----:B------:R-:W-:Y:S02]  /*2cc10*/  IMAD.MOV.U32 R13, RZ, RZ, R36 ;  /* 0x000000ffff0d7224 */ /* 0x000fe400078e0024 */
[----:B------:R-:W-:-:S07]  /*2cc20*/  IMAD.MOV.U32 R0, RZ, RZ, R14 ;  /* 0x000000ffff007224 */ /* 0x000fce00078e000e */
[----:B------:R-:W-:Y:S05]  /*2cc30*/  WARPSYNC.COLLECTIVE R15, `(.L_x_830) ;  /* 0x000000000f087348 */ /* 0x000fea0003c00000 */
[----:B------:R0:W1:Y:S02]  /*2cc40*/  SHFL.IDX P6, R14, R13, R12, R11 ;  /* 0x0000000c0d0e7389 */ /* 0x00006400000c000b */
[----:B01----:R-:W-:Y:S01]  /*2cc50*/  ENDCOLLECTIVE ;  /* 0x000000000000791b */ /* 0x003fe20003800000 */
.L_x_830:
[----:B------:R-:W-:Y:S02]  /*2cc60*/  IMAD.MOV.U32 R13, RZ, RZ, R65 ;  /* 0x000000ffff0d7224 */ /* 0x000fe400078e0041 */
[----:B------:R-:W-:Y:S01]  /*2cc70*/  IMAD.MOV.U32 R12, RZ, RZ, R6 ;  /* 0x000000ffff0c7224 */ /* 0x000fe200078e0006 */
[----:B------:R-:W-:-:S07]  /*2cc80*/  MOV R3, R14 ;  /* 0x0000000e00037202 */ /* 0x000fce0000000f00 */
[----:B------:R-:W-:Y:S05]  /*2cc90*/  WARPSYNC.COLLECTIVE R15, `(.L_x_831) ;  /* 0x000000000f087348 */ /* 0x000fea0003c00000 */
[----:B------:R0:W1:Y:S02]  /*2cca0*/  SHFL.IDX P6, R14, R13, R12, R11 ;  /* 0x0000000c0d0e7389 */ /* 0x00006400000c000b */
[----:B01----:R-:W-:Y:S01]  /*2ccb0*/  ENDCOLLECTIVE ;  /* 0x000000000000791b */ /* 0x003fe20003800000 */
.L_x_831:
[----:B------:R-:W-:Y:S02]  /*2ccc0*/  IMAD.MOV.U32 R13, RZ, RZ, R117 ;  /* 0x000000ffff0d7224 */ /* 0x000fe400078e0075 */
[----:B------:R-:W-:-:S07]  /*2ccd0*/  IMAD.MOV.U32 R65, RZ, RZ, R14 ;  /* 0x000000ffff417224 */ /* 0x000fce00078e000e */
[----:B------:R-:W-:Y:S05]  /*2cce0*/  WARPSYNC.COLLECTIVE R15, `(.L_x_832) ;  /* 0x000000000f087348 */ /* 0x000fea0003c00000 */
[----:B------:R0:W1:Y:S02]  /*2ccf0*/  SHFL.IDX P6, R14, R13, R12, R11 ;  /* 0x0000000c0d0e7389 */ /* 0x00006400000c000b */
[----:B01----:R-:W-:Y:S01]  /*2cd00*/  ENDCOLLECTIVE ;  /* 0x000000000000791b */ /* 0x003fe20003800000 */
.L_x_832:
        /* <DEDUP_REMOVED lines=8> */
.L_x_833:
[----:B------:R-:W-:Y:S02]  /*2cd90*/  SEL R2, R3, R36, P0 ;  /* 0x0000002403027207 */ /* 0x000fe40000000000 */
[----:B------:R-:W-:Y:S01]  /*2cda0*/  SEL R3, R36, R3, P0 ;  /* 0x0000000324037207 */ /* 0x000fe20000000000 */
[----:B------:R-:W-:Y:S02]  /*2cdb0*/  IMAD.MOV.U32 R13, RZ, RZ, R32 ;  /* 0x000000ffff0d7224 */ /* 0x000fe400078e0020 */
[----:B------:R-:W-:-:S07]  /*2cdc0*/  IMAD.MOV.U32 R21, RZ, RZ, R14 ;  /* 0x000000ffff157224 */ /* 0x000fce00078e000e */
[----:B------:R-:W-:Y:S05]  /*2cdd0*/  WARPSYNC.COLLECTIVE R15, `(.L_x_834) ;  /* 0x000000000f087348 */ /* 0x000fea0003c00000 */
[----:B------:R0:W1:Y:S02]  /*2cde0*/  SHFL.IDX P6, R14, R13, R12, R11 ;  /* 0x0000000c0d0e7389 */ /* 0x00006400000c000b */
[----:B01----:R-:W-:Y:S01]  /*2cdf0*/  ENDCOLLECTIVE ;  /* 0x000000000000791b */ /* 0x003fe20003800000 */
.L_x_834:
[----:B------:R-:W-:Y:S02]  /*2ce00*/  IMAD.MOV.U32 R13, RZ, RZ, R121 ;  /* 0x000000ffff0d7224 */ /* 0x000fe400078e0079 */
[----:B------:R-:W-:Y:S01]  /*2ce10*/  IMAD.MOV.U32 R12, RZ, RZ, R6 ;  /* 0x000000ffff0c7224 */ /* 0x000fe200078e0006 */
[----:B------:R-:W-:-:S07]  /*2ce20*/  MOV R37, R14 ;  /* 0x0000000e00257202 */ /* 0x000fce0000000f00 */
[----:B------:R-:W-:Y:S05]  /*2ce30*/  WARPSYNC.COLLECTIVE R15, `(.L_x_835) ;  /* 0x000000000f087348 */ /* 0x000fea0003c00000 */
[----:B------:R0:W1:Y:S02]  /*2ce40*/  SHFL.IDX P6, R14, R13, R12, R11 ;  /* 0x0000000c0d0e7389 */ /* 0x00006400000c000b */
[----:B01----:R-:W-:Y:S01]  /*2ce50*/  ENDCOLLECTIVE ;  /* 0x000000000000791b */ /* 0x003fe20003800000 */
.L_x_835:
[----:B------:R-:W-:Y:S02]  /*2ce60*/  IMAD.MOV.U32 R13, RZ, RZ, R113 ;  /* 0x000000ffff0d7224 */ /* 0x000fe400078e0071 */
[----:B------:R-:W-:-:S07]  /*2ce70*/  IMAD.MOV.U32 R32, RZ, RZ, R14 ;  /* 0x000000ffff207224 */ /* 0x000fce00078e000e */
[----:B------:R-:W-:Y:S05]  /*2ce80*/  WARPSYNC.COLLECTIVE R15, `(.L_x_836) ;  /* 0x000000000f087348 */ /* 0x000fea0003c00000 */
[----:B------:R0:W1:Y:S02]  /*2ce90*/  SHFL.IDX P6, R14, R13, R12, R11 ;  /* 0x0000000c0d0e7389 */ /* 0x00006400000c000b */
[----:B01----:R-:W-:Y:S01]  /*2cea0*/  ENDCOLLECTIVE ;  /* 0x000000000000791b */ /* 0x003fe20003800000 */
.L_x_836:
        /* <DEDUP_REMOVED lines=8> */
.L_x_837:
[----:B------:R-:W-:Y:S02]  /*2cf30*/  SEL R36, R37, R80, P0 ;  /* 0x0000005025247207 */ /* 0x000fe40000000000 */
[----:B------:R-:W-:Y:S01]  /*2cf40*/  SEL R37, R80, R37, P0 ;  /* 0x0000002550257207 */ /* 0x000fe20000000000 */
[----:B------:R-:W-:Y:S02]  /*2cf50*/  IMAD.MOV.U32 R13, RZ, RZ, R66 ;  /* 0x000000ffff0d7224 */ /* 0x000fe400078e0042 */
[----:B------:R-:W-:-:S07]  /*2cf60*/  IMAD.MOV.U32 R39, RZ, RZ, R14 ;  /* 0x000000ffff277224 */ /* 0x000fce00078e000e */
[----:B------:R-:W-:Y:S05]  /*2cf70*/  WARPSYNC.COLLECTIVE R15, `(.L_x_838) ;  /* 0x000000000f087348 */ /* 0x000fea0003c00000 */
[----:B------:R0:W1:Y:S02]  /*2cf80*/  SHFL.IDX P6, R14, R13, R12, R11 ;  /* 0x0000000c0d0e7389 */ /* 0x00006400000c000b */
[----:B01----:R-:W-:Y:S01]  /*2cf90*/  ENDCOLLECTIVE ;  /* 0x000000000000791b */ /* 0x003fe20003800000 */
.L_x_838:
[----:B------:R-:W-:Y:S02]  /*2cfa0*/  IMAD.MOV.U32 R13, RZ, RZ, R111 ;  /* 0x000000ffff0d7224 */ /* 0x000fe400078e006f */
[----:B------:R-:W-:Y:S01]  /*2cfb0*/  IMAD.MOV.U32 R12, RZ, RZ, R6 ;  /* 0x000000ffff0c7224 */ /* 0x000fe200078e0006 */
[----:B------:R-:W-:-:S07]  /*2cfc0*/  MOV R41, R14 ;  /* 0x0000000e00297202 */ /* 0x000fce0000000f00 */
[----:B------:R-:W-:Y:S05]  /*2cfd0*/  WARPSYNC.COLLECTIVE R15, `(.L_x_839) ;  /* 0x000000000f087348 */ /* 0x000fea0003c00000 */
[----:B------:R0:W1:Y:S02]  /*2cfe0*/  SHFL.IDX P6, R14, R13, R12, R11 ;  /* 0x0000000c0d0e7389 */ /* 0x00006400000c000b */
[----:B01----:R-:W-:Y:S01]  /*2cff0*/  ENDCOLLECTIVE ;  /* 0x000000000000791b */ /* 0x003fe20003800000 */
.L_x_839:
[----:B------:R-:W-:Y:S02]  /*2d000*/  IMAD.MOV.U32 R13, RZ, RZ, R109 ;  /* 0x000000ffff0d7224 */ /* 0x000fe400078e006d */
[----:B------:R-:W-:-:S07]  /*2d010*/  IMAD.MOV.U32 R82, RZ, RZ, R14 ;  /* 0x000000ffff527224 */ /* 0x000fce00078e000e */
[----:B------:R-:W-:Y:S05]  /*2d020*/  WARPSYNC.COLLECTIVE R15, `(.L_x_840) ;  /* 0x000000000f087348 */ /* 0x000fea0003c00000 */
[----:B------:R0:W1:Y:S02]  /*2d030*/  SHFL.IDX P6, R14, R13, R12, R11 ;  /* 0x0000000c0d0e7389 */ /* 0x00006400000c000b */
[----:B01----:R-:W-:Y:S01]  /*2d040*/  ENDCOLLECTIVE ;  /* 0x000000000000791b */ /* 0x003fe20003800000 */
.L_x_840:
[----:B------:R-:W-:Y:S02]  /*2d050*/  IMAD.MOV.U32 R13, RZ, RZ, R60 ;  /* 0x000000ffff0d7224 */ /* 0x000fe400078e003c */
[----:B------:R-:W-:Y:S01]  /*2d060*/  IMAD.MOV.U32 R12, RZ, RZ, R5 ;  /* 0x000000ffff0c7224 */ /* 0x000fe200078e0005 */
[----:B------:R-:W-:-:S07]  /*2d070*/  MOV R84, R14 ;  /* 0x0000000e00547202 */ /* 0x000fce0000000f00 */
[----:B------:R-:W-:Y:S05]  /*2d080*/  WARPSYNC.COLLECTIVE R15, `(.L_x_841) ;  /* 0x000000000f087348 */ /* 0x000fea0003c00000 */
[----:B------:R0:W1:Y:S02]  /*2d090*/  SHFL.IDX P6, R14, R13, R12, R11 ;  /* 0x0000000c0d0e7389 */ /* 0x00006400000c000b */
[----:B01----:R-:W-:Y:S01]  /*2d0a0*/  ENDCOLLECTIVE ;  /* 0x000000000000791b */ /* 0x003fe20003800000 */
.L_x_841:
[----:B------:R-:W-:Y:S02]  /*2d0b0*/  IMAD.MOV.U32 R13, RZ, RZ, R44 ;  /* 0x000000ffff0d7224 */ /* 0x000fe400078e002c */
[----:B------:R-:W-:-:S07]  /*2d0c0*/  IMAD.MOV.U32 R43, RZ, RZ, R14 ;  /* 0x000000ffff2b7224 */ /* 0x000fce00078e000e */
[----:B------:R-:W-:Y:S05]  /*2d0d0*/  WARPSYNC.COLLECTIVE R15, `(.L_x_842) ;  /* 0x000000000f087348 */ /* 0x000fea0003c00000 */
[----:B------:R0:W1:Y:S02]  /*2d0e0*/  SHFL.IDX P6, R14, R13, R12, R11 ;  /* 0x0000000c0d0e7389 */ /* 0x00006400000c000b */
[----:B01----:R-:W-:Y:S01]  /*2d0f0*/  ENDCOLLECTIVE ;  /* 0x000000000000791b */ /* 0x003fe20003800000 */
.L_x_842:
[----:B------:R-:W-:Y:S02]  /*2d100*/  IMAD.MOV.U32 R13, RZ, RZ, R97 ;  /* 0x000000ffff0d7224 */ /* 0x000fe400078e0061 */
[----:B------:R-:W-:Y:S01]  /*2d110*/  IMAD.MOV.U32 R12, RZ, RZ, R6 ;  /* 0x000000ffff0c7224 */ /* 0x000fe200078e0006 */
[----:B------:R-:W-:-:S07]  /*2d120*/  MOV R45, R14 ;  /* 0x0000000e002d7202 */ /* 0x000fce0000000f00 */
[----:B------:R-:W-:Y:S05]  /*2d130*/  WARPSYNC.COLLECTIVE R15, `(.L_x_843) ;  /* 0x000000000f087348 */ /* 0x000fea0003c00000 */
[----:B------:R0:W1:Y:S02]  /*2d140*/  SHFL.IDX P6, R14, R13, R12, R11 ;  /* 0x0000000c0d0e7389 */ /* 0x00006400000c000b */
[----:B01----:R-:W-:Y:S01]  /*2d150*/  ENDCOLLECTIVE ;  /* 0x000000000000791b */ /* 0x003fe20003800000 */
.L_x_843:
[----:B------:R-:W-:Y:S02]  /*2d160*/  IMAD.MOV.U32 R13, RZ, RZ, R93 ;  /* 0x000000ffff0d7224 */ /* 0x000fe400078e005d */
[----:B------:R-:W-:-:S07]  /*2d170*/  IMAD.MOV.U32 R60, RZ, RZ, R14 ;  /* 0x000000ffff3c7224 */ /* 0x000fce00078e000e */
[----:B------:R-:W-:Y:S05]  /*2d180*/  WARPSYNC.COLLECTIVE R15, `(.L_x_844) ;  /* 0x000000000f087348 */ /* 0x000fea0003c00000 */
[----:B------:R0:W1:Y:S02]  /*2d190*/  SHFL.IDX P6, R14, R13, R12, R11 ;  /* 0x0000000c0d0e7389 */ /* 0x00006400000c000b */
[----:B01----:R-:W-:Y:S01]  /*2d1a0*/  ENDCOLLECTIVE ;  /* 0x000000000000791b */ /* 0x003fe20003800000 */
.L_x_844:
[----:B------:R-:W-:Y:S02]  /*2d1b0*/  IMAD.MOV.U32 R13, RZ, RZ, R46 ;  /* 0x000000ffff0d7224 */ /* 0x000fe400078e002e */
[----:B------:R-:W-:Y:S01]  /*2d1c0*/  IMAD.MOV.U32 R12, RZ, RZ, R5 ;  /* 0x000000ffff0c7224 */ /* 0x000fe200078e0005 */
[----:B------:R-:W-:-:S07]  /*2d1d0*/  MOV R108, R14 ;  /* 0x0000000e006c7202 */ /* 0x000fce0000000f00 */
[----:B------:R-:W-:Y:S05]  /*2d1e0*/  WARPSYNC.COLLECTIVE R15, `(.L_x_845) ;  /* 0x000000000f087348 */ /* 0x000fea0003c00000 */
[----:B------:R0:W1:Y:S02]  /*2d1f0*/  SHFL.IDX P6, R14, R13, R12, R11 ;  /* 0x0000000c0d0e7389 */ /* 0x00006400000c000b */
[----:B01----:R-:W-:Y:S01]  /*2d200*/  ENDCOLLECTIVE ;  /* 0x000000000000791b */ /* 0x003fe20003800000 */
.L_x_845:
[----:B------:R-:W-:Y:S02]  /*2d210*/  SEL R44, R45, R108, P0 ;  /* 0x0000006c2d2c7207 */ /* 0x000fe40000000000 */
[----:B------:R-:W-:Y:S01]  /*2d220*/  SEL R45, R108, R45, P0 ;  /* 0x0000002d6c2d7207 */ /* 0x000fe20000000000 */
[----:B------:R-:W-:Y:S01]  /*2d230*/  IMAD.MOV.U32 R13, RZ, RZ, R42 ;  /* 0x000000ffff0d7224 */ /* 0x000fe200078e002a */
[----:B------:R-:W-:Y:S02]  /*2d240*/  SEL R42, R43, R60, P0 ;  /* 0x0000003c2b2a7207 */ /* 0x000fe40000000000 */
[----:B------:R-:W-:Y:S01]  /*2d250*/  SEL R43, R60, R43, P0 ;  /* 0x0000002b3c2b7207 */ /* 0x000fe20000000000 */
[----:B------:R-:W-:-:S07]  /*2d260*/  IMAD.MOV.U32 R47, RZ, RZ, R14 ;  /* 0x000000ffff2f7224 */ /* 0x000fce00078e000e */
[----:B------:R-:W-:Y:S05]  /*2d270*/  WARPSYNC.COLLECTIVE R15, `(.L_x_846) ;  /* 0x000000000f087348 */ /* 0x000fea0003c00000 */
[----:B------:R0:W1:Y:S02]  /*2d280*/  SHFL.IDX P6, R14, R13, R12, R11 ;  /* 0x0000000c0d0e7389 */ /* 0x00006400000c000b */
[----:B01----:R-:W-:Y:S01]  /*2d290*/  ENDCOLLECTIVE ;  /* 0x000000000000791b */ /* 0x003fe20003800000 */
.L_x_846:
[----:B------:R-:W-:Y:S02]  /*2d2a0*/  IMAD.MOV.U32 R13, RZ, RZ, R91 ;  /* 0x000000ffff0d7224 */ /* 0x000fe400078e005b */
[----:B------:R-:W-:Y:S01]  /*2d2b0*/  IMAD.MOV.U32 R12, RZ, RZ, R6 ;  /* 0x000000ffff0c7224 */ /* 0x000fe200078e0006 */
[----:B------:R-:W-:-:S07]  /*2d2c0*/  MOV R79, R14 ;  /* 0x0000000e004f7202 */ /* 0x000fce0000000f00 */
[----:B------:R-:W-:Y:S05]  /*2d2d0*/  WARPSYNC.COLLECTIVE R15, `(.L_x_847) ;  /* 0x000000000f087348 */ /* 0x000fea0003c00000 */
[----:B------:R0:W1:Y:S02]  /*2d2e0*/  SHFL.IDX P6, R14, R13, R12, R11 ;  /* 0x0000000c0d0e7389 */ /* 0x00006400000c000b */
[----:B01----:R-:W-:Y:S01]  /*2d2f0*/  ENDCOLLECTIVE ;  /* 0x000000000000791b */ /* 0x003fe20003800000 */
.L_x_847:
[----:B------:R-:W-:Y:S02]  /*2d300*/  IMAD.MOV.U32 R13, RZ, RZ, R87 ;  /* 0x000000ffff0d7224 */ /* 0x000fe400078e0057 */
[----:B------:R-:W-:-:S07]  /*2d310*/  IMAD.MOV.U32 R110, RZ, RZ, R14 ;  /* 0x000000ffff6e7224 */ /* 0x000fce00078e000e */
[----:B------:R-:W-:Y:S05]  /*2d320*/  WARPSYNC.COLLECTIVE R15, `(.L_x_848) ;  /* 0x000000000f087348 */ /* 0x000fea0003c00000 */
[----:B------:R0:W1:Y:S02]  /*2d330*/  SHFL.IDX P6, R14, R13, R12, R11 ;  /* 0x0000000c0d0e7389 */ /* 0x00006400000c000b */
[----:B01----:R-:W-:Y:S01]  /*2d340*/  ENDCOLLECTIVE ;  /* 0x000000000000791b */ /* 0x003fe20003800000 */
.L_x_848:
        /* <DEDUP_REMOVED lines=8> */
.L_x_849:
        /* <DEDUP_REMOVED lines=9> */
.L_x_850:
[----:B------:R-:W-:Y:S02]  /*2d460*/  IMAD.MOV.U32 R13, RZ, RZ, R73 ;  /* 0x000000ffff0d7224 */ /* 0x000fe400078e0049 */
[----:B------:R-:W-:Y:S01]  /*2d470*/  IMAD.MOV.U32 R12, RZ, RZ, R6 ;  /* 0x000000ffff0c7224 */ /* 0x000fe200078e0006 */
[----:B------:R-:W-:-:S07]  /*2d480*/  MOV R83, R14 ;  /* 0x0000000e00537202 */ /* 0x000fce0000000f00 */
[----:B------:R-:W-:Y:S05]  /*2d490*/  WARPSYNC.COLLECTIVE R15, `(.L_x_851) ;  /* 0x000000000f087348 */ /* 0x000fea0003c00000 */
[----:B------:R0:W1:Y:S02]  /*2d4a0*/  SHFL.IDX P6, R14, R13, R12, R11 ;  /* 0x0000000c0d0e7389 */ /* 0x00006400000c000b */
[----:B01----:R-:W-:Y:S01]  /*2d4b0*/  ENDCOLLECTIVE ;  /* 0x000000000000791b */ /* 0x003fe20003800000 */
.L_x_851:
[----:B------:R-:W-:Y:S02]  /*2d4c0*/  IMAD.MOV.U32 R13, RZ, RZ, R71 ;  /* 0x000000ffff0d7224 */ /* 0x000fe400078e0047 */
[----:B------:R-:W-:-:S07]  /*2d4d0*/  IMAD.MOV.U32 R114, RZ, RZ, R14 ;  /* 0x000000ffff727224 */ /* 0x000fce00078e000e */
[----:B------:R-:W-:Y:S05]  /*2d4e0*/  WARPSYNC.COLLECTIVE R15, `(.L_x_852) ;  /* 0x000000000f087348 */ /* 0x000fea0003c00000 */
[----:B------:R0:W1:Y:S02]  /*2d4f0*/  SHFL.IDX P6, R14, R13, R12, R11 ;  /* 0x0000000c0d0e7389 */ /* 0x00006400000c000b */
[----:B01----:R-:W-:Y:S01]  /*2d500*/  ENDCOLLECTIVE ;  /* 0x000000000000791b */ /* 0x003fe20003800000 */
.L_x_852:
[----:B------:R-:W-:Y:S02]  /*2d510*/  SEL R80, R81, R114, P0 ;  /* 0x0000007251507207 */ /* 0x000fe40000000000 */
[----:B------:R-:W-:Y:S01]  /*2d520*/  SEL R81, R114, R81, P0 ;  /* 0x0000005172517207 */ /* 0x000fe20000000000 */
[----:B------:R-:W-:Y:S01]  /*2d530*/  IMAD.MOV.U32 R13, RZ, RZ, R38 ;  /* 0x000000ffff0d7224 */ /* 0x000fe200078e0026 */
[----:B------:R-:W-:Y:S01]  /*2d540*/  SEL R38, R39, R82, P0 ;  /* 0x0000005227267207 */ /* 0x000fe20000000000 */
[----:B------:R-:W-:Y:S01]  /*2d550*/  IMAD.MOV.U32 R12, RZ, RZ, R5 ;  /* 0x000000ffff0c7224 */ /* 0x000fe200078e0005 */
[----:B------:R-:W-:Y:S02]  /*2d560*/  SEL R39, R82, R39, P0 ;  /* 0x0000002752277207 */ /* 0x000fe40000000000 */
[----:B------:R-:W-:-:S07]  /*2d570*/  MOV R116, R14 ;  /* 0x0000000e00747202 */ /* 0x000fce0000000f00 */
[----:B------:R-:W-:Y:S05]  /*2d580*/  WARPSYNC.COLLECTIVE R15, `(.L_x_853) ;  /* 0x000000000f087348 */ /* 0x000fea0003c00000 */
[----:B------:R0:W1:Y:S02]  /*2d590*/  SHFL.IDX P6, R14, R13, R12, R11 ;  /* 0x0000000c0d0e7389 */ /* 0x00006400000c000b */
[----:B01----:R-:W-:Y:S01]  /*2d5a0*/  ENDCOLLECTIVE ;  /* 0x000000000000791b */ /* 0x003fe20003800000 */
.L_x_853:
[----:B------:R-:W-:Y:S02]  /*2d5b0*/  SEL R82, R83, R116, P0 ;  /* 0x0000007453527207 */ /* 0x000fe40000000000 */
[----:B------:R-:W-:Y:S01]  /*2d5c0*/  SEL R83, R116, R83, P0 ;  /* 0x0000005374537207 */ /* 0x000fe20000000000 */
[----:B------:R-:W-:Y:S02]  /*2d5d0*/  IMAD.MOV.U32 R13, RZ, RZ, R50 ;  /* 0x000000ffff0d7224 */ /* 0x000fe400078e0032 */
[----:B------:R-:W-:-:S07]  /*2d5e0*/  IMAD.MOV.U32 R85, RZ, RZ, R14 ;  /* 0x000000ffff557224 */ /* 0x000fce00078e000e */
[----:B------:R-:W-:Y:S05]  /*2d5f0*/  WARPSYNC.COLLECTIVE R15, `(.L_x_854) ;  /* 0x000000000f087348 */ /* 0x000fea0003c00000 */
[----:B------:R0:W1:Y:S02]  /*2d600*/  SHFL.IDX P6, R14, R13, R12, R11 ;  /* 0x0000000c0d0e7389 */ /* 0x00006400000c000b */
[----:B01----:R-:W-:Y:S01]  /*2d610*/  ENDCOLLECTIVE ;  /* 0x000000000000791b */ /* 0x003fe20003800000 */
.L_x_854:
[----:B------:R-:W-:Y:S02]  /*2d620*/  IMAD.MOV.U32 R13, RZ, RZ, R69 ;  /* 0x000000ffff0d7224 */ /* 0x000fe400078e0045 */
[----:B------:R-:W-:Y:S01]  /*2d630*/  IMAD.MOV.U32 R12, RZ, RZ, R6 ;  /* 0x000000ffff0c7224 */ /* 0x000fe200078e0006 */
[----:B------:R-:W-:-:S07]  /*2d640*/  MOV R50, R14 ;  /* 0x0000000e00327202 */ /* 0x000fce0000000f00 */
[----:B------:R-:W-:Y:S05]  /*2d650*/  WARPSYNC.COLLECTIVE R15, `(.L_x_855) ;  /* 0x000000000f087348 */ /* 0x000fea0003c00000 */
[----:B------:R0:W1:Y:S02]  /*2d660*/  SHFL.IDX P6, R14, R13, R12, R11 ;  /* 0x0000000c0d0e7389 */ /* 0x00006400000c000b */
[----:B01----:R-:W-:Y:S01]  /*2d670*/  ENDCOLLECTIVE ;  /* 0x000000000000791b */ /* 0x003fe20003800000 */
.L_x_855:
[----:B------:R-:W-:Y:S02]  /*2d680*/  IMAD.MOV.U32 R13, RZ, RZ, R63 ;  /* 0x000000ffff0d7224 */ /* 0x000fe400078e003f */
[----:B------:R-:W-:-:S07]  /*2d690*/  IMAD.MOV.U32 R118, RZ, RZ, R14 ;  /* 0x000000ffff767224 */ /* 0x000fce00078e000e */
[----:B------:R-:W-:Y:S05]  /*2d6a0*/  WARPSYNC.COLLECTIVE R15, `(.L_x_856) ;  /* 0x000000000f087348 */ /* 0x000fea0003c00000 */
[----:B------:R0:W1:Y:S02]  /*2d6b0*/  SHFL.IDX P6, R14, R13, R12, R11 ;  /* 0x0000000c0d0e7389 */ /* 0x00006400000c000b */
[----:B01----:R-:W-:Y:S01]  /*2d6c0*/  ENDCOLLECTIVE ;  /* 0x000000000000791b */ /* 0x003fe20003800000 */
.L_x_856:
        /* <DEDUP_REMOVED lines=8> */
.L_x_857:
[----:B------:R-:W-:Y:S02]  /*2d750*/  IMAD.MOV.U32 R13, RZ, RZ, R54 ;  /* 0x000000ffff0d7224 */ /* 0x000fe400078e0036 */
[----:B------:R-:W-:-:S07]  /*2d760*/  IMAD.MOV.U32 R52, RZ, RZ, R14 ;  /* 0x000000ffff347224 */ /* 0x000fce00078e000e */
[----:B------:R-:W-:Y:S05]  /*2d770*/  WARPSYNC.COLLECTIVE R15, `(.L_x_858) ;  /* 0x000000000f087348 */ /* 0x000fea0003c00000 */
[----:B------:R0:W1:Y:S02]  /*2d780*/  SHFL.IDX P6, R14, R13, R12, R11 ;  /* 0x0000000c0d0e7389 */ /* 0x00006400000c000b */
[----:B01----:R-:W-:Y:S01]  /*2d790*/  ENDCOLLECTIVE ;  /* 0x000000000000791b */ /* 0x003fe20003800000 */
.L_x_858:
[----:B------:R-:W-:Y:S02]  /*2d7a0*/  IMAD.MOV.U32 R13, RZ, RZ, R61 ;  /* 0x000000ffff0d7224 */ /* 0x000fe400078e003d */
[----:B------:R-:W-:Y:S01]  /*2d7b0*/  IMAD.MOV.U32 R12, RZ, RZ, R6 ;  /* 0x000000ffff0c7224 */ /* 0x000fe200078e0006 */
[----:B------:R-:W-:-:S07]  /*2d7c0*/  MOV R54, R14 ;  /* 0x0000000e00367202 */ /* 0x000fce0000000f00 */
[----:B------:R-:W-:Y:S05]  /*2d7d0*/  WARPSYNC.COLLECTIVE R15, `(.L_x_859) ;  /* 0x000000000f087348 */ /* 0x000fea0003c00000 */
[----:B------:R0:W1:Y:S02]  /*2d7e0*/  SHFL.IDX P6, R14, R13, R12, R11 ;  /* 0x0000000c0d0e7389 */ /* 0x00006400000c000b */
[----:B01----:R-:W-:Y:S01]  /*2d7f0*/  ENDCOLLECTIVE ;  /* 0x000000000000791b */ /* 0x003fe20003800000 */
.L_x_859:
[----:B------:R-:W-:Y:S02]  /*2d800*/  IMAD.MOV.U32 R13, RZ, RZ, R57 ;  /* 0x000000ffff0d7224 */ /* 0x000fe400078e0039 */
[----:B------:R-:W-:-:S07]  /*2d810*/  IMAD.MOV.U32 R61, RZ, RZ, R14 ;  /* 0x000000ffff3d7224 */ /* 0x000fce00078e000e */
[----:B------:R-:W-:Y:S05]  /*2d820*/  WARPSYNC.COLLECTIVE R15, `(.L_x_860) ;  /* 0x000000000f087348 */ /* 0x000fea0003c00000 */
[----:B------:R0:W1:Y:S02]  /*2d830*/  SHFL.IDX P6, R14, R13, R12, R11 ;  /* 0x0000000c0d0e7389 */ /* 0x00006400000c000b */
[----:B01----:R-:W-:Y:S01]  /*2d840*/  ENDCOLLECTIVE ;  /* 0x000000000000791b */ /* 0x003fe20003800000 */
.L_x_860:
[----:B------:R-:W-:Y:S02]  /*2d850*/  IMAD.MOV.U32 R13, RZ, RZ, R56 ;  /* 0x000000ffff0d7224 */ /* 0x000fe400078e0038 */
[----:B------:R-:W-:Y:S01]  /*2d860*/  IMAD.MOV.U32 R12, RZ, RZ, R5 ;  /* 0x000000ffff0c7224 */ /* 0x000fe200078e0005 */
[----:B------:R-:W-:-:S07]  /*2d870*/  MOV R57, R14 ;  /* 0x0000000e00397202 */ /* 0x000fce0000000f00 */
[----:B------:R-:W-:Y:S05]  /*2d880*/  WARPSYNC.COLLECTIVE R15, `(.L_x_861) ;  /* 0x000000000f087348 */ /* 0x000fea0003c00000 */
[----:B------:R0:W1:Y:S02]  /*2d890*/  SHFL.IDX P6, R14, R13, R12, R11 ;  /* 0x0000000c0d0e7389 */ /* 0x00006400000c000b */
[----:B01----:R-:W-:Y:S01]  /*2d8a0*/  ENDCOLLECTIVE ;  /* 0x000000000000791b */ /* 0x003fe20003800000 */
.L_x_861:
[----:B------:R-:W-:Y:S02]  /*2d8b0*/  IMAD.MOV.U32 R13, RZ, RZ, R64 ;  /* 0x000000ffff0d7224 */ /* 0x000fe400078e0040 */
[----:B------:R-:W-:-:S07]  /*2d8c0*/  IMAD.MOV.U32 R56, RZ, RZ, R14 ;  /* 0x000000ffff387224 */ /* 0x000fce00078e000e */
[----:B------:R-:W-:Y:S05]  /*2d8d0*/  WARPSYNC.COLLECTIVE R15, `(.L_x_862) ;  /* 0x000000000f087348 */ /* 0x000fea0003c00000 */
[----:B------:R0:W1:Y:S02]  /*2d8e0*/  SHFL.IDX P6, R14, R13, R12, R11 ;  /* 0x0000000c0d0e7389 */ /* 0x00006400000c000b */
[----:B01----:R-:W-:Y:S01]  /*2d8f0*/  ENDCOLLECTIVE ;  /* 0x000000000000791b */ /* 0x003fe20003800000 */
.L_x_862:
        /* <DEDUP_REMOVED lines=8> */
.L_x_863:
[----:B------:R-:W-:Y:S01]  /*2d980*/  IMAD.MOV.U32 R13, RZ, RZ, R51 ;  /* 0x000000ffff0d7224 */ /* 0x000fe200078e0033 */
[----:B------:R-:W-:Y:S02]  /*2d990*/  SEL R51, R52, R61, P0 ;  /* 0x0000003d34337207 */ /* 0x000fe40000000000 */
[----:B------:R-:W-:Y:S01]  /*2d9a0*/  SEL R52, R61, R52, P0 ;  /* 0x000000343d347207 */ /* 0x000fe20000000000 */
[----:B------:R-:W-:-:S07]  /*2d9b0*/  IMAD.MOV.U32 R109, RZ, RZ, R14 ;  /* 0x000000ffff6d7224 */ /* 0x000fce00078e000e */
[----:B------:R-:W-:Y:S05]  /*2d9c0*/  WARPSYNC.COLLECTIVE R15, `(.L_x_864) ;  /* 0x000000000f087348 */ /* 0x000fea0003c00000 */
[----:B------:R0:W1:Y:S02]  /*2d9d0*/  SHFL.IDX P6, R14, R13, R12, R11 ;  /* 0x0000000c0d0e7389 */ /* 0x00006400000c000b */
[----:B01----:R-:W-:Y:S01]  /*2d9e0*/  ENDCOLLECTIVE ;  /* 0x000000000000791b */ /* 0x003fe20003800000 */
.L_x_864:
[----:B------:R-:W-:Y:S02]  /*2d9f0*/  IMAD.MOV.U32 R13, RZ, RZ, R28 ;  /* 0x000000ffff0d7224 */ /* 0x000fe400078e001c */
[----:B------:R-:W-:Y:S01]  /*2da00*/  IMAD.MOV.U32 R12, RZ, RZ, R5 ;  /* 0x000000ffff0c7224 */ /* 0x000fe200078e0005 */
[----:B------:R-:W-:-:S07]  /*2da10*/  MOV R97, R14 ;  /* 0x0000000e00617202 */ /* 0x000fce0000000f00 */
[----:B------:R-:W-:Y:S05]  /*2da20*/  WARPSYNC.COLLECTIVE R15, `(.L_x_865) ;  /* 0x000000000f087348 */ /* 0x000fea0003c00000 */
[----:B------:R0:W1:Y:S02]  /*2da30*/  SHFL.IDX P6, R14, R13, R12, R11 ;  /* 0x0000000c0d0e7389 */ /* 0x00006400000c000b */
[----:B01----:R-:W-:Y:S01]  /*2da40*/  ENDCOLLECTIVE ;  /* 0x000000000000791b */ /* 0x003fe20003800000 */
.L_x_865:
[----:B------:R-:W-:Y:S02]  /*2da50*/  IMAD.MOV.U32 R13, RZ, RZ, R30 ;  /* 0x000000ffff0d7224 */ /* 0x000fe400078e001e */
[----:B------:R-:W-:-:S07]  /*2da60*/  IMAD.MOV.U32 R66, RZ, RZ, R14 ;  /* 0x000000ffff427224 */ /* 0x000fce00078e000e */
[----:B------:R-:W-:Y:S05]  /*2da70*/  WARPSYNC.COLLECTIVE R15, `(.L_x_866) ;  /* 0x000000000f087348 */ /* 0x000fea0003c00000 */
[----:B------:R0:W1:Y:S02]  /*2da80*/  SHFL.IDX P6, R14, R13, R12, R11 ;  /* 0x0000000c0d0e7389 */ /* 0x00006400000c000b */
[----:B01----:R-:W-:Y:S01]  /*2da90*/  ENDCOLLECTIVE ;  /* 0x000000000000791b */ /* 0x003fe20003800000 */
.L_x_866:
[----:B------:R-:W-:Y:S02]  /*2daa0*/  IMAD.MOV.U32 R13, RZ, RZ, R29 ;  /* 0x000000ffff0d7224 */ /* 0x000fe400078e001d */
[----:B------:R-:W-:Y:S01]  /*2dab0*/  IMAD.MOV.U32 R12, RZ, RZ, R6 ;  /* 0x000000ffff0c7224 */ /* 0x000fe200078e0006 */
[----:B------:R-:W-:-:S07]  /*2dac0*/  MOV R68, R14 ;  /* 0x0000000e00447202 */ /* 0x000fce0000000f00 */
[----:B------:R-:W-:Y:S05]  /*2dad0*/  WARPSYNC.COLLECTIVE R15, `(.L_x_867) ;  /* 0x000000000f087348 */ /* 0x000fea0003c00000 */
[----:B------:R0:W1:Y:S02]  /*2dae0*/  SHFL.IDX P6, R14, R13, R12, R11 ;  /* 0x0000000c0d0e7389 */ /* 0x00006400000c000b */
[----:B01----:R-:W-:Y:S01]  /*2daf0*/  ENDCOLLECTIVE ;  /* 0x000000000000791b */ /* 0x003fe20003800000 */
.L_x_867:
[----:B------:R-:W-:Y:S02]  /*2db00*/  IMAD.MOV.U32 R13, RZ, RZ, R27 ;  /* 0x000000ffff0d7224 */ /* 0x000fe400078e001b */
[----:B------:R-:W-:-:S07]  /*2db10*/  IMAD.MOV.U32 R29, RZ, RZ, R14 ;  /* 0x000000ffff1d7224 */ /* 0x000fce00078e000e */
[----:B------:R-:W-:Y:S05]  /*2db20*/  WARPSYNC.COLLECTIVE R15, `(.L_x_868) ;  /* 0x000000000f087348 */ /* 0x000fea0003c00000 */
[----:B------:R0:W1:Y:S02]  /*2db30*/  SHFL.IDX P6, R14, R13, R12, R11 ;  /* 0x0000000c0d0e7389 */ /* 0x00006400000c000b */
[----:B01----:R-:W-:Y:S01]  /*2db40*/  ENDCOLLECTIVE ;  /* 0x000000000000791b */ /* 0x003fe20003800000 */
.L_x_868:
        /* <DEDUP_REMOVED lines=8> */
.L_x_869:
[----:B------:R-:W-:Y:S02]  /*2dbd0*/  SEL R67, R68, R27, P0 ;  /* 0x0000001b44437207 */ /* 0x000fe40000000000 */
[----:B------:R-:W-:Y:S01]  /*2dbe0*/  SEL R68, R27, R68, P0 ;  /* 0x000000441b447207 */ /* 0x000fe20000000000 */
[----:B------:R-:W-:Y:S02]  /*2dbf0*/  IMAD.MOV.U32 R13, RZ, RZ, R26 ;  /* 0x000000ffff0d7224 */ /* 0x000fe400078e001a */
[----:B------:R-:W-:-:S07]  /*2dc00*/  IMAD.MOV.U32 R70, RZ, RZ, R14 ;  /* 0x000000ffff467224 */ /* 0x000fce00078e000e */
[----:B------:R-:W-:Y:S05]  /*2dc10*/  WARPSYNC.COLLECTIVE R15, `(.L_x_870) ;  /* 0x000000000f087348 */ /* 0x000fea0003c00000 */
[----:B------:R0:W1:Y:S02]  /*2dc20*/  SHFL.IDX P6, R14, R13, R12, R11 ;  /* 0x0000000c0d0e7389 */ /* 0x00006400000c000b */
[----:B01----:R-:W-:Y:S01]  /*2dc30*/  ENDCOLLECTIVE ;  /* 0x000000000000791b */ /* 0x003fe20003800000 */
.L_x_870:
[----:B------:R-:W-:Y:S02]  /*2dc40*/  IMAD.MOV.U32 R13, RZ, RZ, R33 ;  /* 0x000000ffff0d7224 */ /* 0x000fe400078e0021 */
[----:B------:R-:W-:Y:S01]  /*2dc50*/  IMAD.MOV.U32 R12, RZ, RZ, R6 ;  /* 0x000000ffff0c7224 */ /* 0x000fe200078e0006 */
[----:B------:R-:W-:-:S07]  /*2dc60*/  MOV R72, R14 ;  /* 0x0000000e00487202 */ /* 0x000fce0000000f00 */
[----:B------:R-:W-:Y:S05]  /*2dc70*/  WARPSYNC.COLLECTIVE R15, `(.L_x_871) ;  /* 0x000000000f087348 */ /* 0x000fea0003c00000 */
[----:B------:R0:W1:Y:S02]  /*2dc80*/  SHFL.IDX P6, R14, R13, R12, R11 ;  /* 0x0000000c0d0e7389 */ /* 0x00006400000c000b */
[----:B01----:R-:W-:Y:S01]  /*2dc90*/  ENDCOLLECTIVE ;  /* 0x000000000000791b */ /* 0x003fe20003800000 */
.L_x_871:
[----:B------:R-:W-:Y:S02]  /*2dca0*/  IMAD.MOV.U32 R13, RZ, RZ, R31 ;  /* 0x000000ffff0d7224 */ /* 0x000fe400078e001f */
[----:B------:R-:W-:-:S07]  /*2dcb0*/  IMAD.MOV.U32 R33, RZ, RZ, R14 ;  /* 0x000000ffff217224 */ /* 0x000fce00078e000e */
[----:B------:R-:W-:Y:S05]  /*2dcc0*/  WARPSYNC.COLLECTIVE R15, `(.L_x_872) ;  /* 0x000000000f087348 */ /* 0x000fea0003c00000 */
[----:B------:R0:W1:Y:S02]  /*2dcd0*/  SHFL.IDX P6, R14, R13, R12, R11 ;  /* 0x0000000c0d0e7389 */ /* 0x00006400000c000b */
[----:B01----:R-:W-:Y:S01]  /*2dce0*/  ENDCOLLECTIVE ;  /* 0x000000000000791b */ /* 0x003fe20003800000 */
.L_x_872:
        /* <DEDUP_REMOVED lines=8> */
.L_x_873:
[----:B------:R-:W-:Y:S02]  /*2dd70*/  SEL R71, R72, R31, P0 ;  /* 0x0000001f48477207 */ /* 0x000fe40000000000 */
[----:B------:R-:W-:Y:S01]  /*2dd80*/  SEL R72, R31, R72, P0 ;  /* 0x000000481f487207 */ /* 0x000fe20000000000 */
[----:B------:R-:W-:Y:S02]  /*2dd90*/  IMAD.MOV.U32 R13, RZ, RZ, R10 ;  /* 0x000000ffff0d7224 */ /* 0x000fe400078e000a */
[----:B------:R-:W-:-:S07]  /*2dda0*/  IMAD.MOV.U32 R86, RZ, RZ, R14 ;  /* 0x000000ffff567224 */ /* 0x000fce00078e000e */
[----:B------:R-:W-:Y:S05]  /*2ddb0*/  WARPSYNC.COLLECTIVE R15, `(.L_x_874) ;  /* 0x000000000f087348 */ /* 0x000fea0003c00000 */
[----:B------:R0:W1:Y:S02]  /*2ddc0*/  SHFL.IDX P6, R14, R13, R12, R11 ;  /* 0x0000000c0d0e7389 */ /* 0x00006400000c000b */
[----:B01----:R-:W-:Y:S01]  /*2ddd0*/  ENDCOLLECTIVE ;  /* 0x000000000000791b */ /* 0x003fe20003800000 */
.L_x_874:
[----:B------:R-:W-:Y:S01]  /*2dde0*/  IMAD.MOV.U32 R13, RZ, RZ, R53 ;  /* 0x000000ffff0d7224 */ /* 0x000fe200078e0035 */
[----:B------:R-:W-:Y:S01]  /*2ddf0*/  SEL R53, R54, R57, P0 ;  /* 0x0000003936357207 */ /* 0x000fe20000000000 */
[----:B------:R-:W-:Y:S01]  /*2de00*/  IMAD.MOV.U32 R12, RZ, RZ, R6 ;  /* 0x000000ffff0c7224 */ /* 0x000fe200078e0006 */
[----:B------:R-:W-:Y:S02]  /*2de10*/  SEL R54, R57, R54, P0 ;  /* 0x0000003639367207 */ /* 0x000fe40000000000 */
[----:B------:R-:W-:Y:S02]  /*2de20*/  SEL R57, R64, R97, P0 ;  /* 0x0000006140397207 */ /* 0x000fe40000000000 */
[----:B------:R-:W-:Y:S02]  /*2de30*/  SEL R64, R97, R64, P0 ;  /* 0x0000004061407207 */ /* 0x000fe40000000000 */
[----:B------:R-:W-:Y:S02]  /*2de40*/  MOV R97, RZ ;  /* 0x000000ff00617202 */ /* 0x000fe40000000f00 */
[----:B------:R-:W-:-:S07]  /*2de50*/  MOV R90, R14 ;  /* 0x0000000e005a7202 */ /* 0x000fce0000000f00 */
[----:B------:R-:W-:Y:S05]  /*2de60*/  WARPSYNC.COLLECTIVE R15, `(.L_x_875) ;  /* 0x000000000f087348 */ /* 0x000fea0003c00000 */
[----:B------:R0:W1:Y:S02]  /*2de70*/  SHFL.IDX P6, R14, R13, R12, R11 ;  /* 0x0000000c0d0e7389 */ /* 0x00006400000c000b */
[----:B01----:R-:W-:Y:S01]  /*2de80*/  ENDCOLLECTIVE ;  /* 0x000000000000791b */ /* 0x003fe20003800000 */
.L_x_875:
[----:B------:R-:W-:Y:S02]  /*2de90*/  IMAD.MOV.U32 R13, RZ, RZ, R35 ;  /* 0x000000ffff0d7224 */ /* 0x000fe400078e0023 */
[----:B------:R-:W-:-:S07]  /*2dea0*/  IMAD.MOV.U32 R91, RZ, RZ, R14 ;  /* 0x000000ffff5b7224 */ /* 0x000fce00078e000e */
[----:B------:R-:W-:Y:S05]  /*2deb0*/  WARPSYNC.COLLECTIVE R15, `(.L_x_876) ;  /* 0x000000000f087348 */ /* 0x000fea0003c00000 */
[----:B------:R0:W1:Y:S02]  /*2dec0*/  SHFL.IDX P6, R14, R13, R12, R11 ;  /* 0x0000000c0d0e7389 */ /* 0x00006400000c000b */
[----:B01----:R-:W-:Y:S01]  /*2ded0*/  ENDCOLLECTIVE ;  /* 0x000000000000791b */ /* 0x003fe20003800000 */
.L_x_876:
        /* <DEDUP_REMOVED lines=8> */
.L_x_877:
[----:B------:R-:W-:Y:S02]  /*2df60*/  SEL R87, R90, R35, P0 ;  /* 0x000000235a577207 */ /* 0x000fe40000000000 */
[----:B------:R-:W-:Y:S01]  /*2df70*/  SEL R90, R35, R90, P0 ;  /* 0x0000005a235a7207 */ /* 0x000fe20000000000 */
[----:B------:R-:W-:Y:S02]  /*2df80*/  IMAD.MOV.U32 R13, RZ, RZ, R94 ;  /* 0x000000ffff0d7224 */ /* 0x000fe400078e005e */
[----:B------:R-:W-:-:S07]  /*2df90*/  IMAD.MOV.U32 R92, RZ, RZ, R14 ;  /* 0x000000ffff5c7224 */ /* 0x000fce00078e000e */
[----:B------:R-:W-:Y:S05]  /*2dfa0*/  WARPSYNC.COLLECTIVE R15, `(.L_x_878) ;  /* 0x000000000f087348 */ /* 0x000fea0003c00000 */
[----:B------:R0:W1:Y:S02]  /*2dfb0*/  SHFL.IDX P6, R14, R13, R12, R11 ;  /* 0x0000000c0d0e7389 */ /* 0x00006400000c000b */
[----:B01----:R-:W-:Y:S01]  /*2dfc0*/  ENDCOLLECTIVE ;  /* 0x000000000000791b */ /* 0x003fe20003800000 */
.L_x_878:
        /* <DEDUP_REMOVED lines=8> */
.L_x_879:
[----:B------:R-:W-:Y:S02]  /*2e050*/  IMAD.MOV.U32 R13, RZ, RZ, R25 ;  /* 0x000000ffff0d7224 */ /* 0x000fe400078e0019 */
[----:B------:R-:W-:-:S07]  /*2e060*/  IMAD.MOV.U32 R111, RZ, RZ, R14 ;  /* 0x000000ffff6f7224 */ /* 0x000fce00078e000e */
[----:B------:R-:W-:Y:S05]  /*2e070*/  WARPSYNC.COLLECTIVE R15, `(.L_x_880) ;  /* 0x000000000f087348 */ /* 0x000fea0003c00000 */
[----:B------:R0:W1:Y:S02]  /*2e080*/  SHFL.IDX P6, R14, R13, R12, R11 ;  /* 0x0000000c0d0e7389 */ /* 0x00006400000c000b */
[----:B01----:R-:W-:Y:S01]  /*2e090*/  ENDCOLLECTIVE ;  /* 0x000000000000791b */ /* 0x003fe20003800000 */
.L_x_880:
        /* <DEDUP_REMOVED lines=8> */
.L_x_881:
[----:B------:R-:W-:Y:S02]  /*2e120*/  SEL R93, R94, R25, P0 ;  /* 0x000000195e5d7207 */ /* 0x000fe40000000000 */
[----:B------:R-:W-:Y:S01]  /*2e130*/  SEL R94, R25, R94, P0 ;  /* 0x0000005e195e7207 */ /* 0x000fe20000000000 */
[----:B------:R-:W-:Y:S02]  /*2e140*/  IMAD.MOV.U32 R13, RZ, RZ, R62 ;  /* 0x000000ffff0d7224 */ /* 0x000fe400078e003e */
[----:B------:R-:W-:-:S07]  /*2e150*/  IMAD.MOV.U32 R4, RZ, RZ, R14 ;  /* 0x000000ffff047224 */ /* 0x000fce00078e000e */
[----:B------:R-:W-:Y:S05]  /*2e160*/  WARPSYNC.COLLECTIVE R15, `(.L_x_882) ;  /* 0x000000000f087348 */ /* 0x000fea0003c00000 */
[----:B------:R0:W1:Y:S02]  /*2e170*/  SHFL.IDX P6, R14, R13, R12, R11 ;  /* 0x0000000c0d0e7389 */ /* 0x00006400000c000b */
[----:B01----:R-:W-:Y:S01]  /*2e180*/  ENDCOLLECTIVE ;  /* 0x000000000000791b */ /* 0x003fe20003800000 */
.L_x_882:
[----:B------:R-:W-:Y:S02]  /*2e190*/  IMAD.MOV.U32 R13, RZ, RZ, R9 ;  /* 0x000000ffff0d7224 */ /* 0x000fe400078e0009 */
[----:B------:R-:W-:Y:S01]  /*2e1a0*/  IMAD.MOV.U32 R12, RZ, RZ, R6 ;  /* 0x000000ffff0c7224 */ /* 0x000fe200078e0006 */
[----:B------:R-:W-:-:S07]  /*2e1b0*/  MOV R62, R14 ;  /* 0x0000000e003e7202 */ /* 0x000fce0000000f00 */
[----:B------:R-:W-:Y:S05]  /*2e1c0*/  WARPSYNC.COLLECTIVE R15, `(.L_x_883) ;  /* 0x000000000f087348 */ /* 0x000fea0003c00000 */
[----:B------:R0:W1:Y:S02]  /*2e1d0*/  SHFL.IDX P6, R14, R13, R12, R11 ;  /* 0x0000000c0d0e7389 */ /* 0x00006400000c000b */
[----:B01----:R-:W-:Y:S01]  /*2e1e0*/  ENDCOLLECTIVE ;  /* 0x000000000000791b */ /* 0x003fe20003800000 */
.L_x_883:
[----:B------:R-:W-:Y:S02]  /*2e1f0*/  IMAD.MOV.U32 R13, RZ, RZ, R7 ;  /* 0x000000ffff0d7224 */ /* 0x000fe400078e0007 */
[----:B------:R-:W-:-:S07]  /*2e200*/  IMAD.MOV.U32 R9, RZ, RZ, R14 ;  /* 0x000000ffff097224 */ /* 0x000fce00078e000e */
[----:B------:R-:W-:Y:S05]  /*2e210*/  WARPSYNC.COLLECTIVE R15, `(.L_x_884) ;  /* 0x000000000f087348 */ /* 0x000fea0003c00000 */
[----:B------:R0:W1:Y:S02]  /*2e220*/  SHFL.IDX P6, R14, R13, R12, R11 ;  /* 0x0000000c0d0e7389 */ /* 0x00006400000c000b */
[----:B01----:R-:W-:Y:S01]  /*2e230*/  ENDCOLLECTIVE ;  /* 0x000000000000791b */ /* 0x003fe20003800000 */
.L_x_884:
[----:B------:R-:W-:Y:S05]  /*2e240*/  BRA `(.L_x_885) ;  /* 0xffffff1c00a07947 */ /* 0x000fea000383ffff */
.L_x_607:
[----:B------:R-:W-:Y:S02]  /*2e250*/  IMAD.MOV.U32 R13, RZ, RZ, R3 ;  /* 0x000000ffff0d7224 */ /* 0x000fe400078e0003 */
[----:B------:R-:W-:Y:S02]  /*2e260*/  IMAD.MOV.U32 R12, RZ, RZ, RZ ;  /* 0x000000ffff0c7224 */ /* 0x000fe400078e00ff */
[----:B------:R-:W-:Y:S02]  /*2e270*/  IMAD.MOV.U32 R11, RZ, RZ, 0x181f ;  /* 0x0000181fff0b7424 */ /* 0x000fe400078e00ff */
[----:B------:R-:W-:-:S07]  /*2e280*/  IMAD.MOV.U32 R15, RZ, RZ, -0x1 ;  /* 0xffffffffff0f7424 */ /* 0x000fce00078e00ff */
[----:B0----5:R-:W-:Y:S05]  /*2e290*/  WARPSYNC.COLLECTIVE R15, `(.L_x_886) ;  /* 0x000000000f087348 */ /* 0x021fea0003c00000 */
[----:B------:R1:W2:Y:S02]  /*2e2a0*/  SHFL.IDX P6, R14, R13, R12, R11 ;  /* 0x0000000c0d0e7389 */ /* 0x0002a400000c000b */
[----:B012--5:R-:W-:Y:S01]  /*2e2b0*/  ENDCOLLECTIVE ;  /* 0x000000000000791b */ /* 0x027fe20003800000 */
.L_x_886:
[----:B------:R-:W-:Y:S01]  /*2e2c0*/  IMAD.MOV.U32 R13, RZ, RZ, R2 ;  /* 0x000000ffff0d7224 */ /* 0x000fe200078e0002 */
[----:B------:R-:W-:-:S07]  /*2e2d0*/  MOV R0, R14 ;  /* 0x0000000e00007202 */ /* 0x000fce0000000f00 */
[----:B------:R-:W-:Y:S05]  /*2e2e0*/  WARPSYNC.COLLECTIVE R15, `(.L_x_887) ;  /* 0x000000000f087348 */ /* 0x000fea0003c00000 */
[----:B------:R0:W1:Y:S02]  /*2e2f0*/  SHFL.IDX P6, R14, R13, R12, R11 ;  /* 0x0000000c0d0e7389 */ /* 0x00006400000c000b */
[----:B01----:R-:W-:Y:S01]  /*2e300*/  ENDCOLLECTIVE ;  /* 0x000000000000791b */ /* 0x003fe20003800000 */
.L_x_887:
[----:B------:R-:W-:Y:S05]  /*2e310*/  BRA `(.L_x_888) ;  /* 0xffffff2c00387947 */ /* 0x000fea000383ffff */
.L_x_610:
[----:B------:R-:W-:Y:S01]  /*2e320*/  BSSY B1, `(.L_x_889) ;  /* 0x0000008000017945 */ /* 0x000fe20003800000 */
[----:B------:R-:W-:Y:S01]  /*2e330*/  IMAD.MOV.U32 R13, RZ, RZ, R3 ;  /* 0x000000ffff0d7224 */ /* 0x000fe200078e0003 */
[----:B---3--:R-:W-:Y:S01]  /*2e340*/  MOV R15, 0xffffffff ;  /* 0xffffffff000f7802 */ /* 0x008fe20000000f00 */
[----:B------:R-:W-:Y:S02]  /*2e350*/  IMAD.MOV.U32 R12, RZ, RZ, 0x1 ;  /* 0x00000001ff0c7424 */ /* 0x000fe400078e00ff */
[----:B------:R-:W-:-:S07]  /*2e360*/  IMAD.MOV.U32 R11, RZ, RZ, 0x181f ;  /* 0x0000181fff0b7424 */ /* 0x000fce00078e00ff */
[----:B012--5:R-:W-:Y:S05]  /*2e370*/  WARPSYNC.COLLECTIVE R15, `(.L_x_890) ;  /* 0x000000000f087348 */ /* 0x027fea0003c00000 */
[----:B--2---:R2:W3:Y:S02]  /*2e380*/  SHFL.IDX P6, R14, R13, R12, R11 ;  /* 0x0000000c0d0e7389 */ /* 0x0044e400000c000b */
[----:B0123-5:R-:W-:Y:S01]  /*2e390*/  ENDCOLLECTIVE ;  /* 0x000000000000791b */ /* 0x02ffe20003800000 */
.L_x_890:
[----:B------:R-:W-:Y:S05]  /*2e3a0*/  BSYNC B1 ;  /* 0x0000000000017941 */ /* 0x000fea0003800000 */
.L_x_889:
        /* <DEDUP_REMOVED lines=8> */
.L_x_891:
[----:B------:R-:W-:Y:S05]  /*2e430*/  BRA `(.L_x_892) ;  /* 0xffffff2c00387947 */ /* 0x000fea000383ffff */
.L_x_613:
[----:B------:R-:W-:Y:S01]  /*2e440*/  BSSY B1, `(.L_x_893) ;  /* 0x0000008000017945 */ /* 0x000fe20003800000 */
[----:B------:R-:W-:Y:S02]  /*2e450*/  IMAD.MOV.U32 R13, RZ, RZ, R3 ;  /* 0x000000ffff0d7224 */ /* 0x000fe400078e0003 */
[----:B------:R-:W-:Y:S02]  /*2e460*/  IMAD.MOV.U32 R12, RZ, RZ, 0x2 ;  /* 0x00000002ff0c7424 */ /* 0x000fe400078e00ff */
[----:B------:R-:W-:Y:S02]  /*2e470*/  IMAD.MOV.U32 R11, RZ, RZ, 0x181f ;  /* 0x0000181fff0b7424 */ /* 0x000fe400078e00ff */
[----:B---3--:R-:W-:-:S07]  /*2e480*/  IMAD.MOV.U32 R15, RZ, RZ, -0x1 ;  /* 0xffffffffff0f7424 */ /* 0x008fce00078e00ff */
[----:B012-4-:R-:W-:Y:S05]  /*2e490*/  WARPSYNC.COLLECTIVE R15, `(.L_x_894) ;  /* 0x000000000f087348 */ /* 0x017fea0003c00000 */
[----:B--2---:R2:W3:Y:S02]  /*2e4a0*/  SHFL.IDX P6, R14, R13, R12, R11 ;  /* 0x0000000c0d0e7389 */ /* 0x0044e400000c000b */
[----:B01234-:R-:W-:Y:S01]  /*2e4b0*/  ENDCOLLECTIVE ;  /* 0x000000000000791b */ /* 0x01ffe20003800000 */
.L_x_894:
[----:B------:R-:W-:Y:S05]  /*2e4c0*/  BSYNC B1 ;  /* 0x0000000000017941 */ /* 0x000fea0003800000 */
.L_x_893:
[----:B------:R-:W-:Y:S01]  /*2e4d0*/  IMAD.MOV.U32 R13, RZ, RZ, R2 ;  /* 0x000000ffff0d7224 */ /* 0x000fe200078e0002 */
[----:B------:R-:W-:Y:S01]  /*2e4e0*/  MOV R0, R14 ;  /* 0x0000000e00007202 */ /* 0x000fe20000000f00 */
[----:B------:R-:W-:Y:S02]  /*2e4f0*/  IMAD.MOV.U32 R12, RZ, RZ, 0x2 ;  /* 0x00000002ff0c7424 */ /* 0x000fe400078e00ff */
[----:B------:R-:W-:Y:S02]  /*2e500*/  IMAD.MOV.U32 R11, RZ, RZ, 0x181f ;  /* 0x0000181fff0b7424 */ /* 0x000fe400078e00ff */
[----:B------:R-:W-:-:S07]  /*2e510*/  IMAD.MOV.U32 R15, RZ, RZ, -0x1 ;  /* 0xffffffffff0f7424 */ /* 0x000fce00078e00ff */
[----:B------:R-:W-:Y:S05]  /*2e520*/  WARPSYNC.COLLECTIVE R15, `(.L_x_895) ;  /* 0x000000000f087348 */ /* 0x000fea0003c00000 */
[----:B------:R0:W1:Y:S02]  /*2e530*/  SHFL.IDX P6, R14, R13, R12, R11 ;  /* 0x0000000c0d0e7389 */ /* 0x00006400000c000b */
[----:B01----:R-:W-:Y:S01]  /*2e540*/  ENDCOLLECTIVE ;  /* 0x000000000000791b */ /* 0x003fe20003800000 */
.L_x_895:
[----:B------:R-:W-:Y:S05]  /*2e550*/  BRA `(.L_x_896) ;  /* 0xffffff2c00387947 */ /* 0x000fea000383ffff */
.L_x_616:
[----:B------:R-:W-:Y:S01]  /*2e560*/  BSSY B1, `(.L_x_897) ;  /* 0x0000008000017945 */ /* 0x000fe20003800000 */
[----:B------:R-:W-:Y:S01]  /*2e570*/  MOV R13, R3 ;  /* 0x00000003000d7202 */ /* 0x000fe20000000f00 */
[----:B------:R-:W-:Y:S02]  /*2e580*/  IMAD.MOV.U32 R12, RZ, RZ, 0x3 ;  /* 0x00000003ff0c7424 */ /* 0x000fe400078e00ff */
[----:B------:R-:W-:Y:S02]  /*2e590*/  IMAD.MOV.U32 R11, RZ, RZ, 0x181f ;  /* 0x0000181fff0b7424 */ /* 0x000fe400078e00ff */
[----:B---3--:R-:W-:-:S07]  /*2e5a0*/  IMAD.MOV.U32 R15, RZ, RZ, -0x1 ;  /* 0xffffffffff0f7424 */ /* 0x008fce00078e00ff */
[----:B012-4-:R-:W-:Y:S05]  /*2e5b0*/  WARPSYNC.COLLECTIVE R15, `(.L_x_898) ;  /* 0x000000000f087348 */ /* 0x017fea0003c00000 */
[----:B--2---:R2:W3:Y:S02]  /*2e5c0*/  SHFL.IDX P6, R14, R13, R12, R11 ;  /* 0x0000000c0d0e7389 */ /* 0x0044e400000c000b */
[----:B01234-:R-:W-:Y:S01]  /*2e5d0*/  ENDCOLLECTIVE ;  /* 0x000000000000791b */ /* 0x01ffe20003800000 */
.L_x_898:
[----:B------:R-:W-:Y:S05]  /*2e5e0*/  BSYNC B1 ;  /* 0x0000000000017941 */ /* 0x000fea0003800000 */
.L_x_897:
[----:B------:R-:W-:Y:S01]  /*2e5f0*/  MOV R13, R2 ;  /* 0x00000002000d7202 */ /* 0x000fe20000000f00 */
[----:B------:R-:W-:Y:S02]  /*2e600*/  IMAD.MOV.U32 R12, RZ, RZ, 0x3 ;  /* 0x00000003ff0c7424 */ /* 0x000fe400078e00ff */
[----:B------:R-:W-:Y:S02]  /*2e610*/  IMAD.MOV.U32 R11, RZ, RZ, 0x181f ;  /* 0x0000181fff0b7424 */ /* 0x000fe400078e00ff */
[----:B------:R-:W-:Y:S02]  /*2e620*/  IMAD.MOV.U32 R15, RZ, RZ, -0x1 ;  /* 0xffffffffff0f7424 */ /* 0x000fe400078e00ff */
[----:B------:R-:W-:-:S07]  /*2e630*/  IMAD.MOV.U32 R0, RZ, RZ, R14 ;  /* 0x000000ffff007224 */ /* 0x000fce00078e000e */
[----:B------:R-:W-:Y:S05]  /*2e640*/  WARPSYNC.COLLECTIVE R15, `(.L_x_899) ;  /* 0x000000000f087348 */ /* 0x000fea0003c00000 */
[----:B------:R0:W1:Y:S02]  /*2e650*/  SHFL.IDX P6, R14, R13, R12, R11 ;  /* 0x0000000c0d0e7389 */ /* 0x00006400000c000b */
[----:B01----:R-:W-:Y:S01]  /*2e660*/  ENDCOLLECTIVE ;  /* 0x000000000000791b */ /* 0x003fe20003800000 */
.L_x_899:
[----:B------:R-:W-:Y:S05]  /*2e670*/  BRA `(.L_x_900) ;  /* 0xffffff2c00387947 */ /* 0x000fea000383ffff */
.L_x_618:
[----:B------:R-:W-:Y:S01]  /*2e680*/  IMAD.MOV.U32 R13, RZ, RZ, R32 ;  /* 0x000000ffff0d7224 */ /* 0x000fe200078e0020 */
[----:B------:R-:W-:Y:S01]  /*2e690*/  MOV R12, RZ ;  /* 0x000000ff000c7202 */ /* 0x000fe20000000f00 */
[----:B------:R-:W-:Y:S01]  /*2e6a0*/  IMAD.MOV.U32 R11, RZ, RZ, 0x1c1f ;  /* 0x00001c1fff0b7424 */ /* 0x000fe200078e00ff */
[C---:B------:R-:W-:Y:S01]  /*2e6b0*/  IADD3 R29, R218.reuse, 0x10, RZ ;  /* 0x00000010da1d7810 */ /* 0x040fe20007ffe0ff */
[----:B------:R-:W-:Y:S02]  /*2e6c0*/  IMAD.MOV.U32 R15, RZ, RZ, -0x1 ;  /* 0xffffffffff0f7424 */ /* 0x000fe400078e00ff */
[C---:B------:R-:W-:Y:S02]  /*2e6d0*/  VIADD R28, R218.reuse, 0x18 ;  /* 0x00000018da1c7836 */ /* 0x040fe40000000000 */
[----:B------:R-:W-:-:S07]  /*2e6e0*/  VIADD R26, R218, 0x20 ;  /* 0x00000020da1a7836 */ /* 0x000fce0000000000 */
[----:B------:R-:W-:Y:S05]  /*2e6f0*/  WARPSYNC.COLLECTIVE R15, `(.L_x_901) ;  /* 0x000000000f087348 */ /* 0x000fea0003c00000 */
[----:B------:R0:W1:Y:S02]  /*2e700*/  SHFL.IDX P6, R14, R13, R12, R11 ;  /* 0x0000000c0d0e7389 */ /* 0x00006400000c000b */
[----:B01----:R-:W-:Y:S01]  /*2e710*/  ENDCOLLECTIVE ;  /* 0x000000000000791b */ /* 0x003fe20003800000 */
.L_x_901:
[C---:B------:R-:W-:Y:S02]  /*2e720*/  VIADD R25, R218.reuse, 0x28 ;  /* 0x00000028da197836 */ /* 0x040fe40000000000 */
[----:B------:R-:W-:Y:S02]  /*2e730*/  VIADD R24, R218, 0x30 ;  /* 0x00000030da187836 */ /* 0x000fe40000000000 */
[----:B------:R-:W-:Y:S02]  /*2e740*/  IMAD.MOV.U32 R13, RZ, RZ, R30 ;  /* 0x000000ffff0d7224 */ /* 0x000fe400078e001e */
[----:B------:R-:W-:-:S07]  /*2e750*/  IMAD.MOV.U32 R31, RZ, RZ, R14 ;  /* 0x000000ffff1f7224 */ /* 0x000fce00078e000e */
[----:B------:R-:W-:Y:S05]  /*2e760*/  WARPSYNC.COLLECTIVE R15, `(.L_x_902) ;  /* 0x000000000f087348 */ /* 0x000fea0003c00000 */
[----:B------:R0:W1:Y:S02]  /*2e770*/  SHFL.IDX P6, R14, R13, R12, R11 ;  /* 0x0000000c0d0e7389 */ /* 0x00006400000c000b */
[----:B01----:R-:W-:Y:S01]  /*2e780*/  ENDCOLLECTIVE ;  /* 0x000000000000791b */ /* 0x003fe20003800000 */
.L_x_902:
[----:B------:R-:W-:Y:S05]  /*2e790*/  BRA `(.L_x_903) ;  /* 0xffffff2c00f47947 */ /* 0x000fea000383ffff */
.L_x_621:
[----:B------:R-:W-:Y:S01]  /*2e7a0*/  BSSY B1, `(.L_x_904) ;  /* 0x0000008000017945 */ /* 0x000fe20003800000 */
[----:B---3--:R-:W-:Y:S01]  /*2e7b0*/  MOV R13, R32 ;  /* 0x00000020000d7202 */ /* 0x008fe20000000f00 */
[----:B------:R-:W-:Y:S02]  /*2e7c0*/  IMAD.MOV.U32 R12, RZ, RZ, 0x1 ;  /* 0x00000001ff0c7424 */ /* 0x000fe400078e00ff */
[----:B------:R-:W-:Y:S02]  /*2e7d0*/  IMAD.MOV.U32 R11, RZ, RZ, 0x1c1f ;  /* 0x00001c1fff0b7424 */ /* 0x000fe400078e00ff */
[----:B------:R-:W-:-:S07]  /*2e7e0*/  IMAD.MOV.U32 R15, RZ, RZ, -0x1 ;  /* 0xffffffffff0f7424 */ /* 0x000fce00078e00ff */
[----:B012---:R-:W-:Y:S05]  /*2e7f0*/  WARPSYNC.COLLECTIVE R15, `(.L_x_905) ;  /* 0x000000000f087348 */ /* 0x007fea0003c00000 */
[----:B--2---:R2:W3:Y:S02]  /*2e800*/  SHFL.IDX P6, R14, R13, R12, R11 ;  /* 0x0000000c0d0e7389 */ /* 0x0044e400000c000b */
[----:B0123--:R-:W-:Y:S01]  /*2e810*/  ENDCOLLECTIVE ;  /* 0x000000000000791b */ /* 0x00ffe20003800000 */
.L_x_905:
[----:B------:R-:W-:Y:S05]  /*2e820*/  BSYNC B1 ;  /* 0x0000000000017941 */ /* 0x000fea0003800000 */
.L_x_904:
        /* <DEDUP_REMOVED lines=8> */
.L_x_906:
[----:B------:R-:W-:Y:S05]  /*2e8b0*/  BRA `(.L_x_907) ;  /* 0xffffff3400a87947 */ /* 0x000fea000383ffff */
.L_x_625:
[----:B------:R-:W-:Y:S01]  /*2e8c0*/  IMAD.MOV.U32 R13, RZ, RZ, R3 ;  /* 0x000000ffff0d7224 */ /* 0x000fe200078e0003 */
[----:B------:R-:W-:Y:S01]  /*2e8d0*/  MOV R12, RZ ;  /* 0x000000ff000c7202 */ /* 0x000fe20000000f00 */
[----:B------:R-:W-:Y:S02]  /*2e8e0*/  IMAD.MOV.U32 R11, RZ, RZ, 0x181f ;  /* 0x0000181fff0b7424 */ /* 0x000fe400078e00ff */
[----:B------:R-:W-:-:S07]  /*2e8f0*/  IMAD.MOV.U32 R15, RZ, RZ, -0x1 ;  /* 0xffffffffff0f7424 */ /* 0x000fce00078e00ff */
[----:B0-2---:R-:W-:Y:S05]  /*2e900*/  WARPSYNC.COLLECTIVE R15, `(.L_x_908) ;  /* 0x000000000f087348 */ /* 0x005fea0003c00000 */
[----:B------:R1:W3:Y:S02]  /*2e910*/  SHFL.IDX P6, R14, R13, R12, R11 ;  /* 0x0000000c0d0e7389 */ /* 0x0002e400000c000b */
[----:B0123--:R-:W-:Y:S01]  /*2e920*/  ENDCOLLECTIVE ;  /* 0x000000000000791b */ /* 0x00ffe20003800000 */
.L_x_908:
[----:B------:R-:W-:Y:S02]  /*2e930*/  IMAD.MOV.U32 R13, RZ, RZ, R2 ;  /* 0x000000ffff0d7224 */ /* 0x000fe400078e0002 */
[----:B------:R-:W-:-:S07]  /*2e940*/  IMAD.MOV.U32 R0, RZ, RZ, R14 ;  /* 0x000000ffff007224 */ /* 0x000fce00078e000e */
[----:B------:R-:W-:Y:S05]  /*2e950*/  WARPSYNC.COLLECTIVE R15, `(.L_x_909) ;  /* 0x000000000f087348 */ /* 0x000fea0003c00000 */
[----:B------:R0:W1:Y:S02]  /*2e960*/  SHFL.IDX P6, R14, R13, R12, R11 ;  /* 0x0000000c0d0e7389 */ /* 0x00006400000c000b */
[----:B01----:R-:W-:Y:S01]  /*2e970*/  ENDCOLLECTIVE ;  /* 0x000000000000791b */ /* 0x003fe20003800000 */
.L_x_909:
[----:B------:R-:W-:Y:S05]  /*2e980*/  BRA `(.L_x_910) ;  /* 0xffffff4400447947 */ /* 0x000fea000383ffff */
.L_x_628:
[----:B------:R-:W-:Y:S01]  /*2e990*/  BSSY B1, `(.L_x_911) ;  /* 0x0000008000017945 */ /* 0x000fe20003800000 */
[----:B------:R-:W-:Y:S01]  /*2e9a0*/  MOV R13, R3 ;  /* 0x00000003000d7202 */ /* 0x000fe20000000f00 */
[----:B------:R-:W-:Y:S02]  /*2e9b0*/  IMAD.MOV.U32 R12, RZ, RZ, 0x1 ;  /* 0x00000001ff0c7424 */ /* 0x000fe400078e00ff */
[----:B---3--:R-:W-:Y:S02]  /*2e9c0*/  IMAD.MOV.U32 R11, RZ, RZ, 0x181f ;  /* 0x0000181fff0b7424 */ /* 0x008fe400078e00ff */
[----:B------:R-:W-:-:S07]  /*2e9d0*/  IMAD.MOV.U32 R15, RZ, RZ, -0x1 ;  /* 0xffffffffff0f7424 */ /* 0x000fce00078e00ff */
[----:B012-4-:R-:W-:Y:S05]  /*2e9e0*/  WARPSYNC.COLLECTIVE R15, `(.L_x_912) ;  /* 0x000000000f087348 */ /* 0x017fea0003c00000 */
[----:B----4-:R3:W4:Y:S02]  /*2e9f0*/  SHFL.IDX P6, R14, R13, R12, R11 ;  /* 0x0000000c0d0e7389 */ /* 0x01072400000c000b */
[----:B01234-:R-:W-:Y:S01]  /*2ea00*/  ENDCOLLECTIVE ;  /* 0x000000000000791b */ /* 0x01ffe20003800000 */
.L_x_912:
[----:B------:R-:W-:Y:S05]  /*2ea10*/  BSYNC B1 ;  /* 0x0000000000017941 */ /* 0x000fea0003800000 */
.L_x_911:
        /* <DEDUP_REMOVED lines=8> */
.L_x_913:
[----:B------:R-:W-:Y:S05]  /*2eaa0*/  BRA `(.L_x_914) ;  /* 0xffffff4400487947 */ /* 0x000fea000383ffff */
.L_x_631:
[----:B------:R-:W-:Y:S01]  /*2eab0*/  BSSY B1, `(.L_x_915) ;  /* 0x0000008000017945 */ /* 0x000fe20003800000 */
[----:B------:R-:W-:Y:S01]  /*2eac0*/  IMAD.MOV.U32 R13, RZ, RZ, R3 ;  /* 0x000000ffff0d7224 */ /* 0x000fe200078e0003 */
[----:B------:R-:W-:Y:S01]  /*2ead0*/  MOV R12, 0x2 ;  /* 0x00000002000c7802 */ /* 0x000fe20000000f00 */
[----:B0-----:R-:W-:Y:S02]  /*2eae0*/  IMAD.MOV.U32 R11, RZ, RZ, 0x181f ;  /* 0x0000181fff0b7424 */ /* 0x001fe400078e00ff */
[----:B------:R-:W-:-:S07]  /*2eaf0*/  IMAD.MOV.U32 R15, RZ, RZ, -0x1 ;  /* 0xffffffffff0f7424 */ /* 0x000fce00078e00ff */
[----:B-1234-:R-:W-:Y:S05]  /*2eb00*/  WARPSYNC.COLLECTIVE R15, `(.L_x_916) ;  /* 0x000000000f087348 */ /* 0x01efea0003c00000 */
[----:B----4-:R0:W4:Y:S02]  /*2eb10*/  SHFL.IDX P6, R14, R13, R12, R11 ;  /* 0x0000000c0d0e7389 */ /* 0x01012400000c000b */
[----:B01234-:R-:W-:Y:S01]  /*2eb20*/  ENDCOLLECTIVE ;  /* 0x000000000000791b */ /* 0x01ffe20003800000 */
.L_x_916:
[----:B------:R-:W-:Y:S05]  /*2eb30*/  BSYNC B1 ;  /* 0x0000000000017941 */ /* 0x000fea0003800000 */
.L_x_915:
[----:B------:R-:W-:Y:S01]  /*2eb40*/  IMAD.MOV.U32 R13, RZ, RZ, R2 ;  /* 0x000000ffff0d7224 */ /* 0x000fe200078e0002 */
[----:B------:R-:W-:Y:S01]  /*2eb50*/  MOV R12, 0x2 ;  /* 0x00000002000c7802 */ /* 0x000fe20000000f00 */
[----:B------:R-:W-:Y:S02]  /*2eb60*/  IMAD.MOV.U32 R11, RZ, RZ, 0x181f ;  /* 0x0000181fff0b7424 */ /* 0x000fe400078e00ff */
[----:B------:R-:W-:Y:S02]  /*2eb70*/  IMAD.MOV.U32 R15, RZ, RZ, -0x1 ;  /* 0xffffffffff0f7424 */ /* 0x000fe400078e00ff */
[----:B------:R-:W-:-:S07]  /*2eb80*/  IMAD.MOV.U32 R0, RZ, RZ, R14 ;  /* 0x000000ffff007224 */ /* 0x000fce00078e000e */
[----:B------:R-:W-:Y:S05]  /*2eb90*/  WARPSYNC.COLLECTIVE R15, `(.L_x_917) ;  /* 0x000000000f087348 */ /* 0x000fea0003c00000 */
[----:B------:R0:W1:Y:S02]  /*2eba0*/  SHFL.IDX P6, R14, R13, R12, R11 ;  /* 0x0000000c0d0e7389 */ /* 0x00006400000c000b */
[----:B01----:R-:W-:Y:S01]  /*2ebb0*/  ENDCOLLECTIVE ;  /* 0x000000000000791b */ /* 0x003fe20003800000 */
.L_x_917:
[----:B------:R-:W-:Y:S05]  /*2ebc0*/  BRA `(.L_x_918) ;  /* 0xffffff4400487947 */ /* 0x000fea000383ffff */
.L_x_634:
[----:B------:R-:W-:Y:S01]  /*2ebd0*/  BSSY B1, `(.L_x_919) ;  /* 0x0000008000017945 */ /* 0x000fe20003800000 */
[----:B------:R-:W-:Y:S01]  /*2ebe0*/  IMAD.MOV.U32 R13, RZ, RZ, R3 ;  /* 0x000000ffff0d7224 */ /* 0x000fe200078e0003 */
[----:B0-----:R-:W-:Y:S01]  /*2ebf0*/  MOV R11, 0x181f ;  /* 0x0000181f000b7802 */ /* 0x001fe20000000f00 */
[----:B------:R-:W-:Y:S02]  /*2ec00*/  IMAD.MOV.U32 R12, RZ, RZ, 0x3 ;  /* 0x00000003ff0c7424 */ /* 0x000fe400078e00ff */
[----:B------:R-:W-:-:S07]  /*2ec10*/  IMAD.MOV.U32 R15, RZ, RZ, -0x1 ;  /* 0xffffffffff0f7424 */ /* 0x000fce00078e00ff */
[----:B-1234-:R-:W-:Y:S05]  /*2ec20*/  WARPSYNC.COLLECTIVE R15, `(.L_x_920) ;  /* 0x000000000f087348 */ /* 0x01efea0003c00000 */
[----:B------:R0:W0:Y:S02]  /*2ec30*/  SHFL.IDX P6, R14, R13, R12, R11 ;  /* 0x0000000c0d0e7389 */ /* 0x00002400000c000b */
[----:B01234-:R-:W-:Y:S01]  /*2ec40*/  ENDCOLLECTIVE ;  /* 0x000000000000791b */ /* 0x01ffe20003800000 */
.L_x_920:
[----:B------:R-:W-:Y:S05]  /*2ec50*/  BSYNC B1 ;  /* 0x0000000000017941 */ /* 0x000fea0003800000 */
.L_x_919:
        /* <DEDUP_REMOVED lines=8> */
.L_x_921:
[----:B------:R-:W-:Y:S05]  /*2ece0*/  BRA `(.L_x_922) ;  /* 0xffffff4400487947 */ /* 0x000fea000383ffff */
.L_x_650:
[----:B------:R-:W0:Y:S01]  /*2ecf0*/  S2R R9, SR_TID.X ;  /* 0x0000000000097919 */ /* 0x000e220000002100 */
[----:B------:R-:W-:Y:S01]  /*2ed00*/  BSSY B1, `(.L_x_923) ;  /* 0x000000a000017945 */ /* 0x000fe20003800000 */
[----:B------:R-:W-:Y:S01]  /*2ed10*/  IMAD.MOV.U32 R12, RZ, RZ, RZ ;  /* 0x000000ffff0c7224 */ /* 0x000fe200078e00ff */
[----:B------:R-:W-:Y:S01]  /*2ed20*/  MOV R15, 0xffffffff ;  /* 0xffffffff000f7802 */ /* 0x000fe20000000f00 */
[----:B------:R-:W-:Y:S01]  /*2ed30*/  IMAD.MOV.U32 R11, RZ, RZ, 0x1f ;  /* 0x0000001fff0b7424 */ /* 0x000fe200078e00ff */
[----:B0-----:R-:W-:-:S04]  /*2ed40*/  SHF.R.U32.HI R9, RZ, 0x5, R9 ;  /* 0x00000005ff097819 */ /* 0x001fc80000011609 */
[----:B------:R-:W-:-:S05]  /*2ed50*/  LOP3.LUT R9, R9, 0x3, RZ, 0xc0, !PT ;  /* 0x0000000309097812 */ /* 0x000fca00078ec0ff */
[----:B------:R-:W-:-:S07]  /*2ed60*/  IMAD.MOV.U32 R13, RZ, RZ, R9 ;  /* 0x000000ffff0d7224 */ /* 0x000fce00078e0009 */
[----:B------:R-:W-:Y:S05]  /*2ed70*/  WARPSYNC.COLLECTIVE R15, `(.L_x_924) ;  /* 0x000000000f087348 */ /* 0x000fea0003c00000 */
[----:B------:R0:W1:Y:S02]  /*2ed80*/  SHFL.IDX P6, R14, R13, R12, R11 ;  /* 0x0000000c0d0e7389 */ /* 0x00006400000c000b */
[----:B01----:R-:W-:Y:S01]  /*2ed90*/  ENDCOLLECTIVE ;  /* 0x000000000000791b */ /* 0x003fe20003800000 */
.L_x_924:
[----:B------:R-:W-:Y:S05]  /*2eda0*/  BSYNC B1 ;  /* 0x0000000000017941 */ /* 0x000fea0003800000 */
.L_x_923:
[----:B------:R-:W-:Y:S05]  /*2edb0*/  BRA `(.L_x_925) ;  /* 0xffffff5c00847947 */ /* 0x000fea000383ffff */
.L_x_652:
[----:B------:R-:W-:Y:S01]  /*2edc0*/  BSSY B1, `(.L_x_926) ;  /* 0x0000006000017945 */ /* 0x000fe20003800000 */
[----:B------:R-:W-:-:S07]  /*2edd0*/  IMAD.MOV.U32 R15, RZ, RZ, -0x1 ;  /* 0xffffffffff0f7424 */ /* 0x000fce00078e00ff */
[----:B0-----:R-:W-:Y:S05]  /*2ede0*/  WARPSYNC.COLLECTIVE R15, `(.L_x_927) ;  /* 0x000000000f0c7348 */ /* 0x001fea0003c00000 */
[----:B------:R-:W-:Y:S02]  /*2edf0*/  ELECT P6, UR62, PT ;  /* 0x00000000003e782f */ /* 0x000fe400038c0000 */
[----:B------:R-:W-:Y:S01]  /*2ee00*/  MOV R14, UR62 ;  /* 0x0000003e000e7c02 */ /* 0x000fe20008000f00 */
[----:B0-----:R-:W-:Y:S10]  /*2ee10*/  ENDCOLLECTIVE ;  /* 0x000000000000791b */ /* 0x001ff40003800000 */
.L_x_927:
[----:B------:R-:W-:Y:S05]  /*2ee20*/  BSYNC B1 ;  /* 0x0000000000017941 */ /* 0x000fea0003800000 */
.L_x_926:
[----:B------:R-:W-:Y:S05]  /*2ee30*/  BRA `(.L_x_651) ;  /* 0xffffff5c007c7947 */ /* 0x000fea000383ffff */
.L_x_654:
[----:B0-----:R0:W1:Y:S02]  /*2ee40*/  SYNCS.PHASECHK.TRANS64.TRYWAIT P0, [R22+URZ+0x29820], R7 ;  /* 0x02982007160075a7 */ /* 0x001064000800017f */
[----:B-1----:R-:W-:Y:S05]  /*2ee50*/  @!P0 NANOSLEEP.SYNCS 0x989680 ;  /* 0x009896800000895d */ /* 0x002fea0003900000 */
[----:B------:R-:W1:Y:S02]  /*2ee60*/  @!P0 SYNCS.PHASECHK.TRANS64 P0, [R22+URZ+0x29820], R7 ;  /* 0x02982007160085a7 */ /* 0x000e64000800007f */
[----:B-1----:R-:W-:Y:S05]  /*2ee70*/  @!P0 BRA `(.L_x_654) ;  /* 0xfffffffc00f08947 */ /* 0x002fea000383ffff */
[----:B------:R-:W-:Y:S05]  /*2ee80*/  BRA `(.L_x_928) ;  /* 0xffffff5c008c7947 */ /* 0x000fea000383ffff */
.L_x_658:
[----:B-1----:R1:W2:Y:S02]  /*2ee90*/  SYNCS.PHASECHK.TRANS64.TRYWAIT P0, [R10+URZ+0x298a0], R12 ;  /* 0x0298a00c0a0075a7 */ /* 0x0022a4000800017f */
[----:B--2---:R-:W-:Y:S05]  /*2eea0*/  @!P0 NANOSLEEP.SYNCS 0x989680 ;  /* 0x009896800000895d */ /* 0x004fea0003900000 */
[----:B------:R-:W2:Y:S02]  /*2eeb0*/  @!P0 SYNCS.PHASECHK.TRANS64 P0, [R10+URZ+0x298a0], R12 ;  /* 0x0298a00c0a0085a7 */ /* 0x000ea4000800007f */
[----:B--2---:R-:W-:Y:S05]  /*2eec0*/  @!P0 BRA `(.L_x_658) ;  /* 0xfffffffc00f08947 */ /* 0x004fea000383ffff */
[----:B------:R-:W-:Y:S05]  /*2eed0*/  BRA `(.L_x_929) ;  /* 0xffffff5c00a47947 */ /* 0x000fea000383ffff */
.L_x_665:
[----:B0-----:R0:W2:Y:S02]  /*2eee0*/  SYNCS.PHASECHK.TRANS64.TRYWAIT P0, [R10+URZ+0x298c0], R12 ;  /* 0x0298c00c0a0075a7 */ /* 0x0010a4000800017f */
[----:B--2---:R-:W-:Y:S05]  /*2eef0*/  @!P0 NANOSLEEP.SYNCS 0x989680 ;  /* 0x009896800000895d */ /* 0x004fea0003900000 */
[----:B------:R-:W2:Y:S02]  /*2ef00*/  @!P0 SYNCS.PHASECHK.TRANS64 P0, [R10+URZ+0x298c0], R12 ;  /* 0x0298c00c0a0085a7 */ /* 0x000ea4000800007f */
[----:B--2---:R-:W-:Y:S05]  /*2ef10*/  @!P0 BRA `(.L_x_665) ;  /* 0xfffffffc00f08947 */ /* 0x004fea000383ffff */
[----:B------:R-:W-:Y:S05]  /*2ef20*/  BRA `(.L_x_930) ;  /* 0xffffff6000987947 */ /* 0x000fea000383ffff */
.L_x_672:
[----:B-1----:R1:W2:Y:S02]  /*2ef30*/  SYNCS.PHASECHK.TRANS64.TRYWAIT P2, [R10+URZ+0x298a0], R9 ;  /* 0x0298a0090a0075a7 */ /* 0x0022a4000804017f */
[----:B--2---:R-:W-:Y:S05]  /*2ef40*/  @!P2 NANOSLEEP.SYNCS 0x989680 ;  /* 0x009896800000a95d */ /* 0x004fea0003900000 */
[----:B------:R-:W2:Y:S02]  /*2ef50*/  @!P2 SYNCS.PHASECHK.TRANS64 P2, [R10+URZ+0x298a0], R9 ;  /* 0x0298a0090a00a5a7 */ /* 0x000ea4000804007f */
[----:B--2---:R-:W-:Y:S05]  /*2ef60*/  @!P2 BRA `(.L_x_672) ;  /* 0xfffffffc00f0a947 */ /* 0x004fea000383ffff */
[----:B------:R-:W-:Y:S05]  /*2ef70*/  BRA `(.L_x_931) ;  /* 0xffffff6400587947 */ /* 0x000fea000383ffff */
.L_x_679:
[----:B0-----:R0:W2:Y:S02]  /*2ef80*/  SYNCS.PHASECHK.TRANS64.TRYWAIT P2, [R10+URZ+0x298c0], R9 ;  /* 0x0298c0090a0075a7 */ /* 0x0010a4000804017f */
[----:B--2---:R-:W-:Y:S05]  /*2ef90*/  @!P2 NANOSLEEP.SYNCS 0x989680 ;  /* 0x009896800000a95d */ /* 0x004fea0003900000 */
[----:B------:R-:W2:Y:S02]  /*2efa0*/  @!P2 SYNCS.PHASECHK.TRANS64 P2, [R10+URZ+0x298c0], R9 ;  /* 0x0298c0090a00a5a7 */ /* 0x000ea4000804007f */
[----:B--2---:R-:W-:Y:S05]  /*2efb0*/  @!P2 BRA `(.L_x_679) ;  /* 0xfffffffc00f0a947 */ /* 0x004fea000383ffff */
[----:B------:R-:W-:Y:S05]  /*2efc0*/  BRA `(.L_x_932) ;  /* 0xffffff6800487947 */ /* 0x000fea000383ffff */
.L_x_696:
[----:B------:R-:W-:Y:S01]  /*2efd0*/  SHF.R.U32.HI R8, RZ, 0x5, R21 ;  /* 0x00000005ff087819 */ /* 0x000fe20000011615 */
[----:B------:R-:W-:Y:S01]  /*2efe0*/  BSSY B0, `(.L_x_933) ;  /* 0x0000009000007945 */ /* 0x000fe20003800000 */
[----:B-1----:R-:W-:Y:S01]  /*2eff0*/  IMAD.MOV.U32 R12, RZ, RZ, RZ ;  /* 0x000000ffff0c7224 */ /* 0x002fe200078e00ff */
[----:B------:R-:W-:Y:S01]  /*2f000*/  MOV R15, 0xffffffff ;  /* 0xffffffff000f7802 */ /* 0x000fe20000000f00 */
[----:B------:R-:W-:Y:S01]  /*2f010*/  IMAD.MOV.U32 R11, RZ, RZ, 0x1f ;  /* 0x0000001fff0b7424 */ /* 0x000fe200078e00ff */
[----:B------:R-:W-:-:S05]  /*2f020*/  LOP3.LUT R8, R8, 0x3, RZ, 0xc0, !PT ;  /* 0x0000000308087812 */ /* 0x000fca00078ec0ff */
[----:B------:R-:W-:-:S07]  /*2f030*/  IMAD.MOV.U32 R13, RZ, RZ, R8 ;  /* 0x000000ffff0d7224 */ /* 0x000fce00078e0008 */
[----:B-----5:R-:W-:Y:S05]  /*2f040*/  WARPSYNC.COLLECTIVE R15, `(.L_x_934) ;  /* 0x000000000f087348 */ /* 0x020fea0003c00000 */
[----:B------:R0:W1:Y:S02]  /*2f050*/  SHFL.IDX P6, R14, R13, R12, R11 ;  /* 0x0000000c0d0e7389 */ /* 0x00006400000c000b */
[----:B01---5:R-:W-:Y:S01]  /*2f060*/  ENDCOLLECTIVE ;  /* 0x000000000000791b */ /* 0x023fe20003800000 */
.L_x_934:
[----:B------:R-:W-:Y:S05]  /*2f070*/  BSYNC B0 ;  /* 0x0000000000007941 */ /* 0x000fea0003800000 */
.L_x_933:
[----:B------:R-:W-:Y:S05]  /*2f080*/  BRA `(.L_x_935) ;  /* 0xffffff7800887947 */ /* 0x000fea000383ffff */
.L_x_699:
[----:B0-----:R-:W2:Y:S02]  /*2f090*/  LDL R2, [R1+0x2c] ;  /* 0x00002c0001027983 */ /* 0x001ea40000100800 */
[----:B--2---:R0:W1:Y:S02]  /*2f0a0*/  SYNCS.PHASECHK.TRANS64.TRYWAIT P0, [R0+URZ+0x29880], R2 ;  /* 0x02988002000075a7 */ /* 0x004064000800017f */
[----:B-1----:R-:W-:Y:S05]  /*2f0b0*/  @!P0 NANOSLEEP.SYNCS 0x989680 ;  /* 0x009896800000895d */ /* 0x002fea0003900000 */
[----:B------:R-:W1:Y:S02]  /*2f0c0*/  @!P0 SYNCS.PHASECHK.TRANS64 P0, [R0+URZ+0x29880], R2 ;  /* 0x02988002000085a7 */ /* 0x000e64000800007f */
[----:B-1----:R-:W-:Y:S05]  /*2f0d0*/  @!P0 BRA `(.L_x_699) ;  /* 0xfffffffc00ec8947 */ /* 0x002fea000383ffff */
[----:B------:R-:W-:Y:S05]  /*2f0e0*/  BRA `(.L_x_936) ;  /* 0xffffff7800ac7947 */ /* 0x000fea000383ffff */
.L_x_700:
        /* <DEDUP_REMOVED lines=8> */
.L_x_938:
[----:B------:R-:W-:Y:S05]  /*2f170*/  BSYNC B0 ;  /* 0x0000000000007941 */ /* 0x000fea0003800000 */
.L_x_937:
[----:B------:R-:W-:Y:S01]  /*2f180*/  LOP3.LUT P2, RZ, R20, 0x2, RZ, 0xc0, !PT ;  /* 0x0000000214ff7812 */ /* 0x000fe2000784c0ff */
[----:B------:R-:W-:Y:S01]  /*2f190*/  IMAD.MOV.U32 R13, RZ, RZ, R2 ;  /* 0x000000ffff0d7224 */ /* 0x000fe200078e0002 */
[----:B------:R-:W0:Y:S01]  /*2f1a0*/  S2R R20, SR_TID.X ;  /* 0x0000000000147919 */ /* 0x000e220000002100 */
[----:B------:R-:W-:Y:S01]  /*2f1b0*/  IMAD.MOV.U32 R12, RZ, RZ, RZ ;  /* 0x000000ffff0c7224 */ /* 0x000fe200078e00ff */
[----:B------:R-:W-:Y:S01]  /*2f1c0*/  MOV R15, 0xffffffff ;  /* 0xffffffff000f7802 */ /* 0x000fe20000000f00 */
[----:B------:R-:W-:Y:S01]  /*2f1d0*/  IMAD.MOV.U32 R11, RZ, RZ, 0x1c1f ;  /* 0x00001c1fff0b7424 */ /* 0x000fe200078e00ff */
[----:B------:R-:W-:-:S07]  /*2f1e0*/  MOV R4, R14 ;  /* 0x0000000e00047202 */ /* 0x000fce0000000f00 */
[----:B0-----:R-:W-:Y:S05]  /*2f1f0*/  WARPSYNC.COLLECTIVE R15, `(.L_x_939) ;  /* 0x000000000f087348 */ /* 0x001fea0003c00000 */
[----:B------:R1:W2:Y:S02]  /*2f200*/  SHFL.IDX P6, R14, R13, R12, R11 ;  /* 0x0000000c0d0e7389 */ /* 0x0002a400000c000b */
[----:B012---:R-:W-:Y:S01]  /*2f210*/  ENDCOLLECTIVE ;  /* 0x000000000000791b */ /* 0x007fe20003800000 */
.L_x_939:
[----:B------:R-:W-:Y:S02]  /*2f220*/  IMAD.MOV.U32 R13, RZ, RZ, R3 ;  /* 0x000000ffff0d7224 */ /* 0x000fe400078e0003 */
[----:B------:R-:W-:Y:S02]  /*2f230*/  IMAD.SHL.U32 R20, R20, 0x10, RZ ;  /* 0x0000001014147824 */ /* 0x000fe400078e00ff */
[----:B------:R-:W-:-:S03]  /*2f240*/  IMAD.MOV.U32 R12, RZ, RZ, R14 ;  /* 0x000000ffff0c7224 */ /* 0x000fc600078e000e */
[----:B------:R-:W-:-:S04]  /*2f250*/  LOP3.LUT R20, R20, 0x30, RZ, 0xc0, !PT ;  /* 0x0000003014147812 */ /* 0x000fc800078ec0ff */
[----:B------:R-:W-:Y:S02]  /*2f260*/  IADD3 R20, P0, R20, R12, RZ ;  /* 0x0000000c14147210 */ /* 0x000fe40007f1e0ff */
[----:B------:R-:W-:-:S03]  /*2f270*/  MOV R12, 0x1 ;  /* 0x00000001000c7802 */ /* 0x000fc60000000f00 */
[----:B------:R-:W-:Y:S01]  /*2f280*/  IMAD.X R21, RZ, RZ, R4, P0 ;  /* 0x000000ffff157224 */ /* 0x000fe200000e0604 */
[----:B------:R-:W-:-:S13]  /*2f290*/  ISETP.LT.OR P0, PT, R8, 0x1, P2 ;  /* 0x000000010800780c */ /* 0x000fda0001701670 */
[----:B------:R-:W-:Y:S05]  /*2f2a0*/  WARPSYNC.COLLECTIVE R15, `(.L_x_940) ;  /* 0x000000000f087348 */ /* 0x000fea0003c00000 */
[----:B------:R0:W1:Y:S02]  /*2f2b0*/  SHFL.IDX P6, R14, R13, R12, R11 ;  /* 0x0000000c0d0e7389 */ /* 0x00006400000c000b */
[----:B01----:R-:W-:Y:S01]  /*2f2c0*/  ENDCOLLECTIVE ;  /* 0x000000000000791b */ /* 0x003fe20003800000 */
.L_x_940:
        /* <DEDUP_REMOVED lines=9> */
[----:B0-----:R-:W0:Y:S01]  /*2f360*/  S2R R20, SR_TID.X ;  /* 0x0000000000147919 */ /* 0x001e220000002100 */
[----:B------:R-:W-:-:S07]  /*2f370*/  IMAD.MOV.U32 R21, RZ, RZ, R14 ;  /* 0x000000ffff157224 */ /* 0x000fce00078e000e */
[----:B0-----:R-:W-:Y:S05]  /*2f380*/  WARPSYNC.COLLECTIVE R15, `(.L_x_941) ;  /* 0x000000000f087348 */ /* 0x001fea0003c00000 */
[----:B------:R1:W2:Y:S02]  /*2f390*/  SHFL.IDX P6, R14, R13, R12, R11 ;  /* 0x0000000c0d0e7389 */ /* 0x0002a400000c000b */
[----:B012---:R-:W-:Y:S01]  /*2f3a0*/  ENDCOLLECTIVE ;  /* 0x000000000000791b */ /* 0x007fe20003800000 */
.L_x_941:
[----:B------:R-:W-:Y:S02]  /*2f3b0*/  IMAD.MOV.U32 R13, RZ, RZ, R3 ;  /* 0x000000ffff0d7224 */ /* 0x000fe400078e0003 */
[----:B------:R-:W-:Y:S02]  /*2f3c0*/  IMAD.MOV.U32 R12, RZ, RZ, R14 ;  /* 0x000000ffff0c7224 */ /* 0x000fe400078e000e */
[----:B------:R-:W-:-:S05]  /*2f3d0*/  IMAD.SHL.U32 R20, R20, 0x10, RZ ;  /* 0x0000001014147824 */ /* 0x000fca00078e00ff */
[----:B------:R-:W-:-:S04]  /*2f3e0*/  LOP3.LUT R20, R20, 0x30, RZ, 0xc0, !PT ;  /* 0x0000003014147812 */ /* 0x000fc800078ec0ff */
[----:B------:R-:W-:Y:S01]  /*2f3f0*/  IADD3 R20, P0, R20, R12, RZ ;  /* 0x0000000c14147210 */ /* 0x000fe20007f1e0ff */
[----:B------:R-:W-:-:S03]  /*2f400*/  IMAD.MOV.U32 R12, RZ, RZ, 0x2 ;  /* 0x00000002ff0c7424 */ /* 0x000fc600078e00ff */
[----:B------:R-:W-:Y:S02]  /*2f410*/  IADD3.X R21, RZ, R21, RZ, P0, !PT ;  /* 0x00000015ff157210 */ /* 0x000fe400007fe4ff */
[----:B------:R-:W-:-:S13]  /*2f420*/  ISETP.LT.OR P0, PT, R8, 0x21, P2 ;  /* 0x000000210800780c */ /* 0x000fda0001701670 */
[----:B------:R-:W-:Y:S05]  /*2f430*/  WARPSYNC.COLLECTIVE R15, `(.L_x_942) ;  /* 0x000000000f087348 */ /* 0x000fea0003c00000 */
[----:B------:R0:W1:Y:S02]  /*2f440*/  SHFL.IDX P6, R14, R13, R12, R11 ;  /* 0x0000000c0d0e7389 */ /* 0x00006400000c000b */
[----:B01----:R-:W-:Y:S01]  /*2f450*/  ENDCOLLECTIVE ;  /* 0x000000000000791b */ /* 0x003fe20003800000 */
.L_x_942:
        /* <DEDUP_REMOVED lines=12> */
.L_x_943:
[----:B------:R-:W-:Y:S01]  /*2f520*/  IMAD.MOV.U32 R12, RZ, RZ, R14 ;  /* 0x000000ffff0c7224 */ /* 0x000fe200078e000e */
[----:B------:R-:W-:-:S04]  /*2f530*/  SHF.L.U32 R20, R20, 0x4, RZ ;  /* 0x0000000414147819 */ /* 0x000fc800000006ff */
[----:B------:R-:W-:-:S04]  /*2f540*/  LOP3.LUT R20, R20, 0x30, RZ, 0xc0, !PT ;  /* 0x0000003014147812 */ /* 0x000fc800078ec0ff */
[----:B------:R-:W-:-:S05]  /*2f550*/  IADD3 R20, P0, R20, R12, RZ ;  /* 0x0000000c14147210 */ /* 0x000fca0007f1e0ff */
[----:B------:R-:W-:Y:S01]  /*2f560*/  IMAD.X R21, RZ, RZ, R21, P0 ;  /* 0x000000ffff157224 */ /* 0x000fe200000e0615 */
[----:B------:R-:W-:-:S13]  /*2f570*/  ISETP.LT.OR P0, PT, R8, 0x41, P2 ;  /* 0x000000410800780c */ /* 0x000fda0001701670 */
[----:B------:R-:W-:Y:S01]  /*2f580*/  @!PT LDS RZ, [RZ] ;  /* 0x00000000fffff984 */ /* 0x000fe20000000800 */
[----:B------:R-:W-:Y:S01]  /*2f590*/  @!PT LDS RZ, [RZ] ;  /* 0x00000000fffff984 */ /* 0x000fe20000000800 */
[----:B------:R-:W-:Y:S01]  /*2f5a0*/  @!PT LDS RZ, [RZ] ;  /* 0x00000000fffff984 */ /* 0x000fe20000000800 */
[----:B------:R-:W-:Y:S01]  /*2f5b0*/  LDGSTS.E.BYPASS.LTC128B.128 [R4+0xc400], desc[UR50][R20.64], !P0 ;  /* 0x0c40000014047fae */ /* 0x000fe2000c101d72 */
[----:B------:R-:W-:-:S13]  /*2f5c0*/  ISETP.LT.OR P0, PT, R8, 0x41, P1 ;  /* 0x000000410800780c */ /* 0x000fda0000f01670 */
[----:B------:R0:W-:Y:S04]  /*2f5d0*/  LDGSTS.E.BYPASS.LTC128B.128 [R5+0xc400], desc[UR50][R20.64+0x40], !P0 ;  /* 0x0c40004014057fae */ /* 0x0001e8000c101d72 */
[----:B------:R1:W5:Y:S01]  /*2f5e0*/  LDL.LU R21, [R1] ;  /* 0x0000000001157983 */ /* 0x0003620000300800 */
[----:B------:R-:W-:Y:S01]  /*2f5f0*/  IMAD.MOV.U32 R13, RZ, RZ, R3 ;  /* 0x000000ffff0d7224 */ /* 0x000fe200078e0003 */
[C---:B------:R-:W-:Y:S01]  /*2f600*/  ISETP.GE.AND P4, PT, R8.reuse, 0x21, PT ;  /* 0x000000210800780c */ /* 0x040fe20003f86270 */
[----:B------:R-:W-:Y:S01]  /*2f610*/  IMAD.MOV.U32 R12, RZ, RZ, 0x3 ;  /* 0x00000003ff0c7424 */ /* 0x000fe200078e00ff */
[----:B0-----:R-:W0:Y:S01]  /*2f620*/  S2R R20, SR_TID.X ;  /* 0x0000000000147919 */ /* 0x001e220000002100 */
[----:B------:R-:W-:-:S13]  /*2f630*/  ISETP.GE.AND P3, PT, R8, 0x41, PT ;  /* 0x000000410800780c */ /* 0x000fda0003f66270 */
[----:B01---5:R-:W-:Y:S05]  /*2f640*/  WARPSYNC.COLLECTIVE R15, `(.L_x_944) ;  /* 0x000000000f087348 */ /* 0x023fea0003c00000 */
[----:B------:R2:W3:Y:S02]  /*2f650*/  SHFL.IDX P6, R14, R13, R12, R11 ;  /* 0x0000000c0d0e7389 */ /* 0x0004e400000c000b */
[----:B0123-5:R-:W-:Y:S01]  /*2f660*/  ENDCOLLECTIVE ;  /* 0x000000000000791b */ /* 0x02ffe20003800000 */
.L_x_944:
[----:B------:R-:W-:Y:S01]  /*2f670*/  IMAD.MOV.U32 R13, RZ, RZ, R2 ;  /* 0x000000ffff0d7224 */ /* 0x000fe200078e0002 */
[----:B------:R-:W-:-:S07]  /*2f680*/  MOV R3, R14 ;  /* 0x0000000e00037202 */ /* 0x000fce0000000f00 */
[----:B------:R-:W-:Y:S05]  /*2f690*/  WARPSYNC.COLLECTIVE R15, `(.L_x_945) ;  /* 0x000000000f087348 */ /* 0x000fea0003c00000 */
[----:B------:R0:W1:Y:S02]  /*2f6a0*/  SHFL.IDX P6, R14, R13, R12, R11 ;  /* 0x0000000c0d0e7389 */ /* 0x00006400000c000b */
[----:B01----:R-:W-:Y:S01]  /*2f6b0*/  ENDCOLLECTIVE ;  /* 0x000000000000791b */ /* 0x003fe20003800000 */
.L_x_945:
[----:B------:R-:W-:-:S05]  /*2f6c0*/  IMAD.SHL.U32 R20, R20, 0x10, RZ ;  /* 0x0000001014147824 */ /* 0x000fca00078e00ff */
[----:B------:R-:W-:Y:S02]  /*2f6d0*/  LOP3.LUT R20, R20, 0x30, RZ, 0xc0, !PT ;  /* 0x0000003014147812 */ /* 0x000fe400078ec0ff */
[----:B------:R-:W-:Y:S01]  /*2f6e0*/  MOV R13, R25 ;  /* 0x00000019000d7202 */ /* 0x000fe20000000f00 */
[----:B------:R-:W-:Y:S02]  /*2f6f0*/  IMAD.MOV.U32 R12, RZ, RZ, RZ ;  /* 0x000000ffff0c7224 */ /* 0x000fe400078e00ff */
[----:B------:R-:W-:-:S07]  /*2f700*/  IMAD.MOV.U32 R2, RZ, RZ, R14 ;  /* 0x000000ffff027224 */ /* 0x000fce00078e000e */
[----:B------:R-:W-:Y:S05]  /*2f710*/  WARPSYNC.COLLECTIVE R15, `(.L_x_946) ;  /* 0x000000000f087348 */ /* 0x000fea0003c00000 */
[----:B------:R0:W1:Y:S02]  /*2f720*/  SHFL.IDX P6, R14, R13, R12, R11 ;  /* 0x0000000c0d0e7389 */ /* 0x00006400000c000b */
[----:B01----:R-:W-:Y:S01]  /*2f730*/  ENDCOLLECTIVE ;  /* 0x000000000000791b */ /* 0x003fe20003800000 */
.L_x_946:
        /* <DEDUP_REMOVED lines=16> */
.L_x_947:
[----:B------:R-:W-:Y:S01]  /*2f840*/  IMAD.MOV.U32 R2, RZ, RZ, R14 ;  /* 0x000000ffff027224 */ /* 0x000fe200078e000e */
[----:B------:R-:W-:-:S04]  /*2f850*/  LOP3.LUT R21, R21, 0xffffff7f, RZ, 0xc0, !PT ;  /* 0xffffff7f15157812 */ /* 0x000fc800078ec0ff */
[----:B------:R-:W-:-:S05]  /*2f860*/  @P0 LOP3.LUT R21, R21, 0x80, RZ, 0xfc, !PT ;  /* 0x0000008015150812 */ /* 0x000fca00078efcff */
[----:B------:R3:W-:Y:S01]  /*2f870*/  STL [R1], R21 ;  /* 0x0000001501007387 */ /* 0x0007e20000100800 */
[----:B------:R-:W-:Y:S05]  /*2f880*/  BRA `(.L_x_948) ;  /* 0xffffff7800407947 */ /* 0x000fea000383ffff */
.L_x_705:
[----:B-1----:R-:W2:Y:S02]  /*2f890*/  LDL R2, [R1+0x2c] ;  /* 0x00002c0001027983 */ /* 0x002ea40000100800 */
[----:B--2---:R1:W2:Y:S02]  /*2f8a0*/  SYNCS.PHASECHK.TRANS64.TRYWAIT P0, [R0+URZ+0x29840], R2 ;  /* 0x02984002000075a7 */ /* 0x0042a4000800017f */
[----:B--2---:R-:W-:Y:S05]  /*2f8b0*/  @!P0 NANOSLEEP.SYNCS 0x989680 ;  /* 0x009896800000895d */ /* 0x004fea0003900000 */
[----:B------:R-:W2:Y:S02]  /*2f8c0*/  @!P0 SYNCS.PHASECHK.TRANS64 P0, [R0+URZ+0x29840], R2 ;  /* 0x02984002000085a7 */ /* 0x000ea4000800007f */
[----:B--2---:R-:W-:Y:S05]  /*2f8d0*/  @!P0 BRA `(.L_x_705) ;  /* 0xfffffffc00ec8947 */ /* 0x004fea000383ffff */
[----:B------:R-:W-:Y:S05]  /*2f8e0*/  BRA `(.L_x_949) ;  /* 0xffffff7800b07947 */ /* 0x000fea000383ffff */
.L_x_706:
[----:B------:R-:W-:Y:S01]  /*2f8f0*/  BSSY B0, `(.L_x_950) ;  /* 0x0000008000007945 */ /* 0x000fe20003800000 */
[----:B------:R-:W-:Y:S01]  /*2f900*/  MOV R13, R6 ;  /* 0x00000006000d7202 */ /* 0x000fe20000000f00 */
[----:B------:R-:W-:Y:S02]  /*2f910*/  IMAD.MOV.U32 R12, RZ, RZ, RZ ;  /* 0x000000ffff0c7224 */ /* 0x000fe400078e00ff */
[----:B------:R-:W-:Y:S02]  /*2f920*/  IMAD.MOV.U32 R11, RZ, RZ, 0x1c1f ;  /* 0x00001c1fff0b7424 */ /* 0x000fe400078e00ff */
[----:B------:R-:W-:-:S07]  /*2f930*/  IMAD.MOV.U32 R15, RZ, RZ, -0x1 ;  /* 0xffffffffff0f7424 */ /* 0x000fce00078e00ff */
[----:B---3-5:R-:W-:Y:S05]  /*2f940*/  WARPSYNC.COLLECTIVE R15, `(.L_x_951) ;  /* 0x000000000f087348 */ /* 0x028fea0003c00000 */
[----:B------:R0:W1:Y:S02]  /*2f950*/  SHFL.IDX P6, R14, R13, R12, R11 ;  /* 0x0000000c0d0e7389 */ /* 0x00006400000c000b */
[----:B01-3-5:R-:W-:Y:S01]  /*2f960*/  ENDCOLLECTIVE ;  /* 0x000000000000791b */ /* 0x02bfe20003800000 */
.L_x_951:
[----:B------:R-:W-:Y:S05]  /*2f970*/  BSYNC B0 ;  /* 0x0000000000007941 */ /* 0x000fea0003800000 */
.L_x_950:
[----:B------:R-:W0:Y:S01]  /*2f980*/  S2R R21, SR_TID.X ;  /* 0x0000000000157919 */ /* 0x000e220000002100 */
[----:B------:R-:W-:Y:S01]  /*2f990*/  MOV R13, R5 ;  /* 0x00000005000d7202 */ /* 0x000fe20000000f00 */
[----:B------:R-:W-:Y:S01]  /*2f9a0*/  IMAD.MOV.U32 R12, RZ, RZ, RZ ;  /* 0x000000ffff0c7224 */ /* 0x000fe200078e00ff */
[----:B------:R-:W-:Y:S01]  /*2f9b0*/  LOP3.LUT P1, RZ, R20, 0x4, RZ, 0xc0, !PT ;  /* 0x0000000414ff7812 */ /* 0x000fe2000782c0ff */
[----:B------:R-:W-:Y:S02]  /*2f9c0*/  IMAD.MOV.U32 R11, RZ, RZ, 0x1c1f ;  /* 0x00001c1fff0b7424 */ /* 0x000fe400078e00ff */
[----:B------:R-:W-:Y:S02]  /*2f9d0*/  IMAD.MOV.U32 R15, RZ, RZ, -0x1 ;  /* 0xffffffffff0f7424 */ /* 0x000fe400078e00ff */
[----:B------:R-:W-:Y:S02]  /*2f9e0*/  IMAD.MOV.U32 R2, RZ, RZ, R14 ;  /* 0x000000ffff027224 */ /* 0x000fe400078e000e */
[----:B------:R-:W-:-:S07]  /*2f9f0*/  @P5 IMAD.IADD R9, R22, 0x1, R4 ;  /* 0x0000000116095824 */ /* 0x000fce00078e0204 */
[----:B0-----:R-:W-:Y:S05]  /*2fa00*/  WARPSYNC.COLLECTIVE R15, `(.L_x_952) ;  /* 0x000000000f087348 */ /* 0x001fea0003c00000 */
[----:B------:R1:W2:Y:S02]  /*2fa10*/  SHFL.IDX P6, R14, R13, R12, R11 ;  /* 0x0000000c0d0e7389 */ /* 0x0002a400000c000b */
[----:B012---:R-:W-:Y:S01]  /*2fa20*/  ENDCOLLECTIVE ;  /* 0x000000000000791b */ /* 0x007fe20003800000 */
.L_x_952:
[----:B------:R-:W-:Y:S02]  /*2fa30*/  IMAD.MOV.U32 R13, RZ, RZ, R6 ;  /* 0x000000ffff0d7224 */ /* 0x000fe400078e0006 */
[----:B------:R-:W-:Y:S02]  /*2fa40*/  IMAD.MOV.U32 R12, RZ, RZ, 0x1 ;  /* 0x00000001ff0c7424 */ /* 0x000fe400078e00ff */
[----:B------:R-:W-:Y:S01]  /*2fa50*/  IMAD.SHL.U32 R10, R21, 0x10, RZ ;  /* 0x00000010150a7824 */ /* 0x000fe200078e00ff */
[----:B------:R-:W-:Y:S02]  /*2fa60*/  @P4 IADD3 R21, R22, R4, RZ ;  /* 0x0000000416154210 */ /* 0x000fe40007ffe0ff */
[----:B------:R-:W-:Y:S02]  /*2fa70*/  MOV R3, R14 ;  /* 0x0000000e00037202 */ /* 0x000fe40000000f00 */
[----:B------:R-:W-:Y:S02]  /*2fa80*/  LOP3.LUT R10, R10, 0x30, RZ, 0xc0, !PT ;  /* 0x000000300a0a7812 */ /* 0x000fe400078ec0ff */
[----:B------:R-:W-:-:S02]  /*2fa90*/  LOP3.LUT P6, RZ, R20, 0x8, RZ, 0xc0, !PT ;  /* 0x0000000814ff7812 */ /* 0x000fc400078cc0ff */
        /* <DEDUP_REMOVED lines=14> */
.L_x_953:
[----:B------:R-:W-:Y:S01]  /*2fb80*/  @!PT LDS RZ, [RZ] ;  /* 0x00000000fffff984 */ /* 0x000fe20000000800 */
[----:B------:R-:W-:Y:S01]  /*2fb90*/  @!PT LDS RZ, [RZ] ;  /* 0x00000000fffff984 */ /* 0x000fe20000000800 */
[----:B------:R-:W-:Y:S01]  /*2fba0*/  @!PT LDS RZ, [RZ] ;  /* 0x00000000fffff984 */ /* 0x000fe20000000800 */
[----:B------:R0:W-:Y:S01]  /*2fbb0*/  @P5 LDGSTS.E.BYPASS.LTC128B.128 [R9+0x1f400], desc[UR50][R2.64+0x80], !P1 ;  /* 0x1f40008002095fae */ /* 0x0001e2000c901d72 */
[----:B------:R-:W-:Y:S01]  /*2fbc0*/  LOP3.LUT P5, RZ, R20, 0x8, RZ, 0xc0, !PT ;  /* 0x0000000814ff7812 */ /* 0x000fe200078ac0ff */
[----:B------:R-:W-:Y:S02]  /*2fbd0*/  IMAD.MOV.U32 R13, RZ, RZ, R5 ;  /* 0x000000ffff0d7224 */ /* 0x000fe400078e0005 */
[----:B0-----:R-:W-:Y:S01]  /*2fbe0*/  @P3 IMAD.IADD R9, R22, 0x1, R4 ;  /* 0x0000000116093824 */ /* 0x001fe200078e0204 */
[----:B------:R-:W-:-:S09]  /*2fbf0*/  MOV R2, R14 ;  /* 0x0000000e00027202 */ /* 0x000fd20000000f00 */
[----:B------:R-:W-:Y:S05]  /*2fc00*/  WARPSYNC.COLLECTIVE R15, `(.L_x_954) ;  /* 0x000000000f087348 */ /* 0x000fea0003c00000 */
[----:B------:R0:W1:Y:S02]  /*2fc10*/  SHFL.IDX P6, R14, R13, R12, R11 ;  /* 0x0000000c0d0e7389 */ /* 0x00006400000c000b */
[----:B01----:R-:W-:Y:S01]  /*2fc20*/  ENDCOLLECTIVE ;  /* 0x000000000000791b */ /* 0x003fe20003800000 */
.L_x_954:
        /* <DEDUP_REMOVED lines=16> */
.L_x_955:
[----:B------:R-:W-:Y:S01]  /*2fd30*/  @!PT LDS RZ, [RZ] ;  /* 0x00000000fffff984 */ /* 0x000fe20000000800 */
[----:B------:R-:W-:Y:S01]  /*2fd40*/  @!PT LDS RZ, [RZ] ;  /* 0x00000000fffff984 */ /* 0x000fe20000000800 */
[----:B------:R-:W-:Y:S01]  /*2fd50*/  @!PT LDS RZ, [RZ] ;  /* 0x00000000fffff984 */ /* 0x000fe20000000800 */
[----:B------:R-:W-:Y:S04]  /*2fd60*/  @P4 LDGSTS.E.BYPASS.LTC128B.128 [R21+0x1d400], desc[UR50][R2.64+0x40], !P5 ;  /* 0x1d40004002154fae */ /* 0x000fe8000e901d72 */
[----:B------:R0:W-:Y:S01]  /*2fd70*/  @P4 LDGSTS.E.BYPASS.LTC128B.128 [R21+0x1fc00], desc[UR50][R2.64+0x80], !P1 ;  /* 0x1fc0008002154fae */ /* 0x0001e2000c901d72 */
[----:B------:R-:W-:Y:S02]  /*2fd80*/  LOP3.LUT P4, RZ, R20, 0x10, RZ, 0xc0, !PT ;  /* 0x0000001014ff7812 */ /* 0x000fe4000788c0ff */
[----:B------:R-:W-:Y:S01]  /*2fd90*/  MOV R13, R5 ;  /* 0x00000005000d7202 */ /* 0x000fe20000000f00 */
[----:B0-----:R-:W-:Y:S02]  /*2fda0*/  @P2 IMAD.IADD R21, R22, 0x1, R4 ;  /* 0x0000000116152824 */ /* 0x001fe400078e0204 */
[----:B------:R-:W-:-:S08]  /*2fdb0*/  IMAD.MOV.U32 R2, RZ, RZ, R14 ;  /* 0x000000ffff027224 */ /* 0x000fd000078e000e */
[----:B------:R-:W-:Y:S05]  /*2fdc0*/  WARPSYNC.COLLECTIVE R15, `(.L_x_956) ;  /* 0x000000000f087348 */ /* 0x000fea0003c00000 */
[----:B------:R0:W1:Y:S02]  /*2fdd0*/  SHFL.IDX P6, R14, R13, R12, R11 ;  /* 0x0000000c0d0e7389 */ /* 0x00006400000c000b */
[----:B01----:R-:W-:Y:S01]  /*2fde0*/  ENDCOLLECTIVE ;  /* 0x000000000000791b */ /* 0x003fe20003800000 */
.L_x_956:
[----:B------:R-:W-:Y:S01]  /*2fdf0*/  MOV R13, R6 ;  /* 0x00000006000d7202 */ /* 0x000fe20000000f00 */
[----:B------:R-:W-:Y:S02]  /*2fe00*/  IMAD.MOV.U32 R12, RZ, RZ, 0x3 ;  /* 0x00000003ff0c7424 */ /* 0x000fe400078e00ff */
[----:B------:R-:W-:-:S07]  /*2fe10*/  IMAD.MOV.U32 R3, RZ, RZ, R14 ;  /* 0x000000ffff037224 */ /* 0x000fce00078e000e */
[----:B------:R-:W-:Y:S05]  /*2fe20*/  WARPSYNC.COLLECTIVE R15, `(.L_x_957) ;  /* 0x000000000f087348 */ /* 0x000fea0003c00000 */
[----:B------:R0:W1:Y:S02]  /*2fe30*/  SHFL.IDX P6, R14, R13, R12, R11 ;  /* 0x0000000c0d0e7389 */ /* 0x00006400000c000b */
[----:B01----:R-:W-:Y:S01]  /*2fe40*/  ENDCOLLECTIVE ;  /* 0x000000000000791b */ /* 0x003fe20003800000 */
.L_x_957:
        /* <DEDUP_REMOVED lines=10> */
.L_x_958:
[----:B------:R-:W-:Y:S01]  /*2fef0*/  @!PT LDS RZ, [RZ] ;  /* 0x00000000fffff984 */ /* 0x000fe20000000800 */
[----:B------:R-:W-:Y:S01]  /*2ff00*/  @!PT LDS RZ, [RZ] ;  /* 0x00000000fffff984 */ /* 0x000fe20000000800 */
[----:B------:R-:W-:Y:S01]  /*2ff10*/  @!PT LDS RZ, [RZ] ;  /* 0x00000000fffff984 */ /* 0x000fe20000000800 */
[----:B------:R-:W-:Y:S04]  /*2ff20*/  @P3 LDGSTS.E.BYPASS.LTC128B.128 [R9+0x1b400], desc[UR50][R2.64], !P4 ;  /* 0x1b40000002093fae */ /* 0x000fe8000e101d72 */
[----:B------:R-:W-:Y:S04]  /*2ff30*/  @P3 LDGSTS.E.BYPASS.LTC128B.128 [R9+0x1dc00], desc[UR50][R2.64+0x40], !P5 ;  /* 0x1dc0004002093fae */ /* 0x000fe8000e901d72 */
[----:B------:R0:W-:Y:S01]  /*2ff40*/  @P3 LDGSTS.E.BYPASS.LTC128B.128 [R9+0x20400], desc[UR50][R2.64+0x80], !P1 ;  /* 0x2040008002093fae */ /* 0x0001e2000c901d72 */
[----:B------:R-:W-:Y:S01]  /*2ff50*/  IMAD.MOV.U32 R13, RZ, RZ, R7 ;  /* 0x000000ffff0d7224 */ /* 0x000fe200078e0007 */
[----:B------:R-:W-:-:S02]  /*2ff60*/  MOV R12, RZ ;  /* 0x000000ff000c7202 */ /* 0x000fc40000000f00 */
[----:B0-----:R-:W-:-:S07]  /*2ff70*/  MOV R2, R14 ;  /* 0x0000000e00027202 */ /* 0x001fce0000000f00 */
[----:B------:R-:W-:Y:S05]  /*2ff80*/  WARPSYNC.COLLECTIVE R15, `(.L_x_959) ;  /* 0x000000000f087348 */ /* 0x000fea0003c00000 */
[----:B------:R0:W1:Y:S02]  /*2ff90*/  SHFL.IDX P6, R14, R13, R12, R11 ;  /* 0x0000000c0d0e7389 */ /* 0x00006400000c000b */
[----:B01----:R-:W-:Y:S01]  /*2ffa0*/  ENDCOLLECTIVE ;  /* 0x000000000000791b */ /* 0x003fe20003800000 */
.L_x_959:
        /* <DEDUP_REMOVED lines=13> */
.L_x_960:
[----:B------:R-:W-:Y:S01]  /*30080*/  IMAD.MOV.U32 R2, RZ, RZ, R14 ;  /* 0x000000ffff027224 */ /* 0x000fe200078e000e */
[----:B------:R-:W-:Y:S06]  /*30090*/  BRA `(.L_x_961) ;  /* 0xffffff7800187947 */ /* 0x000fec000383ffff */
.L_x_713:
[----:B------:R-:W-:Y:S01]  /*300a0*/  MOV R13, R4 ;  /* 0x00000004000d7202 */ /* 0x000fe20000000f00 */
[----:B------:R-:W-:Y:S02]  /*300b0*/  IMAD.MOV.U32 R12, RZ, RZ, RZ ;  /* 0x000000ffff0c7224 */ /* 0x000fe400078e00ff */
[----:B------:R-:W-:Y:S02]  /*300c0*/  IMAD.MOV.U32 R11, RZ, RZ, 0x1c1f ;  /* 0x00001c1fff0b7424 */ /* 0x000fe400078e00ff */
[----:B------:R-:W-:Y:S02]  /*300d0*/  IMAD.MOV.U32 R15, RZ, RZ, -0x1 ;  /* 0xffffffffff0f7424 */ /* 0x000fe400078e00ff */
[----:B-----5:R-:W-:Y:S02]  /*300e0*/  IMAD R6, R17, R8, RZ ;  /* 0x0000000811067224 */ /* 0x020fe400078e02ff */
[----:B------:R-:W-:-:S07]  /*300f0*/  IMAD.IADD R5, R10, 0x1, R5 ;  /* 0x000000010a057824 */ /* 0x000fce00078e0205 */
[----:B------:R-:W-:Y:S05]  /*30100*/  WARPSYNC.COLLECTIVE R15, `(.L_x_962) ;  /* 0x000000000f087348 */ /* 0x000fea0003c00000 */
[----:B------:R0:W1:Y:S02]  /*30110*/  SHFL.IDX P6, R14, R13, R12, R11 ;  /* 0x0000000c0d0e7389 */ /* 0x00006400000c000b */
[----:B01----:R-:W-:Y:S01]  /*30120*/  ENDCOLLECTIVE ;  /* 0x000000000000791b */ /* 0x003fe20003800000 */
.L_x_962:
[C---:B------:R-:W-:Y:S01]  /*30130*/  VIADD R7, R5.reuse, 0x20 ;  /* 0x0000002005077836 */ /* 0x040fe20000000000 */
[----:B------:R-:W-:Y:S01]  /*30140*/  ISETP.GE.AND P0, PT, R5, R6, PT ;  /* 0x000000060500720c */ /* 0x000fe20003f06270 */
[----:B------:R-:W-:Y:S01]  /*30150*/  IMAD.MOV.U32 R13, RZ, RZ, R0 ;  /* 0x000000ffff0d7224 */ /* 0x000fe200078e0000 */
[----:B------:R-:W-:-:S11]  /*30160*/  MOV R2, R14 ;  /* 0x0000000e00027202 */ /* 0x000fd60000000f00 */
[----:B------:R-:W-:Y:S05]  /*30170*/  WARPSYNC.COLLECTIVE R15, `(.L_x_963) ;  /* 0x000000000f087348 */ /* 0x000fea0003c00000 */
[----:B------:R0:W1:Y:S02]  /*30180*/  SHFL.IDX P6, R14, R13, R12, R11 ;  /* 0x0000000c0d0e7389 */ /* 0x00006400000c000b */
[----:B01----:R-:W-:Y:S01]  /*30190*/  ENDCOLLECTIVE ;  /* 0x000000000000791b */ /* 0x003fe20003800000 */
.L_x_963:
[----:B------:R-:W-:Y:S02]  /*301a0*/  IMAD.MOV.U32 R13, RZ, RZ, R4 ;  /* 0x000000ffff0d7224 */ /* 0x000fe400078e0004 */
[----:B------:R-:W-:Y:S02]  /*301b0*/  IMAD.MOV.U32 R12, RZ, RZ, 0x1 ;  /* 0x00000001ff0c7424 */ /* 0x000fe400078e00ff */
[----:B------:R-:W-:-:S07]  /*301c0*/  IMAD.MOV.U32 R3, RZ, RZ, R14 ;  /* 0x000000ffff037224 */ /* 0x000fce00078e000e */
[----:B------:R-:W-:Y:S05]  /*301d0*/  WARPSYNC.COLLECTIVE R15, `(.L_x_964) ;  /* 0x000000000f087348 */ /* 0x000fea0003c00000 */
[----:B------:R0:W1:Y:S02]  /*301e0*/  SHFL.IDX P6, R14, R13, R12, R11 ;  /* 0x0000000c0d0e7389 */ /* 0x00006400000c000b */
[----:B01----:R-:W-:Y:S01]  /*301f0*/  ENDCOLLECTIVE ;  /* 0x000000000000791b */ /* 0x003fe20003800000 */
.L_x_964:
[----:B------:R-:W-:-:S04]  /*30200*/  @!P0 IADD3 R3, P4, R20, R3, RZ ;  /* 0x0000000314038210 */ /* 0x000fc80007f9e0ff */
[----:B------:R-:W-:-:S04]  /*30210*/  @!P0 IADD3.X R2, RZ, R2, RZ, P4, !PT ;  /* 0x00000002ff028210 */ /* 0x000fc800027fe4ff */
[----:B------:R-:W-:Y:S01]  /*30220*/  @!P0 LOP3.LUT R3, R3, R2, RZ, 0x3c, !PT ;  /* 0x0000000203038212 */ /* 0x000fe200078e3cff */
[----:B------:R-:W-:-:S03]  /*30230*/  IMAD.MOV.U32 R13, RZ, RZ, R0 ;  /* 0x000000ffff0d7224 */ /* 0x000fc600078e0000 */
[----:B------:R-:W-:-:S04]  /*30240*/  @!P0 LOP3.LUT R2, R3, R2, RZ, 0x3c, !PT ;  /* 0x0000000203028212 */ /* 0x000fc800078e3cff */
[----:B------:R-:W-:-:S05]  /*30250*/  @!P0 LOP3.LUT R3, R3, R2, RZ, 0x3c, !PT ;  /* 0x0000000203038212 */ /* 0x000fca00078e3cff */
[----:B------:R-:W-:Y:S01]  /*30260*/  @!PT LDS RZ, [RZ] ;  /* 0x00000000fffff984 */ /* 0x000fe20000000800 */
[----:B------:R-:W-:Y:S01]  /*30270*/  @!PT LDS RZ, [RZ] ;  /* 0x00000000fffff984 */ /* 0x000fe20000000800 */
[----:B------:R-:W-:Y:S01]  /*30280*/  @!PT LDS RZ, [RZ] ;  /* 0x00000000fffff984 */ /* 0x000fe20000000800 */
[----:B------:R-:W-:Y:S04]  /*30290*/  @!P0 LDGSTS.E.BYPASS.LTC128B.128 [R9+0x14400], desc[UR50][R2.64], !P3 ;  /* 0x1440000002098fae */ /* 0x000fe8000d901d72 */
[----:B------:R-:W-:Y:S04]  /*302a0*/  @!P0 LDGSTS.E.BYPASS.LTC128B.128 [R9+0x16400], desc[UR50][R2.64+0x40], !P2 ;  /* 0x1640004002098fae */ /* 0x000fe8000d101d72 */
[----:B------:R0:W-:Y:S01]  /*302b0*/  @!P0 LDGSTS.E.BYPASS.LTC128B.128 [R9+0x18400], desc[UR50][R2.64+0x80], !P1 ;  /* 0x1840008002098fae */ /* 0x0001e2000c901d72 */
[----:B------:R-:W-:Y:S02]  /*302c0*/  ISETP.GE.AND P0, PT, R7, R6, PT ;  /* 0x000000060700720c */ /* 0x000fe40003f06270 */
[----:B0-----:R-:W-:-:S11]  /*302d0*/  MOV R2, R14 ;  /* 0x0000000e00027202 */ /* 0x001fd60000000f00 */
[----:B------:R-:W-:Y:S05]  /*302e0*/  WARPSYNC.COLLECTIVE R15, `(.L_x_965) ;  /* 0x000000000f087348 */ /* 0x000fea0003c00000 */
[----:B------:R0:W1:Y:S02]  /*302f0*/  SHFL.IDX P6, R14, R13, R12, R11 ;  /* 0x0000000c0d0e7389 */ /* 0x00006400000c000b */
[----:B01----:R-:W-:Y:S01]  /*30300*/  ENDCOLLECTIVE ;  /* 0x000000000000791b */ /* 0x003fe20003800000 */
.L_x_965:
[----:B------:R-:W-:Y:S02]  /*30310*/  IMAD.MOV.U32 R13, RZ, RZ, R4 ;  /* 0x000000ffff0d7224 */ /* 0x000fe400078e0004 */
[----:B------:R-:W-:Y:S02]  /*30320*/  IMAD.MOV.U32 R12, RZ, RZ, 0x2 ;  /* 0x00000002ff0c7424 */ /* 0x000fe400078e00ff */
[----:B------:R-:W-:-:S07]  /*30330*/  IMAD.MOV.U32 R3, RZ, RZ, R14 ;  /* 0x000000ffff037224 */ /* 0x000fce00078e000e */
[----:B------:R-:W-:Y:S05]  /*30340*/  WARPSYNC.COLLECTIVE R15, `(.L_x_966) ;  /* 0x000000000f087348 */ /* 0x000fea0003c00000 */
[----:B------:R0:W1:Y:S02]  /*30350*/  SHFL.IDX P6, R14, R13, R12, R11 ;  /* 0x0000000c0d0e7389 */ /* 0x00006400000c000b */
[----:B01----:R-:W-:Y:S01]  /*30360*/  ENDCOLLECTIVE ;  /* 0x000000000000791b */ /* 0x003fe20003800000 */
.L_x_966:
[----:B------:R-:W-:-:S05]  /*30370*/  @!P0 IADD3 R3, P4, R20, R3, RZ ;  /* 0x0000000314038210 */ /* 0x000fca0007f9e0ff */
[----:B------:R-:W-:-:S05]  /*30380*/  @!P0 IMAD.X R2, RZ, RZ, R2, P4 ;  /* 0x000000ffff028224 */ /* 0x000fca00020e0602 */
[----:B------:R-:W-:Y:S02]  /*30390*/  @!P0 LOP3.LUT R3, R3, R2, RZ, 0x3c, !PT ;  /* 0x0000000203038212 */ /* 0x000fe400078e3cff */
[----:B------:R-:W-:Y:S02]  /*303a0*/  MOV R13, R0 ;  /* 0x00000000000d7202 */ /* 0x000fe40000000f00 */
[----:B------:R-:W-:-:S04]  /*303b0*/  @!P0 LOP3.LUT R2, R3, R2, RZ, 0x3c, !PT ;  /* 0x0000000203028212 */ /* 0x000fc800078e3cff */
[----:B------:R-:W-:-:S05]  /*303c0*/  @!P0 LOP3.LUT R3, R3, R2, RZ, 0x3c, !PT ;  /* 0x0000000203038212 */ /* 0x000fca00078e3cff */
[----:B------:R-:W-:Y:S01]  /*303d0*/  @!PT LDS RZ, [RZ] ;  /* 0x00000000fffff984 */ /* 0x000fe20000000800 */
[----:B------:R-:W-:Y:S01]  /*303e0*/  @!PT LDS RZ, [RZ] ;  /* 0x00000000fffff984 */ /* 0x000fe20000000800 */
[----:B------:R-:W-:Y:S01]  /*303f0*/  @!PT LDS RZ, [RZ] ;  /* 0x00000000fffff984 */ /* 0x000fe20000000800 */
[----:B------:R-:W-:Y:S04]  /*30400*/  @!P0 LDGSTS.E.BYPASS.LTC128B.128 [R9+0x14c00], desc[UR50][R2.64], !P3 ;  /* 0x14c0000002098fae */ /* 0x000fe8000d901d72 */
[----:B------:R-:W-:Y:S04]  /*30410*/  @!P0 LDGSTS.E.BYPASS.LTC128B.128 [R9+0x16c00], desc[UR50][R2.64+0x40], !P2 ;  /* 0x16c0004002098fae */ /* 0x000fe8000d101d72 */
[----:B------:R0:W-:Y:S02]  /*30420*/  @!P0 LDGSTS.E.BYPASS.LTC128B.128 [R9+0x18c00], desc[UR50][R2.64+0x80], !P1 ;  /* 0x18c0008002098fae */ /* 0x0001e4000c901d72 */
[----:B0-----:R-:W-:-:S04]  /*30430*/  IADD3 R2, R5, 0x40, RZ ;  /* 0x0000004005027810 */ /* 0x001fc80007ffe0ff */
[----:B------:R-:W-:Y:S01]  /*30440*/  ISETP.GE.AND P0, PT, R2, R6, PT ;  /* 0x000000060200720c */ /* 0x000fe20003f06270 */
[----:B------:R-:W-:-:S12]  /*30450*/  IMAD.MOV.U32 R2, RZ, RZ, R14 ;  /* 0x000000ffff027224 */ /* 0x000fd800078e000e */
[----:B------:R-:W-:Y:S05]  /*30460*/  WARPSYNC.COLLECTIVE R15, `(.L_x_967) ;  /* 0x000000000f087348 */ /* 0x000fea0003c00000 */
[----:B------:R0:W1:Y:S02]  /*30470*/  SHFL.IDX P6, R14, R13, R12, R11 ;  /* 0x0000000c0d0e7389 */ /* 0x00006400000c000b */
[----:B01----:R-:W-:Y:S01]  /*30480*/  ENDCOLLECTIVE ;  /* 0x000000000000791b */ /* 0x003fe20003800000 */
.L_x_967:
[----:B------:R-:W-:Y:S01]  /*30490*/  IMAD.MOV.U32 R13, RZ, RZ, R4 ;  /* 0x000000ffff0d7224 */ /* 0x000fe200078e0004 */
[----:B------:R-:W-:Y:S01]  /*304a0*/  MOV R12, 0x3 ;  /* 0x00000003000c7802 */ /* 0x000fe20000000f00 */
[----:B------:R-:W-:-:S07]  /*304b0*/  IMAD.MOV.U32 R3, RZ, RZ, R14 ;  /* 0x000000ffff037224 */ /* 0x000fce00078e000e */
[----:B------:R-:W-:Y:S05]  /*304c0*/  WARPSYNC.COLLECTIVE R15, `(.L_x_968) ;  /* 0x000000000f087348 */ /* 0x000fea0003c00000 */
[----:B------:R0:W1:Y:S02]  /*304d0*/  SHFL.IDX P6, R14, R13, R12, R11 ;  /* 0x0000000c0d0e7389 */ /* 0x00006400000c000b */
[----:B01----:R-:W-:Y:S01]  /*304e0*/  ENDCOLLECTIVE ;  /* 0x000000000000791b */ /* 0x003fe20003800000 */
.L_x_968:
[----:B------:R-:W-:-:S05]  /*304f0*/  @!P0 IADD3 R3, P4, R20, R3, RZ ;  /* 0x0000000314038210 */ /* 0x000fca0007f9e0ff */
[----:B------:R-:W-:-:S05]  /*30500*/  @!P0 IMAD.X R2, RZ, RZ, R2, P4 ;  /* 0x000000ffff028224 */ /* 0x000fca00020e0602 */
[----:B------:R-:W-:Y:S01]  /*30510*/  @!P0 LOP3.LUT R3, R3, R2, RZ, 0x3c, !PT ;  /* 0x0000000203038212 */ /* 0x000fe200078e3cff */
[----:B------:R-:W-:-:S03]  /*30520*/  IMAD.MOV.U32 R13, RZ, RZ, R0 ;  /* 0x000000ffff0d7224 */ /* 0x000fc600078e0000 */
[----:B------:R-:W-:-:S04]  /*30530*/  @!P0 LOP3.LUT R2, R3, R2, RZ, 0x3c, !PT ;  /* 0x0000000203028212 */ /* 0x000fc800078e3cff */
[----:B------:R-:W-:Y:S01]  /*30540*/  @!P0 LOP3.LUT R3, R3, R2, RZ, 0x3c, !PT ;  /* 0x0000000203038212 */ /* 0x000fe200078e3cff */
[----:B------:R-:W-:-:S07]  /*30550*/  IMAD.MOV.U32 R4, RZ, RZ, R14 ;  /* 0x000000ffff047224 */ /* 0x000fce00078e000e */
[----:B------:R-:W-:Y:S05]  /*30560*/  WARPSYNC.COLLECTIVE R15, `(.L_x_969) ;  /* 0x000000000f087348 */ /* 0x000fea0003c00000 */
[----:B------:R0:W1:Y:S02]  /*30570*/  SHFL.IDX P6, R14, R13, R12, R11 ;  /* 0x0000000c0d0e7389 */ /* 0x00006400000c000b */
[----:B01----:R-:W-:Y:S01]  /*30580*/  ENDCOLLECTIVE ;  /* 0x000000000000791b */ /* 0x003fe20003800000 */
.L_x_969:
[----:B------:R-:W-:Y:S01]  /*30590*/  @!PT LDS RZ, [RZ] ;  /* 0x00000000fffff984 */ /* 0x000fe20000000800 */
[----:B------:R-:W-:Y:S01]  /*305a0*/  @!PT LDS RZ, [RZ] ;  /* 0x00000000fffff984 */ /* 0x000fe20000000800 */
[----:B------:R-:W-:Y:S01]  /*305b0*/  @!PT LDS RZ, [RZ] ;  /* 0x00000000fffff984 */ /* 0x000fe20000000800 */
[----:B------:R1:W-:Y:S04]  /*305c0*/  @!P0 LDGSTS.E.BYPASS.LTC128B.128 [R9+0x15400], desc[UR50][R2.64], !P3 ;  /* 0x1540000002098fae */ /* 0x0003e8000d901d72 */
[----:B------:R1:W-:Y:S04]  /*305d0*/  @!P0 LDGSTS.E.BYPASS.LTC128B.128 [R9+0x17400], desc[UR50][R2.64+0x40], !P2 ;  /* 0x1740004002098fae */ /* 0x0003e8000d101d72 */
[----:B------:R1:W-:Y:S01]  /*305e0*/  @!P0 LDGSTS.E.BYPASS.LTC128B.128 [R9+0x19400], desc[UR50][R2.64+0x80], !P1 ;  /* 0x1940008002098fae */ /* 0x0003e2000c901d72 */
[----:B------:R-:W-:Y:S01]  /*305f0*/  IMAD.MOV.U32 R0, RZ, RZ, R14 ;  /* 0x000000ffff007224 */ /* 0x000fe200078e000e */
[----:B------:R-:W-:Y:S06]  /*30600*/  BRA `(.L_x_970) ;  /* 0xffffff7c00507947 */ /* 0x000fec000383ffff */
.L_x_718:
[----:B0-----:R0:W1:Y:S02]  /*30610*/  SYNCS.PHASECHK.TRANS64.TRYWAIT P0, [R22+URZ+0x29820], R3 ;  /* 0x02982003160075a7 */ /* 0x001064000800017f */
[----:B-1----:R-:W-:Y:S05]  /*30620*/  @!P0 NANOSLEEP.SYNCS 0x989680 ;  /* 0x009896800000895d */ /* 0x002fea0003900000 */
[----:B------:R-:W1:Y:S02]  /*30630*/  @!P0 SYNCS.PHASECHK.TRANS64 P0, [R22+URZ+0x29820], R3 ;  /* 0x02982003160085a7 */ /* 0x000e64000800007f */
[----:B-1----:R-:W-:Y:S05]  /*30640*/  @!P0 BRA `(.L_x_718) ;  /* 0xfffffffc00f08947 */ /* 0x002fea000383ffff */
[----:B------:R-:W-:Y:S05]  /*30650*/  BRA `(.L_x_971) ;  /* 0xffffff7c00c47947 */ /* 0x000fea000383ffff */
.L_x_722:
[----:B0-----:R0:W1:Y:S02]  /*30660*/  SYNCS.PHASECHK.TRANS64.TRYWAIT P0, [R0+URZ+0x29880], R31 ;  /* 0x0298801f000075a7 */ /* 0x001064000800017f */
[----:B-1----:R-:W-:Y:S05]  /*30670*/  @!P0 NANOSLEEP.SYNCS 0x989680 ;  /* 0x009896800000895d */ /* 0x002fea0003900000 */
[----:B------:R-:W1:Y:S02]  /*30680*/  @!P0 SYNCS.PHASECHK.TRANS64 P0, [R0+URZ+0x29880], R31 ;  /* 0x0298801f000085a7 */ /* 0x000e64000800007f */
[----:B-1----:R-:W-:Y:S05]  /*30690*/  @!P0 BRA `(.L_x_722) ;  /* 0xfffffffc00f08947 */ /* 0x002fea000383ffff */
[----:B------:R-:W-:Y:S05]  /*306a0*/  BRA `(.L_x_972) ;  /* 0xffffff8000e87947 */ /* 0x000fea000383ffff */
.L_x_723:
[----:B------:R-:W-:Y:S01]  /*306b0*/  BSSY B0, `(.L_x_973) ;  /* 0x0000008000007945 */ /* 0x000fe20003800000 */
[----:B------:R-:W-:Y:S01]  /*306c0*/  MOV R13, R20 ;  /* 0x00000014000d7202 */ /* 0x000fe20000000f00 */
[----:B------:R-:W-:Y:S02]  /*306d0*/  IMAD.MOV.U32 R12, RZ, RZ, RZ ;  /* 0x000000ffff0c7224 */ /* 0x000fe400078e00ff */
[----:B------:R-:W-:Y:S02]  /*306e0*/  IMAD.MOV.U32 R11, RZ, RZ, 0x1c1f ;  /* 0x00001c1fff0b7424 */ /* 0x000fe400078e00ff */
[----:B------:R-:W-:-:S07]  /*306f0*/  IMAD.MOV.U32 R15, RZ, RZ, -0x1 ;  /* 0xffffffffff0f7424 */ /* 0x000fce00078e00ff */
[----:B0-----:R-:W-:Y:S05]  /*30700*/  WARPSYNC.COLLECTIVE R15, `(.L_x_974) ;  /* 0x000000000f087348 */ /* 0x001fea0003c00000 */
[----:B------:R1:W2:Y:S02]  /*30710*/  SHFL.IDX P6, R14, R13, R12, R11 ;  /* 0x0000000c0d0e7389 */ /* 0x0002a400000c000b */
[----:B012---:R-:W-:Y:S01]  /*30720*/  ENDCOLLECTIVE ;  /* 0x000000000000791b */ /* 0x007fe20003800000 */
.L_x_974:
[----:B------:R-:W-:Y:S05]  /*30730*/  BSYNC B0 ;  /* 0x0000000000007941 */ /* 0x000fea0003800000 */
.L_x_973:
[----:B------:R-:W0:Y:S01]  /*30740*/  S2R R10, SR_TID.X ;  /* 0x00000000000a7919 */ /* 0x000e220000002100 */
[----:B------:R-:W-:Y:S01]  /*30750*/  IMAD.MOV.U32 R13, RZ, RZ, R7 ;  /* 0x000000ffff0d7224 */ /* 0x000fe200078e0007 */
[----:B------:R-:W-:Y:S01]  /*30760*/  MOV R3, R14 ;  /* 0x0000000e00037202 */ /* 0x000fe20000000f00 */
[----:B------:R-:W-:Y:S01]  /*30770*/  IMAD.MOV.U32 R12, RZ, RZ, RZ ;  /* 0x000000ffff0c7224 */ /* 0x000fe200078e00ff */
[----:B------:R-:W-:Y:S01]  /*30780*/  IADD3 R9, R22, R9, R36 ;  /* 0x0000000916097210 */ /* 0x000fe20007ffe024 */
[----:B------:R-:W-:Y:S02]  /*30790*/  IMAD.MOV.U32 R11, RZ, RZ, 0x1c1f ;  /* 0x00001c1fff0b7424 */ /* 0x000fe400078e00ff */
[----:B------:R-:W-:-:S07]  /*307a0*/  IMAD.MOV.U32 R15, RZ, RZ, -0x1 ;  /* 0xffffffffff0f7424 */ /* 0x000fce00078e00ff */
[----:B0-----:R-:W-:Y:S05]  /*307b0*/  WARPSYNC.COLLECTIVE R15, `(.L_x_975) ;  /* 0x000000000f087348 */ /* 0x001fea0003c00000 */
[----:B------:R1:W2:Y:S02]  /*307c0*/  SHFL.IDX P6, R14, R13, R12, R11 ;  /* 0x0000000c0d0e7389 */ /* 0x0002a400000c000b */
[----:B012---:R-:W-:Y:S01]  /*307d0*/  ENDCOLLECTIVE ;  /* 0x000000000000791b */ /* 0x007fe20003800000 */
.L_x_975:
[----:B------:R-:W-:Y:S02]  /*307e0*/  IMAD.MOV.U32 R13, RZ, RZ, R20 ;  /* 0x000000ffff0d7224 */ /* 0x000fe400078e0014 */
[----:B------:R-:W-:Y:S01]  /*307f0*/  IMAD.MOV.U32 R12, RZ, RZ, 0x1 ;  /* 0x00000001ff0c7424 */ /* 0x000fe200078e00ff */
[----:B------:R-:W-:Y:S01]  /*30800*/  SHF.L.U32 R10, R10, 0x4, RZ ;  /* 0x000000040a0a7819 */ /* 0x000fe200000006ff */
[----:B------:R-:W-:-:S03]  /*30810*/  IMAD.MOV.U32 R2, RZ, RZ, R14 ;  /* 0x000000ffff027224 */ /* 0x000fc600078e000e */
[----:B------:R-:W-:-:S07]  /*30820*/  LOP3.LUT R10, R10, 0x30, RZ, 0xc0, !PT ;  /* 0x000000300a0a7812 */ /* 0x000fce00078ec0ff */
[----:B------:R-:W-:Y:S05]  /*30830*/  WARPSYNC.COLLECTIVE R15, `(.L_x_976) ;  /* 0x000000000f087348 */ /* 0x000fea0003c00000 */
[----:B------:R0:W1:Y:S02]  /*30840*/  SHFL.IDX P6, R14, R13, R12, R11 ;  /* 0x0000000c0d0e7389 */ /* 0x00006400000c000b */
[----:B01----:R-:W-:Y:S01]  /*30850*/  ENDCOLLECTIVE ;  /* 0x000000000000791b */ /* 0x003fe20003800000 */
.L_x_976:
[----:B------:R-:W-:Y:S02]  /*30860*/  IADD3 R2, P0, R10, R2, RZ ;  /* 0x000000020a027210 */ /* 0x000fe40007f1e0ff */
[----:B------:R-:W-:-:S03]  /*30870*/  IADD3 R10, R37, R9, RZ ;  /* 0x00000009250a7210 */ /* 0x000fc60007ffe0ff */
[----:B------:R-:W-:-:S05]  /*30880*/  IMAD.X R3, RZ, RZ, R3, P0 ;  /* 0x000000ffff037224 */ /* 0x000fca00000e0603 */
[----:B------:R-:W-:Y:S01]  /*30890*/  @!PT LDS RZ, [RZ] ;  /* 0x00000000fffff984 */ /* 0x000fe20000000800 */
[----:B------:R-:W-:Y:S01]  /*308a0*/  @!PT LDS RZ, [RZ] ;  /* 0x00000000fffff984 */ /* 0x000fe20000000800 */
[----:B------:R-:W-:Y:S01]  /*308b0*/  @!PT LDS RZ, [RZ] ;  /* 0x00000000fffff984 */ /* 0x000fe20000000800 */
[----:B------:R-:W-:Y:S01]  /*308c0*/  LDGSTS.E.BYPASS.LTC128B.128 [R9+0xa400], desc[UR50][R2.64], !P3 ;  /* 0x0a40000002097fae */ /* 0x000fe2000d901d72 */
[----:B------:R-:W-:-:S03]  /*308d0*/  MOV R13, R7 ;  /* 0x00000007000d7202 */ /* 0x000fc60000000f00 */
[----:B------:R0:W-:Y:S02]  /*308e0*/  LDGSTS.E.BYPASS.LTC128B.128 [R10+0xa400], desc[UR50][R2.64+0x40], !P1 ;  /* 0x0a400040020a7fae */ /* 0x0001e4000c901d72 */
[----:B0-----:R-:W0:Y:S01]  /*308f0*/  S2R R2, SR_TID.X ;  /* 0x0000000000027919 */ /* 0x001e220000002100 */
[----:B------:R-:W-:-:S07]  /*30900*/  IMAD.MOV.U32 R3, RZ, RZ, R14 ;  /* 0x000000ffff037224 */ /* 0x000fce00078e000e */
[----:B0-----:R-:W-:Y:S05]  /*30910*/  WARPSYNC.COLLECTIVE R15, `(.L_x_977) ;  /* 0x000000000f087348 */ /* 0x001fea0003c00000 */
[----:B------:R1:W2:Y:S02]  /*30920*/  SHFL.IDX P6, R14, R13, R12, R11 ;  /* 0x0000000c0d0e7389 */ /* 0x0002a400000c000b */
[----:B012---:R-:W-:Y:S01]  /*30930*/  ENDCOLLECTIVE ;  /* 0x000000000000791b */ /* 0x007fe20003800000 */
.L_x_977:
[----:B------:R-:W-:Y:S01]  /*30940*/  MOV R13, R20 ;  /* 0x00000014000d7202 */ /* 0x000fe20000000f00 */
[----:B------:R-:W-:Y:S02]  /*30950*/  IMAD.MOV.U32 R12, RZ, RZ, 0x2 ;  /* 0x00000002ff0c7424 */ /* 0x000fe400078e00ff */
[----:B------:R-:W-:Y:S02]  /*30960*/  IMAD.SHL.U32 R15, R2, 0x10, RZ ;  /* 0x00000010020f7824 */ /* 0x000fe400078e00ff */
[----:B------:R-:W-:-:S03]  /*30970*/  IMAD.MOV.U32 R2, RZ, RZ, R14 ;  /* 0x000000ffff027224 */ /* 0x000fc600078e000e */
[----:B------:R-:W-:-:S04]  /*30980*/  LOP3.LUT R15, R15, 0x30, RZ, 0xc0, !PT ;  /* 0x000000300f0f7812 */ /* 0x000fc800078ec0ff */
[----:B------:R-:W-:Y:S01]  /*30990*/  IADD3 R2, P0, R15, R2, RZ ;  /* 0x000000020f027210 */ /* 0x000fe20007f1e0ff */
[----:B------:R-:W-:-:S04]  /*309a0*/  IMAD.MOV.U32 R15, RZ, RZ, -0x1 ;  /* 0xffffffffff0f7424 */ /* 0x000fc800078e00ff */
[----:B------:R-:W-:-:S08]  /*309b0*/  IMAD.X R3, RZ, RZ, R3, P0 ;  /* 0x000000ffff037224 */ /* 0x000fd000000e0603 */
[----:B------:R-:W-:Y:S05]  /*309c0*/  WARPSYNC.COLLECTIVE R15, `(.L_x_978) ;  /* 0x000000000f087348 */ /* 0x000fea0003c00000 */
[----:B------:R0:W1:Y:S02]  /*309d0*/  SHFL.IDX P6, R14, R13, R12, R11 ;  /* 0x0000000c0d0e7389 */ /* 0x00006400000c000b */
[----:B01----:R-:W-:Y:S01]  /*309e0*/  ENDCOLLECTIVE ;  /* 0x000000000000791b */ /* 0x003fe20003800000 */
.L_x_978:
[----:B------:R-:W-:Y:S01]  /*309f0*/  @!PT LDS RZ, [RZ] ;  /* 0x00000000fffff984 */ /* 0x000fe20000000800 */
[----:B------:R-:W-:Y:S01]  /*30a00*/  @!PT LDS RZ, [RZ] ;  /* 0x00000000fffff984 */ /* 0x000fe20000000800 */
[----:B------:R-:W-:Y:S01]  /*30a10*/  @!PT LDS RZ, [RZ] ;  /* 0x00000000fffff984 */ /* 0x000fe20000000800 */
[----:B------:R-:W-:Y:S04]  /*30a20*/  LDGSTS.E.BYPASS.LTC128B.128 [R9+0xb400], desc[UR50][R2.64], !P3 ;  /* 0x0b40000002097fae */ /* 0x000fe8000d901d72 */
[----:B------:R0:W-:Y:S01]  /*30a30*/  LDGSTS.E.BYPASS.LTC128B.128 [R10+0xb400], desc[UR50][R2.64+0x40], !P1 ;  /* 0x0b400040020a7fae */ /* 0x0001e2000c901d72 */
[----:B------:R-:W-:Y:S01]  /*30a40*/  MOV R13, R7 ;  /* 0x00000007000d7202 */ /* 0x000fe20000000f00 */
[----:B0-----:R-:W0:Y:S01]  /*30a50*/  S2R R2, SR_TID.X ;  /* 0x0000000000027919 */ /* 0x001e220000002100 */
[----:B------:R-:W-:-:S07]  /*30a60*/  IMAD.MOV.U32 R3, RZ, RZ, R14 ;  /* 0x000000ffff037224 */ /* 0x000fce00078e000e */
[----:B0-----:R-:W-:Y:S05]  /*30a70*/  WARPSYNC.COLLECTIVE R15, `(.L_x_979) ;  /* 0x000000000f087348 */ /* 0x001fea0003c00000 */
[----:B------:R1:W2:Y:S02]  /*30a80*/  SHFL.IDX P6, R14, R13, R12, R11 ;  /* 0x0000000c0d0e7389 */ /* 0x0002a400000c000b */
[----:B012---:R-:W-:Y:S01]  /*30a90*/  ENDCOLLECTIVE ;  /* 0x000000000000791b */ /* 0x007fe20003800000 */
.L_x_979:
        /* <DEDUP_REMOVED lines=11> */
.L_x_980:
        /* <DEDUP_REMOVED lines=11> */
.L_x_981:
[----:B------:R-:W-:Y:S01]  /*30c00*/  MOV R13, R24 ;  /* 0x00000018000d7202 */ /* 0x000fe20000000f00 */
[----:B------:R-:W-:Y:S02]  /*30c10*/  IMAD.MOV.U32 R12, RZ, RZ, RZ ;  /* 0x000000ffff0c7224 */ /* 0x000fe400078e00ff */
[----:B------:R-:W-:-:S07]  /*30c20*/  IMAD.MOV.U32 R2, RZ, RZ, R14 ;  /* 0x000000ffff027224 */ /* 0x000fce00078e000e */
[----:B------:R-:W-:Y:S05]  /*30c30*/  WARPSYNC.COLLECTIVE R15, `(.L_x_982) ;  /* 0x000000000f087348 */ /* 0x000fea0003c00000 */
[----:B------:R0:W1:Y:S02]  /*30c40*/  SHFL.IDX P6, R14, R13, R12, R11 ;  /* 0x0000000c0d0e7389 */ /* 0x00006400000c000b */
[----:B01----:R-:W-:Y:S01]  /*30c50*/  ENDCOLLECTIVE ;  /* 0x000000000000791b */ /* 0x003fe20003800000 */
.L_x_982:
[----:B------:R-:W-:-:S05]  /*30c60*/  IMAD.SHL.U32 R3, R3, 0x10, RZ ;  /* 0x0000001003037824 */ /* 0x000fca00078e00ff */
[----:B------:R-:W-:-:S04]  /*30c70*/  LOP3.LUT R3, R3, 0x30, RZ, 0xc0, !PT ;  /* 0x0000003003037812 */ /* 0x000fc800078ec0ff */
[----:B------:R-:W-:Y:S01]  /*30c80*/  IADD3 R2, P0, R3, R2, RZ ;  /* 0x0000000203027210 */ /* 0x000fe20007f1e0ff */
[----:B------:R-:W-:-:S04]  /*30c90*/  IMAD.MOV.U32 R13, RZ, RZ, R25 ;  /* 0x000000ffff0d7224 */ /* 0x000fc800078e0019 */
[----:B------:R-:W-:-:S05]  /*30ca0*/  IMAD.X R3, RZ, RZ, R20, P0 ;  /* 0x000000ffff037224 */ /* 0x000fca00000e0614 */
[----:B------:R-:W-:Y:S01]  /*30cb0*/  @!PT LDS RZ, [RZ] ;  /* 0x00000000fffff984 */ /* 0x000fe20000000800 */
[----:B------:R-:W-:Y:S01]  /*30cc0*/  @!PT LDS RZ, [RZ] ;  /* 0x00000000fffff984 */ /* 0x000fe20000000800 */
[----:B------:R-:W-:Y:S01]  /*30cd0*/  @!PT LDS RZ, [RZ] ;  /* 0x00000000fffff984 */ /* 0x000fe20000000800 */
[----:B------:R0:W-:Y:S01]  /*30ce0*/  LDGSTS.E.BYPASS.LTC128B.128 [R9+0xd400], desc[UR50][R2.64], !P3 ;  /* 0x0d40000002097fae */ /* 0x0001e2000d901d72 */
[----:B------:R-:W-:-:S03]  /*30cf0*/  IMAD.MOV.U32 R24, RZ, RZ, R14 ;  /* 0x000000ffff187224 */ /* 0x000fc600078e000e */
[----:B------:R0:W-:Y:S04]  /*30d00*/  LDGSTS.E.BYPASS.LTC128B.128 [R10+0xd400], desc[UR50][R2.64+0x40], !P1 ;  /* 0x0d400040020a7fae */ /* 0x0001e8000c901d72 */
[----:B0-----:R-:W-:Y:S05]  /*30d10*/  WARPSYNC.COLLECTIVE R15, `(.L_x_983) ;  /* 0x000000000f087348 */ /* 0x001fea0003c00000 */
[----:B------:R1:W2:Y:S02]  /*30d20*/  SHFL.IDX P6, R14, R13, R12, R11 ;  /* 0x0000000c0d0e7389 */ /* 0x0002a400000c000b */
[----:B012---:R-:W-:Y:S01]  /*30d30*/  ENDCOLLECTIVE ;  /* 0x000000000000791b */ /* 0x007fe20003800000 */
.L_x_983:
[----:B------:R-:W-:Y:S01]  /*30d40*/  MOV R2, R14 ;  /* 0x0000000e00027202 */ /* 0x000fe20000000f00 */
[----:B------:R-:W-:Y:S06]  /*30d50*/  BRA `(.L_x_984) ;  /* 0xffffff80005c7947 */ /* 0x000fec000383ffff */
.L_x_728:
[----:B---3--:R3:W4:Y:S02]  /*30d60*/  SYNCS.PHASECHK.TRANS64.TRYWAIT P0, [R0+URZ+0x29840], R31 ;  /* 0x0298401f000075a7 */ /* 0x008724000800017f */
[----:B----4-:R-:W-:Y:S05]  /*30d70*/  @!P0 NANOSLEEP.SYNCS 0x989680 ;  /* 0x009896800000895d */ /* 0x010fea0003900000 */
[----:B------:R-:W4:Y:S02]  /*30d80*/  @!P0 SYNCS.PHASECHK.TRANS64 P0, [R0+URZ+0x29840], R31 ;  /* 0x0298401f000085a7 */ /* 0x000f24000800007f */
[----:B----4-:R-:W-:Y:S05]  /*30d90*/  @!P0 BRA `(.L_x_728) ;  /* 0xfffffffc00f08947 */ /* 0x010fea000383ffff */
[----:B------:R-:W-:Y:S05]  /*30da0*/  BRA `(.L_x_985) ;  /* 0xffffff8000bc7947 */ /* 0x000fea000383ffff */
.L_x_729:
[----:B------:R-:W-:Y:S01]  /*30db0*/  BSSY B0, `(.L_x_986) ;  /* 0x0000008000007945 */ /* 0x000fe20003800000 */
[----:B------:R-:W-:Y:S01]  /*30dc0*/  IMAD.MOV.U32 R13, RZ, RZ, R6 ;  /* 0x000000ffff0d7224 */ /* 0x000fe200078e0006 */
[----:B------:R-:W-:Y:S01]  /*30dd0*/  MOV R15, 0xffffffff ;  /* 0xffffffff000f7802 */ /* 0x000fe20000000f00 */
[----:B------:R-:W-:Y:S02]  /*30de0*/  IMAD.MOV.U32 R12, RZ, RZ, RZ ;  /* 0x000000ffff0c7224 */ /* 0x000fe400078e00ff */
[----:B------:R-:W-:-:S07]  /*30df0*/  IMAD.MOV.U32 R11, RZ, RZ, 0x1c1f ;  /* 0x00001c1fff0b7424 */ /* 0x000fce00078e00ff */
[----:B-123--:R-:W-:Y:S05]  /*30e00*/  WARPSYNC.COLLECTIVE R15, `(.L_x_987) ;  /* 0x000000000f087348 */ /* 0x00efea0003c00000 */
[----:B------:R0:W4:Y:S02]  /*30e10*/  SHFL.IDX P6, R14, R13, R12, R11 ;  /* 0x0000000c0d0e7389 */ /* 0x00012400000c000b */
[----:B01234-:R-:W-:Y:S01]  /*30e20*/  ENDCOLLECTIVE ;  /* 0x000000000000791b */ /* 0x01ffe20003800000 */
.L_x_987:
[----:B------:R-:W-:Y:S05]  /*30e30*/  BSYNC B0 ;  /* 0x0000000000007941 */ /* 0x000fea0003800000 */
.L_x_986:
[----:B------:R-:W-:Y:S01]  /*30e40*/  IMAD.MOV.U32 R13, RZ, RZ, R4 ;  /* 0x000000ffff0d7224 */ /* 0x000fe200078e0004 */
[----:B------:R-:W-:Y:S01]  /*30e50*/  MOV R11, 0x1c1f ;  /* 0x00001c1f000b7802 */ /* 0x000fe20000000f00 */
[----:B------:R-:W-:Y:S01]  /*30e60*/  IMAD.MOV.U32 R12, RZ, RZ, RZ ;  /* 0x000000ffff0c7224 */ /* 0x000fe200078e00ff */
[----:B------:R-:W-:Y:S01]  /*30e70*/  IADD3 R7, R22, R7, RZ ;  /* 0x0000000716077210 */ /* 0x000fe20007ffe0ff */
[----:B------:R-:W-:Y:S02]  /*30e80*/  IMAD.MOV.U32 R15, RZ, RZ, -0x1 ;  /* 0xffffffffff0f7424 */ /* 0x000fe400078e00ff */
[----:B------:R-:W-:-:S07]  /*30e90*/  IMAD.MOV.U32 R3, RZ, RZ, R14 ;  /* 0x000000ffff037224 */ /* 0x000fce00078e000e */
[----:B------:R-:W-:Y:S05]  /*30ea0*/  WARPSYNC.COLLECTIVE R15, `(.L_x_988) ;  /* 0x000000000f087348 */ /* 0x000fea0003c00000 */
[----:B------:R0:W1:Y:S02]  /*30eb0*/  SHFL.IDX P6, R14, R13, R12, R11 ;  /* 0x0000000c0d0e7389 */ /* 0x00006400000c000b */
[----:B01----:R-:W-:Y:S01]  /*30ec0*/  ENDCOLLECTIVE ;  /* 0x000000000000791b */ /* 0x003fe20003800000 */
.L_x_988:
[----:B------:R-:W-:Y:S02]  /*30ed0*/  IMAD.MOV.U32 R13, RZ, RZ, R6 ;  /* 0x000000ffff0d7224 */ /* 0x000fe400078e0006 */
[----:B------:R-:W-:Y:S02]  /*30ee0*/  IMAD.MOV.U32 R12, RZ, RZ, 0x1 ;  /* 0x00000001ff0c7424 */ /* 0x000fe400078e00ff */
[----:B------:R-:W-:-:S07]  /*30ef0*/  IMAD.MOV.U32 R2, RZ, RZ, R14 ;  /* 0x000000ffff027224 */ /* 0x000fce00078e000e */
[----:B------:R-:W-:Y:S05]  /*30f00*/  WARPSYNC.COLLECTIVE R15, `(.L_x_989) ;  /* 0x000000000f087348 */ /* 0x000fea0003c00000 */
[----:B------:R0:W1:Y:S02]  /*30f10*/  SHFL.IDX P6, R14, R13, R12, R11 ;  /* 0x0000000c0d0e7389 */ /* 0x00006400000c000b */
[----:B01----:R-:W-:Y:S01]  /*30f20*/  ENDCOLLECTIVE ;  /* 0x000000000000791b */ /* 0x003fe20003800000 */
.L_x_989:
[----:B------:R-:W-:-:S05]  /*30f30*/  IADD3 R2, P0, R10, R2, RZ ;  /* 0x000000020a027210 */ /* 0x000fca0007f1e0ff */
[----:B------:R-:W-:-:S05]  /*30f40*/  IMAD.X R3, RZ, RZ, R3, P0 ;  /* 0x000000ffff037224 */ /* 0x000fca00000e0603 */
[----:B------:R-:W-:Y:S01]  /*30f50*/  @!PT LDS RZ, [RZ] ;  /* 0x00000000fffff984 */ /* 0x000fe20000000800 */
[----:B------:R-:W-:Y:S01]  /*30f60*/  @!PT LDS RZ, [RZ] ;  /* 0x00000000fffff984 */ /* 0x000fe20000000800 */
[----:B------:R-:W-:Y:S01]  /*30f70*/  @!PT LDS RZ, [RZ] ;  /* 0x00000000fffff984 */ /* 0x000fe20000000800 */
[----:B------:R-:W-:Y:S01]  /*30f80*/  LDGSTS.E.BYPASS.LTC128B.128 [R7+0x1a400], desc[UR50][R2.64], !P4 ;  /* 0x1a40000002077fae */ /* 0x000fe2000e101d72 */
[----:B------:R-:W-:-:S03]  /*30f90*/  MOV R13, R4 ;  /* 0x00000004000d7202 */ /* 0x000fc60000000f00 */
[----:B------:R-:W-:Y:S04]  /*30fa0*/  LDGSTS.E.BYPASS.LTC128B.128 [R7+0x1cc00], desc[UR50][R2.64+0x40], !P3 ;  /* 0x1cc0004002077fae */ /* 0x000fe8000d901d72 */
[----:B------:R0:W-:Y:S02]  /*30fb0*/  LDGSTS.E.BYPASS.LTC128B.128 [R7+0x1f400], desc[UR50][R2.64+0x80], !P1 ;  /* 0x1f40008002077fae */ /* 0x0001e4000c901d72 */
[----:B0-----:R-:W-:-:S07]  /*30fc0*/  IMAD.MOV.U32 R3, RZ, RZ, R14 ;  /* 0x000000ffff037224 */ /* 0x001fce00078e000e */
[----:B------:R-:W-:Y:S05]  /*30fd0*/  WARPSYNC.COLLECTIVE R15, `(.L_x_990) ;  /* 0x000000000f087348 */ /* 0x000fea0003c00000 */
[----:B------:R0:W1:Y:S02]  /*30fe0*/  SHFL.IDX P6, R14, R13, R12, R11 ;  /* 0x0000000c0d0e7389 */ /* 0x00006400000c000b */
[----:B01----:R-:W-:Y:S01]  /*30ff0*/  ENDCOLLECTIVE ;  /* 0x000000000000791b */ /* 0x003fe20003800000 */
.L_x_990:
[----:B------:R-:W-:Y:S01]  /*31000*/  IMAD.MOV.U32 R13, RZ, RZ, R6 ;  /* 0x000000ffff0d7224 */ /* 0x000fe200078e0006 */
[----:B------:R-:W-:Y:S01]  /*31010*/  MOV R12, 0x2 ;  /* 0x00000002000c7802 */ /* 0x000fe20000000f00 */
[----:B------:R-:W-:-:S07]  /*31020*/  IMAD.MOV.U32 R2, RZ, RZ, R14 ;  /* 0x000000ffff027224 */ /* 0x000fce00078e000e */
[----:B------:R-:W-:Y:S05]  /*31030*/  WARPSYNC.COLLECTIVE R15, `(.L_x_991) ;  /* 0x000000000f087348 */ /* 0x000fea0003c00000 */
[----:B------:R0:W1:Y:S02]  /*31040*/  SHFL.IDX P6, R14, R13, R12, R11 ;  /* 0x0000000c0d0e7389 */ /* 0x00006400000c000b */
[----:B01----:R-:W-:Y:S01]  /*31050*/  ENDCOLLECTIVE ;  /* 0x000000000000791b */ /* 0x003fe20003800000 */
.L_x_991:
        /* <DEDUP_REMOVED lines=13> */
.L_x_992:
[----:B------:R-:W-:Y:S02]  /*31130*/  IMAD.MOV.U32 R13, RZ, RZ, R6 ;  /* 0x000000ffff0d7224 */ /* 0x000fe400078e0006 */
[----:B------:R-:W-:Y:S02]  /*31140*/  IMAD.MOV.U32 R12, RZ, RZ, 0x3 ;  /* 0x00000003ff0c7424 */ /* 0x000fe400078e00ff */
[----:B------:R-:W-:-:S07]  /*31150*/  IMAD.MOV.U32 R2, RZ, RZ, R14 ;  /* 0x000000ffff027224 */ /* 0x000fce00078e000e */
[----:B------:R-:W-:Y:S05]  /*31160*/  WARPSYNC.COLLECTIVE R15, `(.L_x_993) ;  /* 0x000000000f087348 */ /* 0x000fea0003c00000 */
[----:B------:R0:W1:Y:S02]  /*31170*/  SHFL.IDX P6, R14, R13, R12, R11 ;  /* 0x0000000c0d0e7389 */ /* 0x00006400000c000b */
[----:B01----:R-:W-:Y:S01]  /*31180*/  ENDCOLLECTIVE ;  /* 0x000000000000791b */ /* 0x003fe20003800000 */
.L_x_993:
[----:B------:R-:W-:-:S04]  /*31190*/  IADD3 R2, P0, R10, R2, RZ ;  /* 0x000000020a027210 */ /* 0x000fc80007f1e0ff */
[----:B------:R-:W-:-:S05]  /*311a0*/  IADD3.X R3, RZ, R9, RZ, P0, !PT ;  /* 0x00000009ff037210 */ /* 0x000fca00007fe4ff */
[----:B------:R-:W-:Y:S01]  /*311b0*/  @!PT LDS RZ, [RZ] ;  /* 0x00000000fffff984 */ /* 0x000fe20000000800 */
[----:B------:R-:W-:Y:S01]  /*311c0*/  @!PT LDS RZ, [RZ] ;  /* 0x00000000fffff984 */ /* 0x000fe20000000800 */
[----:B------:R-:W-:Y:S01]  /*311d0*/  @!PT LDS RZ, [RZ] ;  /* 0x00000000fffff984 */ /* 0x000fe20000000800 */
[----:B------:R0:W-:Y:S01]  /*311e0*/  LDGSTS.E.BYPASS.LTC128B.128 [R7+0x1b400], desc[UR50][R2.64], !P4 ;  /* 0x1b40000002077fae */ /* 0x0001e2000e101d72 */
[----:B------:R-:W-:-:S03]  /*311f0*/  MOV R13, R4 ;  /* 0x00000004000d7202 */ /* 0x000fc60000000f00 */
[----:B------:R0:W-:Y:S04]  /*31200*/  LDGSTS.E.BYPASS.LTC128B.128 [R7+0x1dc00], desc[UR50][R2.64+0x40], !P3 ;  /* 0x1dc0004002077fae */ /* 0x0001e8000d901d72 */
[----:B------:R0:W-:Y:S01]  /*31210*/  LDGSTS.E.BYPASS.LTC128B.128 [R7+0x20400], desc[UR50][R2.64+0x80], !P1 ;  /* 0x2040008002077fae */ /* 0x0001e2000c901d72 */
[----:B------:R-:W-:-:S07]  /*31220*/  IMAD.MOV.U32 R9, RZ, RZ, R14 ;  /* 0x000000ffff097224 */ /* 0x000fce00078e000e */
[----:B0-----:R-:W-:Y:S05]  /*31230*/  WARPSYNC.COLLECTIVE R15, `(.L_x_994) ;  /* 0x000000000f087348 */ /* 0x001fea0003c00000 */
[----:B------:R1:W2:Y:S02]  /*31240*/  SHFL.IDX P6, R14, R13, R12, R11 ;  /* 0x0000000c0d0e7389 */ /* 0x0002a400000c000b */
[----:B012---:R-:W-:Y:S01]  /*31250*/  ENDCOLLECTIVE ;  /* 0x000000000000791b */ /* 0x007fe20003800000 */
.L_x_994:
[----:B------:R-:W-:Y:S01]  /*31260*/  IMAD.MOV.U32 R13, RZ, RZ, R8 ;  /* 0x000000ffff0d7224 */ /* 0x000fe200078e0008 */
[----:B------:R-:W-:Y:S01]  /*31270*/  MOV R12, RZ ;  /* 0x000000ff000c7202 */ /* 0x000fe20000000f00 */
[----:B------:R-:W-:-:S07]  /*31280*/  IMAD.MOV.U32 R2, RZ, RZ, R14 ;  /* 0x000000ffff027224 */ /* 0x000fce00078e000e */
[----:B------:R-:W-:Y:S05]  /*31290*/  WARPSYNC.COLLECTIVE R15, `(.L_x_995) ;  /* 0x000000000f087348 */ /* 0x000fea0003c00000 */
[----:B------:R0:W1:Y:S02]  /*312a0*/  SHFL.IDX P6, R14, R13, R12, R11 ;  /* 0x0000000c0d0e7389 */ /* 0x00006400000c000b */
[----:B01----:R-:W-:Y:S01]  /*312b0*/  ENDCOLLECTIVE ;  /* 0x000000000000791b */ /* 0x003fe20003800000 */
.L_x_995:
        /* <DEDUP_REMOVED lines=13> */
.L_x_996:
[----:B------:R-:W-:Y:S01]  /*31390*/  IMAD.MOV.U32 R2, RZ, RZ, R14 ;  /* 0x000000ffff027224 */ /* 0x000fe200078e000e */
[----:B------:R-:W-:Y:S06]  /*313a0*/  BRA `(.L_x_997) ;  /* 0xffffff8000587947 */ /* 0x000fec000383ffff */
.L_x_734:
[----:B--2---:R2:W3:Y:S02]  /*313b0*/  SYNCS.PHASECHK.TRANS64.TRYWAIT P0, [R3+URZ+0x29870], R0 ;  /* 0x02987000030075a7 */ /* 0x0044e4000800017f */
[----:B---3--:R-:W-:Y:S05]  /*313c0*/  @!P0 NANOSLEEP.SYNCS 0x989680 ;  /* 0x009896800000895d */ /* 0x008fea0003900000 */
[----:B------:R-:W3:Y:S02]  /*313d0*/  @!P0 SYNCS.PHASECHK.TRANS64 P0, [R3+URZ+0x29870], R0 ;  /* 0x02987000030085a7 */ /* 0x000ee4000800007f */
[----:B---3--:R-:W-:Y:S05]  /*313e0*/  @!P0 BRA `(.L_x_734) ;  /* 0xfffffffc00f08947 */ /* 0x008fea000383ffff */
[----:B------:R-:W-:Y:S05]  /*313f0*/  BRA `(.L_x_998) ;  /* 0xffffff8000c47947 */ /* 0x000fea000383ffff */
.L_x_736:
[----:B--2---:R2:W3:Y:S02]  /*31400*/  SYNCS.PHASECHK.TRANS64.TRYWAIT P0, [R3+URZ+0x29860], R0 ;  /* 0x02986000030075a7 */ /* 0x0044e4000800017f */
[----:B---3--:R-:W-:Y:S05]  /*31410*/  @!P0 NANOSLEEP.SYNCS 0x989680 ;  /* 0x009896800000895d */ /* 0x008fea0003900000 */
[----:B------:R-:W3:Y:S02]  /*31420*/  @!P0 SYNCS.PHASECHK.TRANS64 P0, [R3+URZ+0x29860], R0 ;  /* 0x02986000030085a7 */ /* 0x000ee4000800007f */
[----:B---3--:R-:W-:Y:S05]  /*31430*/  @!P0 BRA `(.L_x_736) ;  /* 0xfffffffc00f08947 */ /* 0x008fea000383ffff */
[----:B------:R-:W-:Y:S05]  /*31440*/  BRA `(.L_x_999) ;  /* 0xffffff8000d47947 */ /* 0x000fea000383ffff */
.L_x_744:
[----:B--2---:R2:W3:Y:S02]  /*31450*/  SYNCS.PHASECHK.TRANS64.TRYWAIT P1, [R17+URZ+0x29870], R0 ;  /* 0x02987000110075a7 */ /* 0x0044e4000802017f */
[----:B---3--:R-:W-:Y:S05]  /*31460*/  @!P1 NANOSLEEP.SYNCS 0x989680 ;  /* 0x009896800000995d */ /* 0x008fea0003900000 */
[----:B------:R-:W3:Y:S02]  /*31470*/  @!P1 SYNCS.PHASECHK.TRANS64 P1, [R17+URZ+0x29870], R0 ;  /* 0x02987000110095a7 */ /* 0x000ee4000802007f */
[----:B---3--:R-:W-:Y:S05]  /*31480*/  @!P1 BRA `(.L_x_744) ;  /* 0xfffffffc00f09947 */ /* 0x008fea000383ffff */
[----:B------:R-:W-:Y:S05]  /*31490*/  BRA `(.L_x_1000) ;  /* 0xffffff8800987947 */ /* 0x000fea000383ffff */
.L_x_746:
[----:B--2---:R2:W3:Y:S02]  /*314a0*/  SYNCS.PHASECHK.TRANS64.TRYWAIT P1, [R17+URZ+0x29860], R0 ;  /* 0x02986000110075a7 */ /* 0x0044e4000802017f */
[----:B---3--:R-:W-:Y:S05]  /*314b0*/  @!P1 NANOSLEEP.SYNCS 0x989680 ;  /* 0x009896800000995d */ /* 0x008fea0003900000 */
[----:B------:R-:W3:Y:S02]  /*314c0*/  @!P1 SYNCS.PHASECHK.TRANS64 P1, [R17+URZ+0x29860], R0 ;  /* 0x02986000110095a7 */ /* 0x000ee4000802007f */
[----:B---3--:R-:W-:Y:S05]  /*314d0*/  @!P1 BRA `(.L_x_746) ;  /* 0xfffffffc00f09947 */ /* 0x008fea000383ffff */
[----:B------:R-:W-:Y:S05]  /*314e0*/  BRA `(.L_x_1001) ;  /* 0xffffff8800a47947 */ /* 0x000fea000383ffff */
.L_x_751:
        /* <DEDUP_REMOVED lines=8> */
.L_x_1003:
[----:B------:R-:W-:Y:S05]  /*31570*/  BSYNC B0 ;  /* 0x0000000000007941 */ /* 0x000fea0003800000 */
.L_x_1002:
[----:B------:R-:W-:Y:S01]  /*31580*/  IMAD.MOV.U32 R13, RZ, RZ, R16 ;  /* 0x000000ffff0d7224 */ /* 0x000fe200078e0010 */
[----:B------:R-:W-:Y:S01]  /*31590*/  MOV R15, 0xffffffff ;  /* 0xffffffff000f7802 */ /* 0x000fe20000000f00 */
[----:B------:R-:W-:Y:S01]  /*315a0*/  IMAD.MOV.U32 R12, RZ, RZ, 0x1 ;  /* 0x00000001ff0c7424 */ /* 0x000fe200078e00ff */
[----:B------:R-:W-:Y:S01]  /*315b0*/  MOV R0, R14 ;  /* 0x0000000e00007202 */ /* 0x000fe20000000f00 */
[----:B------:R-:W-:Y:S02]  /*315c0*/  IMAD.MOV.U32 R11, RZ, RZ, 0x1f ;  /* 0x0000001fff0b7424 */ /* 0x000fe400078e00ff */
[----:B------:R-:W-:-:S07]  /*315d0*/  IMAD.IADD R7, R19, 0x1, R9 ;  /* 0x0000000113077824 */ /* 0x000fce00078e0209 */
[----:B------:R-:W-:Y:S05]  /*315e0*/  WARPSYNC.COLLECTIVE R15, `(.L_x_1004) ;  /* 0x000000000f087348 */ /* 0x000fea0003c00000 */
[----:B------:R0:W1:Y:S02]  /*315f0*/  SHFL.IDX P6, R14, R13, R12, R11 ;  /* 0x0000000c0d0e7389 */ /* 0x00006400000c000b */
[----:B01----:R-:W-:Y:S01]  /*31600*/  ENDCOLLECTIVE ;  /* 0x000000000000791b */ /* 0x003fe20003800000 */
.L_x_1004:
[----:B------:R-:W-:Y:S02]  /*31610*/  ULDC UR4, c[0x0][0xc3c] ;  /* 0x00030f0000047ab9 */ /* 0x000fe40000000800 */
[----:B------:R-:W-:-:S13]  /*31620*/  ISETP.GE.OR P1, PT, R7, UR4, !P0 ;  /* 0x0000000407007c0c */ /* 0x000fda000c726670 */
[----:B------:R-:W0:Y:S08]  /*31630*/  @!P1 LDC.64 R2, c[0x0][0xc80] ;  /* 0x00032000ff029b82 */ /* 0x000e300000000a00 */
[----:B------:R-:W1:Y:S01]  /*31640*/  @!P1 LDC.64 R4, c[0x0][0xc78] ;  /* 0x00031e00ff049b82 */ /* 0x000e620000000a00 */
[----:B------:R-:W-:Y:S02]  /*31650*/  IMAD.MOV.U32 R11, RZ, RZ, RZ ;  /* 0x000000ffff0b7224 */ /* 0x000fe400078e00ff */
[----:B------:R-:W-:-:S02]  /*31660*/  IMAD.MOV.U32 R6, RZ, RZ, R14 ;  /* 0x000000ffff067224 */ /* 0x000fc400078e000e */
[----:B0-----:R-:W-:-:S05]  /*31670*/  @!P1 IMAD.WIDE R2, R7, 0x4, R2 ;  /* 0x0000000407029825 */ /* 0x001fca00078e0202 */
[----:B------:R1:W2:Y:S02]  /*31680*/  @!P1 LDG.E R8, desc[UR50][R2.64] ;  /* 0x0000003202089981 */ /* 0x0002a4000c1e1900 */
[----:B-1----:R-:W-:-:S05]  /*31690*/  @!P1 IMAD.WIDE R2, R7, 0x4, R4 ;  /* 0x0000000407029825 */ /* 0x002fca00078e0204 */
[----:B------:R-:W3:Y:S01]  /*316a0*/  @!P1 LDG.E R5, desc[UR50][R2.64] ;  /* 0x0000003202059981 */ /* 0x000ee2000c1e1900 */
[----:B------:R-:W-:Y:S01]  /*316b0*/  IMAD.MOV.U32 R7, RZ, RZ, RZ ;  /* 0x000000ffff077224 */ /* 0x000fe200078e00ff */
[C---:B------:R-:W-:Y:S01]  /*316c0*/  ISETP.GE.U32.AND P2, PT, R9.reuse, 0x2, PT ;  /* 0x000000020900780c */ /* 0x040fe20003f46070 */
[----:B------:R-:W-:Y:S01]  /*316d0*/  IMAD.MOV.U32 R4, RZ, RZ, RZ ;  /* 0x000000ffff047224 */ /* 0x000fe200078e00ff */
[C---:B------:R-:W-:Y:S02]  /*316e0*/  ISETP.GE.U32.AND P3, PT, R9.reuse, 0x4, PT ;  /* 0x000000040900780c */ /* 0x040fe40003f66070 */
[C---:B------:R-:W-:Y:S02]  /*316f0*/  ISETP.GE.U32.AND P4, PT, R9.reuse, 0x8, PT ;  /* 0x000000080900780c */ /* 0x040fe40003f86070 */
[----:B------:R-:W-:Y:S02]  /*31700*/  ISETP.GE.U32.AND P5, PT, R9, 0x10, PT ;  /* 0x000000100900780c */ /* 0x000fe40003fa6070 */
[----:B------:R-:W-:-:S02]  /*31710*/  MOV R16, RZ ;  /* 0x000000ff00107202 */ /* 0x000fc40000000f00 */
[----:B--2---:R-:W-:Y:S01]  /*31720*/  @!P1 MOV R7, R8 ;  /* 0x0000000800079202 */ /* 0x004fe20000000f00 */
[----:B---3--:R-:W-:Y:S01]  /*31730*/  @!P1 IMAD.MOV.U32 R4, RZ, RZ, R5 ;  /* 0x000000ffff049224 */ /* 0x008fe200078e0005 */
[----:B------:R-:W-:-:S03]  /*31740*/  ISETP.NE.AND P1, PT, R9, RZ, PT ;  /* 0x000000ff0900720c */ /* 0x000fc60003f25270 */
[----:B------:R-:W-:-:S10]  /*31750*/  IMAD R13, R4, R7, RZ ;  /* 0x00000007040d7224 */ /* 0x000fd400078e02ff */
[----:B------:R-:W-:Y:S05]  /*31760*/  WARPSYNC.COLLECTIVE R15, `(.L_x_1005) ;  /* 0x000000000f087348 */ /* 0x000fea0003c00000 */
[----:B------:R0:W1:Y:S02]  /*31770*/  SHFL.UP P6, R14, R13, R12, R11 ;  /* 0x0400000c0d0e7389 */ /* 0x00006400000c000b */
[----:B01----:R-:W-:Y:S01]  /*31780*/  ENDCOLLECTIVE ;  /* 0x000000000000791b */ /* 0x003fe20003800000 */
.L_x_1005:
[----:B------:R-:W-:Y:S01]  /*31790*/  IMAD.MOV.U32 R12, RZ, RZ, 0x2 ;  /* 0x00000002ff0c7424 */ /* 0x000fe200078e00ff */
[----:B------:R-:W-:-:S04]  /*317a0*/  SEL R14, R14, RZ, P1 ;  /* 0x000000ff0e0e7207 */ /* 0x000fc80000800000 */
[----:B------:R-:W-:-:S05]  /*317b0*/  IADD3 R5, R13, R14, RZ ;  /* 0x0000000e0d057210 */ /* 0x000fca0007ffe0ff */
[----:B------:R-:W-:-:S07]  /*317c0*/  IMAD.MOV.U32 R13, RZ, RZ, R5 ;  /* 0x000000ffff0d7224 */ /* 0x000fce00078e0005 */
[----:B------:R-:W-:Y:S05]  /*317d0*/  WARPSYNC.COLLECTIVE R15, `(.L_x_1006) ;  /* 0x000000000f087348 */ /* 0x000fea0003c00000 */
[----:B------:R0:W1:Y:S02]  /*317e0*/  SHFL.UP P6, R14, R13, R12, R11 ;  /* 0x0400000c0d0e7389 */ /* 0x00006400000c000b */
[----:B01----:R-:W-:Y:S01]  /*317f0*/  ENDCOLLECTIVE ;  /* 0x000000000000791b */ /* 0x003fe20003800000 */
.L_x_1006:
[----:B------:R-:W-:Y:S01]  /*31800*/  IMAD.MOV.U32 R12, RZ, RZ, 0x4 ;  /* 0x00000004ff0c7424 */ /* 0x000fe200078e00ff */
[----:B------:R-:W-:-:S05]  /*31810*/  SEL R2, R14, RZ, P2 ;  /* 0x000000ff0e027207 */ /* 0x000fca0001000000 */
[----:B------:R-:W-:-:S05]  /*31820*/  IMAD.IADD R2, R5, 0x1, R2 ;  /* 0x0000000105027824 */ /* 0x000fca00078e0202 */
[----:B------:R-:W-:-:S07]  /*31830*/  MOV R13, R2 ;  /* 0x00000002000d7202 */ /* 0x000fce0000000f00 */
[----:B------:R-:W-:Y:S05]  /*31840*/  WARPSYNC.COLLECTIVE R15, `(.L_x_1007) ;  /* 0x000000000f087348 */ /* 0x000fea0003c00000 */
[----:B------:R0:W1:Y:S02]  /*31850*/  SHFL.UP P6, R14, R13, R12, R11 ;  /* 0x0400000c0d0e7389 */ /* 0x00006400000c000b */
[----:B01----:R-:W-:Y:S01]  /*31860*/  ENDCOLLECTIVE ;  /* 0x000000000000791b */ /* 0x003fe20003800000 */
.L_x_1007:
[----:B------:R-:W-:Y:S02]  /*31870*/  MOV R12, 0x8 ;  /* 0x00000008000c7802 */ /* 0x000fe40000000f00 */
[----:B------:R-:W-:-:S05]  /*31880*/  SEL R3, R14, RZ, P3 ;  /* 0x000000ff0e037207 */ /* 0x000fca0001800000 */
[----:B------:R-:W-:-:S04]  /*31890*/  IMAD.IADD R8, R2, 0x1, R3 ;  /* 0x0000000102087824 */ /* 0x000fc800078e0203 */
[----:B------:R-:W-:-:S07]  /*318a0*/  IMAD.MOV.U32 R13, RZ, RZ, R8 ;  /* 0x000000ffff0d7224 */ /* 0x000fce00078e0008 */
[----:B------:R-:W-:Y:S05]  /*318b0*/  WARPSYNC.COLLECTIVE R15, `(.L_x_1008) ;  /* 0x000000000f087348 */ /* 0x000fea0003c00000 */
[----:B------:R0:W1:Y:S02]  /*318c0*/  SHFL.UP P6, R14, R13, R12, R11 ;  /* 0x0400000c0d0e7389 */ /* 0x00006400000c000b */
[----:B01----:R-:W-:Y:S01]  /*318d0*/  ENDCOLLECTIVE ;  /* 0x000000000000791b */ /* 0x003fe20003800000 */
.L_x_1008:
[----:B------:R-:W-:Y:S01]  /*318e0*/  IMAD.MOV.U32 R12, RZ, RZ, 0x10 ;  /* 0x00000010ff0c7424 */ /* 0x000fe200078e00ff */
[----:B------:R-:W-:-:S05]  /*318f0*/  SEL R5, R14, RZ, P4 ;  /* 0x000000ff0e057207 */ /* 0x000fca0002000000 */
[----:B------:R-:W-:-:S04]  /*31900*/  IMAD.IADD R5, R8, 0x1, R5 ;  /* 0x0000000108057824 */ /* 0x000fc800078e0205 */
[----:B------:R-:W-:-:S07]  /*31910*/  IMAD.MOV.U32 R13, RZ, RZ, R5 ;  /* 0x000000ffff0d7224 */ /* 0x000fce00078e0005 */
[----:B------:R-:W-:Y:S05]  /*31920*/  WARPSYNC.COLLECTIVE R15, `(.L_x_1009) ;  /* 0x000000000f087348 */ /* 0x000fea0003c00000 */
[----:B------:R0:W1:Y:S02]  /*31930*/  SHFL.UP P6, R14, R13, R12, R11 ;  /* 0x0400000c0d0e7389 */ /* 0x00006400000c000b */
[----:B01----:R-:W-:Y:S01]  /*31940*/  ENDCOLLECTIVE ;  /* 0x000000000000791b */ /* 0x003fe20003800000 */
.L_x_1009:
[----:B------:R-:W-:Y:S02]  /*31950*/  IMAD.MOV.U32 R12, RZ, RZ, 0x1f ;  /* 0x0000001fff0c7424 */ /* 0x000fe400078e00ff */
[----:B------:R-:W-:Y:S01]  /*31960*/  IMAD.MOV.U32 R11, RZ, RZ, 0x1f ;  /* 0x0000001fff0b7424 */ /* 0x000fe200078e00ff */
[----:B------:R-:W-:-:S04]  /*31970*/  SEL R14, R14, RZ, P5 ;  /* 0x000000ff0e0e7207 */ /* 0x000fc80002800000 */
[----:B------:R-:W-:-:S05]  /*31980*/  IADD3 R3, R5, R14, RZ ;  /* 0x0000000e05037210 */ /* 0x000fca0007ffe0ff */
[----:B------:R-:W-:-:S07]  /*31990*/  IMAD.MOV.U32 R13, RZ, RZ, R3 ;  /* 0x000000ffff0d7224 */ /* 0x000fce00078e0003 */
[----:B------:R-:W-:Y:S05]  /*319a0*/  WARPSYNC.COLLECTIVE R15, `(.L_x_1010) ;  /* 0x000000000f087348 */ /* 0x000fea0003c00000 */
[----:B------:R0:W1:Y:S02]  /*319b0*/  SHFL.IDX P6, R14, R13, R12, R11 ;  /* 0x0000000c0d0e7389 */ /* 0x00006400000c000b */
[----:B01----:R-:W-:Y:S01]  /*319c0*/  ENDCOLLECTIVE ;  /* 0x000000000000791b */ /* 0x003fe20003800000 */
.L_x_1010:
[----:B------:R-:W-:Y:S05]  /*319d0*/  BRA `(.L_x_1011) ;  /* 0xffffff8c00bc7947 */ /* 0x000fea000383ffff */
.L_x_754:
[----:B------:R-:W-:Y:S01]  /*319e0*/  BSSY B0, `(.L_x_1012) ;  /* 0x0000007000007945 */ /* 0x000fe20003800000 */
[----:B------:R-:W-:Y:S02]  /*319f0*/  IMAD.MOV.U32 R12, RZ, RZ, 0x1 ;  /* 0x00000001ff0c7424 */ /* 0x000fe400078e00ff */
[----:B------:R-:W-:Y:S02]  /*31a00*/  IMAD.MOV.U32 R11, RZ, RZ, RZ ;  /* 0x000000ffff0b7224 */ /* 0x000fe400078e00ff */
[----:B------:R-:W-:-:S07]  /*31a10*/  IMAD.MOV.U32 R15, RZ, RZ, -0x1 ;  /* 0xffffffffff0f7424 */ /* 0x000fce00078e00ff */
[----:B------:R-:W-:Y:S05]  /*31a20*/  WARPSYNC.COLLECTIVE R15, `(.L_x_1013) ;  /* 0x000000000f087348 */ /* 0x000fea0003c00000 */
[----:B------:R0:W1:Y:S02]  /*31a30*/  SHFL.UP P6, R14, R13, R12, R11 ;  /* 0x0400000c0d0e7389 */ /* 0x00006400000c000b */
[----:B01----:R-:W-:Y:S01]  /*31a40*/  ENDCOLLECTIVE ;  /* 0x000000000000791b */ /* 0x003fe20003800000 */
.L_x_1013:
[----:B------:R-:W-:Y:S05]  /*31a50*/  BSYNC B0 ;  /* 0x0000000000007941 */ /* 0x000fea0003800000 */
.L_x_1012:
[----:B------:R-:W-:Y:S01]  /*31a60*/  SEL R14, R14, RZ, P1 ;  /* 0x000000ff0e0e7207 */ /* 0x000fe20000800000 */
[----:B------:R-:W-:Y:S02]  /*31a70*/  IMAD.MOV.U32 R12, RZ, RZ, 0x2 ;  /* 0x00000002ff0c7424 */ /* 0x000fe400078e00ff */
[----:B------:R-:W-:Y:S01]  /*31a80*/  IMAD.MOV.U32 R11, RZ, RZ, RZ ;  /* 0x000000ffff0b7224 */ /* 0x000fe200078e00ff */
[----:B------:R-:W-:Y:S01]  /*31a90*/  IADD3 R13, R13, R14, RZ ;  /* 0x0000000e0d0d7210 */ /* 0x000fe20007ffe0ff */
[----:B------:R-:W-:-:S07]  /*31aa0*/  IMAD.MOV.U32 R15, RZ, RZ, -0x1 ;  /* 0xffffffffff0f7424 */ /* 0x000fce00078e00ff */
[----:B------:R-:W-:Y:S05]  /*31ab0*/  WARPSYNC.COLLECTIVE R15, `(.L_x_1014) ;  /* 0x000000000f087348 */ /* 0x000fea0003c00000 */
[----:B------:R0:W1:Y:S02]  /*31ac0*/  SHFL.UP P6, R14, R13, R12, R11 ;  /* 0x0400000c0d0e7389 */ /* 0x00006400000c000b */
[----:B01----:R-:W-:Y:S01]  /*31ad0*/  ENDCOLLECTIVE ;  /* 0x000000000000791b */ /* 0x003fe20003800000 */
.L_x_1014:
[----:B------:R-:W-:Y:S01]  /*31ae0*/  IMAD.MOV.U32 R12, RZ, RZ, 0x4 ;  /* 0x00000004ff0c7424 */ /* 0x000fe200078e00ff */
[----:B------:R-:W-:-:S04]  /*31af0*/  SEL R2, R14, RZ, P2 ;  /* 0x000000ff0e027207 */ /* 0x000fc80001000000 */
[----:B------:R-:W-:-:S05]  /*31b00*/  IADD3 R2, R13, R2, RZ ;  /* 0x000000020d027210 */ /* 0x000fca0007ffe0ff */
[----:B------:R-:W-:-:S07]  /*31b10*/  IMAD.MOV.U32 R13, RZ, RZ, R2 ;  /* 0x000000ffff0d7224 */ /* 0x000fce00078e0002 */
[----:B------:R-:W-:Y:S05]  /*31b20*/  WARPSYNC.COLLECTIVE R15, `(.L_x_1015) ;  /* 0x000000000f087348 */ /* 0x000fea0003c00000 */
[----:B------:R0:W1:Y:S02]  /*31b30*/  SHFL.UP P6, R14, R13, R12, R11 ;  /* 0x0400000c0d0e7389 */ /* 0x00006400000c000b */
[----:B01----:R-:W-:Y:S01]  /*31b40*/  ENDCOLLECTIVE ;  /* 0x000000000000791b */ /* 0x003fe20003800000 */
.L_x_1015:
[----:B------:R-:W-:Y:S01]  /*31b50*/  IMAD.MOV.U32 R12, RZ, RZ, 0x8 ;  /* 0x00000008ff0c7424 */ /* 0x000fe200078e00ff */
[----:B------:R-:W-:-:S05]  /*31b60*/  SEL R5, R14, RZ, P3 ;  /* 0x000000ff0e057207 */ /* 0x000fca0001800000 */
[----:B------:R-:W-:-:S05]  /*31b70*/  IMAD.IADD R5, R2, 0x1, R5 ;  /* 0x0000000102057824 */ /* 0x000fca00078e0205 */
[----:B------:R-:W-:-:S07]  /*31b80*/  MOV R13, R5 ;  /* 0x00000005000d7202 */ /* 0x000fce0000000f00 */
[----:B------:R-:W-:Y:S05]  /*31b90*/  WARPSYNC.COLLECTIVE R15, `(.L_x_1016) ;  /* 0x000000000f087348 */ /* 0x000fea0003c00000 */
[----:B------:R0:W1:Y:S02]  /*31ba0*/  SHFL.UP P6, R14, R13, R12, R11 ;  /* 0x0400000c0d0e7389 */ /* 0x00006400000c000b */
[----:B01----:R-:W-:Y:S01]  /*31bb0*/  ENDCOLLECTIVE ;  /* 0x000000000000791b */ /* 0x003fe20003800000 */
.L_x_1016:
[----:B------:R-:W-:Y:S02]  /*31bc0*/  MOV R12, 0x10 ;  /* 0x00000010000c7802 */ /* 0x000fe40000000f00 */
[----:B------:R-:W-:-:S05]  /*31bd0*/  SEL R8, R14, RZ, P4 ;  /* 0x000000ff0e087207 */ /* 0x000fca0002000000 */
[----:B------:R-:W-:-:S04]  /*31be0*/  IMAD.IADD R8, R5, 0x1, R8 ;  /* 0x0000000105087824 */ /* 0x000fc800078e0208 */
[----:B------:R-:W-:-:S07]  /*31bf0*/  IMAD.MOV.U32 R13, RZ, RZ, R8 ;  /* 0x000000ffff0d7224 */ /* 0x000fce00078e0008 */
[----:B------:R-:W-:Y:S05]  /*31c00*/  WARPSYNC.COLLECTIVE R15, `(.L_x_1017) ;  /* 0x000000000f087348 */ /* 0x000fea0003c00000 */
[----:B------:R0:W1:Y:S02]  /*31c10*/  SHFL.UP P6, R14, R13, R12, R11 ;  /* 0x0400000c0d0e7389 */ /* 0x00006400000c000b */
[----:B01----:R-:W-:Y:S01]  /*31c20*/  ENDCOLLECTIVE ;  /* 0x000000000000791b */ /* 0x003fe20003800000 */
.L_x_1017:
[----:B------:R-:W-:Y:S01]  /*31c30*/  IMAD.MOV.U32 R12, RZ, RZ, 0x1f ;  /* 0x0000001fff0c7424 */ /* 0x000fe200078e00ff */
[----:B------:R-:W-:Y:S02]  /*31c40*/  MOV R11, 0x1f ;  /* 0x0000001f000b7802 */ /* 0x000fe40000000f00 */
[----:B------:R-:W-:-:S05]  /*31c50*/  SEL R3, R14, RZ, P5 ;  /* 0x000000ff0e037207 */ /* 0x000fca0002800000 */
[----:B------:R-:W-:-:S04]  /*31c60*/  IMAD.IADD R3, R8, 0x1, R3 ;  /* 0x0000000108037824 */ /* 0x000fc800078e0203 */
[----:B------:R-:W-:-:S07]  /*31c70*/  IMAD.MOV.U32 R13, RZ, RZ, R3 ;  /* 0x000000ffff0d7224 */ /* 0x000fce00078e0003 */
[----:B------:R-:W-:Y:S05]  /*31c80*/  WARPSYNC.COLLECTIVE R15, `(.L_x_1018) ;  /* 0x000000000f087348 */ /* 0x000fea0003c00000 */
[----:B------:R0:W1:Y:S02]  /*31c90*/  SHFL.IDX P6, R14, R13, R12, R11 ;  /* 0x0000000c0d0e7389 */ /* 0x00006400000c000b */
[----:B01----:R-:W-:Y:S01]  /*31ca0*/  ENDCOLLECTIVE ;  /* 0x000000000000791b */ /* 0x003fe20003800000 */
.L_x_1018:
[----:B------:R-:W-:Y:S05]  /*31cb0*/  BRA `(.L_x_1019) ;  /* 0xffffff8c00a87947 */ /* 0x000fea000383ffff */
.L_x_756:
[----:B------:R-:W-:Y:S01]  /*31cc0*/  BSSY B0, `(.L_x_1020) ;  /* 0x0000006000007945 */ /* 0x000fe20003800000 */
[----:B------:R-:W-:Y:S01]  /*31cd0*/  PLOP3.LUT P6, PT, P6, PT, PT, 0x8, 0x0 ;  /* 0x000000000000781c */ /* 0x000fe200037ce170 */
[----:B------:R-:W-:-:S12]  /*31ce0*/  IMAD.MOV.U32 R15, RZ, RZ, -0x1 ;  /* 0xffffffffff0f7424 */ /* 0x000fd800078e00ff */
[----:B0-----:R-:W-:Y:S05]  /*31cf0*/  WARPSYNC.COLLECTIVE R15, `(.L_x_1021) ;  /* 0x000000000f087348 */ /* 0x001fea0003c00000 */
[----:B------:R-:W-:Y:S01]  /*31d00*/  VOTE.ANY R14, PT, P6 ;  /* 0x00000000000e7806 */ /* 0x000fe200030e0100 */
[----:B0-----:R-:W-:Y:S06]  /*31d10*/  ENDCOLLECTIVE ;  /* 0x000000000000791b */ /* 0x001fec0003800000 */
.L_x_1021:
[----:B------:R-:W-:Y:S05]  /*31d20*/  BSYNC B0 ;  /* 0x0000000000007941 */ /* 0x000fea0003800000 */
.L_x_1020:
[----:B------:R-:W-:Y:S02]  /*31d30*/  IMAD.MOV.U32 R8, RZ, RZ, R14 ;  /* 0x000000ffff087224 */ /* 0x000fe400078e000e */
[----:B------:R-:W-:Y:S02]  /*31d40*/  IMAD.MOV.U32 R13, RZ, RZ, R7 ;  /* 0x000000ffff0d7224 */ /* 0x000fe400078e0007 */
[----:B------:R-:W0:Y:S01]  /*31d50*/  POPC R5, R8 ;  /* 0x0000000800057309 */ /* 0x000e220000000000 */
[----:B------:R-:W-:Y:S02]  /*31d60*/  IMAD.MOV.U32 R11, RZ, RZ, 0x1f ;  /* 0x0000001fff0b7424 */ /* 0x000fe400078e00ff */
[----:B------:R-:W-:Y:S01]  /*31d70*/  IMAD.MOV.U32 R15, RZ, RZ, -0x1 ;  /* 0xffffffffff0f7424 */ /* 0x000fe200078e00ff */
[----:B0-----:R-:W-:-:S07]  /*31d80*/  MOV R12, R5 ;  /* 0x00000005000c7202 */ /* 0x001fce0000000f00 */
[----:B------:R-:W-:Y:S05]  /*31d90*/  WARPSYNC.COLLECTIVE R15, `(.L_x_1022) ;  /* 0x000000000f087348 */ /* 0x000fea0003c00000 */
[----:B------:R0:W1:Y:S02]  /*31da0*/  SHFL.IDX P6, R14, R13, R12, R11 ;  /* 0x0000000c0d0e7389 */ /* 0x00006400000c000b */
[----:B01----:R-:W-:Y:S01]  /*31db0*/  ENDCOLLECTIVE ;  /* 0x000000000000791b */ /* 0x003fe20003800000 */
.L_x_1022:
[----:B------:R-:W-:Y:S01]  /*31dc0*/  MOV R13, R4 ;  /* 0x00000004000d7202 */ /* 0x000fe20000000f00 */
[----:B------:R-:W-:-:S07]  /*31dd0*/  IMAD.MOV.U32 R7, RZ, RZ, R14 ;  /* 0x000000ffff077224 */ /* 0x000fce00078e000e */
[----:B------:R-:W-:Y:S05]  /*31de0*/  WARPSYNC.COLLECTIVE R15, `(.L_x_1023) ;  /* 0x000000000f087348 */ /* 0x000fea0003c00000 */
[----:B------:R0:W1:Y:S02]  /*31df0*/  SHFL.IDX P6, R14, R13, R12, R11 ;  /* 0x0000000c0d0e7389 */ /* 0x00006400000c000b */
[----:B01----:R-:W-:Y:S01]  /*31e00*/  ENDCOLLECTIVE ;  /* 0x000000000000791b */ /* 0x003fe20003800000 */
.L_x_1023:
[----:B------:R-:W-:Y:S01]  /*31e10*/  IMAD.MOV.U32 R4, RZ, RZ, R14 ;  /* 0x000000ffff047224 */ /* 0x000fe200078e000e */
[----:B------:R-:W-:Y:S06]  /*31e20*/  BRA `(.L_x_1024) ;  /* 0xffffff8c00887947 */ /* 0x000fec000383ffff */
.L_x_758:
[----:B------:R-:W-:Y:S01]  /*31e30*/  BSSY B0, `(.L_x_1025) ;  /* 0x0000007000007945 */ /* 0x000fe20003800000 */
[----:B------:R-:W-:Y:S01]  /*31e40*/  IMAD.MOV.U32 R13, RZ, RZ, R3 ;  /* 0x000000ffff0d7224 */ /* 0x000fe200078e0003 */
[----:B------:R-:W-:Y:S01]  /*31e50*/  MOV R15, 0xffffffff ;  /* 0xffffffff000f7802 */ /* 0x000fe20000000f00 */
[----:B------:R-:W-:-:S07]  /*31e60*/  IMAD.MOV.U32 R11, RZ, RZ, 0x1f ;  /* 0x0000001fff0b7424 */ /* 0x000fce00078e00ff */
[----:B0123--:R-:W-:Y:S05]  /*31e70*/  WARPSYNC.COLLECTIVE R15, `(.L_x_1026) ;  /* 0x000000000f087348 */ /* 0x00ffea0003c00000 */
[----:B------:R4:W0:Y:S02]  /*31e80*/  SHFL.IDX P6, R14, R13, R12, R11 ;  /* 0x0000000c0d0e7389 */ /* 0x00082400000c000b */
[----:B01234-:R-:W-:Y:S01]  /*31e90*/  ENDCOLLECTIVE ;  /* 0x000000000000791b */ /* 0x01ffe20003800000 */
.L_x_1026:
[----:B------:R-:W-:Y:S05]  /*31ea0*/  BSYNC B0 ;  /* 0x0000000000007941 */ /* 0x000fea0003800000 */
.L_x_1025:
[----:B------:R-:W-:Y:S01]  /*31eb0*/  IMAD.MOV.U32 R16, RZ, RZ, R14 ;  /* 0x000000ffff107224 */ /* 0x000fe200078e000e */
[----:B------:R-:W-:Y:S06]  /*31ec0*/  BRA `(.L_x_757) ;  /* 0xffffff8c00787947 */ /* 0x000fec000383ffff */
.L_x_762:
[----:B0-----:R0:W1:Y:S02]  /*31ed0*/  SYNCS.PHASECHK.TRANS64.TRYWAIT P0, [R4+URZ+0x29820], R0 ;  /* 0x02982000040075a7 */ /* 0x001064000800017f */
[----:B-1----:R-:W-:Y:S05]  /*31ee0*/  @!P0 NANOSLEEP.SYNCS 0x989680 ;  /* 0x009896800000895d */ /* 0x002fea0003900000 */
[----:B------:R-:W1:Y:S02]  /*31ef0*/  @!P0 SYNCS.PHASECHK.TRANS64 P0, [R4+URZ+0x29820], R0 ;  /* 0x02982000040085a7 */ /* 0x000e64000800007f */
[----:B-1----:R-:W-:Y:S05]  /*31f00*/  @!P0 BRA `(.L_x_762) ;  /* 0xfffffffc00f08947 */ /* 0x002fea000383ffff */
[----:B------:R-:W-:Y:S05]  /*31f10*/  BRA `(.L_x_1027) ;  /* 0xffffff9000d87947 */ /* 0x000fea000383ffff */
.L_x_763:
[----:B------:R-:W1:Y:S01]  /*31f20*/  S2R R2, SR_TID.X ;  /* 0x0000000000027919 */ /* 0x000e620000002100 */
[----:B------:R-:W-:Y:S01]  /*31f30*/  BSSY B0, `(.L_x_1028) ;  /* 0x000000a000007945 */ /* 0x000fe20003800000 */
[----:B------:R-:W-:Y:S01]  /*31f40*/  IMAD.MOV.U32 R12, RZ, RZ, RZ ;  /* 0x000000ffff0c7224 */ /* 0x000fe200078e00ff */
[----:B------:R-:W-:Y:S01]  /*31f50*/  MOV R11, 0x1f ;  /* 0x0000001f000b7802 */ /* 0x000fe20000000f00 */
[----:B------:R-:W-:Y:S01]  /*31f60*/  IMAD.MOV.U32 R15, RZ, RZ, -0x1 ;  /* 0xffffffffff0f7424 */ /* 0x000fe200078e00ff */
[----:B-1----:R-:W-:-:S04]  /*31f70*/  SHF.R.U32.HI R2, RZ, 0x5, R2 ;  /* 0x00000005ff027819 */ /* 0x002fc80000011602 */
[----:B------:R-:W-:-:S05]  /*31f80*/  LOP3.LUT R2, R2, 0x3, RZ, 0xc0, !PT ;  /* 0x0000000302027812 */ /* 0x000fca00078ec0ff */
[----:B------:R-:W-:-:S07]  /*31f90*/  IMAD.MOV.U32 R13, RZ, RZ, R2 ;  /* 0x000000ffff0d7224 */ /* 0x000fce00078e0002 */
[----:B0-----:R-:W-:Y:S05]  /*31fa0*/  WARPSYNC.COLLECTIVE R15, `(.L_x_1029) ;  /* 0x000000000f087348 */ /* 0x001fea0003c00000 */
[----:B------:R1:W2:Y:S02]  /*31fb0*/  SHFL.IDX P6, R14, R13, R12, R11 ;  /* 0x0000000c0d0e7389 */ /* 0x0002a400000c000b */
[----:B012---:R-:W-:Y:S01]  /*31fc0*/  ENDCOLLECTIVE ;  /* 0x000000000000791b */ /* 0x007fe20003800000 */
.L_x_1029:
[----:B------:R-:W-:Y:S05]  /*31fd0*/  BSYNC B0 ;  /* 0x0000000000007941 */ /* 0x000fea0003800000 */
.L_x_1028:
[----:B------:R-:W-:Y:S05]  /*31fe0*/  BRA `(.L_x_1030) ;  /* 0xffffff9000c07947 */ /* 0x000fea000383ffff */
.L_x_764:
[----:B------:R-:W-:Y:S01]  /*31ff0*/  BSSY B0, `(.L_x_1031) ;  /* 0x0000006000007945 */ /* 0x000fe20003800000 */
[----:B------:R-:W-:-:S07]  /*32000*/  IMAD.MOV.U32 R15, RZ, RZ, -0x1 ;  /* 0xffffffffff0f7424 */ /* 0x000fce00078e00ff */
[----:B0-----:R-:W-:Y:S05]  /*32010*/  WARPSYNC.COLLECTIVE R15, `(.L_x_1032) ;  /* 0x000000000f0c7348 */ /* 0x001fea0003c00000 */
[----:B------:R-:W-:Y:S02]  /*32020*/  ELECT P6, UR62, PT ;  /* 0x00000000003e782f */ /* 0x000fe400038c0000 */
[----:B------:R-:W-:Y:S01]  /*32030*/  MOV R14, UR62 ;  /* 0x0000003e000e7c02 */ /* 0x000fe20008000f00 */
[----:B0-----:R-:W-:Y:S10]  /*32040*/  ENDCOLLECTIVE ;  /* 0x000000000000791b */ /* 0x001ff40003800000 */
.L_x_1032:
[----:B------:R-:W-:Y:S05]  /*32050*/  BSYNC B0 ;  /* 0x0000000000007941 */ /* 0x000fea0003800000 */
.L_x_1031:
[----:B------:R-:W-:Y:S05]  /*32060*/  BRA `(.L_x_1033) ;  /* 0xffffff9000b47947 */ /* 0x000fea000383ffff */
.L_x_766:
[----:B0-----:R0:W1:Y:S02]  /*32070*/  SYNCS.PHASECHK.TRANS64.TRYWAIT P1, [R5+URZ+0x29840], R0 ;  /* 0x02984000050075a7 */ /* 0x001064000802017f */
[----:B-1----:R-:W-:Y:S05]  /*32080*/  @!P1 NANOSLEEP.SYNCS 0x989680 ;  /* 0x009896800000995d */ /* 0x002fea0003900000 */
[----:B------:R-:W1:Y:S02]  /*32090*/  @!P1 SYNCS.PHASECHK.TRANS64 P1, [R5+URZ+0x29840], R0 ;  /* 0x02984000050095a7 */ /* 0x000e64000802007f */
[----:B-1----:R-:W-:Y:S05]  /*320a0*/  @!P1 BRA `(.L_x_766) ;  /* 0xfffffffc00f09947 */ /* 0x002fea000383ffff */
[----:B------:R-:W-:Y:S05]  /*320b0*/  BRA `(.L_x_1034) ;  /* 0xffffff9000d47947 */ /* 0x000fea000383ffff */
.L_x_768:
[----:B-1----:R1:W2:Y:S02]  /*320c0*/  SYNCS.PHASECHK.TRANS64.TRYWAIT P1, [R23+URZ+0x29840], R2 ;  /* 0x02984002170075a7 */ /* 0x0022a4000802017f */
[----:B--2---:R-:W-:Y:S05]  /*320d0*/  @!P1 NANOSLEEP.SYNCS 0x989680 ;  /* 0x009896800000995d */ /* 0x004fea0003900000 */
[----:B------:R-:W2:Y:S02]  /*320e0*/  @!P1 SYNCS.PHASECHK.TRANS64 P1, [R23+URZ+0x29840], R2 ;  /* 0x02984002170095a7 */ /* 0x000ea4000802007f */
[----:B--2---:R-:W-:Y:S05]  /*320f0*/  @!P1 BRA `(.L_x_768) ;  /* 0xfffffffc00f09947 */ /* 0x004fea000383ffff */
[----:B------:R-:W-:Y:S05]  /*32100*/  BRA `(.L_x_1035) ;  /* 0xffffff9000e07947 */ /* 0x000fea000383ffff */
.L_x_770:
[----:B--2---:R2:W3:Y:S02]  /*32110*/  SYNCS.PHASECHK.TRANS64.TRYWAIT P1, [R5+URZ+0x29860], R0 ;  /* 0x02986000050075a7 */ /* 0x0044e4000802017f */
[----:B---3--:R-:W-:Y:S05]  /*32120*/  @!P1 NANOSLEEP.SYNCS 0x989680 ;  /* 0x009896800000995d */ /* 0x008fea0003900000 */
[----:B------:R-:W3:Y:S02]  /*32130*/  @!P1 SYNCS.PHASECHK.TRANS64 P1, [R5+URZ+0x29860], R0 ;  /* 0x02986000050095a7 */ /* 0x000ee4000802007f */
[----:B---3--:R-:W-:Y:S05]  /*32140*/  @!P1 BRA `(.L_x_770) ;  /* 0xfffffffc00f09947 */ /* 0x008fea000383ffff */
[----:B------:R-:W-:Y:S05]  /*32150*/  BRA `(.L_x_1036) ;  /* 0xffffff9000dc7947 */ /* 0x000fea000383ffff */
.L_x_772:
[----:B---3--:R3:W4:Y:S02]  /*32160*/  SYNCS.PHASECHK.TRANS64.TRYWAIT P1, [R23+URZ+0x29860], R2 ;  /* 0x02986002170075a7 */ /* 0x008724000802017f */
[----:B----4-:R-:W-:Y:S05]  /*32170*/  @!P1 NANOSLEEP.SYNCS 0x989680 ;  /* 0x009896800000995d */ /* 0x010fea0003900000 */
[----:B------:R-:W4:Y:S02]  /*32180*/  @!P1 SYNCS.PHASECHK.TRANS64 P1, [R23+URZ+0x29860], R2 ;  /* 0x02986002170095a7 */ /* 0x000f24000802007f */
[----:B----4-:R-:W-:Y:S05]  /*32190*/  @!P1 BRA `(.L_x_772) ;  /* 0xfffffffc00f09947 */ /* 0x010fea000383ffff */
[----:B------:R-:W-:Y:S05]  /*321a0*/  BRA `(.L_x_1037) ;  /* 0xffffff9000d87947 */ /* 0x000fea000383ffff */
.L_x_774:
[----:B----4-:R4:W0:Y:S02]  /*321b0*/  SYNCS.PHASECHK.TRANS64.TRYWAIT P1, [R5+URZ+0x29880], R0 ;  /* 0x02988000050075a7 */ /* 0x010824000802017f */
[----:B0-----:R-:W-:Y:S05]  /*321c0*/  @!P1 NANOSLEEP.SYNCS 0x989680 ;  /* 0x009896800000995d */ /* 0x001fea0003900000 */
[----:B------:R-:W0:Y:S02]  /*321d0*/  @!P1 SYNCS.PHASECHK.TRANS64 P1, [R5+URZ+0x29880], R0 ;  /* 0x02988000050095a7 */ /* 0x000e24000802007f */
[----:B0-----:R-:W-:Y:S05]  /*321e0*/  @!P1 BRA `(.L_x_774) ;  /* 0xfffffffc00f09947 */ /* 0x001fea000383ffff */
[----:B------:R-:W-:Y:S05]  /*321f0*/  BRA `(.L_x_1038) ;  /* 0xffffff9000d47947 */ /* 0x000fea000383ffff */
.L_x_1039:
        /* <DEDUP_REMOVED lines=16> */
.L_x_3316:


//--------------------- .text._ZN7cutlass13device_kernelIN5flash11enable_sm90INS1_16FlashAttnFwdSm90INS1_25CollectiveMainloopFwdSm90ILi2EN4cute5tupleIJNS5_1CILi1EEES8_S8_EEENS6_IJNS7_ILi128EEESA_NS7_ILi192EEEEEELi128ENS_12float_e4m3_tEfNS_4arch4Sm90ELb0ELb1ELb0ELb0ELb1ELb0ELb0ELb1ELb1ELb1ELb1ELb0EEENS1_21CollectiveEpilogueFwdINS6_IJSA_SA_SA_EEES9_NS_10bfloat16_tESF_Li256ELb0ELb1ELb1ELb1EEENS1_19SingleTileSchedulerILb0ELb1ELb1ELi128EEEEEEEEEvNT_6ParamsE --------------------------
	.section	.text._ZN7cutlass13device_kernelIN5flash11enable_sm90INS1_16FlashAttnFwdSm90INS1_25CollectiveMainloopFwdSm90ILi2EN4cute5tupleIJNS5_1CILi1EEES8_S8_EEENS6_IJNS7_ILi128EEESA_NS7_ILi192EEEEEELi128ENS_12float_e4m3_tEfNS_4arch4Sm90ELb0ELb1ELb0ELb0ELb1ELb0ELb0ELb1ELb1ELb1ELb1ELb0EEENS1_21CollectiveEpilogueFwdINS6_IJSA_SA_SA_EEES9_NS_10bfloat16_tESF_Li256ELb0ELb1ELb1ELb1EEENS1_19SingleTileSchedulerILb0ELb1ELb1ELi128EEEEEEEEEvNT_6ParamsE,"ax",@progbits
	.align	128
.text._ZN7cutlass13device_kernelIN5flash11enable_sm90INS1_16FlashAttnFwdSm90INS1_25CollectiveMainloopFwdSm90ILi2EN4cute5tupleIJNS5_1CILi1EEES8_S8_EEENS6_IJNS7_ILi128EEESA_NS7_ILi192EEEEEELi128ENS_12float_e4m3_tEfNS_4arch4Sm90ELb0ELb1ELb0ELb0ELb1ELb0ELb0ELb1ELb1ELb1ELb1ELb0EEENS1_21CollectiveEpilogueFwdINS6_IJSA_SA_SA_EEES9_NS_10bfloat16_tESF_Li256ELb0ELb1ELb1ELb1EEENS1_19SingleTileSchedulerILb0ELb1ELb1ELi128EEEEEEEEEvNT_6ParamsE:
        .type           _ZN7cutlass13device_kernelIN5flash11enable_sm90INS1_16FlashAttnFwdSm90INS1_25CollectiveMainloopFwdSm90ILi2EN4cute5tupleIJNS5_1CILi1EEES8_S8_EEENS6_IJNS7_ILi128EEESA_NS7_ILi192EEEEEELi128ENS_12float_e4m3_tEfNS_4arch4Sm90ELb0ELb1ELb0ELb0ELb1ELb0ELb0ELb1ELb1ELb1ELb1ELb0EEENS1_21CollectiveEpilogueFwdINS6_IJSA_SA_SA_EEES9_NS_10bfloat16_tESF_Li256ELb0ELb1ELb1ELb1EEENS1_19SingleTileSchedulerILb0ELb1ELb1ELi128EEEEEEEEEvNT_6ParamsE,@function
        .size           _ZN7cutlass13device_kernelIN5flash11enable_sm90INS1_16FlashAttnFwdSm90INS1_25CollectiveMainloopFwdSm90ILi2EN4cute5tupleIJNS5_1CILi1EEES8_S8_EEENS6_IJNS7_ILi128EEESA_NS7_ILi192EEEEEELi128ENS_12float_e4m3_tEfNS_4arch4Sm90ELb0ELb1ELb0ELb0ELb1ELb0ELb0ELb1ELb1ELb1ELb1ELb0EEENS1_21CollectiveEpilogueFwdINS6_IJSA_SA_SA_EEES9_NS_10bfloat16_tESF_Li256ELb0ELb1ELb1ELb1EEENS1_19SingleTileSchedulerILb0ELb1ELb1ELi128EEEEEEEEEvNT_6ParamsE,(.L_x_3317 - _ZN7cutlass13device_kernelIN5flash11enable_sm90INS1_16FlashAttnFwdSm90INS1_25CollectiveMainloopFwdSm90ILi2EN4cute5tupleIJNS5_1CILi1EEES8_S8_EEENS6_IJNS7_ILi128EEESA_NS7_ILi192EEEEEELi128ENS_12float_e4m3_tEfNS_4arch4Sm90ELb0ELb1ELb0ELb0ELb1ELb0ELb0ELb1ELb1ELb1ELb1ELb0EEENS1_21CollectiveEpilogueFwdINS6_IJSA_SA_SA_EEES9_NS_10bfloat16_tESF_Li256ELb0ELb1ELb1ELb1EEENS1_19SingleTileSchedulerILb0ELb1ELb1ELi128EEEEEEEEEvNT_6ParamsE)
        .other          _ZN7cutlass13device_kernelIN5flash11enable_sm90INS1_16FlashAttnFwdSm90INS1_25CollectiveMainloopFwdSm90ILi2EN4cute5tupleIJNS5_1CILi1EEES8_S8_EEENS6_IJNS7_ILi128EEESA_NS7_ILi192EEEEEELi128ENS_12float_e4m3_tEfNS_4arch4Sm90ELb0ELb1ELb0ELb0ELb1ELb0ELb0ELb1ELb1ELb1ELb1ELb0EEENS1_21CollectiveEpilogueFwdINS6_IJSA_SA_SA_EEES9_NS_10bfloat16_tESF_Li256ELb0ELb1ELb1ELb1EEENS1_19SingleTileSchedulerILb0ELb1ELb1ELi128EEEEEEEEEvNT_6ParamsE,@"STO_CUDA_ENTRY STV_DEFAULT"
_ZN7cutlass13device_kernelIN5flash11enable_sm90INS1_16FlashAttnFwdSm90INS1_25CollectiveMainloopFwdSm90ILi2EN4cute5tupleIJNS5_1CILi1EEES8_S8_EEENS6_IJNS7_ILi128EEESA_NS7_ILi192EEEEEELi128ENS_12float_e4m3_tEfNS_4arch4Sm90ELb0ELb1ELb0ELb0ELb1ELb0ELb0ELb1ELb1ELb1ELb1ELb0EEENS1_21CollectiveEpilogueFwdINS6_IJSA_SA_SA_EEES9_NS_10bfloat16_tESF_Li256ELb0ELb1ELb1ELb1EEENS1_19SingleTileSchedulerILb0ELb1ELb1ELi128EEEEEEEEEvNT_6ParamsE:
        /* <DEDUP_REMOVED lines=45> */
.L_x_1040:
        /* <DEDUP_REMOVED lines=22> */
.L_x_1041:
        /* <DEDUP_REMOVED lines=18> */
.L_x_1042:
        /* <DEDUP_REMOVED lines=22> */
.L_x_1043:
[----:B------:R-:W5:Y:S01]  /*06b0*/  SHFL.IDX PT, R2, R0, RZ, 0x1f ;  /* 0x00001fff00027589 */ /* 0x000f6200000e0000 */
[----:B------:R-:W-:Y:S01]  /*06c0*/  R2UR UR9, R3 ;  /* 0x00000000030972ca */ /* 0x000fe200000e0000 */
        /* <DEDUP_REMOVED lines=21> */
.L_x_1044:
[----:B------:R-:W-:Y:S01]  /*0820*/  UISETP.NE.AND UP0, UPT, UR9, URZ, UPT ;  /* 0x0000003f0900728c */ /* 0x000fe2000bf05270 */
[----:B------:R-:W-:Y:S01]  /*0830*/  NOP ;  /* 0x0000000000007918 */ /* 0x000fe20000000000 */
[----:B------:R-:W-:Y:S01]  /*0840*/  UMOV UR40, 0x1 ;  /* 0x0000000100287882 */ /* 0x000fe20000000000 */
[----:B------:R-:W-:Y:S01]  /*0850*/  ULDC.64 UR42, c[0x0][0x208] ;  /* 0x00008200002a7ab9 */ /* 0x000fe20000000a00 */
[----:B------:R-:W-:Y:S01]  /*0860*/  USEL UR40, UR40, 0x2, !UP0 ;  /* 0x0000000228287887 */ /* 0x000fe2000c000000 */
[----:B------:R-:W-:Y:S01]  /*0870*/  BSSY B6, `(.L_x_1045) ;  /* 0x00013a0000067945 */ /* 0x000fe20003800000 */
[----:B0-234-:R-:W-:Y:S01]  /*0880*/  BAR.SYNC.DEFER_BLOCKING 0x0 ;  /* 0x0000000000007b1d */ /* 0x01dfe20000010000 */
[----:B------:R-:W-:-:S13]  /*0890*/  PLOP3.LUT P0, PT, PT, PT, UP0, 0x80, 0x0 ;  /* 0x000000000000781c */ /* 0x000fda0003f0f008 */
[----:B------:R-:W-:Y:S05]  /*08a0*/  @!P0 BRA `(.L_x_1046) ;  /* 0x000000f000c88947 */ /* 0x000fea0003800000 */
.L_x_1047:
[----:B------:R-:W-:-:S08]  /*08b0*/  NOP ;  /* 0x0000000000007918 */ /* 0x000fd00000000000 */
[----:B------:R-:W0:Y:S02]  /*08c0*/  USETMAXREG.TRY_ALLOC.CTAPOOL UP0, 0xe8 ;  /* 0x000000e8000079c8 */ /* 0x000e240008000600 */
[----:B0-----:R-:W-:-:S13]  /*08d0*/  PLOP3.LUT P0, PT, PT, PT, UP0, 0x80, 0x0 ;  /* 0x000000000000781c */ /* 0x001fda0003f0f008 */
[----:B------:R-:W-:Y:S05]  /*08e0*/  @!P0 BRA `(.L_x_1047) ;  /* 0xfffffffc00f08947 */ /* 0x000fea000383ffff */
[----:B------:R-:W0:Y:S01]  /*08f0*/  LDC R2, c[0x0][0xc50] ;  /* 0x00031400ff027b82 */ /* 0x000e220000000800 */
[----:B------:R-:W-:-:S07]  /*0900*/  LOP3.LUT R4, R25, 0xffffff80, RZ, 0xc0, !PT ;  /* 0xffffff8019047812 */ /* 0x000fce00078ec0ff */
[----:B------:R-:W-:Y:S08]  /*0910*/  BAR.ARV 0x8, 0x180 ;  /* 0x0206000000007b1d */ /* 0x000ff00000002000 */
[----:B-1----:R-:W1:Y:S01]  /*0920*/  S2UR UR4, SR_CTAID.Y ;  /* 0x00000000000479c3 */ /* 0x002e620000002600 */
[----:B------:R-:W-:-:S07]  /*0930*/  ISETP.NE.AND P0, PT, R4, 0x80, PT ;  /* 0x000000800400780c */ /* 0x000fce0003f05270 */
[----:B------:R-:W2:Y:S08]  /*0940*/  S2UR UR39, SR_CTAID.Z ;  /* 0x00000000002779c3 */ /* 0x000eb00000002700 */
[----:B------:R-:W-:Y:S06]  /*0950*/  @!P0 BAR.ARV 0x9, 0x100 ;  /* 0x0244000000008b1d */ /* 0x000fec0000002000 */
[----:B0-----:R-:W-:Y:S01]  /*0960*/  ISETP.NE.AND P1, PT, R2, 0x1, PT ;  /* 0x000000010200780c */ /* 0x001fe20003f25270 */
[----:B-1----:R-:W-:Y:S01]  /*0970*/  IMAD.U32 R17, RZ, RZ, UR4 ;  /* 0x00000004ff117e24 */ /* 0x002fe2000f8e00ff */
[----:B--2---:R-:W-:-:S11]  /*0980*/  ISETP.LE.AND P0, PT, RZ, UR39, PT ;  /* 0x00000027ff007c0c */ /* 0x004fd6000bf03270 */
[----:B------:R-:W0:Y:S08]  /*0990*/  @P1 LDC R0, c[0x0][0xc54] ;  /* 0x00031500ff001b82 */ /* 0x000e300000000800 */
[----:B------:R-:W1:Y:S01]  /*09a0*/  @P1 LDC R3, c[0x0][0xc58] ;  /* 0x00031600ff031b82 */ /* 0x000e620000000800 */
[----:B0-----:R-:W-:-:S05]  /*09b0*/  @P1 IMAD.HI.U32 R0, R0, UR4, RZ ;  /* 0x0000000400001c27 */ /* 0x001fca000f8e00ff */
[----:B-1----:R-:W-:-:S05]  /*09c0*/  @P1 SHF.R.U32.HI R17, RZ, R3, R0 ;  /* 0x00000003ff111219 */ /* 0x002fca0000011600 */
[----:B------:R-:W-:-:S04]  /*09d0*/  IMAD.MOV R3, RZ, RZ, -R17 ;  /* 0x000000ffff037224 */ /* 0x000fc800078e0a11 */
[----:B------:R-:W-:Y:S01]  /*09e0*/  IMAD R18, R2, R3, UR4 ;  /* 0x0000000402127e24 */ /* 0x000fe2000f8e0203 */
[----:B------:R-:W-:Y:S06]  /*09f0*/  @!P0 BRA `(.L_x_1048) ;  /* 0x00000138001c8947 */ /* 0x000fec0003800000 */
[----:B------:R-:W0:Y:S01]  /*0a00*/  LDC.64 R12, c[0x0][0x990] ;  /* 0x00026400ff0c7b82 */ /* 0x000e220000000a00 */
[----:B------:R-:W2:Y:S01]  /*0a10*/  LDL.LU R24, [R1] ;  /* 0x0000000001187983 */ /* 0x000ea20000300800 */
[----:B------:R-:W-:Y:S01]  /*0a20*/  USHF.R.S32.HI UR38, URZ, 0x1f, UR39 ;  /* 0x0000001f3f267899 */ /* 0x000fe20008011427 */
[----:B------:R-:W-:-:S05]  /*0a30*/  ULDC UR4, c[0x0][0x988] ;  /* 0x0002620000047ab9 */ /* 0x000fca0000000800 */
[----:B------:R-:W1:Y:S08]  /*0a40*/  LDC.64 R20, c[0x0][0x998] ;  /* 0x00026600ff147b82 */ /* 0x000e700000000a00 */
[----:B------:R-:W3:Y:S01]  /*0a50*/  LDC.64 R26, c[0x0][0x9e0] ;  /* 0x00027800ff1a7b82 */ /* 0x000ee20000000a00 */
[----:B0-----:R-:W-:-:S07]  /*0a60*/  ISETP.NE.U32.AND P0, PT, R12, RZ, PT ;  /* 0x000000ff0c00720c */ /* 0x001fce0003f05070 */
[----:B------:R-:W0:Y:S01]  /*0a70*/  LDC R16, c[0x0][0x424] ;  /* 0x00010900ff107b82 */ /* 0x000e220000000800 */
[----:B------:R-:W-:Y:S02]  /*0a80*/  ISETP.NE.AND.EX P0, PT, R13, RZ, PT, P0 ;  /* 0x000000ff0d00720c */ /* 0x000fe40003f05300 */
[----:B-1----:R-:W-:-:S04]  /*0a90*/  ISETP.NE.U32.AND P1, PT, R20, RZ, PT ;  /* 0x000000ff1400720c */ /* 0x002fc80003f25070 */
[----:B------:R-:W-:-:S07]  /*0aa0*/  ISETP.NE.AND.EX P1, PT, R21, RZ, PT, P1 ;  /* 0x000000ff1500720c */ /* 0x000fce0003f25310 */
[----:B------:R-:W1:Y:S01]  /*0ab0*/  @P0 LDC.64 R8, c[0x0][0x9a8] ;  /* 0x00026a00ff080b82 */ /* 0x000e620000000a00 */
[----:B------:R-:W-:-:S07]  /*0ac0*/  @P0 SHF.R.S32.HI R7, RZ, 0x1f, R17 ;  /* 0x0000001fff070819 */ /* 0x000fce0000011411 */
[----:B------:R-:W4:Y:S08]  /*0ad0*/  @P1 LDC.64 R10, c[0x0][0x9b8] ;  /* 0x00026e00ff0a1b82 */ /* 0x000f300000000a00 */
[----:B------:R-:W5:Y:S08]  /*0ae0*/  @P1 LDC.64 R22, c[0x0][0x9c0] ;  /* 0x00027000ff161b82 */ /* 0x000f700000000a00 */
[----:B------:R-:W3:Y:S01]  /*0af0*/  @P0 LDC.64 R14, c[0x0][0x9b0] ;  /* 0x00026c00ff0e0b82 */ /* 0x000ee20000000a00 */
[----:B-1----:R-:W-:-:S02]  /*0b00*/  @P0 IMAD R0, R8, UR38, RZ ;  /* 0x0000002608000c24 */ /* 0x002fc4000f8e02ff */
[----:B------:R-:W-:-:S04]  /*0b10*/  @P0 IMAD.WIDE.U32 R2, R8, UR39, RZ ;  /* 0x0000002708020c25 */ /* 0x000fc8000f8e00ff */
[----:B------:R-:W-:Y:S02]  /*0b20*/  @P0 IMAD R9, R9, UR39, R0 ;  /* 0x0000002709090c24 */ /* 0x000fe4000f8e0200 */
[C---:B----4-:R-:W-:Y:S02]  /*0b30*/  @P1 IMAD R4, R10.reuse, UR38, RZ ;  /* 0x000000260a041c24 */ /* 0x050fe4000f8e02ff */
[----:B------:R-:W-:Y:S01]  /*0b40*/  @P0 IMAD.IADD R3, R3, 0x1, R9 ;  /* 0x0000000103030824 */ /* 0x000fe200078e0209 */
[----:B------:R-:W-:Y:S01]  /*0b50*/  @P1 SHF.R.S32.HI R9, RZ, 0x1f, R17 ;  /* 0x0000001fff091819 */ /* 0x000fe20000011411 */
[----:B------:R-:W-:Y:S02]  /*0b60*/  @P1 IMAD R11, R11, UR39, R4 ;  /* 0x000000270b0b1c24 */ /* 0x000fe4000f8e0204 */
[----:B------:R-:W-:-:S04]  /*0b70*/  @P1 IMAD.WIDE.U32 R4, R10, UR39, RZ ;  /* 0x000000270a041c25 */ /* 0x000fc8000f8e00ff */
[----:B-----5:R-:W-:Y:S02]  /*0b80*/  @P1 IMAD R6, R9, R22, RZ ;  /* 0x0000001609061224 */ /* 0x020fe400078e02ff */
[----:B------:R-:W-:Y:S02]  /*0b90*/  @P1 IMAD.IADD R5, R5, 0x1, R11 ;  /* 0x0000000105051824 */ /* 0x000fe400078e020b */
[----:B------:R-:W-:Y:S02]  /*0ba0*/  @P1 IMAD R11, R17, R23, R6 ;  /* 0x00000017110b1224 */ /* 0x000fe400078e0206 */
[-C--:B---3--:R-:W-:Y:S02]  /*0bb0*/  @P0 IMAD R0, R7, R14.reuse, RZ ;  /* 0x0000000e07000224 */ /* 0x088fe400078e02ff */
[----:B------:R-:W-:-:S04]  /*0bc0*/  @P0 IMAD.WIDE.U32 R2, R17, R14, R2 ;  /* 0x0000000e11020225 */ /* 0x000fc800078e0002 */
[C---:B------:R-:W-:Y:S02]  /*0bd0*/  @P0 IMAD R9, R17.reuse, R15, R0 ;  /* 0x0000000f11090224 */ /* 0x040fe400078e0200 */
[----:B------:R-:W-:Y:S01]  /*0be0*/  @P1 IMAD.WIDE.U32 R6, R17, R22, R4 ;  /* 0x0000001611061225 */ /* 0x000fe200078e0004 */
[----:B------:R-:W-:Y:S01]  /*0bf0*/  @P0 LEA R4, P2, R2, R12, 0x2 ;  /* 0x0000000c02040211 */ /* 0x000fe200078410ff */
[----:B------:R-:W1:Y:S02]  /*0c00*/  LDC R22, c[0x0][0x448] ;  /* 0x00011200ff167b82 */ /* 0x000e640000000800 */
[----:B------:R-:W-:Y:S01]  /*0c10*/  @P0 IMAD.IADD R3, R3, 0x1, R9 ;  /* 0x0000000103030824 */ /* 0x000fe200078e0209 */
[----:B------:R-:W-:Y:S01]  /*0c20*/  @P1 LEA R8, P3, R6, R20, 0x2 ;  /* 0x0000001406081211 */ /* 0x000fe200078610ff */
[----:B------:R-:W-:-:S03]  /*0c30*/  @P1 IMAD.IADD R0, R7, 0x1, R11 ;  /* 0x0000000107001824 */ /* 0x000fc600078e020b */
[----:B------:R-:W-:Y:S01]  /*0c40*/  @P0 LEA.HI.X R5, R2, R13, R3, 0x2, P2 ;  /* 0x0000000d02050211 */ /* 0x000fe200010f1403 */
[----:B------:R-:W-:Y:S01]  /*0c50*/  IMAD.MOV.U32 R3, RZ, RZ, 0x3f800000 ;  /* 0x3f800000ff037424 */ /* 0x000fe200078e00ff */
[----:B------:R-:W-:Y:S01]  /*0c60*/  @P1 LEA.HI.X R9, R6, R21, R0, 0x2, P3 ;  /* 0x0000001506091211 */ /* 0x000fe200018f1400 */
[----:B------:R-:W-:Y:S01]  /*0c70*/  IMAD.MOV.U32 R0, RZ, RZ, 0x3f800000 ;  /* 0x3f800000ff007424 */ /* 0x000fe200078e00ff */
[----:B------:R-:W3:Y:S01]  /*0c80*/  S2R R23, SR_CTAID.X ;  /* 0x0000000000177919 */ /* 0x000ee20000002500 */
[----:B------:R-:W4:Y:S02]  /*0c90*/  LDC.64 R6, c[0x0][0x418] ;  /* 0x00010600ff067b82 */ /* 0x000f240000000a00 */
[----:B------:R5:W2:Y:S04]  /*0ca0*/  @P0 LDG.E R3, desc[UR42][R4.64] ;  /* 0x0000002a04030981 */ /* 0x000aa8000c1e1900 */
[----:B------:R-:W2:Y:S01]  /*0cb0*/  @P1 LDG.E R0, desc[UR42][R8.64] ;  /* 0x0000002a08001981 */ /* 0x000ea2000c1e1900 */
[----:B------:R-:W-:Y:S01]  /*0cc0*/  ISETP.GE.AND P4, PT, R27, 0x1, PT ;  /* 0x000000011b00780c */ /* 0x000fe20003f86270 */
[----:B------:R-:W5:Y:S01]  /*0cd0*/  LDC R15, c[0x0][0x288] ;  /* 0x0000a200ff0f7b82 */ /* 0x000f620000000800 */
[----:B------:R-:W-:Y:S01]  /*0ce0*/  VIADD R90, R25, 0xffffff80 ;  /* 0xffffff80195a7836 */ /* 0x000fe20000000000 */
[----:B-1----:R-:W-:-:S06]  /*0cf0*/  ISETP.NE.AND P5, PT, R22, 0x1, PT ;  /* 0x000000011600780c */ /* 0x002fcc0003fa5270 */
[----:B------:R-:W1:Y:S01]  /*0d00*/  LDC R21, c[0x0][0x2f0] ;  /* 0x0000bc00ff157b82 */ /* 0x000e620000000800 */
[----:B----4-:R-:W-:-:S07]  /*0d10*/  ISETP.NE.U32.AND P0, PT, R6, RZ, PT ;  /* 0x000000ff0600720c */ /* 0x010fce0003f05070 */
[----:B------:R-:W4:Y:S01]  /*0d20*/  @P5 LDC R11, c[0x0][0x44c] ;  /* 0x00011300ff0b5b82 */ /* 0x000f220000000800 */
[----:B------:R-:W-:Y:S01]  /*0d30*/  ISETP.NE.AND.EX P0, PT, R7, RZ, PT, P0 ;  /* 0x000000ff0700720c */ /* 0x000fe20003f05300 */
[----:B---3--:R-:W-:-:S03]  /*0d40*/  IMAD.SHL.U32 R23, R23, 0x80, RZ ;  /* 0x0000008017177824 */ /* 0x008fc600078e00ff */
[----:B0-----:R-:W-:-:S03]  /*0d50*/  SEL R16, R16, 0x1, P0 ;  /* 0x0000000110107807 */ /* 0x001fc60000000000 */
[----:B------:R-:W0:Y:S01]  /*0d60*/  @P5 LDC R13, c[0x0][0x450] ;  /* 0x00011400ff0d5b82 */ /* 0x000e220000000800 */
[----:B-----5:R-:W-:Y:S01]  /*0d70*/  IADD3 R5, -R15, 0x1, RZ ;  /* 0x000000010f057810 */ /* 0x020fe20007ffe1ff */
[----:B------:R-:W-:-:S04]  /*0d80*/  @P5 VIADD R2, R23, 0x7f ;  /* 0x0000007f17025836 */ /* 0x000fc80000000000 */
[----:B-1----:R-:W-:Y:S02]  /*0d90*/  IMAD R5, R16, R21, R5 ;  /* 0x0000001510057224 */ /* 0x002fe400078e0205 */
[----:B----4-:R-:W-:-:S04]  /*0da0*/  @P5 IMAD.HI.U32 R4, R2, R11, RZ ;  /* 0x0000000b02045227 */ /* 0x010fc800078e00ff */
[----:B------:R-:W-:Y:S01]  /*0db0*/  VIADD R2, R23, 0x7f ;  /* 0x0000007f17027836 */ /* 0x000fe20000000000 */
[----:B0-----:R-:W-:-:S05]  /*0dc0*/  @P5 SHF.R.U32.HI R2, RZ, R13, R4 ;  /* 0x0000000dff025219 */ /* 0x001fca0000011604 */
[----:B------:R-:W-:Y:S01]  /*0dd0*/  IMAD.IADD R5, R5, 0x1, R2 ;  /* 0x0000000105057824 */ /* 0x000fe200078e0202 */
[----:B--2---:R-:W-:-:S04]  /*0de0*/  LOP3.LUT R24, R24, 0xfffffffd, RZ, 0xc0, !PT ;  /* 0xfffffffd18187812 */ /* 0x004fc800078ec0ff */
[----:B------:R-:W-:-:S04]  /*0df0*/  @P5 LOP3.LUT R24, R24, 0x2, RZ, 0xfc, !PT ;  /* 0x0000000218185812 */ /* 0x000fc800078efcff */
[----:B------:R-:W-:-:S04]  /*0e00*/  LOP3.LUT R24, R24, 0xfffffffe, RZ, 0xc0, !PT ;  /* 0xfffffffe18187812 */ /* 0x000fc800078ec0ff */
[----:B------:R-:W-:-:S05]  /*0e10*/  @P4 LOP3.LUT R24, R24, 0x1, RZ, 0xfc, !PT ;  /* 0x0000000118184812 */ /* 0x000fca00078efcff */
[----:B------:R0:W-:Y:S01]  /*0e20*/  STL [R1], R24 ;  /* 0x0000001801007387 */ /* 0x0001e20000100800 */
[----:B------:R-:W-:Y:S01]  /*0e30*/  FMUL.FTZ R0, R3, R0 ;  /* 0x0000000003007220 */ /* 0x000fe20000410000 */
[----:B------:R-:W-:-:S03]  /*0e40*/  IMAD.IADD R3, R5, 0x1, R26 ;  /* 0x0000000105037824 */ /* 0x000fc600078e021a */
[----:B------:R-:W-:Y:S01]  /*0e50*/  FMUL.FTZ R2, R0, UR4 ;  /* 0x0000000400027c20 */ /* 0x000fe20008410000 */
[----:B0-----:R-:W-:Y:S06]  /*0e60*/  @!P4 BRA `(.L_x_1049) ;  /* 0x000000000040c947 */ /* 0x001fec0003800000 */
[C---:B------:R-:W-:Y:S01]  /*0e70*/  ISETP.GT.AND P0, PT, R5.reuse, RZ, PT ;  /* 0x000000ff0500720c */ /* 0x040fe20003f04270 */
[----:B------:R-:W-:-:S12]  /*0e80*/  VIADD R0, R5, 0xffffffff ;  /* 0xffffffff05007836 */ /* 0x000fd80000000000 */
[----:B------:R-:W-:Y:S05]  /*0e90*/  @P0 BRA `(.L_x_1050) ;  /* 0x00000000001c0947 */ /* 0x000fea0003800000 */
[----:B------:R-:W-:Y:S01]  /*0ea0*/  ISETP.NE.AND P0, PT, R27, 0x1, PT ;  /* 0x000000011b00780c */ /* 0x000fe20003f05270 */
[----:B------:R-:W-:-:S12]  /*0eb0*/  IMAD.MOV R5, RZ, RZ, -R5 ;  /* 0x000000ffff057224 */ /* 0x000fd800078e0a05 */
[----:B------:R-:W0:Y:S02]  /*0ec0*/  @P0 LDC.64 R6, c[0x0][0x9e8] ;  /* 0x00027a00ff060b82 */ /* 0x000e240000000a00 */
[----:B0-----:R-:W-:-:S05]  /*0ed0*/  @P0 IMAD.HI.U32 R0, R5, R6, RZ ;  /* 0x0000000605000227 */ /* 0x001fca00078e00ff */
[----:B------:R-:W-:-:S04]  /*0ee0*/  @P0 SHF.R.U32.HI R5, RZ, R7, R0 ;  /* 0x00000007ff050219 */ /* 0x000fc80000011600 */
[----:B------:R-:W-:Y:S01]  /*0ef0*/  LOP3.LUT R0, RZ, R5, RZ, 0x33, !PT ;  /* 0x00000005ff007212 */ /* 0x000fe200078e33ff */
[----:B------:R-:W-:Y:S06]  /*0f00*/  BRA `(.L_x_1051) ;  /* 0x0000000000107947 */ /* 0x000fec0003800000 */
.L_x_1050:
[----:B------:R-:W-:-:S13]  /*0f10*/  ISETP.NE.AND P0, PT, R27, 0x1, PT ;  /* 0x000000011b00780c */ /* 0x000fda0003f05270 */
[----:B------:R-:W0:Y:S02]  /*0f20*/  @P0 LDC.64 R4, c[0x0][0x9e8] ;  /* 0x00027a00ff040b82 */ /* 0x000e240000000a00 */
[----:B0-----:R-:W-:-:S05]  /*0f30*/  @P0 IMAD.HI.U32 R4, R0, R4, RZ ;  /* 0x0000000400040227 */ /* 0x001fca00078e00ff */
[----:B------:R-:W-:-:S07]  /*0f40*/  @P0 SHF.R.U32.HI R0, RZ, R5, R4 ;  /* 0x00000005ff000219 */ /* 0x000fce0000011604 */
.L_x_1051:
[----:B------:R-:W-:-:S05]  /*0f50*/  IMAD R0, R0, R27, R27 ;  /* 0x0000001b00007224 */ /* 0x000fca00078e021b */
[----:B------:R-:W-:-:S07]  /*0f60*/  VIMNMX R3, R3, R0, PT ;  /* 0x0000000003037248 */ /* 0x000fce0003fe0100 */
.L_x_1049:
[----:B------:R-:W0:Y:S01]  /*0f70*/  @P5 LDC R6, c[0x0][0x44c] ;  /* 0x00011300ff065b82 */ /* 0x000e220000000800 */
[----:B------:R-:W-:Y:S01]  /*0f80*/  VIADD R4, R3, 0x7f ;  /* 0x0000007f03047836 */ /* 0x000fe20000000000 */
[----:B------:R-:W-:Y:S01]  /*0f90*/  ULDC UR4, c[0x0][0x9dc] ;  /* 0x0002770000047ab9 */ /* 0x000fe20000000800 */
[CC--:B------:R-:W-:Y:S02]  /*0fa0*/  IMAD R0, R16.reuse, R21.reuse, 0x7f ;  /* 0x0000007f10007424 */ /* 0x0c0fe400078e0215 */
[----:B------:R-:W-:Y:S01]  /*0fb0*/  IMAD.MOV.U32 R7, RZ, RZ, R23 ;  /* 0x000000ffff077224 */ /* 0x000fe200078e0017 */
[----:B------:R-:W-:Y:S01]  /*0fc0*/  SHF.R.S32.HI R5, RZ, 0x1f, R4 ;  /* 0x0000001fff057819 */ /* 0x000fe20000011404 */
[----:B------:R-:W-:Y:S01]  /*0fd0*/  IMAD R88, R16, R21, -R15 ;  /* 0x0000001510587224 */ /* 0x000fe200078e0a0f */
[----:B------:R-:W1:Y:S01]  /*0fe0*/  @P5 LDC R9, c[0x0][0x450] ;  /* 0x00011400ff095b82 */ /* 0x000e620000000800 */
[----:B------:R-:W-:Y:S02]  /*0ff0*/  SHF.R.S32.HI R3, RZ, 0x1f, R0 ;  /* 0x0000001fff037819 */ /* 0x000fe40000011400 */
[----:B------:R-:W-:-:S02]  /*1000*/  LEA.HI R5, R5, R4, RZ, 0x7 ;  /* 0x0000000405057211 */ /* 0x000fc400078f38ff */
[----:B------:R-:W-:Y:S02]  /*1010*/  LEA.HI R3, R3, R0, RZ, 0x7 ;  /* 0x0000000003037211 */ /* 0x000fe400078f38ff */
[----:B------:R-:W-:Y:S02]  /*1020*/  SHF.R.S32.HI R0, RZ, 0x7, R5 ;  /* 0x00000007ff007819 */ /* 0x000fe40000011405 */
[----:B------:R-:W-:-:S04]  /*1030*/  SHF.R.S32.HI R3, RZ, 0x7, R3 ;  /* 0x00000007ff037819 */ /* 0x000fc80000011403 */
[----:B------:R-:W-:Y:S01]  /*1040*/  VIMNMX R11, R3, R0, PT ;  /* 0x00000000030b7248 */ /* 0x000fe20003fe0100 */
[----:B0-----:R-:W-:-:S05]  /*1050*/  @P5 IMAD.HI.U32 R6, R23, R6, RZ ;  /* 0x0000000617065227 */ /* 0x001fca00078e00ff */
[----:B-1----:R-:W-:-:S05]  /*1060*/  @P5 SHF.R.U32.HI R7, RZ, R9, R6 ;  /* 0x00000009ff075219 */ /* 0x002fca0000011606 */
[----:B------:R-:W-:-:S04]  /*1070*/  IMAD.IADD R4, R88, 0x1, R7 ;  /* 0x0000000158047824 */ /* 0x000fc800078e0207 */
[----:B------:R-:W-:Y:S01]  /*1080*/  VIADD R0, R4, -UR4 ;  /* 0x8000000404007c36 */ /* 0x000fe20008000000 */
[----:B------:R-:W-:Y:S06]  /*1090*/  @!P4 BRA `(.L_x_1052) ;  /* 0x00000000003cc947 */ /* 0x000fec0003800000 */
[----:B------:R-:W-:-:S13]  /*10a0*/  ISETP.GT.AND P0, PT, R4, -0x1, PT ;  /* 0xffffffff0400780c */ /* 0x000fda0003f04270 */
[----:B------:R-:W-:Y:S05]  /*10b0*/  @P0 BRA `(.L_x_1053) ;  /* 0x00000000001c0947 */ /* 0x000fea0003800000 */
[----:B------:R-:W-:Y:S02]  /*10c0*/  ISETP.NE.AND P0, PT, R27, 0x1, PT ;  /* 0x000000011b00780c */ /* 0x000fe40003f05270 */
[----:B------:R-:W-:-:S11]  /*10d0*/  LOP3.LUT R3, RZ, R4, RZ, 0x33, !PT ;  /* 0x00000004ff037212 */ /* 0x000fd600078e33ff */
[----:B------:R-:W0:Y:S02]  /*10e0*/  @P0 LDC.64 R6, c[0x0][0x9e8] ;  /* 0x00027a00ff060b82 */ /* 0x000e240000000a00 */
[----:B0-----:R-:W-:-:S05]  /*10f0*/  @P0 IMAD.HI.U32 R4, R3, R6, RZ ;  /* 0x0000000603040227 */ /* 0x001fca00078e00ff */
[----:B------:R-:W-:-:S04]  /*1100*/  @P0 SHF.R.U32.HI R3, RZ, R7, R4 ;  /* 0x00000007ff030219 */ /* 0x000fc80000011604 */
[----:B------:R-:W-:Y:S01]  /*1110*/  LOP3.LUT R4, RZ, R3, RZ, 0x33, !PT ;  /* 0x00000003ff047212 */ /* 0x000fe200078e33ff */
[----:B------:R-:W-:Y:S06]  /*1120*/  BRA `(.L_x_1054) ;  /* 0x0000000000107947 */ /* 0x000fec0003800000 */
.L_x_1053:
[----:B------:R-:W-:-:S13]  /*1130*/  ISETP.NE.AND P0, PT, R27, 0x1, PT ;  /* 0x000000011b00780c */ /* 0x000fda0003f05270 */
[----:B------:R-:W0:Y:S02]  /*1140*/  @P0 LDC.64 R6, c[0x0][0x9e8] ;  /* 0x00027a00ff060b82 */ /* 0x000e240000000a00 */
[----:B0-----:R-:W-:-:S05]  /*1150*/  @P0 IMAD.HI.U32 R6, R4, R6, RZ ;  /* 0x0000000604060227 */ /* 0x001fca00078e00ff */
[----:B------:R-:W-:-:S07]  /*1160*/  @P0 SHF.R.U32.HI R4, RZ, R7, R6 ;  /* 0x00000007ff040219 */ /* 0x000fce0000011606 */
.L_x_1054:
[----:B------:R-:W-:-:S05]  /*1170*/  IMAD R3, R4, R27, RZ ;  /* 0x0000001b04037224 */ /* 0x000fca00078e02ff */
[----:B------:R-:W-:-:S07]  /*1180*/  VIMNMX R0, R0, R3, !PT ;  /* 0x0000000300007248 */ /* 0x000fce0007fe0100 */
.L_x_1052:
[----:B------:R-:W-:Y:S01]  /*1190*/  SHF.R.S32.HI R3, RZ, 0x1f, R0 ;  /* 0x0000001fff037819 */ /* 0x000fe20000011400 */
[----:B------:R-:W-:-:S03]  /*11a0*/  IMAD.MOV.U32 R89, RZ, RZ, RZ ;  /* 0x000000ffff597224 */ /* 0x000fc600078e00ff */
[----:B------:R-:W-:Y:S02]  /*11b0*/  LEA.HI R3, R3, R0, RZ, 0x7 ;  /* 0x0000000003037211 */ /* 0x000fe400078f38ff */
[----:B------:R-:W-:Y:S02]  /*11c0*/  SHF.R.U32.HI R0, RZ, 0x10, R18 ;  /* 0x00000010ff007819 */ /* 0x000fe40000011612 */
[----:B------:R-:W-:Y:S02]  /*11d0*/  SHF.R.S32.HI R3, RZ, 0x7, R3 ;  /* 0x00000007ff037819 */ /* 0x000fe40000011403 */
[----:B------:R-:W-:Y:S02]  /*11e0*/  ISETP.NE.AND P0, PT, R0, RZ, PT ;  /* 0x000000ff0000720c */ /* 0x000fe40003f05270 */
[----:B------:R-:W-:Y:S02]  /*11f0*/  VIMNMX R8, RZ, R3, !PT ;  /* 0x00000003ff087248 */ /* 0x000fe40007fe0100 */
[----:B------:R-:W-:-:S02]  /*1200*/  LOP3.LUT R18, R18, 0xffff, RZ, 0xc0, !PT ;  /* 0x0000ffff12127812 */ /* 0x000fc400078ec0ff */
[----:B------:R-:W-:-:S07]  /*1210*/  ISETP.GT.AND P1, PT, R11, R8, PT ;  /* 0x000000080b00720c */ /* 0x000fce0003f24270 */
[----:B------:R-:W0:Y:S06]  /*1220*/  @!P0 LDC R0, c[0x0][0x9f0] ;  /* 0x00027c00ff008b82 */ /* 0x000e2c0000000800 */
[----:B------:R-:W-:Y:S05]  /*1230*/  @!P1 BRA `(.L_x_1055) ;  /* 0x0000000000709947 */ /* 0x000fea0003800000 */
[-C--:B0-----:R-:W-:Y:S02]  /*1240*/  IABS R7, R0.reuse ;  /* 0x0000000000077213 */ /* 0x081fe40000000000 */
[----:B------:R-:W-:Y:S02]  /*1250*/  IADD3 R3, R0, -0x1, R11 ;  /* 0xffffffff00037810 */ /* 0x000fe40007ffe00b */
[----:B------:R-:W0:Y:S01]  /*1260*/  I2F.RP R6, R7 ;  /* 0x0000000700067306 */ /* 0x000e220000209400 */
[----:B------:R-:W-:Y:S02]  /*1270*/  IABS R12, R0 ;  /* 0x00000000000c7213 */ /* 0x000fe40000000000 */
[----:B------:R-:W-:-:S05]  /*1280*/  IMAD.IADD R3, R3, 0x1, -R8 ;  /* 0x0000000103037824 */ /* 0x000fca00078e0a08 */
[----:B0-----:R-:W0:Y:S02]  /*1290*/  MUFU.RCP R6, R6 ;  /* 0x0000000600067308 */ /* 0x001e240000001000 */
[----:B0-----:R-:W-:Y:S02]  /*12a0*/  VIADD R4, R6, 0xffffffe ;  /* 0x0ffffffe06047836 */ /* 0x001fe40000000000 */
[----:B------:R-:W-:-:S04]  /*12b0*/  IMAD.MOV R6, RZ, RZ, -R12 ;  /* 0x000000ffff067224 */ /* 0x000fc800078e0a0c */
[----:B------:R0:W1:Y:S02]  /*12c0*/  F2I.FTZ.U32.TRUNC.NTZ R5, R4 ;  /* 0x0000000400057305 */ /* 0x000064000021f000 */
[----:B0-----:R-:W-:Y:S02]  /*12d0*/  IMAD.MOV.U32 R4, RZ, RZ, RZ ;  /* 0x000000ffff047224 */ /* 0x001fe400078e00ff */
[----:B-1----:R-:W-:-:S04]  /*12e0*/  IMAD.MOV R10, RZ, RZ, -R5 ;  /* 0x000000ffff0a7224 */ /* 0x002fc800078e0a05 */
[----:B------:R-:W-:Y:S01]  /*12f0*/  IMAD R9, R10, R7, RZ ;  /* 0x000000070a097224 */ /* 0x000fe200078e02ff */
[----:B------:R-:W-:Y:S02]  /*1300*/  IABS R10, R3 ;  /* 0x00000003000a7213 */ /* 0x000fe40000000000 */
[----:B------:R-:W-:Y:S01]  /*1310*/  LOP3.LUT R3, R3, R0, RZ, 0x3c, !PT ;  /* 0x0000000003037212 */ /* 0x000fe200078e3cff */
[----:B------:R-:W-:-:S03]  /*1320*/  IMAD.HI.U32 R5, R5, R9, R4 ;  /* 0x0000000905057227 */ /* 0x000fc600078e0004 */
[----:B------:R-:W-:Y:S01]  /*1330*/  ISETP.GE.AND P2, PT, R3, RZ, PT ;  /* 0x000000ff0300720c */ /* 0x000fe20003f46270 */
[----:B------:R-:W-:-:S04]  /*1340*/  IMAD.MOV.U32 R4, RZ, RZ, R10 ;  /* 0x000000ffff047224 */ /* 0x000fc800078e000a */
        /* <DEDUP_REMOVED lines=11> */
.L_x_1055:
[-C--:B------:R-:W-:Y:S01]  /*1400*/  IMAD R18, R18, R89.reuse, R8 ;  /* 0x0000005912127224 */ /* 0x080fe200078e0208 */
[----:B------:R-:W-:Y:S02]  /*1410*/  PLOP3.LUT P0, PT, PT, PT, PT, 0x80, 0x0 ;  /* 0x000000000000781c */ /* 0x000fe40003f0f070 */
[----:B------:R-:W-:Y:S02]  /*1420*/  CS2R R92, SRZ ;  /* 0x00000000005c7805 */ /* 0x000fe4000001ff00 */
[----:B------:R-:W-:Y:S01]  /*1430*/  CS2R R4, SRZ ;  /* 0x0000000000047805 */ /* 0x000fe2000001ff00 */
[----:B0-----:R-:W-:Y:S01]  /*1440*/  IMAD.MOV.U32 R0, RZ, RZ, RZ ;  /* 0x000000ffff007224 */ /* 0x001fe200078e00ff */
[----:B------:R-:W-:Y:S02]  /*1450*/  VIADDMNMX R89, R18, R89, R11, PT ;  /* 0x0000005912597246 */ /* 0x000fe4000380010b */
[----:B------:R-:W-:Y:S01]  /*1460*/  CS2R R94, SRZ ;  /* 0x00000000005e7805 */ /* 0x000fe2000001ff00 */
[----:B------:R-:W-:Y:S01]  /*1470*/  IMAD.MOV.U32 R6, RZ, RZ, RZ ;  /* 0x000000ffff067224 */ /* 0x000fe200078e00ff */
[----:B------:R-:W-:-:S02]  /*1480*/  CS2R R100, SRZ ;  /* 0x0000000000647805 */ /* 0x000fc4000001ff00 */
[----:B------:R-:W-:Y:S01]  /*1490*/  ISETP.GT.AND P1, PT, R89, R18, PT ;  /* 0x000000125900720c */ /* 0x000fe20003f24270 */
[----:B------:R-:W-:Y:S01]  /*14a0*/  IMAD.MOV.U32 R8, RZ, RZ, RZ ;  /* 0x000000ffff087224 */ /* 0x000fe200078e00ff */
[----:B------:R-:W-:Y:S01]  /*14b0*/  CS2R R96, SRZ ;  /* 0x0000000000607805 */ /* 0x000fe2000001ff00 */
[----:B------:R-:W-:Y:S01]  /*14c0*/  IMAD.MOV.U32 R91, RZ, RZ, RZ ;  /* 0x000000ffff5b7224 */ /* 0x000fe200078e00ff */
        /* <DEDUP_REMOVED lines=26> */
[----:B------:R-:W-:Y:S06]  /*1670*/  @!P1 BRA `(.L_x_1056) ;  /* 0x000000c000209947 */ /* 0x000fec0003800000 */
[----:B------:R-:W-:Y:S01]  /*1680*/  SHF.R.S32.HI R91, RZ, 0x1f, R90 ;  /* 0x0000001fff5b7819 */ /* 0x000fe2000001145a */
[----:B------:R-:W0:Y:S01]  /*1690*/  S2UR UR41, SR_CgaCtaId ;  /* 0x00000000002979c3 */ /* 0x000e220000008800 */
[----:B------:R-:W-:Y:S02]  /*16a0*/  UMOV UR36, 0x400 ;  /* 0x0000040000247882 */ /* 0x000fe40000000000 */
[----:B------:R-:W-:-:S04]  /*16b0*/  LEA.HI R92, R91, R90, RZ, 0x7 ;  /* 0x0000005a5b5c7211 */ /* 0x000fc800078f38ff */
[----:B------:R-:W-:-:S05]  /*16c0*/  SHF.R.S32.HI R93, RZ, 0x7, R92 ;  /* 0x00000007ff5d7819 */ /* 0x000fca000001145c */
        /* <DEDUP_REMOVED lines=29> */
.L_x_1057:
[----:B------:R-:W-:-:S04]  /*18a0*/  SHF.L.U32 R0, RZ, 0x1f, RZ ;  /* 0x0000001fff007819 */ /* 0x000fc800000006ff */
[----:B------:R-:W0:Y:S02]  /*18b0*/  SYNCS.PHASECHK.TRANS64.TRYWAIT P0, [UR36+0x22800], R0 ;  /* 0x02280000ff0075a7 */ /* 0x000e240008000164 */
[----:B0-----:R-:W-:Y:S05]  /*18c0*/  @!P0 BRA `(.L_x_1058) ;  /* 0x0000012800708947 */ /* 0x001fea0003800000 */
.L_x_1202:
[----:B------:R-:W-:-:S06]  /*18d0*/  ULOP3.LUT UR4, UR40, 0x1, URZ, 0xfc, !UPT ;  /* 0x0000000128047892 */ /* 0x000fcc000f8efc3f */
[----:B0-----:R-:W-:-:S05]  /*18e0*/  IMAD.U32 R3, RZ, RZ, UR4 ;  /* 0x00000004ff037e24 */ /* 0x001fca000f8e00ff */
[----:B------:R-:W-:-:S13]  /*18f0*/  ISETP.NE.AND P0, PT, R3, 0x3, PT ;  /* 0x000000030300780c */ /* 0x000fda0003f05270 */
[----:B------:R-:W-:Y:S05]  /*1900*/  @!P0 BRA `(.L_x_1059) ;  /* 0x0000000000048947 */ /* 0x000fea0003800000 */
[----:B------:R-:W-:Y:S01]  /*1910*/  BPT.TRAP 0x1 ;  /* 0x000000040000795c */ /* 0x000fe20000300000 */
.L_x_1059:
[----:B------:R0:W1:Y:S01]  /*1920*/  SYNCS.PHASECHK.TRANS64.TRYWAIT P1, [UR36+0x22830], R0 ;  /* 0x02283000ff0075a7 */ /* 0x0000620008020164 */
[----:B------:R-:W-:Y:S05]  /*1930*/  @!P0 BRA `(.L_x_1060) ;  /* 0x0000000000048947 */ /* 0x000fea0003800000 */
[----:B------:R-:W-:Y:S01]  /*1940*/  BPT.TRAP 0x1 ;  /* 0x000000040000795c */ /* 0x000fe20000300000 */
.L_x_1060:
[----:B------:R-:W-:-:S05]  /*1950*/  IMAD.U32 R6, RZ, RZ, UR44 ;  /* 0x0000002cff067e24 */ /* 0x000fca000f8e00ff */
[----:B------:R-:W-:Y:S01]  /*1960*/  LOP3.LUT R6, R6, 0x10000, RZ, 0xfc, !PT ;  /* 0x0001000006067812 */ /* 0x000fe200078efcff */
[----:B-1----:R-:W-:Y:S06]  /*1970*/  @P1 BRA `(.L_x_1061) ;  /* 0x0000000000081947 */ /* 0x002fec0003800000 */
[----:B------:R-:W1:Y:S02]  /*1980*/  SYNCS.PHASECHK.TRANS64.TRYWAIT P1, [UR36+0x22830], R0 ;  /* 0x02283000ff0075a7 */ /* 0x000e640008020164 */
[----:B-1----:R-:W-:Y:S05]  /*1990*/  @!P1 BRA `(.L_x_1062) ;  /* 0x0000012800549947 */ /* 0x002fea0003800000 */
.L_x_1061:
[----:B------:R-:W-:Y:S05]  /*19a0*/  WARPSYNC.ALL ;  /* 0x0000000000007948 */ /* 0x000fea0003800000 */
[----:B------:R-:W-:Y:S01]  /*19b0*/  IMAD.MOV.U32 R7, RZ, RZ, -0x7fffffe0 ;  /* 0x80000020ff077424 */ /* 0x000fe200078e00ff */
[----:B------:R-:W-:Y:S01]  /*19c0*/  UIADD3 UR4, UR36, 0x16400, URZ ;  /* 0x0001640024047890 */ /* 0x000fe2000fffe03f */
[C---:B------:R-:W-:Y:S01]  /*19d0*/  R2UR UR8, R6.reuse ;  /* 0x00000000060872ca */ /* 0x040fe200000e0000 */
[----:B------:R-:W-:Y:S02]  /*19e0*/  WARPGROUP.ARRIVE ;  /* 0x00000000000079c5 */ /* 0x000fe40000000000 */
[----:B------:R-:W-:Y:S01]  /*19f0*/  R2UR UR9, R7 ;  /* 0x00000000070972ca */ /* 0x000fe200000e0000 */
[----:B------:R-:W-:Y:S01]  /*1a00*/  USHF.R.U32.HI UR4, URZ, 0x4, UR4 ;  /* 0x000000043f047899 */ /* 0x000fe20008011604 */
[----:B------:R-:W-:Y:S01]  /*1a10*/  R2UR UR24, R6 ;  /* 0x00000000061872ca */ /* 0x000fe200000e0000 */
[----:B------:R-:W-:Y:S01]  /*1a20*/  UMOV UR11, 0x80000020 ;  /* 0x80000020000b7882 */ /* 0x000fe20000000000 */
[----:B------:R-:W-:Y:S01]  /*1a30*/  UMOV UR13, 0x80000020 ;  /* 0x80000020000d7882 */ /* 0x000fe20000000000 */
[----:B------:R-:W-:Y:S01]  /*1a40*/  ULOP3.LUT UR4, UR4, 0x3fff, URZ, 0xc0, !UPT ;  /* 0x00003fff04047892 */ /* 0x000fe2000f8ec03f */
[----:B------:R-:W-:Y:S01]  /*1a50*/  UMOV UR15, 0x80000020 ;  /* 0x80000020000f7882 */ /* 0x000fe20000000000 */
[----:B------:R-:W-:-:S02]  /*1a60*/  UMOV UR17, 0x80000020 ;  /* 0x8000002000117882 */ /* 0x000fc40000000000 */
[----:B------:R-:W-:Y:S01]  /*1a70*/  ULOP3.LUT UR6, UR4, 0x10000, URZ, 0xfc, !UPT ;  /* 0x0001000004067892 */ /* 0x000fe2000f8efc3f */
[----:B------:R-:W-:Y:S01]  /*1a80*/  UMOV UR19, 0x80000020 ;  /* 0x8000002000137882 */ /* 0x000fe20000000000 */
[----:B------:R-:W-:Y:S02]  /*1a90*/  UMOV UR21, 0x80000020 ;  /* 0x8000002000157882 */ /* 0x000fe40000000000 */
[----:B------:R-:W-:Y:S02]  /*1aa0*/  UIADD3 UR14, UR6, 0x200, URZ ;  /* 0x00000200060e7890 */ /* 0x000fe4000fffe03f */
[----:B------:R-:W-:Y:S01]  /*1ab0*/  UIADD3 UR12, UR24, 0x200, URZ ;  /* 0x00000200180c7890 */ /* 0x000fe2000fffe03f */
[----:B------:R-:W-:Y:S01]  /*1ac0*/  UMOV UR10, UR6 ;  /* 0x00000006000a7c82 */ /* 0x000fe20008000000 */
[----:B------:R-:W-:Y:S01]  /*1ad0*/  UIADD3 UR16, UR24, 0x202, URZ ;  /* 0x0000020218107890 */ /* 0x000fe2000fffe03f */
[----:B------:R-:W-:Y:S01]  /*1ae0*/  QGMMA.64x128x32.F32.E4M3.E4M3 R24, gdesc[UR8], RZ, !UPT, gsb0 ;  /* 0x01e00000081879f3 */ /* 0x000fe2000c0008ff */
[----:B------:R-:W-:-:S02]  /*1af0*/  UIADD3 UR8, UR24, 0x2, URZ ;  /* 0x0000000218087890 */ /* 0x000fc4000fffe03f */
[----:B------:R-:W-:Y:S01]  /*1b00*/  UIADD3 UR10, UR6, 0x2, URZ ;  /* 0x00000002060a7890 */ /* 0x000fe2000fffe03f */
[----:B------:R-:W-:Y:S01]  /*1b10*/  UMOV UR9, 0x80000020 ;  /* 0x8000002000097882 */ /* 0x000fe20000000000 */
[----:B------:R-:W-:Y:S01]  /*1b20*/  UMOV UR11, 0x80000020 ;  /* 0x80000020000b7882 */ /* 0x000fe20000000000 */
[----:B------:R-:W-:Y:S02]  /*1b30*/  UIADD3 UR18, UR6, 0x202, URZ ;  /* 0x0000020206127890 */ /* 0x000fe4000fffe03f */
[----:B------:R-:W-:Y:S02]  /*1b40*/  UIADD3 UR20, UR24, 0x400, URZ ;  /* 0x0000040018147890 */ /* 0x000fe4000fffe03f */
[----:B------:R-:W-:Y:S01]  /*1b50*/  UIADD3 UR22, UR6, 0x400, URZ ;  /* 0x0000040006167890 */ /* 0x000fe2000fffe03f */
[----:B------:R-:W-:Y:S01]  /*1b60*/  UMOV UR23, 0x80000020 ;  /* 0x8000002000177882 */ /* 0x000fe20000000000 */
[----:B------:R-:W-:Y:S02]  /*1b70*/  UIADD3 UR24, UR24, 0x402, URZ ;  /* 0x0000040218187890 */ /* 0x000fe4000fffe03f */
[----:B------:R-:W-:Y:S01]  /*1b80*/  UIADD3 UR26, UR6, 0x402, URZ ;  /* 0x00000402061a7890 */ /* 0x000fe2000fffe03f */
[----:B------:R-:W-:Y:S01]  /*1b90*/  UMOV UR25, 0x80000020 ;  /* 0x8000002000197882 */ /* 0x000fe20000000000 */
[----:B------:R-:W-:Y:S01]  /*1ba0*/  UMOV UR27, 0x80000020 ;  /* 0x80000020001b7882 */ /* 0x000fe20000000000 */
[----:B------:R-:W-:-:S02]  /*1bb0*/  WARPGROUP.DEPBAR.LE gsb0, 0x0 ;  /* 0x00008000000079c5 */ /* 0x000fc40000010000 */
[----:B------:R-:W-:-:S06]  /*1bc0*/  WARPGROUP.ARRIVE ;  /* 0x00000000000079c5 */ /* 0x000fcc0000000000 */
[----:B------:R-:W-:Y:S03]  /*1bd0*/  QGMMA.64x128x32.F32.E4M3.E4M3 R24, gdesc[UR8], R24, gsb0 ;  /* 0x01e00000081879f3 */ /* 0x000fe60008000818 */
[----:B------:R-:W-:Y:S02]  /*1be0*/  WARPGROUP.DEPBAR.LE gsb0, 0x0 ;  /* 0x00008000000079c5 */ /* 0x000fe40000010000 */
[----:B------:R-:W-:-:S07]  /*1bf0*/  WARPGROUP.ARRIVE ;  /* 0x00000000000079c5 */ /* 0x000fce0000000000 */
        /* <DEDUP_REMOVED lines=11> */
[----:B------:R-:W-:Y:S05]  /*1cb0*/  @!P0 BRA `(.L_x_1063) ;  /* 0x0000000000048947 */ /* 0x000fea0003800000 */
[----:B------:R-:W-:Y:S01]  /*1cc0*/  BPT.TRAP 0x1 ;  /* 0x000000040000795c */ /* 0x000fe20000300000 */
.L_x_1063:
[----:B------:R-:W2:Y:S01]  /*1cd0*/  LDL R108, [R1] ;  /* 0x00000000016c7983 */ /* 0x000ea20000100800 */
[----:B-1----:R-:W-:Y:S01]  /*1ce0*/  LOP3.LUT R3, R92, 0xffffff80, RZ, 0xc0, !PT ;  /* 0xffffff805c037812 */ /* 0x002fe200078ec0ff */
[----:B------:R-:W-:Y:S01]  /*1cf0*/  UIADD3 UR4, UR36, 0x22840, URZ ;  /* 0x0002284024047890 */ /* 0x000fe2000fffe03f */
[----:B------:R-:W-:Y:S01]  /*1d00*/  ISETP.NE.AND P2, PT, R22, 0x1, PT ;  /* 0x000000011600780c */ /* 0x000fe20003f45270 */
[----:B------:R-:W-:Y:S01]  /*1d10*/  ULDC UR33, c[0x0][0x2f0] ;  /* 0x0000bc0000217ab9 */ /* 0x000fe20000000800 */
[----:B------:R-:W-:Y:S01]  /*1d20*/  LEA.HI R91, R91, R90, RZ, 0x2 ;  /* 0x0000005a5b5b7211 */ /* 0x000fe200078f10ff */
[----:B------:R-:W-:Y:S01]  /*1d30*/  IMAD.IADD R3, R90, 0x1, -R3 ;  /* 0x000000015a037824 */ /* 0x000fe200078e0a03 */
[----:B------:R-:W-:Y:S01]  /*1d40*/  LEA.HI R10, R93, R93, RZ, 0x1 ;  /* 0x0000005d5d0a7211 */ /* 0x000fe200078f08ff */
[----:B------:R-:W-:Y:S01]  /*1d50*/  UPRMT UR4, UR41, 0x654, UR4 ;  /* 0x0000065429047896 */ /* 0x000fe20008000004 */
[----:B------:R-:W-:Y:S01]  /*1d60*/  LOP3.LUT R91, R91, 0xfffffffc, RZ, 0xc0, !PT ;  /* 0xfffffffc5b5b7812 */ /* 0x000fe200078ec0ff */
[----:B------:R-:W-:Y:S01]  /*1d70*/  ULDC UR5, c[0x0][0x9dc] ;  /* 0x0002770000057ab9 */ /* 0x000fe20000000800 */
[----:B0-----:R-:W-:Y:S01]  /*1d80*/  SHF.R.S32.HI R0, RZ, 0x1f, R3 ;  /* 0x0000001fff007819 */ /* 0x001fe20000011403 */
[----:B------:R-:W-:Y:S01]  /*1d90*/  ULOP3.LUT UR5, URZ, UR5, URZ, 0x33, !UPT ;  /* 0x000000053f057292 */ /* 0x000fe2000f8e333f */
[----:B------:R-:W-:Y:S01]  /*1da0*/  LOP3.LUT R10, R10, 0x3fffffe, RZ, 0xc0, !PT ;  /* 0x03fffffe0a0a7812 */ /* 0x000fe200078ec0ff */
[----:B------:R-:W-:Y:S01]  /*1db0*/  IMAD.IADD R91, R90, 0x1, -R91 ;  /* 0x000000015a5b7824 */ /* 0x000fe200078e0a5b */
[CC--:B------:R-:W-:Y:S01]  /*1dc0*/  LEA.HI R4, R0.reuse, R3.reuse, RZ, 0x2 ;  /* 0x0000000300047211 */ /* 0x0c0fe200078f10ff */
[----:B------:R-:W0:Y:S01]  /*1dd0*/  @P2 LDC R13, c[0x0][0x44c] ;  /* 0x00011300ff0d2b82 */ /* 0x000e220000000800 */
[----:B------:R-:W-:Y:S01]  /*1de0*/  LEA.HI R5, R0, R3, RZ, 0x5 ;  /* 0x0000000300057211 */ /* 0x000fe200078f28ff */
[----:B------:R-:W-:Y:S01]  /*1df0*/  IMAD.IADD R10, R93, 0x1, -R10 ;  /* 0x000000015d0a7824 */ /* 0x000fe200078e0a0a */
[----:B------:R-:W-:-:S02]  /*1e00*/  SHF.R.S32.HI R0, RZ, 0x2, R4 ;  /* 0x00000002ff007819 */ /* 0x000fc40000011404 */
[----:B------:R-:W-:Y:S02]  /*1e10*/  SHF.R.S32.HI R9, RZ, 0x1f, R4 ;  /* 0x0000001fff097819 */ /* 0x000fe40000011404 */
[----:B------:R-:W-:Y:S01]  /*1e20*/  SHF.R.S32.HI R8, RZ, 0x5, R5 ;  /* 0x00000005ff087819 */ /* 0x000fe20000011405 */
[----:B------:R-:W1:Y:S01]  /*1e30*/  @P2 LDC R15, c[0x0][0x450] ;  /* 0x00011400ff0f2b82 */ /* 0x000e620000000800 */
[-C--:B------:R-:W-:Y:S02]  /*1e40*/  LEA.HI R9, R9, R0.reuse, RZ, 0x3 ;  /* 0x0000000009097211 */ /* 0x080fe400078f18ff */
[----:B------:R-:W-:Y:S01]  /*1e50*/  LEA.HI R5, R91, R91, RZ, 0x1 ;  /* 0x0000005b5b057211 */ /* 0x000fe200078f08ff */
[----:B------:R-:W-:Y:S01]  /*1e60*/  IMAD R11, R8, 0x10, R23 ;  /* 0x00000010080b7824 */ /* 0x000fe200078e0217 */
[----:B------:R-:W-:Y:S02]  /*1e70*/  LOP3.LUT R9, R9, 0xfffffff8, RZ, 0xc0, !PT ;  /* 0xfffffff809097812 */ /* 0x000fe400078ec0ff */
[----:B------:R-:W-:Y:S01]  /*1e80*/  LOP3.LUT R8, R5, 0x1ffffffe, RZ, 0xc0, !PT ;  /* 0x1ffffffe05087812 */ /* 0x000fe200078ec0ff */
[----:B------:R-:W-:Y:S01]  /*1e90*/  SYNCS.ARRIVE.TRANS64.RED.A1T0 RZ, [UR4], RZ ;  /* 0x000000ffffff79a7 */ /* 0x000fe20008100404 */
[----:B------:R-:W-:Y:S01]  /*1ea0*/  IADD3 R9, R11, R0, -R9 ;  /* 0x000000000b097210 */ /* 0x000fe20007ffe809 */
[----:B------:R-:W-:Y:S01]  /*1eb0*/  ULDC UR4, c[0x0][0x288] ;  /* 0x0000a20000047ab9 */ /* 0x000fe20000000800 */
[----:B------:R-:W-:Y:S01]  /*1ec0*/  LOP3.LUT R4, R4, 0x7ffffffc, RZ, 0xc0, !PT ;  /* 0x7ffffffc04047812 */ /* 0x000fe200078ec0ff */
[----:B------:R-:W-:Y:S01]  /*1ed0*/  IMAD.IADD R8, R91, 0x1, -R8 ;  /* 0x000000015b087824 */ /* 0x000fe200078e0a08 */
[----:B------:R-:W-:Y:S01]  /*1ee0*/  LEA R14, R89, 0xffffff80, 0x7 ;  /* 0xffffff80590e7811 */ /* 0x000fe200078e38ff */
[----:B------:R-:W-:-:S02]  /*1ef0*/  IMAD R9, R10, 0x40, R9 ;  /* 0x000000400a097824 */ /* 0x000fc400078e0209 */
[----:B------:R-:W-:Y:S02]  /*1f00*/  IMAD.MOV.U32 R10, RZ, RZ, -0x80 ;  /* 0xffffff80ff0a7424 */ /* 0x000fe400078e00ff */
[----:B------:R-:W-:Y:S02]  /*1f10*/  IMAD R8, R8, 0x8, R9 ;  /* 0x0000000808087824 */ /* 0x000fe400078e0209 */
[----:B------:R-:W-:Y:S02]  /*1f20*/  IMAD R91, R89, R10, 0x80 ;  /* 0x00000080595b7424 */ /* 0x000fe400078e020a */
[----:B0-----:R-:W-:-:S04]  /*1f30*/  @P2 IMAD.HI.U32 R0, R8, R13, RZ ;  /* 0x0000000d08002227 */ /* 0x001fc800078e00ff */
[----:B------:R-:W-:Y:S01]  /*1f40*/  IMAD.MOV.U32 R9, RZ, RZ, R8 ;  /* 0x000000ffff097224 */ /* 0x000fe200078e0008 */
[----:B-1----:R-:W-:Y:S01]  /*1f50*/  @P2 SHF.R.U32.HI R9, RZ, R15, R0 ;  /* 0x0000000fff092219 */ /* 0x002fe20000011600 */
[----:B------:R-:W-:Y:S02]  /*1f60*/  IMAD.IADD R5, R3, 0x1, -R4 ;  /* 0x0000000103057824 */ /* 0x000fe400078e0a04 */
[----:B------:R-:W-:Y:S02]  /*1f70*/  VIADD R0, R91, 0x1 ;  /* 0x000000015b007836 */ /* 0x000fe40000000000 */
[----:B------:R-:W0:Y:S01]  /*1f80*/  SHFL.IDX PT, R11, R9, RZ, 0x1c1f ;  /* 0x001c1fff090b7589 */ /* 0x000e2200000e0000 */
[----:B------:R-:W-:Y:S01]  /*1f90*/  IMAD.U32 R10, RZ, RZ, UR4 ;  /* 0x00000004ff0a7e24 */ /* 0x000fe2000f8e00ff */
[----:B------:R-:W-:Y:S01]  /*1fa0*/  ULDC UR4, c[0x0][0x9e0] ;  /* 0x0002780000047ab9 */ /* 0x000fe20000000800 */
[----:B------:R-:W-:Y:S02]  /*1fb0*/  IMAD R3, R5, -0x2, R0 ;  /* 0xfffffffe05037824 */ /* 0x000fe400078e0200 */
[----:B------:R-:W-:-:S02]  /*1fc0*/  IMAD R0, R16, UR33, R91 ;  /* 0x0000002110007c24 */ /* 0x000fc4000f8e025b */
[----:B------:R-:W-:Y:S02]  /*1fd0*/  IMAD R3, R16, UR33, R3 ;  /* 0x0000002110037c24 */ /* 0x000fe4000f8e0203 */
[----:B------:R-:W-:Y:S02]  /*1fe0*/  IMAD R20, R5, -0x2, R0 ;  /* 0xfffffffe05147824 */ /* 0x000fe400078e0200 */
[----:B------:R-:W-:-:S04]  /*1ff0*/  IMAD.IADD R3, R3, 0x1, -R10 ;  /* 0x0000000103037824 */ /* 0x000fc800078e0a0a */
[C---:B------:R-:W-:Y:S02]  /*2000*/  VIADD R93, R3.reuse, UR4 ;  /* 0x00000004035d7c36 */ /* 0x040fe40008000000 */
[----:B------:R-:W-:-:S03]  /*2010*/  VIADD R90, R3, UR5 ;  /* 0x00000005035a7c36 */ /* 0x000fc60008000000 */
[----:B0-----:R-:W-:Y:S01]  /*2020*/  VIADDMNMX R0, R11, R93, R20, PT ;  /* 0x0000005d0b007246 */ /* 0x001fe20003800114 */
[----:B------:R-:W-:Y:S01]  /*2030*/  IMAD.IADD R4, R90, 0x1, R11 ;  /* 0x000000015a047824 */ /* 0x000fe200078e020b */
[----:B--2---:R-:W-:-:S13]  /*2040*/  LOP3.LUT P1, RZ, R108, 0x1, RZ, 0xc0, !PT ;  /* 0x000000016cff7812 */ /* 0x004fda000782c0ff */
[----:B------:R-:W-:Y:S05]  /*2050*/  @!P1 BRA `(.L_x_1064) ;  /* 0x0000000000649947 */ /* 0x000fea0003800000 */
[----:B------:R-:W-:Y:S01]  /*2060*/  IMAD R3, R16, UR33, R11 ;  /* 0x0000002110037c24 */ /* 0x000fe2000f8e020b */
[----:B------:R-:W-:Y:S03]  /*2070*/  BSSY B0, `(.L_x_1065) ;  /* 0x0000013000007945 */ /* 0x000fe60003800000 */
[----:B------:R-:W-:-:S05]  /*2080*/  IMAD.IADD R3, R3, 0x1, -R10 ;  /* 0x0000000103037824 */ /* 0x000fca00078e0a0a */
[----:B------:R-:W-:-:S13]  /*2090*/  ISETP.GT.AND P1, PT, R3, -0x1, PT ;  /* 0xffffffff0300780c */ /* 0x000fda0003f24270 */
[----:B------:R-:W-:Y:S05]  /*20a0*/  @P1 BRA `(.L_x_1066) ;  /* 0x0000000000241947 */ /* 0x000fea0003800000 */
[----:B------:R-:W-:Y:S01]  /*20b0*/  ULDC UR7, c[0x0][0x9e4] ;  /* 0x0002790000077ab9 */ /* 0x000fe20000000800 */
[----:B------:R-:W-:Y:S01]  /*20c0*/  LOP3.LUT R3, RZ, R3, RZ, 0x33, !PT ;  /* 0x00000003ff037212 */ /* 0x000fe200078e33ff */
[----:B------:R-:W-:-:S05]  /*20d0*/  IMAD.U32 R11, RZ, RZ, UR7 ;  /* 0x00000007ff0b7e24 */ /* 0x000fca000f8e00ff */
[----:B------:R-:W-:-:S13]  /*20e0*/  ISETP.NE.AND P1, PT, R11, 0x1, PT ;  /* 0x000000010b00780c */ /* 0x000fda0003f25270 */
[----:B------:R-:W0:Y:S02]  /*20f0*/  @P1 LDC.64 R12, c[0x0][0x9e8] ;  /* 0x00027a00ff0c1b82 */ /* 0x000e240000000a00 */
[----:B0-----:R-:W-:-:S05]  /*2100*/  @P1 IMAD.HI.U32 R12, R3, R12, RZ ;  /* 0x0000000c030c1227 */ /* 0x001fca00078e00ff */
[----:B------:R-:W-:-:S04]  /*2110*/  @P1 SHF.R.U32.HI R3, RZ, R13, R12 ;  /* 0x0000000dff031219 */ /* 0x000fc8000001160c */
[----:B------:R-:W-:Y:S01]  /*2120*/  LOP3.LUT R3, RZ, R3, RZ, 0x33, !PT ;  /* 0x00000003ff037212 */ /* 0x000fe200078e33ff */
[----:B------:R-:W-:Y:S06]  /*2130*/  BRA `(.L_x_1067) ;  /* 0x0000000000187947 */ /* 0x000fec0003800000 */
.L_x_1066:
[----:B------:R-:W-:Y:S02]  /*2140*/  ULDC UR7, c[0x0][0x9e4] ;  /* 0x0002790000077ab9 */ /* 0x000fe40000000800 */
[----:B------:R-:W-:-:S05]  /*2150*/  IMAD.U32 R11, RZ, RZ, UR7 ;  /* 0x00000007ff0b7e24 */ /* 0x000fca000f8e00ff */
[----:B------:R-:W-:-:S13]  /*2160*/  ISETP.NE.AND P1, PT, R11, 0x1, PT ;  /* 0x000000010b00780c */ /* 0x000fda0003f25270 */
[----:B------:R-:W0:Y:S02]  /*2170*/  @P1 LDC.64 R12, c[0x0][0x9e8] ;  /* 0x00027a00ff0c1b82 */ /* 0x000e240000000a00 */
[----:B0-----:R-:W-:-:S05]  /*2180*/  @P1 IMAD.HI.U32 R12, R3, R12, RZ ;  /* 0x0000000c030c1227 */ /* 0x001fca00078e00ff */
[----:B------:R-:W-:-:S07]  /*2190*/  @P1 SHF.R.U32.HI R3, RZ, R13, R12 ;  /* 0x0000000dff031219 */ /* 0x000fce000001160c */
.L_x_1067:
[----:B------:R-:W-:Y:S05]  /*21a0*/  BSYNC B0 ;  /* 0x0000000000007941 */ /* 0x000fea0003800000 */
.L_x_1065:
[----:B------:R-:W-:-:S04]  /*21b0*/  IMAD R12, R3, R11, -R14 ;  /* 0x0000000b030c7224 */ /* 0x000fc800078e0a0e */
[----:B------:R-:W-:-:S05]  /*21c0*/  IMAD R3, R5, -0x2, R12 ;  /* 0xfffffffe05037824 */ /* 0x000fca00078e020c */
[----:B------:R-:W-:Y:S02]  /*21d0*/  VIADDMNMX R0, R3, R11, R0, PT ;  /* 0x0000000b03007246 */ /* 0x000fe40003800100 */
[----:B------:R-:W-:-:S07]  /*21e0*/  VIMNMX R4, R4, R3, !PT ;  /* 0x0000000304047248 */ /* 0x000fce0007fe0100 */
.L_x_1064:
[C---:B------:R-:W-:Y:S01]  /*21f0*/  ISETP.GE.AND P6, PT, R91.reuse, 0x9, PT ;  /* 0x000000095b00780c */ /* 0x040fe20003fc6270 */
[----:B------:R-:W0:Y:S01]  /*2200*/  SHFL.IDX PT, R9, R9, 0x1, 0x1c1f ;  /* 0x003c1f0009097f89 */ /* 0x000e2200000e0000 */
[C---:B------:R-:W-:Y:S02]  /*2210*/  ISETP.GE.AND P1, PT, R91.reuse, 0x2, PT ;  /* 0x000000025b00780c */ /* 0x040fe40003f26270 */
[C---:B------:R-:W-:Y:S02]  /*2220*/  ISETP.GT.AND P2, PT, R4.reuse, 0x8, !P6 ;  /* 0x000000080400780c */ /* 0x040fe40007744270 */
[----:B------:R-:W-:Y:S02]  /*2230*/  ISETP.GT.AND P3, PT, R4, 0x1, !P1 ;  /* 0x000000010400780c */ /* 0x000fe40004f64270 */
[----:B------:R-:W-:Y:S02]  /*2240*/  ISETP.LT.OR P2, PT, R0, 0x9, P2 ;  /* 0x000000090000780c */ /* 0x000fe40001741670 */
[----:B------:R-:W-:-:S02]  /*2250*/  ISETP.GE.AND P4, PT, R91, 0xa, PT ;  /* 0x0000000a5b00780c */ /* 0x000fc40003f86270 */
[----:B------:R-:W-:Y:S02]  /*2260*/  FSEL R94, R28, -INF , !P2 ;  /* 0xff8000001c5e7808 */ /* 0x000fe40005000000 */
[----:B------:R-:W-:Y:S02]  /*2270*/  ISETP.LT.OR P3, PT, R0, 0x2, P3 ;  /* 0x000000020000780c */ /* 0x000fe40001f61670 */
[----:B------:R-:W-:Y:S02]  /*2280*/  ISETP.GT.AND P2, PT, R4, 0x9, !P4 ;  /* 0x000000090400780c */ /* 0x000fe40006744270 */
[----:B------:R-:W-:Y:S02]  /*2290*/  FSEL R92, R25, -INF , !P3 ;  /* 0xff800000195c7808 */ /* 0x000fe40005800000 */
[----:B------:R-:W-:Y:S02]  /*22a0*/  ISETP.LT.OR P2, PT, R0, 0xa, P2 ;  /* 0x0000000a0000780c */ /* 0x000fe40001741670 */
[----:B------:R-:W-:-:S02]  /*22b0*/  ISETP.GE.AND P3, PT, R91, 0x11, PT ;  /* 0x000000115b00780c */ /* 0x000fc40003f66270 */
[----:B------:R-:W-:Y:S02]  /*22c0*/  FSEL R96, R29, -INF , !P2 ;  /* 0xff8000001d607808 */ /* 0x000fe40005000000 */
[----:B------:R-:W-:Y:S02]  /*22d0*/  ISETP.GT.AND P2, PT, R4, 0x10, !P3 ;  /* 0x000000100400780c */ /* 0x000fe40005f44270 */
[----:B------:R-:W-:Y:S02]  /*22e0*/  P2R R95, PR, RZ, 0x8 ;  /* 0x00000008ff5f7803 */ /* 0x000fe40000000000 */
[----:B------:R-:W-:Y:S02]  /*22f0*/  ISETP.LT.OR P2, PT, R0, 0x11, P2 ;  /* 0x000000110000780c */ /* 0x000fe40001741670 */
[----:B------:R-:W-:Y:S02]  /*2300*/  ISETP.GE.AND P3, PT, R91, 0x12, PT ;  /* 0x000000125b00780c */ /* 0x000fe40003f66270 */
[----:B------:R-:W-:-:S02]  /*2310*/  FSEL R133, R32, -INF , !P2 ;  /* 0xff80000020857808 */ /* 0x000fc40005000000 */
[----:B------:R-:W-:Y:S02]  /*2320*/  ISETP.GT.AND P2, PT, R4, 0x11, !P3 ;  /* 0x000000110400780c */ /* 0x000fe40005f44270 */
[----:B------:R-:W-:Y:S02]  /*2330*/  P2R R97, PR, RZ, 0x8 ;  /* 0x00000008ff617803 */ /* 0x000fe40000000000 */
[----:B------:R-:W-:Y:S02]  /*2340*/  ISETP.LT.OR P2, PT, R0, 0x12, P2 ;  /* 0x000000120000780c */ /* 0x000fe40001741670 */
[----:B------:R-:W-:Y:S02]  /*2350*/  ISETP.GE.AND P3, PT, R91, 0x19, PT ;  /* 0x000000195b00780c */ /* 0x000fe40003f66270 */
[----:B------:R-:W-:Y:S02]  /*2360*/  FSEL R109, R33, -INF , !P2 ;  /* 0xff800000216d7808 */ /* 0x000fe40005000000 */
[----:B------:R-:W-:-:S02]  /*2370*/  ISETP.GT.AND P2, PT, R4, 0x18, !P3 ;  /* 0x000000180400780c */ /* 0x000fc40005f44270 */
[----:B------:R-:W-:Y:S02]  /*2380*/  P2R R98, PR, RZ, 0x8 ;  /* 0x00000008ff627803 */ /* 0x000fe40000000000 */
[----:B------:R-:W-:Y:S02]  /*2390*/  ISETP.LT.OR P2, PT, R0, 0x19, P2 ;  /* 0x000000190000780c */ /* 0x000fe40001741670 */
[----:B------:R-:W-:Y:S02]  /*23a0*/  ISETP.GE.AND P3, PT, R91, 0x1a, PT ;  /* 0x0000001a5b00780c */ /* 0x000fe40003f66270 */
[----:B------:R-:W-:Y:S02]  /*23b0*/  FSEL R131, R36, -INF , !P2 ;  /* 0xff80000024837808 */ /* 0x000fe40005000000 */
[----:B------:R-:W-:Y:S02]  /*23c0*/  ISETP.GT.AND P2, PT, R4, 0x19, !P3 ;  /* 0x000000190400780c */ /* 0x000fe40005f44270 */
[----:B------:R-:W-:-:S02]  /*23d0*/  P2R R36, PR, RZ, 0x8 ;  /* 0x00000008ff247803 */ /* 0x000fc40000000000 */
[----:B------:R-:W-:Y:S02]  /*23e0*/  ISETP.LT.OR P2, PT, R0, 0x1a, P2 ;  /* 0x0000001a0000780c */ /* 0x000fe40001741670 */
[----:B------:R-:W-:Y:S02]  /*23f0*/  ISETP.GE.AND P3, PT, R91, 0x21, PT ;  /* 0x000000215b00780c */ /* 0x000fe40003f66270 */
[----:B------:R-:W-:Y:S02]  /*2400*/  FSEL R129, R37, -INF , !P2 ;  /* 0xff80000025817808 */ /* 0x000fe40005000000 */
[----:B------:R-:W-:Y:S02]  /*2410*/  ISETP.GT.AND P2, PT, R4, 0x20, !P3 ;  /* 0x000000200400780c */ /* 0x000fe40005f44270 */
[----:B------:R-:W-:Y:S02]  /*2420*/  P2R R99, PR, RZ, 0x8 ;  /* 0x00000008ff637803 */ /* 0x000fe40000000000 */
[----:B------:R-:W-:-:S02]  /*2430*/  ISETP.LT.OR P2, PT, R0, 0x21, P2 ;  /* 0x000000210000780c */ /* 0x000fc40001741670 */
[C---:B------:R-:W-:Y:S02]  /*2440*/  ISETP.GE.AND P3, PT, R91.reuse, 0x22, PT ;  /* 0x000000225b00780c */ /* 0x040fe40003f66270 */
[----:B------:R-:W-:Y:S02]  /*2450*/  FSEL R127, R40, -INF , !P2 ;  /* 0xff800000287f7808 */ /* 0x000fe40005000000 */
[----:B------:R-:W-:Y:S02]  /*2460*/  ISETP.GT.AND P2, PT, R4, 0x21, !P3 ;  /* 0x000000210400780c */ /* 0x000fe40005f44270 */
[----:B------:R-:W-:Y:S02]  /*2470*/  P2R R40, PR, RZ, 0x8 ;  /* 0x00000008ff287803 */ /* 0x000fe40000000000 */
        /* <DEDUP_REMOVED lines=96> */
[----:B------:R-:W-:Y:S02]  /*2a80*/  P2R R12, PR, RZ, 0x10 ;  /* 0x00000010ff0c7803 */ /* 0x000fe40000000000 */
[----:B------:R-:W-:-:S02]  /*2a90*/  FSEL R15, R80, -INF , !P2 ;  /* 0xff800000500f7808 */ /* 0x000fc40005000000 */
[C---:B------:R-:W-:Y:S02]  /*2aa0*/  ISETP.GE.AND P2, PT, R91.reuse, 0x72, PT ;  /* 0x000000725b00780c */ /* 0x040fe40003f46270 */
[----:B------:R-:W-:Y:S02]  /*2ab0*/  ISETP.GE.AND P5, PT, R91, 0x1, PT ;  /* 0x000000015b00780c */ /* 0x000fe40003fa6270 */
[----:B------:R-:W-:Y:S02]  /*2ac0*/  ISETP.GT.AND P3, PT, R4, 0x71, !P2 ;  /* 0x000000710400780c */ /* 0x000fe40005764270 */
[----:B0-----:R-:W-:Y:S02]  /*2ad0*/  VIADDMNMX R20, R9, R93, R20, PT ;  /* 0x0000005d09147246 */ /* 0x001fe40003800114 */
[----:B------:R-:W-:-:S04]  /*2ae0*/  ISETP.LT.OR P3, PT, R0, 0x72, P3 ;  /* 0x000000720000780c */ /* 0x000fc80001f61670 */
[----:B------:R-:W-:Y:S02]  /*2af0*/  FSEL R81, R81, -INF , !P3 ;  /* 0xff80000051517808 */ /* 0x000fe40005800000 */
[----:B------:R-:W-:-:S04]  /*2b00*/  ISETP.GE.AND P3, PT, R91, 0x79, PT ;  /* 0x000000795b00780c */ /* 0x000fc80003f66270 */
[----:B------:R-:W-:-:S04]  /*2b10*/  ISETP.GT.AND P4, PT, R4, 0x78, !P3 ;  /* 0x000000780400780c */ /* 0x000fc80005f84270 */
[----:B------:R-:W-:-:S04]  /*2b20*/  ISETP.LT.OR P4, PT, R0, 0x79, P4 ;  /* 0x000000790000780c */ /* 0x000fc80002781670 */
[----:B------:R-:W-:Y:S02]  /*2b30*/  FSEL R13, R84, -INF , !P4 ;  /* 0xff800000540d7808 */ /* 0x000fe40006000000 */
[----:B------:R-:W-:-:S04]  /*2b40*/  ISETP.GT.AND P4, PT, R4, RZ, !P5 ;  /* 0x000000ff0400720c */ /* 0x000fc80006f84270 */
[----:B------:R-:W-:-:S04]  /*2b50*/  ISETP.LT.OR P4, PT, R0, 0x1, P4 ;  /* 0x000000010000780c */ /* 0x000fc80002781670 */
[----:B------:R-:W-:Y:S01]  /*2b60*/  FSEL R28, R24, -INF , !P4 ;  /* 0xff800000181c7808 */ /* 0x000fe20006000000 */
[----:B------:R-:W-:Y:S01]  /*2b70*/  IMAD.IADD R24, R90, 0x1, R9 ;  /* 0x000000015a187824 */ /* 0x000fe200078e0209 */
[----:B------:R-:W-:-:S04]  /*2b80*/  ISETP.GE.AND P4, PT, R91, 0x7a, PT ;  /* 0x0000007a5b00780c */ /* 0x000fc80003f86270 */
[----:B------:R-:W-:Y:S02]  /*2b90*/  P2R R80, PR, RZ, 0x10 ;  /* 0x00000010ff507803 */ /* 0x000fe40000000000 */
[----:B------:R-:W-:-:S04]  /*2ba0*/  ISETP.GT.AND P4, PT, R4, 0x79, !P4 ;  /* 0x000000790400780c */ /* 0x000fc80006784270 */
[----:B------:R-:W-:-:S04]  /*2bb0*/  ISETP.LT.OR P4, PT, R0, 0x7a, P4 ;  /* 0x0000007a0000780c */ /* 0x000fc80002781670 */
[----:B------:R-:W-:Y:S02]  /*2bc0*/  FSEL R85, R85, -INF , !P4 ;  /* 0xff80000055557808 */ /* 0x000fe40006000000 */
[----:B------:R-:W-:-:S13]  /*2bd0*/  LOP3.LUT P4, RZ, R108, 0x1, RZ, 0xc0, !PT ;  /* 0x000000016cff7812 */ /* 0x000fda000788c0ff */
        /* <DEDUP_REMOVED lines=15> */
.L_x_1070:
[----:B------:R-:W-:Y:S02]  /*2cd0*/  ULDC UR7, c[0x0][0x9e4] ;  /* 0x0002790000077ab9 */ /* 0x000fe40000000800 */
[----:B------:R-:W-:-:S05]  /*2ce0*/  IMAD.U32 R4, RZ, RZ, UR7 ;  /* 0x00000007ff047e24 */ /* 0x000fca000f8e00ff */
[----:B------:R-:W-:-:S13]  /*2cf0*/  ISETP.NE.AND P4, PT, R4, 0x1, PT ;  /* 0x000000010400780c */ /* 0x000fda0003f85270 */
[----:B------:R-:W0:Y:S02]  /*2d00*/  @P4 LDC.64 R32, c[0x0][0x9e8] ;  /* 0x00027a00ff204b82 */ /* 0x000e240000000a00 */
[----:B0-----:R-:W-:-:S05]  /*2d10*/  @P4 IMAD.HI.U32 R0, R9, R32, RZ ;  /* 0x0000002009004227 */ /* 0x001fca00078e00ff */
[----:B------:R-:W-:-:S07]  /*2d20*/  @P4 SHF.R.U32.HI R9, RZ, R33, R0 ;  /* 0x00000021ff094219 */ /* 0x000fce0000011600 */
.L_x_1071:
[----:B------:R-:W-:Y:S05]  /*2d30*/  BSYNC B0 ;  /* 0x0000000000007941 */ /* 0x000fea0003800000 */
.L_x_1069:
[----:B------:R-:W-:-:S04]  /*2d40*/  IMAD R0, R9, R4, -R14 ;  /* 0x0000000409007224 */ /* 0x000fc800078e0a0e */
[----:B------:R-:W-:-:S05]  /*2d50*/  IMAD R9, R5, -0x2, R0 ;  /* 0xfffffffe05097824 */ /* 0x000fca00078e0200 */
[----:B------:R-:W-:Y:S02]  /*2d60*/  VIADDMNMX R20, R9, R4, R20, PT ;  /* 0x0000000409147246 */ /* 0x000fe40003800114 */
[----:B------:R-:W-:-:S07]  /*2d70*/  VIMNMX R24, R24, R9, !PT ;  /* 0x0000000918187248 */ /* 0x000fce0007fe0100 */
.L_x_1068:
[C---:B------:R-:W-:Y:S02]  /*2d80*/  ISETP.GT.AND P1, PT, R24.reuse, 0x1, !P1 ;  /* 0x000000011800780c */ /* 0x040fe40004f24270 */
[----:B------:R-:W-:Y:S02]  /*2d90*/  ISETP.GT.AND P6, PT, R24, 0x8, !P6 ;  /* 0x000000081800780c */ /* 0x000fe400077c4270 */
[C---:B------:R-:W-:Y:S02]  /*2da0*/  ISETP.LT.OR P1, PT, R20.reuse, 0x2, P1 ;  /* 0x000000021400780c */ /* 0x040fe40000f21670 */
[----:B------:R-:W-:Y:S02]  /*2db0*/  ISETP.LT.OR P6, PT, R20, 0x9, P6 ;  /* 0x000000091400780c */ /* 0x000fe400037c1670 */
[----:B------:R-:W-:Y:S02]  /*2dc0*/  FSEL R27, R27, -INF , !P1 ;  /* 0xff8000001b1b7808 */ /* 0x000fe40004800000 */
[----:B------:R-:W-:-:S02]  /*2dd0*/  ISETP.NE.AND P1, PT, R12, RZ, PT ;  /* 0x000000ff0c00720c */ /* 0x000fc40003f25270 */
[----:B------:R-:W-:Y:S02]  /*2de0*/  FSEL R33, R30, -INF , !P6 ;  /* 0xff8000001e217808 */ /* 0x000fe40007000000 */
[----:B------:R-:W-:Y:S02]  /*2df0*/  ISETP.GT.AND P1, PT, R24, 0x9, !P1 ;  /* 0x000000091800780c */ /* 0x000fe40004f24270 */
[----:B------:R-:W-:Y:S02]  /*2e00*/  ISETP.NE.AND P6, PT, R95, RZ, PT ;  /* 0x000000ff5f00720c */ /* 0x000fe40003fc5270 */
[----:B------:R-:W-:Y:S02]  /*2e10*/  ISETP.LT.OR P1, PT, R20, 0xa, P1 ;  /* 0x0000000a1400780c */ /* 0x000fe40000f21670 */
[----:B------:R-:W-:Y:S02]  /*2e20*/  ISETP.NE.AND P4, PT, R97, RZ, PT ;  /* 0x000000ff6100720c */ /* 0x000fe40003f85270 */
[----:B------:R-:W-:-:S02]  /*2e30*/  FSEL R31, R31, -INF , !P1 ;  /* 0xff8000001f1f7808 */ /* 0x000fc40004800000 */
[----:B------:R-:W-:Y:S02]  /*2e40*/  ISETP.GT.AND P1, PT, R24, 0x10, !P6 ;  /* 0x000000101800780c */ /* 0x000fe40007724270 */
[----:B------:R-:W-:Y:S02]  /*2e50*/  ISETP.NE.AND P6, PT, R41, RZ, PT ;  /* 0x000000ff2900720c */ /* 0x000fe40003fc5270 */
[----:B------:R-:W-:Y:S02]  /*2e60*/  ISETP.LT.OR P1, PT, R20, 0x11, P1 ;  /* 0x000000111400780c */ /* 0x000fe40000f21670 */
[----:B------:R-:W-:Y:S02]  /*2e70*/  FMNMX.FTZ R0, R28, R92, !PT ;  /* 0x0000005c1c007209 */ /* 0x000fe40007810000 */
[----:B------:R-:W-:Y:S02]  /*2e80*/  FSEL R37, R34, -INF , !P1 ;  /* 0xff80000022257808 */ /* 0x000fe40004800000 */
[----:B------:R-:W-:-:S02]  /*2e90*/  ISETP.GT.AND P1, PT, R24, 0x11, !P4 ;  /* 0x000000111800780c */ /* 0x000fc40006724270 */
[----:B------:R-:W-:Y:S02]  /*2ea0*/  ISETP.NE.AND P4, PT, R45, RZ, PT ;  /* 0x000000ff2d00720c */ /* 0x000fe40003f85270 */
[----:B------:R-:W-:Y:S02]  /*2eb0*/  ISETP.LT.OR P1, PT, R20, 0x12, P1 ;  /* 0x000000121400780c */ /* 0x000fe40000f21670 */
[----:B------:R-:W-:Y:S02]  /*2ec0*/  FMNMX.FTZ R0, R94, R0, !PT ;  /* 0x000000005e007209 */ /* 0x000fe40007810000 */
[----:B------:R-:W-:Y:S02]  /*2ed0*/  FSEL R35, R35, -INF , !P1 ;  /* 0xff80000023237808 */ /* 0x000fe40004800000 */
[----:B------:R-:W-:Y:S02]  /*2ee0*/  ISETP.NE.AND P1, PT, R98, RZ, PT ;  /* 0x000000ff6200720c */ /* 0x000fe40003f25270 */
[----:B------:R-:W-:-:S02]  /*2ef0*/  FMNMX.FTZ R0, R96, R0, !PT ;  /* 0x0000000060007209 */ /* 0x000fc40007810000 */
[----:B------:R-:W-:Y:S02]  /*2f00*/  ISETP.GT.AND P1, PT, R24, 0x18, !P1 ;  /* 0x000000181800780c */ /* 0x000fe40004f24270 */
[----:B------:R-:W-:Y:S02]  /*2f10*/  FMNMX.FTZ R0, R133, R0, !PT ;  /* 0x0000000085007209 */ /* 0x000fe40007810000 */
[----:B------:R-:W-:Y:S02]  /*2f20*/  ISETP.LT.OR P1, PT, R20, 0x19, P1 ;  /* 0x000000191400780c */ /* 0x000fe40000f21670 */
[----:B------:R-:W-:Y:S02]  /*2f30*/  FMNMX.FTZ R0, R109, R0, !PT ;  /* 0x000000006d007209 */ /* 0x000fe40007810000 */
[----:B------:R-:W-:Y:S02]  /*2f40*/  FSEL R41, R38, -INF , !P1 ;  /* 0xff80000026297808 */ /* 0x000fe40004800000 */
[----:B------:R-:W-:-:S02]  /*2f50*/  ISETP.NE.AND P1, PT, R36, RZ, PT ;  /* 0x000000ff2400720c */ /* 0x000fc40003f25270 */
[----:B------:R-:W-:Y:S02]  /*2f60*/  FMNMX.FTZ R0, R131, R0, !PT ;  /* 0x0000000083007209 */ /* 0x000fe40007810000 */
[----:B------:R-:W-:Y:S02]  /*2f70*/  ISETP.GT.AND P1, PT, R24, 0x19, !P1 ;  /* 0x000000191800780c */ /* 0x000fe40004f24270 */
[----:B------:R-:W-:Y:S02]  /*2f80*/  FMNMX.FTZ R0, R129, R0, !PT ;  /* 0x0000000081007209 */ /* 0x000fe40007810000 */
[----:B------:R-:W-:Y:S02]  /*2f90*/  ISETP.LT.OR P1, PT, R20, 0x1a, P1 ;  /* 0x0000001a1400780c */ /* 0x000fe40000f21670 */
[----:B------:R-:W-:Y:S02]  /*2fa0*/  FMNMX.FTZ R0, R127, R0, !PT ;  /* 0x000000007f007209 */ /* 0x000fe40007810000 */
[----:B------:R-:W-:-:S02]  /*2fb0*/  FSEL R39, R39, -INF , !P1 ;  /* 0xff80000027277808 */ /* 0x000fc40004800000 */
[----:B------:R-:W-:Y:S02]  /*2fc0*/  ISETP.NE.AND P1, PT, R99, RZ, PT ;  /* 0x000000ff6300720c */ /* 0x000fe40003f25270 */
[----:B------:R-:W-:Y:S02]  /*2fd0*/  FMNMX.FTZ R0, R111, R0, !PT ;  /* 0x000000006f007209 */ /* 0x000fe40007810000 */
[----:B------:R-:W-:Y:S02]  /*2fe0*/  ISETP.GT.AND P1, PT, R24, 0x20, !P1 ;  /* 0x000000201800780c */ /* 0x000fe40004f24270 */
[----:B------:R-:W-:Y:S02]  /*2ff0*/  FMNMX.FTZ R0, R125, R0, !PT ;  /* 0x000000007d007209 */ /* 0x000fe40007810000 */
[----:B------:R-:W-:Y:S02]  /*3000*/  ISETP.LT.OR P1, PT, R20, 0x21, P1 ;  /* 0x000000211400780c */ /* 0x000fe40000f21670 */
[----:B------:R-:W-:-:S02]  /*3010*/  FMNMX.FTZ R0, R123, R0, !PT ;  /* 0x000000007b007209 */ /* 0x000fc40007810000 */
[----:B------:R-:W-:Y:S02]  /*3020*/  FSEL R45, R42, -INF , !P1 ;  /* 0xff8000002a2d7808 */ /* 0x000fe40004800000 */
[----:B------:R-:W-:Y:S02]  /*3030*/  ISETP.NE.AND P1, PT, R40, RZ, PT ;  /* 0x000000ff2800720c */ /* 0x000fe40003f25270 */
[----:B------:R-:W-:Y:S02]  /*3040*/  FMNMX.FTZ R0, R121, R0, !PT ;  /* 0x0000000079007209 */ /* 0x000fe40007810000 */
[----:B------:R-:W-:Y:S02]  /*3050*/  ISETP.GT.AND P1, PT, R24, 0x21, !P1 ;  /* 0x000000211800780c */ /* 0x000fe40004f24270 */
[----:B------:R-:W-:Y:S02]  /*3060*/  FMNMX.FTZ R0, R119, R0, !PT ;  /* 0x0000000077007209 */ /* 0x000fe40007810000 */
[----:B------:R-:W-:-:S02]  /*3070*/  ISETP.LT.OR P1, PT, R20, 0x22, P1 ;  /* 0x000000221400780c */ /* 0x000fc40000f21670 */
[----:B------:R-:W-:Y:S02]  /*3080*/  FMNMX.FTZ R0, R117, R0, !PT ;  /* 0x0000000075007209 */ /* 0x000fe40007810000 */
[----:B------:R-:W-:Y:S02]  /*3090*/  FSEL R43, R43, -INF , !P1 ;  /* 0xff8000002b2b7808 */ /* 0x000fe40004800000 */
[----:B------:R-:W-:Y:S02]  /*30a0*/  ISETP.NE.AND P1, PT, R100, RZ, PT ;  /* 0x000000ff6400720c */ /* 0x000fe40003f25270 */
[----:B------:R-:W-:Y:S02]  /*30b0*/  FMNMX.FTZ R0, R115, R0, !PT ;  /* 0x0000000073007209 */ /* 0x000fe40007810000 */
[----:B------:R-:W-:Y:S02]  /*30c0*/  ISETP.GT.AND P1, PT, R24, 0x28, !P1 ;  /* 0x000000281800780c */ /* 0x000fe40004f24270 */
[----:B------:R-:W-:-:S02]  /*30d0*/  FMNMX.FTZ R0, R113, R0, !PT ;  /* 0x0000000071007209 */ /* 0x000fc40007810000 */
[----:B------:R-:W-:Y:S02]  /*30e0*/  ISETP.LT.OR P1, PT, R20, 0x29, P1 ;  /* 0x000000291400780c */ /* 0x000fe40000f21670 */
[----:B------:R-:W-:Y:S02]  /*30f0*/  FMNMX.FTZ R0, R57, R0, !PT ;  /* 0x0000000039007209 */ /* 0x000fe40007810000 */
[----:B------:R-:W-:Y:S02]  /*3100*/  FSEL R49, R46, -INF , !P1 ;  /* 0xff8000002e317808 */ /* 0x000fe40004800000 */
[----:B------:R-:W-:Y:S02]  /*3110*/  ISETP.NE.AND P1, PT, R44, RZ, PT ;  /* 0x000000ff2c00720c */ /* 0x000fe40003f25270 */
[----:B------:R-:W-:Y:S02]  /*3120*/  FMNMX.FTZ R0, R11, R0, !PT ;  /* 0x000000000b007209 */ /* 0x000fe40007810000 */
[----:B------:R-:W-:-:S02]  /*3130*/  ISETP.GT.AND P1, PT, R24, 0x29, !P1 ;  /* 0x000000291800780c */ /* 0x000fc40004f24270 */
[----:B------:R-:W-:Y:S02]  /*3140*/  FMNMX.FTZ R0, R61, R0, !PT ;  /* 0x000000003d007209 */ /* 0x000fe40007810000 */
        /* <DEDUP_REMOVED lines=24> */
[----:B------:R-:W-:Y:S02]  /*32d0*/  ISETP.GT.AND P1, PT, R24, 0x39, !P6 ;  /* 0x000000391800780c */ /* 0x000fe40007724270 */
[----:B------:R-:W-:Y:S02]  /*32e0*/  FMNMX.FTZ R0, R13, R0, !PT ;  /* 0x000000000d007209 */ /* 0x000fe40007810000 */
[----:B------:R-:W-:Y:S02]  /*32f0*/  ISETP.LT.OR P1, PT, R20, 0x3a, P1 ;  /* 0x0000003a1400780c */ /* 0x000fe40000f21670 */
[----:B------:R-:W-:Y:S02]  /*3300*/  FMNMX.FTZ R0, R85, R0, !PT ;  /* 0x0000000055007209 */ /* 0x000fe40007810000 */
[----:B------:R-:W-:-:S02]  /*3310*/  FSEL R55, R55, -INF , !P1 ;  /* 0xff80000037377808 */ /* 0x000fc40004800000 */
[----:B------:R-:W-:Y:S01]  /*3320*/  ISETP.GT.AND P1, PT, R24, 0x40, !P4 ;  /* 0x000000401800780c */ /* 0x000fe20006724270 */
[----:B------:R-:W0:Y:S01]  /*3330*/  SHFL.BFLY PT, R9, R0, 0x2, 0x1f ;  /* 0x0c401f0000097f89 */ /* 0x000e2200000e0000 */
[----:B------:R-:W-:Y:S02]  /*3340*/  ISETP.NE.AND P6, PT, R106, RZ, PT ;  /* 0x000000ff6a00720c */ /* 0x000fe40003fc5270 */
[----:B------:R-:W-:Y:S02]  /*3350*/  ISETP.LT.OR P1, PT, R20, 0x41, P1 ;  /* 0x000000411400780c */ /* 0x000fe40000f21670 */
[----:B------:R-:W-:Y:S02]  /*3360*/  ISETP.NE.AND P4, PT, R76, RZ, PT ;  /* 0x000000ff4c00720c */ /* 0x000fe40003f85270 */
[----:B------:R-:W-:Y:S02]  /*3370*/  FSEL R93, R58, -INF , !P1 ;  /* 0xff8000003a5d7808 */ /* 0x000fe40004800000 */
[----:B------:R-:W-:-:S02]  /*3380*/  ISETP.NE.AND P1, PT, R52, RZ, PT ;  /* 0x000000ff3400720c */ /* 0x000fc40003f25270 */
[C---:B------:R-:W-:Y:S02]  /*3390*/  ISETP.GT.AND P5, PT, R24.reuse, RZ, !P5 ;  /* 0x000000ff1800720c */ /* 0x040fe40006fa4270 */
[----:B------:R-:W-:Y:S02]  /*33a0*/  ISETP.GT.AND P1, PT, R24, 0x41, !P1 ;  /* 0x000000411800780c */ /* 0x000fe40004f24270 */
[C---:B------:R-:W-:Y:S02]  /*33b0*/  ISETP.LT.OR P5, PT, R20.reuse, 0x1, P5 ;  /* 0x000000011400780c */ /* 0x040fe40002fa1670 */
[----:B------:R-:W-:Y:S02]  /*33c0*/  ISETP.LT.OR P1, PT, R20, 0x42, P1 ;  /* 0x000000421400780c */ /* 0x000fe40000f21670 */
[----:B------:R-:W-:Y:S02]  /*33d0*/  FSEL R30, R26, -INF , !P5 ;  /* 0xff8000001a1e7808 */ /* 0x000fe40006800000 */
[----:B------:R-:W-:-:S02]  /*33e0*/  FSEL R59, R59, -INF , !P1 ;  /* 0xff8000003b3b7808 */ /* 0x000fc40004800000 */
[----:B------:R-:W-:Y:S02]  /*33f0*/  ISETP.NE.AND P1, PT, R56, RZ, PT ;  /* 0x000000ff3800720c */ /* 0x000fe40003f25270 */
[----:B0-----:R-:W-:Y:S02]  /*3400*/  FMNMX.FTZ R4, R0, R9, !PT ;  /* 0x0000000900047209 */ /* 0x001fe40007810000 */
[C---:B------:R-:W-:Y:S02]  /*3410*/  ISETP.GT.AND P1, PT, R24.reuse, 0x48, !P1 ;  /* 0x000000481800780c */ /* 0x040fe40004f24270 */
[----:B------:R-:W-:Y:S01]  /*3420*/  ISETP.GT.AND P2, PT, R24, 0x71, !P2 ;  /* 0x000000711800780c */ /* 0x000fe20005744270 */
[----:B------:R-:W0:Y:S01]  /*3430*/  SHFL.BFLY PT, R9, R4, 0x1, 0x1f ;  /* 0x0c201f0004097f89 */ /* 0x000e2200000e0000 */
[----:B------:R-:W-:Y:S02]  /*3440*/  ISETP.LT.OR P1, PT, R20, 0x49, P1 ;  /* 0x000000491400780c */ /* 0x000fe40000f21670 */
[----:B------:R-:W-:-:S02]  /*3450*/  ISETP.GT.AND P3, PT, R24, 0x78, !P3 ;  /* 0x000000781800780c */ /* 0x000fc40005f64270 */
[----:B------:R-:W-:Y:S02]  /*3460*/  FSEL R95, R62, -INF , !P1 ;  /* 0xff8000003e5f7808 */ /* 0x000fe40004800000 */
[----:B------:R-:W-:Y:S02]  /*3470*/  ISETP.NE.AND P1, PT, R60, RZ, PT ;  /* 0x000000ff3c00720c */ /* 0x000fe40003f25270 */
[----:B------:R-:W-:Y:S02]  /*3480*/  ISETP.LT.OR P2, PT, R20, 0x72, P2 ;  /* 0x000000721400780c */ /* 0x000fe40001741670 */
[----:B------:R-:W-:Y:S02]  /*3490*/  ISETP.GT.AND P1, PT, R24, 0x49, !P1 ;  /* 0x000000491800780c */ /* 0x000fe40004f24270 */
[C---:B------:R-:W-:Y:S02]  /*34a0*/  ISETP.LT.OR P3, PT, R20.reuse, 0x79, P3 ;  /* 0x000000791400780c */ /* 0x040fe40001f61670 */
[----:B------:R-:W-:-:S02]  /*34b0*/  ISETP.LT.OR P1, PT, R20, 0x4a, P1 ;  /* 0x0000004a1400780c */ /* 0x000fc40000f21670 */
[----:B------:R-:W-:Y:S02]  /*34c0*/  FSEL R83, R83, -INF , !P2 ;  /* 0xff80000053537808 */ /* 0x000fe40005000000 */
[----:B------:R-:W-:Y:S02]  /*34d0*/  FSEL R63, R63, -INF , !P1 ;  /* 0xff8000003f3f7808 */ /* 0x000fe40004800000 */
[----:B------:R-:W-:Y:S02]  /*34e0*/  ISETP.NE.AND P1, PT, R103, RZ, PT ;  /* 0x000000ff6700720c */ /* 0x000fe40003f25270 */
[----:B------:R-:W-:Y:S02]  /*34f0*/  ISETP.NE.AND P5, PT, R22, 0x1, PT ;  /* 0x000000011600780c */ /* 0x000fe40003fa5270 */
[----:B------:R-:W-:Y:S02]  /*3500*/  ISETP.GT.AND P1, PT, R24, 0x50, !P1 ;  /* 0x000000501800780c */ /* 0x000fe40004f24270 */
[----:B0-----:R-:W-:-:S02]  /*3510*/  FMNMX.FTZ R9, R4, R9, !PT ;  /* 0x0000000904097209 */ /* 0x001fc40007810000 */
[----:B------:R-:W-:-:S03]  /*3520*/  ISETP.LT.OR P1, PT, R20, 0x51, P1 ;  /* 0x000000511400780c */ /* 0x000fc60000f21670 */
[----:B------:R-:W-:Y:S01]  /*3530*/  FFMA.FTZ R12, R2, R9, -8 ;  /* 0xc1000000020c7423 */ /* 0x000fe20000010009 */
[----:B------:R-:W-:Y:S02]  /*3540*/  FSEL R97, R66, -INF , !P1 ;  /* 0xff80000042617808 */ /* 0x000fe40004800000 */
[----:B------:R-:W-:-:S04]  /*3550*/  ISETP.NE.AND P1, PT, R64, RZ, PT ;  /* 0x000000ff4000720c */ /* 0x000fc80003f25270 */
[----:B------:R-:W-:-:S04]  /*3560*/  ISETP.GT.AND P1, PT, R24, 0x51, !P1 ;  /* 0x000000511800780c */ /* 0x000fc80004f24270 */
[----:B------:R-:W-:-:S04]  /*3570*/  ISETP.LT.OR P1, PT, R20, 0x52, P1 ;  /* 0x000000521400780c */ /* 0x000fc80000f21670 */
        /* <DEDUP_REMOVED lines=17> */
[----:B------:R-:W-:Y:S02]  /*3690*/  ISETP.GT.AND P1, PT, R24, 0x68, !P6 ;  /* 0x000000681800780c */ /* 0x000fe40007724270 */
[----:B------:R-:W-:Y:S02]  /*36a0*/  ISETP.NE.AND P6, PT, R107, RZ, PT ;  /* 0x000000ff6b00720c */ /* 0x000fe40003fc5270 */
[----:B------:R-:W-:-:S04]  /*36b0*/  ISETP.LT.OR P1, PT, R20, 0x69, P1 ;  /* 0x000000691400780c */ /* 0x000fc80000f21670 */
[----:B------:R-:W-:Y:S02]  /*36c0*/  FSEL R103, R78, -INF , !P1 ;  /* 0xff8000004e677808 */ /* 0x000fe40004800000 */
[----:B------:R-:W-:Y:S02]  /*36d0*/  ISETP.GT.AND P1, PT, R24, 0x69, !P4 ;  /* 0x000000691800780c */ /* 0x000fe40006724270 */
[----:B------:R-:W-:Y:S02]  /*36e0*/  ISETP.NE.AND P4, PT, R80, RZ, PT ;  /* 0x000000ff5000720c */ /* 0x000fe40003f85270 */
[----:B------:R-:W-:Y:S02]  /*36f0*/  ISETP.LT.OR P1, PT, R20, 0x6a, P1 ;  /* 0x0000006a1400780c */ /* 0x000fe40000f21670 */
[----:B------:R-:W-:Y:S02]  /*3700*/  ISETP.GT.AND P4, PT, R24, 0x79, !P4 ;  /* 0x000000791800780c */ /* 0x000fe40006784270 */
[----:B------:R-:W-:-:S02]  /*3710*/  FSEL R79, R79, -INF , !P1 ;  /* 0xff8000004f4f7808 */ /* 0x000fc40004800000 */
[----:B------:R-:W-:Y:S02]  /*3720*/  FSETP.NEU.FTZ.AND P1, PT, R9, -INF , PT ;  /* 0xff8000000900780b */ /* 0x000fe40003f3d000 */
[----:B------:R-:W-:Y:S02]  /*3730*/  ISETP.LT.OR P4, PT, R20, 0x7a, P4 ;  /* 0x0000007a1400780c */ /* 0x000fe40002781670 */
[----:B------:R-:W-:Y:S02]  /*3740*/  FSEL R135, R12, RZ, P1 ;  /* 0x000000ff0c877208 */ /* 0x000fe40000800000 */
[----:B------:R-:W-:Y:S02]  /*3750*/  FMNMX.FTZ R12, R30, R27, !PT ;  /* 0x0000001b1e0c7209 */ /* 0x000fe40007810000 */
[----:B------:R-:W-:Y:S01]  /*3760*/  ISETP.GT.AND P1, PT, R24, 0x70, !P6 ;  /* 0x000000701800780c */ /* 0x000fe20007724270 */
[C-C-:B------:R-:W-:Y:S01]  /*3770*/  FFMA.FTZ R26, R2.reuse, R28, -R135.reuse ;  /* 0x0000001c021a7223 */ /* 0x140fe20000010887 */
[----:B------:R-:W-:Y:S01]  /*3780*/  FMNMX.FTZ R14, R33, R12, !PT ;  /* 0x0000000c210e7209 */ /* 0x000fe20007810000 */
[--C-:B------:R-:W-:Y:S01]  /*3790*/  FFMA.FTZ R24, R2, R113, -R135.reuse ;  /* 0x0000007102187223 */ /* 0x100fe20000010887 */
[----:B------:R-:W-:Y:S01]  /*37a0*/  ISETP.LT.OR P1, PT, R20, 0x71, P1 ;  /* 0x000000711400780c */ /* 0x000fe20000f21670 */
[----:B------:R-:W-:Y:S01]  /*37b0*/  MUFU.EX2 R0, R26 ;  /* 0x0000001a00007308 */ /* 0x000fe20000000800 */
[----:B------:R-:W-:Y:S01]  /*37c0*/  FMNMX.FTZ R14, R31, R14, !PT ;  /* 0x0000000e1f0e7209 */ /* 0x000fe20007810000 */
[--C-:B------:R-:W-:Y:S01]  /*37d0*/  FFMA.FTZ R28, R2, R57, -R135.reuse ;  /* 0x00000039021c7223 */ /* 0x100fe20000010887 */
[----:B------:R-:W-:Y:S01]  /*37e0*/  FSEL R113, R82, -INF , !P1 ;  /* 0xff80000052717808 */ /* 0x000fe20004800000 */
[C-C-:B------:R-:W-:Y:S01]  /*37f0*/  FFMA.FTZ R20, R2.reuse, R11, -R135.reuse ;  /* 0x0000000b02147223 */ /* 0x140fe20000010887 */
[----:B------:R-:W-:Y:S01]  /*3800*/  FMNMX.FTZ R14, R37, R14, !PT ;  /* 0x0000000e250e7209 */ /* 0x000fe20007810000 */
[--C-:B------:R-:W-:Y:S01]  /*3810*/  FFMA.FTZ R115, R2, R115, -R135.reuse ;  /* 0x0000007302737223 */ /* 0x100fe20000010887 */
[----:B------:R-:W-:Y:S01]  /*3820*/  FSEL R57, R86, -INF , !P3 ;  /* 0xff80000056397808 */ /* 0x000fe20005800000 */
[----:B------:R0:W-:Y:S01]  /*3830*/  MUFU.EX2 R42, R20 ;  /* 0x00000014002a7308 */ /* 0x0001e20000000800 */
[----:B------:R-:W-:Y:S01]  /*3840*/  FMNMX.FTZ R14, R35, R14, !PT ;  /* 0x0000000e230e7209 */ /* 0x000fe20007810000 */
[C-C-:B------:R-:W-:Y:S01]  /*3850*/  FFMA.FTZ R105, R2.reuse, R92, -R135.reuse ;  /* 0x0000005c02697223 */ /* 0x140fe20000010887 */
[----:B------:R-:W-:Y:S01]  /*3860*/  FSEL R87, R87, -INF , !P4 ;  /* 0xff80000057577808 */ /* 0x000fe20006000000 */
[C-C-:B------:R-:W-:Y:S01]  /*3870*/  FFMA.FTZ R4, R2.reuse, R94, -R135.reuse ;  /* 0x0000005e02047223 */ /* 0x140fe20000010887 */
[----:B------:R-:W-:Y:S01]  /*3880*/  FMNMX.FTZ R14, R41, R14, !PT ;  /* 0x0000000e290e7209 */ /* 0x000fe20007810000 */
[C-C-:B------:R-:W-:Y:S01]  /*3890*/  FFMA.FTZ R107, R2.reuse, R96, -R135.reuse ;  /* 0x00000060026b7223 */ /* 0x140fe20000010887 */
[C-C-:B------:R-:W-:Y:S01]  /*38a0*/  FFMA.FTZ R133, R2.reuse, R133, -R135.reuse ;  /* 0x0000008502857223 */ /* 0x140fe20000010887 */
[----:B------:R-:W-:Y:S01]  /*38b0*/  MUFU.EX2 R38, R115 ;  /* 0x0000007300267308 */ /* 0x000fe20000000800 */
[----:B------:R-:W-:Y:S01]  /*38c0*/  FMNMX.FTZ R14, R39, R14, !PT ;  /* 0x0000000e270e7209 */ /* 0x000fe20007810000 */
[C-C-:B0-----:R-:W-:Y:S01]  /*38d0*/  FFMA.FTZ R20, R2.reuse, R15, -R135.reuse ;  /* 0x0000000f02147223 */ /* 0x141fe20000010887 */
[C-C-:B------:R-:W-:Y:S01]  /*38e0*/  FFMA.FTZ R109, R2.reuse, R109, -R135.reuse ;  /* 0x0000006d026d7223 */ /* 0x140fe20000010887 */
[C-C-:B------:R-:W-:Y:S01]  /*38f0*/  FFMA.FTZ R131, R2.reuse, R131, -R135.reuse ;  /* 0x0000008302837223 */ /* 0x140fe20000010887 */
[----:B------:R-:W-:Y:S01]  /*3900*/  FMNMX.FTZ R14, R45, R14, !PT ;  /* 0x0000000e2d0e7209 */ /* 0x000fe20007810000 */
[C-C-:B------:R-:W-:Y:S01]  /*3910*/  FFMA.FTZ R129, R2.reuse, R129, -R135.reuse ;  /* 0x0000008102817223 */ /* 0x140fe20000010887 */
[C-C-:B------:R-:W-:Y:S01]  /*3920*/  FFMA.FTZ R127, R2.reuse, R127, -R135.reuse ;  /* 0x0000007f027f7223 */ /* 0x140fe20000010887 */
[----:B------:R0:W-:Y:S01]  /*3930*/  MUFU.EX2 R115, R28 ;  /* 0x0000001c00737308 */ /* 0x0001e20000000800 */
[----:B------:R-:W-:Y:S01]  /*3940*/  FMNMX.FTZ R14, R43, R14, !PT ;  /* 0x0000000e2b0e7209 */ /* 0x000fe20007810000 */
[C-C-:B------:R-:W-:Y:S01]  /*3950*/  FFMA.FTZ R111, R2.reuse, R111, -R135.reuse ;  /* 0x0000006f026f7223 */ /* 0x140fe20000010887 */
[C-C-:B------:R-:W-:Y:S01]  /*3960*/  FFMA.FTZ R125, R2.reuse, R125, -R135.reuse ;  /* 0x0000007d027d7223 */ /* 0x140fe20000010887 */
[C-C-:B------:R-:W-:Y:S01]  /*3970*/  FFMA.FTZ R123, R2.reuse, R123, -R135.reuse ;  /* 0x0000007b027b7223 */ /* 0x140fe20000010887 */
[----:B------:R-:W-:Y:S01]  /*3980*/  FMNMX.FTZ R26, R49, R14, !PT ;  /* 0x0000000e311a7209 */ /* 0x000fe20007810000 */
[C-C-:B------:R-:W-:Y:S01]  /*3990*/  FFMA.FTZ R121, R2.reuse, R121, -R135.reuse ;  /* 0x0000007902797223 */ /* 0x140fe20000010887 */
[C-C-:B------:R-:W-:Y:S01]  /*39a0*/  FFMA.FTZ R119, R2.reuse, R119, -R135.reuse ;  /* 0x0000007702777223 */ /* 0x140fe20000010887 */
[----:B------:R-:W1:Y:S01]  /*39b0*/  MUFU.EX2 R105, R105 ;  /* 0x0000006900697308 */ /* 0x000e620000000800 */
[----:B------:R-:W-:Y:S01]  /*39c0*/  FMNMX.FTZ R26, R47, R26, !PT ;  /* 0x0000001a2f1a7209 */ /* 0x000fe20007810000 */
[C-C-:B0-----:R-:W-:Y:S01]  /*39d0*/  FFMA.FTZ R28, R2.reuse, R29, -R135.reuse ;  /* 0x0000001d021c7223 */ /* 0x141fe20000010887 */
[C-C-:B------:R-:W-:Y:S01]  /*39e0*/  FFMA.FTZ R117, R2.reuse, R117, -R135.reuse ;  /* 0x0000007502757223 */ /* 0x140fe20000010887 */
[C-C-:B------:R-:W-:Y:S01]  /*39f0*/  FFMA.FTZ R61, R2.reuse, R61, -R135.reuse ;  /* 0x0000003d023d7223 */ /* 0x140fe20000010887 */
[----:B------:R-:W-:Y:S01]  /*3a00*/  FMNMX.FTZ R26, R53, R26, !PT ;  /* 0x0000001a351a7209 */ /* 0x000fe20007810000 */
[C-C-:B------:R-:W-:Y:S01]  /*3a10*/  FFMA.FTZ R46, R2.reuse, R25, -R135.reuse ;  /* 0x00000019022e7223 */ /* 0x140fe20000010887 */
[C-C-:B------:R-:W-:Y:S01]  /*3a20*/  FFMA.FTZ R69, R2.reuse, R69, -R135.reuse ;  /* 0x0000004502457223 */ /* 0x140fe20000010887 */
[----:B------:R-:W0:Y:S01]  /*3a30*/  MUFU.EX2 R4, R4 ;  /* 0x0000000400047308 */ /* 0x000e220000000800 */
[----:B------:R-:W-:Y:S01]  /*3a40*/  FMNMX.FTZ R26, R51, R26, !PT ;  /* 0x0000001a331a7209 */ /* 0x000fe20007810000 */
[C-C-:B------:R-:W-:Y:S01]  /*3a50*/  FFMA.FTZ R65, R2.reuse, R65, -R135.reuse ;  /* 0x0000004102417223 */ /* 0x140fe20000010887 */
[C-C-:B------:R-:W-:Y:S01]  /*3a60*/  FFMA.FTZ R3, R2.reuse, R3, -R135.reuse ;  /* 0x0000000302037223 */ /* 0x140fe20000010887 */
[C-C-:B------:R-:W-:Y:S01]  /*3a70*/  FFMA.FTZ R25, R2.reuse, R73, -R135.reuse ;  /* 0x0000004902197223 */ /* 0x140fe20000010887 */
[----:B------:R-:W-:Y:S01]  /*3a80*/  FMNMX.FTZ R26, R91, R26, !PT ;  /* 0x0000001a5b1a7209 */ /* 0x000fe20007810000 */
[----:B------:R-:W-:Y:S01]  /*3a90*/  FFMA.FTZ R13, R2, R13, -R135 ;  /* 0x0000000d020d7223 */ /* 0x000fe20000010887 */
[----:B------:R-:W-:Y:S01]  /*3aa0*/  LOP3.LUT P6, RZ, R108, 0x1, RZ, 0xc0, !PT ;  /* 0x000000016cff7812 */ /* 0x000fe200078cc0ff */
[----:B------:R-:W2:Y:S01]  /*3ab0*/  MUFU.EX2 R107, R107 ;  /* 0x0000006b006b7308 */ /* 0x000ea20000000800 */
[----:B------:R-:W-:-:S04]  /*3ac0*/  FMNMX.FTZ R26, R55, R26, !PT ;  /* 0x0000001a371a7209 */ /* 0x000fc80007810000 */
[----:B------:R-:W-:-:S03]  /*3ad0*/  FMNMX.FTZ R26, R93, R26, !PT ;  /* 0x0000001a5d1a7209 */ /* 0x000fc60007810000 */
[----:B------:R-:W3:Y:S01]  /*3ae0*/  MUFU.EX2 R12, R133 ;  /* 0x00000085000c7308 */ /* 0x000ee20000000800 */
[----:B------:R-:W-:-:S04]  /*3af0*/  FMNMX.FTZ R26, R59, R26, !PT ;  /* 0x0000001a3b1a7209 */ /* 0x000fc80007810000 */
[----:B------:R-:W-:-:S03]  /*3b00*/  FMNMX.FTZ R26, R95, R26, !PT ;  /* 0x0000001a5f1a7209 */ /* 0x000fc60007810000 */
[----:B------:R-:W4:Y:S01]  /*3b10*/  MUFU.EX2 R109, R109 ;  /* 0x0000006d006d7308 */ /* 0x000f220000000800 */
[----:B------:R-:W-:-:S04]  /*3b20*/  FMNMX.FTZ R26, R63, R26, !PT ;  /* 0x0000001a3f1a7209 */ /* 0x000fc80007810000 */
[----:B------:R-:W-:-:S03]  /*3b30*/  FMNMX.FTZ R26, R97, R26, !PT ;  /* 0x0000001a611a7209 */ /* 0x000fc60007810000 */
[----:B------:R-:W5:Y:S01]  /*3b40*/  MUFU.EX2 R131, R131 ;  /* 0x0000008300837308 */ /* 0x000f620000000800 */
        /* <DEDUP_REMOVED lines=8> */
[----:B------:R-:W-:Y:S01]  /*3bd0*/  MUFU.EX2 R111, R111 ;  /* 0x0000006f006f7308 */ /* 0x000fe20000000800 */
[----:B------:R-:W-:-:S04]  /*3be0*/  FMNMX.FTZ R26, R79, R26, !PT ;  /* 0x0000001a4f1a7209 */ /* 0x000fc80007810000 */
[----:B------:R-:W-:-:S03]  /*3bf0*/  FMNMX.FTZ R26, R113, R26, !PT ;  /* 0x0000001a711a7209 */ /* 0x000fc60007810000 */
[----:B------:R-:W-:Y:S01]  /*3c00*/  MUFU.EX2 R125, R125 ;  /* 0x0000007d007d7308 */ /* 0x000fe20000000800 */
[----:B------:R-:W-:-:S04]  /*3c10*/  FMNMX.FTZ R26, R83, R26, !PT ;  /* 0x0000001a531a7209 */ /* 0x000fc80007810000 */
[----:B------:R-:W-:-:S03]  /*3c20*/  FMNMX.FTZ R26, R57, R26, !PT ;  /* 0x0000001a391a7209 */ /* 0x000fc60007810000 */
[----:B------:R-:W-:Y:S01]  /*3c30*/  MUFU.EX2 R34, R123 ;  /* 0x0000007b00227308 */ /* 0x000fe20000000800 */
[----:B------:R-:W-:-:S05]  /*3c40*/  FMNMX.FTZ R26, R87, R26, !PT ;  /* 0x0000001a571a7209 */ /* 0x000fca0007810000 */
[----:B------:R-:W1:Y:S02]  /*3c50*/  SHFL.BFLY PT, R11, R26, 0x2, 0x1f ;  /* 0x0c401f001a0b7f89 */ /* 0x000e6400000e0000 */
[----:B------:R-:W-:Y:S08]  /*3c60*/  MUFU.EX2 R121, R121 ;  /* 0x0000007900797308 */ /* 0x000ff00000000800 */
[----:B------:R-:W-:Y:S08]  /*3c70*/  MUFU.EX2 R36, R119 ;  /* 0x0000007700247308 */ /* 0x000ff00000000800 */
[----:B------:R-:W-:Y:S01]  /*3c80*/  MUFU.EX2 R117, R117 ;  /* 0x0000007500757308 */ /* 0x000fe20000000800 */
[----:B-1----:R-:W-:-:S07]  /*3c90*/  FMNMX.FTZ R29, R26, R11, !PT ;  /* 0x0000000b1a1d7209 */ /* 0x002fce0007810000 */
[----:B------:R-:W-:Y:S01]  /*3ca0*/  MUFU.EX2 R61, R61 ;  /* 0x0000003d003d7308 */ /* 0x000fe20000000800 */
[----:B------:R-:W1:Y:S07]  /*3cb0*/  SHFL.BFLY PT, R26, R29, 0x1, 0x1f ;  /* 0x0c201f001d1a7f89 */ /* 0x000e6e00000e0000 */
[----:B------:R0:W-:Y:S08]  /*3cc0*/  MUFU.EX2 R40, R24 ;  /* 0x0000001800287308 */ /* 0x0001f00000000800 */
[----:B------:R-:W-:Y:S01]  /*3cd0*/  MUFU.EX2 R46, R46 ;  /* 0x0000002e002e7308 */ /* 0x000fe20000000800 */
[C-C-:B0-----:R-:W-:Y:S01]  /*3ce0*/  FFMA.FTZ R24, R2.reuse, R21, -R135.reuse ;  /* 0x0000001502187223 */ /* 0x141fe20000010887 */
[----:B------:R-:W-:-:S06]  /*3cf0*/  FFMA.FTZ R21, R2, R77, -R135 ;  /* 0x0000004d02157223 */ /* 0x000fcc0000010887 */
[----:B------:R-:W-:Y:S01]  /*3d00*/  MUFU.EX2 R69, R69 ;  /* 0x0000004500457308 */ /* 0x000fe20000000800 */
[----:B-1----:R-:W-:Y:S01]  /*3d10*/  FMNMX.FTZ R11, R29, R26, !PT ;  /* 0x0000001a1d0b7209 */ /* 0x002fe20007810000 */
[----:B------:R-:W-:-:S03]  /*3d20*/  FFMA.FTZ R26, R2, R85, -R135 ;  /* 0x00000055021a7223 */ /* 0x000fc60000010887 */
[----:B------:R-:W-:Y:S01]  /*3d30*/  FSETP.NEU.FTZ.AND P1, PT, R11, -INF , PT ;  /* 0xff8000000b00780b */ /* 0x000fe20003f3d000 */
[----:B------:R-:W-:Y:S02]  /*3d40*/  FFMA.FTZ R15, R2, R11, -8 ;  /* 0xc1000000020f7423 */ /* 0x000fe4000001000b */
[----:B------:R-:W-:Y:S03]  /*3d50*/  MUFU.EX2 R44, R3 ;  /* 0x00000003002c7308 */ /* 0x000fe60000000800 */
[----:B------:R-:W-:Y:S01]  /*3d60*/  FSEL R48, R15, RZ, P1 ;  /* 0x000000ff0f307208 */ /* 0x000fe20000800000 */
[----:B------:R-:W-:-:S04]  /*3d70*/  FADD.FTZ R15, R0, R105 ;  /* 0x00000069000f7221 */ /* 0x000fc80000010000 */
[----:B------:R-:W-:Y:S01]  /*3d80*/  MUFU.EX2 R65, R65 ;  /* 0x0000004100417308 */ /* 0x000fe20000000800 */
[C-C-:B------:R-:W-:Y:S01]  /*3d90*/  FFMA.FTZ R30, R2.reuse, R30, -R48.reuse ;  /* 0x0000001e021e7223 */ /* 0x140fe20000010830 */
[C-C-:B------:R-:W-:Y:S01]  /*3da0*/  FFMA.FTZ R27, R2.reuse, R27, -R48.reuse ;  /* 0x0000001b021b7223 */ /* 0x140fe20000010830 */
[C-C-:B------:R-:W-:Y:S01]  /*3db0*/  FFMA.FTZ R33, R2.reuse, R33, -R48.reuse ;  /* 0x0000002102217223 */ /* 0x140fe20000010830 */
[C-C-:B------:R-:W-:Y:S01]  /*3dc0*/  FFMA.FTZ R31, R2.reuse, R31, -R48.reuse ;  /* 0x0000001f021f7223 */ /* 0x140fe20000010830 */
[C-C-:B------:R-:W-:Y:S01]  /*3dd0*/  FFMA.FTZ R37, R2.reuse, R37, -R48.reuse ;  /* 0x0000002502257223 */ /* 0x140fe20000010830 */
[--C-:B------:R-:W-:Y:S01]  /*3de0*/  FFMA.FTZ R35, R2, R35, -R48.reuse ;  /* 0x0000002302237223 */ /* 0x100fe20000010830 */
[----:B------:R-:W-:Y:S01]  /*3df0*/  FADD.FTZ R66, R4, R15 ;  /* 0x0000000f04427221 */ /* 0x000fe20000010000 */
[----:B------:R-:W-:Y:S01]  /*3e00*/  MUFU.EX2 R30, R30 ;  /* 0x0000001e001e7308 */ /* 0x000fe20000000800 */
[C-C-:B------:R-:W-:Y:S01]  /*3e10*/  FFMA.FTZ R41, R2.reuse, R41, -R48.reuse ;  /* 0x0000002902297223 */ /* 0x140fe20000010830 */
[C---:B------:R-:W-:Y:S01]  /*3e20*/  FFMA.FTZ R39, R2.reuse, R39, -R48 ;  /* 0x0000002702277223 */ /* 0x040fe20000010830 */
[C---:B--2---:R-:W-:Y:S01]  /*3e30*/  FADD.FTZ R15, R107.reuse, R66 ;  /* 0x000000426b0f7221 */ /* 0x044fe20000010000 */
[C-C-:B------:R-:W-:Y:S01]  /*3e40*/  FFMA.FTZ R45, R2.reuse, R45, -R48.reuse ;  /* 0x0000002d022d7223 */ /* 0x140fe20000010830 */
[C-C-:B------:R-:W-:Y:S01]  /*3e50*/  FFMA.FTZ R43, R2.reuse, R43, -R48.reuse ;  /* 0x0000002b022b7223 */ /* 0x140fe20000010830 */
[--C-:B------:R-:W-:Y:S01]  /*3e60*/  FFMA.FTZ R49, R2, R49, -R48.reuse ;  /* 0x0000003102317223 */ /* 0x100fe20000010830 */
[----:B---3--:R-:W-:Y:S01]  /*3e70*/  FADD.FTZ R70, R12, R15 ;  /* 0x0000000f0c467221 */ /* 0x008fe20000010000 */
[----:B------:R-:W0:Y:S01]  /*3e80*/  MUFU.EX2 R27, R27 ;  /* 0x0000001b001b7308 */ /* 0x000e220000000800 */
[C---:B------:R-:W-:Y:S01]  /*3e90*/  FFMA.FTZ R47, R2.reuse, R47, -R48 ;  /* 0x0000002f022f7223 */ /* 0x040fe20000010830 */
[----:B------:R-:W-:Y:S01]  /*3ea0*/  F2FP.SATFINITE.E4M3.F32.PACK_AB_MERGE_C R107, R107, R4, RZ ;  /* 0x000000046b6b723e */ /* 0x000fe200048070ff */
[----:B----4-:R-:W-:Y:S01]  /*3eb0*/  FADD.FTZ R70, R109, R70 ;  /* 0x000000466d467221 */ /* 0x010fe20000010000 */
[C-C-:B------:R-:W-:Y:S01]  /*3ec0*/  FFMA.FTZ R53, R2.reuse, R53, -R48.reuse ;  /* 0x0000003502357223 */ /* 0x140fe20000010830 */
[C---:B------:R-:W-:Y:S01]  /*3ed0*/  FFMA.FTZ R51, R2.reuse, R51, -R48 ;  /* 0x0000003302337223 */ /* 0x040fe20000010830 */
[----:B------:R-:W-:Y:S01]  /*3ee0*/  F2FP.SATFINITE.E4M3.F32.PACK_AB_MERGE_C R164, R105, R0, R107 ;  /* 0x0000000069a4723e */ /* 0x000fe2000480706b */
[----:B-----5:R-:W-:Y:S01]  /*3ef0*/  FADD.FTZ R29, R131, R70 ;  /* 0x00000046831d7221 */ /* 0x020fe20000010000 */
[----:B------:R-:W1:Y:S01]  /*3f00*/  MUFU.EX2 R33, R33 ;  /* 0x0000002100217308 */ /* 0x000e620000000800 */
[C-C-:B------:R-:W-:Y:S01]  /*3f10*/  FFMA.FTZ R91, R2.reuse, R91, -R48.reuse ;  /* 0x0000005b025b7223 */ /* 0x140fe20000010830 */
[--C-:B------:R-:W-:Y:S01]  /*3f20*/  FFMA.FTZ R55, R2, R55, -R48.reuse ;  /* 0x0000003702377223 */ /* 0x100fe20000010830 */
[C---:B------:R-:W-:Y:S01]  /*3f30*/  FADD.FTZ R29, R32.reuse, R29 ;  /* 0x0000001d201d7221 */ /* 0x040fe20000010000 */
[----:B------:R-:W-:Y:S01]  /*3f40*/  F2FP.SATFINITE.E4M3.F32.PACK_AB_MERGE_C R32, R32, R131, RZ ;  /* 0x000000832020723e */ /* 0x000fe200048070ff */
[C-C-:B------:R-:W-:Y:S01]  /*3f50*/  FFMA.FTZ R93, R2.reuse, R93, -R48.reuse ;  /* 0x0000005d025d7223 */ /* 0x140fe20000010830 */
[----:B------:R-:W-:Y:S01]  /*3f60*/  FFMA.FTZ R59, R2, R59, -R48 ;  /* 0x0000003b023b7223 */ /* 0x000fe20000010830 */
[----:B------:R-:W-:Y:S01]  /*3f70*/  FADD.FTZ R70, R14, R29 ;  /* 0x0000001d0e467221 */ /* 0x000fe20000010000 */
[----:B------:R-:W2:Y:S01]  /*3f80*/  MUFU.EX2 R50, R31 ;  /* 0x0000001f00327308 */ /* 0x000ea20000000800 */
[----:B0-----:R-:W-:Y:S01]  /*3f90*/  FADD.FTZ R68, R30, R27 ;  /* 0x0000001b1e447221 */ /* 0x001fe20000010000 */
[----:B------:R-:W-:Y:S01]  /*3fa0*/  F2FP.SATFINITE.E4M3.F32.PACK_AB_MERGE_C R166, R109, R12, R32 ;  /* 0x0000000c6da6723e */ /* 0x000fe20004807020 */
[----:B------:R-:W-:Y:S01]  /*3fb0*/  FADD.FTZ R70, R111, R70 ;  /* 0x000000466f467221 */ /* 0x000fe20000010000 */
[C-C-:B------:R-:W-:Y:S01]  /*3fc0*/  FFMA.FTZ R95, R2.reuse, R95, -R48.reuse ;  /* 0x0000005f025f7223 */ /* 0x140fe20000010830 */
[C-C-:B------:R-:W-:Y:S01]  /*3fd0*/  FFMA.FTZ R63, R2.reuse, R63, -R48.reuse ;  /* 0x0000003f023f7223 */ /* 0x140fe20000010830 */
[----:B------:R-:W-:Y:S01]  /*3fe0*/  FFMA.FTZ R97, R2, R97, -R48 ;  /* 0x0000006102617223 */ /* 0x000fe20000010830 */
[----:B------:R-:W-:Y:S01]  /*3ff0*/  FADD.FTZ R29, R125, R70 ;  /* 0x000000467d1d7221 */ /* 0x000fe20000010000 */
[----:B------:R-:W0:Y:S01]  /*4000*/  MUFU.EX2 R37, R37 ;  /* 0x0000002500257308 */ /* 0x000e220000000800 */
[----:B-1----:R-:W-:Y:S01]  /*4010*/  FADD.FTZ R15, R33, R68 ;  /* 0x00000044210f7221 */ /* 0x002fe20000010000 */
[C---:B------:R-:W-:Y:S01]  /*4020*/  F2FP.SATFINITE.E4M3.F32.PACK_AB_MERGE_C R125, R34.reuse, R125, RZ ;  /* 0x0000007d227d723e */ /* 0x040fe200048070ff */
[----:B------:R-:W-:Y:S01]  /*4030*/  FADD.FTZ R34, R34, R29 ;  /* 0x0000001d22227221 */ /* 0x000fe20000010000 */
[C-C-:B------:R-:W-:Y:S01]  /*4040*/  FFMA.FTZ R67, R2.reuse, R67, -R48.reuse ;  /* 0x0000004302437223 */ /* 0x140fe20000010830 */
[----:B------:R-:W-:Y:S01]  /*4050*/  FFMA.FTZ R99, R2, R99, -R48 ;  /* 0x0000006302637223 */ /* 0x000fe20000010830 */
[----:B------:R-:W-:Y:S01]  /*4060*/  F2FP.SATFINITE.E4M3.F32.PACK_AB_MERGE_C R160, R111, R14, R125 ;  /* 0x0000000e6fa0723e */ /* 0x000fe2000480707d */
[----:B------:R-:W-:Y:S01]  /*4070*/  FADD.FTZ R29, R121, R34 ;  /* 0x00000022791d7221 */ /* 0x000fe20000010000 */
[----:B------:R-:W1:Y:S01]  /*4080*/  MUFU.EX2 R52, R35 ;  /* 0x0000002300347308 */ /* 0x000e620000000800 */
[----:B--2---:R-:W-:Y:S01]  /*4090*/  FADD.FTZ R68, R50, R15 ;  /* 0x0000000f32447221 */ /* 0x004fe20000010000 */
[--C-:B------:R-:W-:Y:S01]  /*40a0*/  FFMA.FTZ R71, R2, R71, -R48.reuse ;  /* 0x0000004702477223 */ /* 0x100fe20000010830 */
[----:B------:R-:W-:Y:S01]  /*40b0*/  FADD.FTZ R14, R36, R29 ;  /* 0x0000001d240e7221 */ /* 0x000fe20000010000 */
        /* <DEDUP_REMOVED lines=8> */
[----:B------:R-:W-:Y:S01]  /*4140*/  F2FP.SATFINITE.E4M3.F32.PACK_AB_MERGE_C R29, R61, R42, RZ ;  /* 0x0000002a3d1d723e */ /* 0x000fe200048070ff */
[----:B------:R-:W-:Y:S01]  /*4150*/  FFMA.FTZ R103, R2, R103, -R48 ;  /* 0x0000006702677223 */ /* 0x000fe20000010830 */
[----:B------:R-:W-:Y:S01]  /*4160*/  F2FP.SATFINITE.E4M3.F32.PACK_AB_MERGE_C R33, R50, R33, RZ ;  /* 0x000000213221723e */ /* 0x000fe200048070ff */
[----:B------:R-:W-:Y:S01]  /*4170*/  FADD.FTZ R32, R40, R117 ;  /* 0x0000007528207221 */ /* 0x000fe20000010000 */
[----:B------:R-:W0:Y:S01]  /*4180*/  MUFU.EX2 R54, R39 ;  /* 0x0000002700367308 */ /* 0x000e220000000800 */
[----:B-1----:R-:W-:Y:S01]  /*4190*/  FADD.FTZ R68, R52, R15 ;  /* 0x0000000f34447221 */ /* 0x002fe20000010000 */
[C---:B------:R-:W-:Y:S01]  /*41a0*/  F2FP.SATFINITE.E4M3.F32.PACK_AB_MERGE_C R156, R115.reuse, R40, R29 ;  /* 0x00000028739c723e */ /* 0x040fe2000480701d */
[----:B------:R-:W-:Y:S01]  /*41b0*/  FADD.FTZ R115, R115, R32 ;  /* 0x0000002073737221 */ /* 0x000fe20000010000 */
[----:B------:R-:W-:Y:S01]  /*41c0*/  F2FP.SATFINITE.E4M3.F32.PACK_AB_MERGE_C R29, R69, R46, RZ ;  /* 0x0000002e451d723e */ /* 0x000fe200048070ff */
[----:B------:R-:W-:Y:S01]  /*41d0*/  FFMA.FTZ R79, R2, R79, -R48 ;  /* 0x0000004f024f7223 */ /* 0x000fe20000010830 */
[----:B------:R-:W-:Y:S01]  /*41e0*/  F2FP.SATFINITE.E4M3.F32.PACK_AB_MERGE_C R165, R27, R30, R33 ;  /* 0x0000001e1ba5723e */ /* 0x000fe20004807021 */
[----:B------:R-:W-:Y:S01]  /*41f0*/  FADD.FTZ R42, R42, R115 ;  /* 0x000000732a2a7221 */ /* 0x000fe20000010000 */
[----:B------:R-:W1:Y:S01]  /*4200*/  MUFU.EX2 R45, R45 ;  /* 0x0000002d002d7308 */ /* 0x000e620000000800 */
[----:B--2---:R-:W-:Y:S01]  /*4210*/  FADD.FTZ R15, R41, R68 ;  /* 0x00000044290f7221 */ /* 0x004fe20000010000 */
[----:B------:R-:W-:Y:S01]  /*4220*/  F2FP.SATFINITE.E4M3.F32.PACK_AB_MERGE_C R158, R65, R44, R29 ;  /* 0x0000002c419e723e */ /* 0x000fe2000480701d */
[----:B------:R-:W-:Y:S01]  /*4230*/  FADD.FTZ R61, R61, R42 ;  /* 0x0000002a3d3d7221 */ /* 0x000fe20000010000 */
[----:B------:R-:W2:Y:S01]  /*4240*/  @P5 LDC R30, c[0x0][0x44c] ;  /* 0x00011300ff1e5b82 */ /* 0x000ea20000000800 */
[C---:B------:R-:W-:Y:S01]  /*4250*/  FFMA.FTZ R3, R2.reuse, R81, -R135 ;  /* 0x0000005102037223 */ /* 0x040fe20000010887 */
[--C-:B------:R-:W-:Y:S01]  /*4260*/  FFMA.FTZ R113, R2, R113, -R48.reuse ;  /* 0x0000007102717223 */ /* 0x100fe20000010830 */
[----:B------:R-:W-:Y:S01]  /*4270*/  FADD.FTZ R44, R44, R61 ;  /* 0x0000003d2c2c7221 */ /* 0x000fe20000010000 */
[----:B------:R-:W3:Y:S01]  /*4280*/  MUFU.EX2 R56, R43 ;  /* 0x0000002b00387308 */ /* 0x000ee20000000800 */
[----:B0-----:R-:W-:Y:S01]  /*4290*/  FADD.FTZ R0, R54, R15 ;  /* 0x0000000f36007221 */ /* 0x001fe20000010000 */
[C---:B------:R-:W-:Y:S01]  /*42a0*/  FFMA.FTZ R83, R2.reuse, R83, -R48 ;  /* 0x0000005302537223 */ /* 0x040fe20000010830 */
[----:B------:R-:W-:Y:S01]  /*42b0*/  FADD.FTZ R65, R65, R44 ;  /* 0x0000002c41417221 */ /* 0x000fe20000010000 */
[C-C-:B------:R-:W-:Y:S01]  /*42c0*/  FFMA.FTZ R57, R2.reuse, R57, -R48.reuse ;  /* 0x0000003902397223 */ /* 0x140fe20000010830 */
[----:B------:R-:W-:Y:S01]  /*42d0*/  FFMA.FTZ R48, R2, R87, -R48 ;  /* 0x0000005702307223 */ /* 0x000fe20000010830 */
[----:B------:R-:W-:Y:S01]  /*42e0*/  F2FP.SATFINITE.E4M3.F32.PACK_AB_MERGE_C R41, R54, R41, RZ ;  /* 0x000000293629723e */ /* 0x000fe200048070ff */
[----:B------:R-:W-:Y:S01]  /*42f0*/  FADD.FTZ R46, R46, R65 ;  /* 0x000000412e2e7221 */ /* 0x000fe20000010000 */
[----:B------:R-:W0:Y:S01]  /*4300*/  MUFU.EX2 R49, R49 ;  /* 0x0000003100317308 */ /* 0x000e220000000800 */
[----:B-1----:R-:W-:Y:S01]  /*4310*/  FADD.FTZ R15, R45, R0 ;  /* 0x000000002d0f7221 */ /* 0x002fe20000010000 */
[----:B------:R-:W-:Y:S01]  /*4320*/  F2FP.SATFINITE.E4M3.F32.PACK_AB_MERGE_C R167, R52, R37, R41 ;  /* 0x0000002534a7723e */ /* 0x000fe20004807029 */
[----:B------:R-:W-:-:S05]  /*4330*/  FADD.FTZ R69, R69, R46 ;  /* 0x0000002e45457221 */ /* 0x000fca0000010000 */
[----:B------:R-:W1:Y:S01]  /*4340*/  MUFU.EX2 R58, R47 ;  /* 0x0000002f003a7308 */ /* 0x000e620000000800 */
[----:B---3--:R-:W-:Y:S01]  /*4350*/  FADD.FTZ R12, R56, R15 ;  /* 0x0000000f380c7221 */ /* 0x008fe20000010000 */
[----:B--2---:R-:W-:-:S06]  /*4360*/  @P5 IMAD.HI.U32 R30, R23, R30, RZ ;  /* 0x0000001e171e5227 */ /* 0x004fcc00078e00ff */
[----:B------:R-:W2:Y:S01]  /*4370*/  MUFU.EX2 R53, R53 ;  /* 0x0000003500357308 */ /* 0x000ea20000000800 */
[----:B0-----:R-:W-:-:S07]  /*4380*/  FADD.FTZ R15, R49, R12 ;  /* 0x0000000c310f7221 */ /* 0x001fce0000010000 */
[----:B------:R-:W0:Y:S01]  /*4390*/  MUFU.EX2 R60, R51 ;  /* 0x00000033003c7308 */ /* 0x000e220000000800 */
[C---:B-1----:R-:W-:Y:S01]  /*43a0*/  FADD.FTZ R12, R58.reuse, R15 ;  /* 0x0000000f3a0c7221 */ /* 0x042fe20000010000 */
[----:B------:R-:W-:-:S04]  /*43b0*/  F2FP.SATFINITE.E4M3.F32.PACK_AB_MERGE_C R49, R58, R49, RZ ;  /* 0x000000313a31723e */ /* 0x000fc800048070ff */
[----:B------:R-:W-:Y:S02]  /*43c0*/  F2FP.SATFINITE.E4M3.F32.PACK_AB_MERGE_C R161, R56, R45, R49 ;  /* 0x0000002d38a1723e */ /* 0x000fe40004807031 */
[----:B------:R-:W1:Y:S01]  /*43d0*/  MUFU.EX2 R91, R91 ;  /* 0x0000005b005b7308 */ /* 0x000e620000000800 */
[----:B--2---:R-:W-:-:S07]  /*43e0*/  FADD.FTZ R15, R53, R12 ;  /* 0x0000000c350f7221 */ /* 0x004fce0000010000 */
        /* <DEDUP_REMOVED lines=9> */
[----:B0-----:R-:W-:-:S07]  /*4480*/  FADD.FTZ R15, R93, R14 ;  /* 0x0000000e5d0f7221 */ /* 0x001fce0000010000 */
[----:B------:R-:W0:Y:S01]  /*4490*/  MUFU.EX2 R66, R63 ;  /* 0x0000003f00427308 */ /* 0x000e220000000800 */
[----:B-1----:R-:W-:-:S07]  /*44a0*/  FADD.FTZ R32, R64, R15 ;  /* 0x0000000f40207221 */ /* 0x002fce0000010000 */
[----:B------:R-:W1:Y:S01]  /*44b0*/  MUFU.EX2 R97, R97 ;  /* 0x0000006100617308 */ /* 0x000e620000000800 */
[----:B--2---:R-:W-:-:S07]  /*44c0*/  FADD.FTZ R15, R95, R32 ;  /* 0x000000205f0f7221 */ /* 0x004fce0000010000 */
[----:B------:R-:W2:Y:S01]  /*44d0*/  MUFU.EX2 R4, R67 ;  /* 0x0000004300047308 */ /* 0x000ea20000000800 */
[C---:B0-----:R-:W-:Y:S01]  /*44e0*/  FADD.FTZ R32, R66.reuse, R15 ;  /* 0x0000000f42207221 */ /* 0x041fe20000010000 */
[----:B------:R-:W-:-:S04]  /*44f0*/  F2FP.SATFINITE.E4M3.F32.PACK_AB_MERGE_C R66, R66, R95, RZ ;  /* 0x0000005f4242723e */ /* 0x000fc800048070ff */
[----:B------:R-:W-:Y:S02]  /*4500*/  F2FP.SATFINITE.E4M3.F32.PACK_AB_MERGE_C R157, R64, R93, R66 ;  /* 0x0000005d409d723e */ /* 0x000fe40004807042 */
[----:B------:R-:W-:Y:S01]  /*4510*/  MUFU.EX2 R24, R24 ;  /* 0x0000001800187308 */ /* 0x000fe20000000800 */
[----:B-1----:R-:W-:-:S07]  /*4520*/  FADD.FTZ R15, R97, R32 ;  /* 0x00000020610f7221 */ /* 0x002fce0000010000 */
[----:B------:R-:W0:Y:S01]  /*4530*/  MUFU.EX2 R21, R21 ;  /* 0x0000001500157308 */ /* 0x000e220000000800 */
[----:B--2---:R-:W-:-:S07]  /*4540*/  FADD.FTZ R34, R4, R15 ;  /* 0x0000000f04227221 */ /* 0x004fce0000010000 */
[----:B------:R-:W1:Y:S08]  /*4550*/  MUFU.EX2 R99, R99 ;  /* 0x0000006300637308 */ /* 0x000e700000000800 */
[----:B------:R-:W-:Y:S01]  /*4560*/  MUFU.EX2 R28, R28 ;  /* 0x0000001c001c7308 */ /* 0x000fe20000000800 */
[----:B0-----:R-:W-:-:S07]  /*4570*/  F2FP.SATFINITE.E4M3.F32.PACK_AB_MERGE_C R27, R21, R24, RZ ;  /* 0x00000018151b723e */ /* 0x001fce00048070ff */
[----:B------:R-:W0:Y:S01]  /*4580*/  MUFU.EX2 R25, R25 ;  /* 0x0000001900197308 */ /* 0x000e220000000800 */
[----:B-1----:R-:W-:-:S07]  /*4590*/  FADD.FTZ R15, R99, R34 ;  /* 0x00000022630f7221 */ /* 0x002fce0000010000 */
[----:B------:R-:W1:Y:S08]  /*45a0*/  MUFU.EX2 R0, R71 ;  /* 0x0000004700007308 */ /* 0x000e700000000800 */
[----:B------:R-:W2:Y:S01]  /*45b0*/  MUFU.EX2 R101, R101 ;  /* 0x0000006500657308 */ /* 0x000ea20000000800 */
[C---:B0-----:R-:W-:Y:S01]  /*45c0*/  F2FP.SATFINITE.E4M3.F32.PACK_AB_MERGE_C R152, R25.reuse, R28, R27 ;  /* 0x0000001c1998723e */ /* 0x041fe2000480701b */
[----:B------:R-:W-:Y:S01]  /*45d0*/  FADD.FTZ R28, R28, R69 ;  /* 0x000000451c1c7221 */ /* 0x000fe20000010000 */
[----:B------:R-:W0:Y:S03]  /*45e0*/  @P5 LDC R27, c[0x0][0x450] ;  /* 0x00011400ff1b5b82 */ /* 0x000e260000000800 */
[----:B------:R-:W-:-:S02]  /*45f0*/  FADD.FTZ R25, R25, R28 ;  /* 0x0000001c19197221 */ /* 0x000fc40000010000 */
[----:B------:R-:W3:Y:S01]  /*4600*/  MUFU.EX2 R12, R75 ;  /* 0x0000004b000c7308 */ /* 0x000ee20000000800 */
[C---:B-1----:R-:W-:Y:S01]  /*4610*/  F2FP.SATFINITE.E4M3.F32.PACK_AB_MERGE_C R99, R0.reuse, R99, RZ ;  /* 0x000000630063723e */ /* 0x042fe200048070ff */
[----:B------:R-:W-:Y:S01]  /*4620*/  FADD.FTZ R0, R0, R15 ;  /* 0x0000000f00007221 */ /* 0x000fe20000010000 */
[----:B------:R-:W-:Y:S02]  /*4630*/  FADD.FTZ R24, R24, R25 ;  /* 0x0000001918187221 */ /* 0x000fe40000010000 */
[----:B------:R-:W-:Y:S02]  /*4640*/  F2FP.SATFINITE.E4M3.F32.PACK_AB_MERGE_C R159, R4, R97, R99 ;  /* 0x00000061049f723e */ /* 0x000fe40004807063 */
[----:B------:R-:W-:Y:S01]  /*4650*/  FADD.FTZ R21, R21, R24 ;  /* 0x0000001815157221 */ /* 0x000fe20000010000 */
[----:B------:R-:W1:Y:S01]  /*4660*/  MUFU.EX2 R103, R103 ;  /* 0x0000006700677308 */ /* 0x000e620000000800 */
[----:B--2---:R-:W-:-:S07]  /*4670*/  FADD.FTZ R15, R101, R0 ;  /* 0x00000000650f7221 */ /* 0x004fce0000010000 */
[----:B------:R-:W-:Y:S01]  /*4680*/  MUFU.EX2 R13, R13 ;  /* 0x0000000d000d7308 */ /* 0x000fe20000000800 */
[----:B---3--:R-:W-:Y:S01]  /*4690*/  FADD.FTZ R0, R12, R15 ;  /* 0x0000000f0c007221 */ /* 0x008fe20000010000 */
[----:B0-----:R-:W-:-:S06]  /*46a0*/  @P5 SHF.R.U32.HI R23, RZ, R27, R30 ;  /* 0x0000001bff175219 */ /* 0x001fcc000001161e */
[----:B------:R-:W0:Y:S01]  /*46b0*/  MUFU.EX2 R26, R26 ;  /* 0x0000001a001a7308 */ /* 0x000e220000000800 */
[----:B-1----:R-:W-:Y:S01]  /*46c0*/  FADD.FTZ R15, R103, R0 ;  /* 0x00000000670f7221 */ /* 0x002fe20000010000 */
[----:B------:R-:W-:-:S06]  /*46d0*/  IMAD.IADD R23, R88, 0x1, R23 ;  /* 0x0000000158177824 */ /* 0x000fcc00078e0217 */
[----:B------:R-:W1:Y:S08]  /*46e0*/  MUFU.EX2 R14, R79 ;  /* 0x0000004f000e7308 */ /* 0x000e700000000800 */
[----:B------:R-:W-:Y:S01]  /*46f0*/  MUFU.EX2 R20, R20 ;  /* 0x0000001400147308 */ /* 0x000fe20000000800 */
[----:B0-----:R-:W-:-:S07]  /*4700*/  F2FP.SATFINITE.E4M3.F32.PACK_AB_MERGE_C R0, R26, R13, RZ ;  /* 0x0000000d1a00723e */ /* 0x001fce00048070ff */
[----:B------:R-:W0:Y:S01]  /*4710*/  MUFU.EX2 R3, R3 ;  /* 0x0000000300037308 */ /* 0x000e220000000800 */
[C---:B-1----:R-:W-:Y:S01]  /*4720*/  F2FP.SATFINITE.E4M3.F32.PACK_AB_MERGE_C R103, R14.reuse, R103, RZ ;  /* 0x000000670e67723e */ /* 0x042fe200048070ff */
[----:B------:R-:W-:-:S03]  /*4730*/  FADD.FTZ R14, R14, R15 ;  /* 0x0000000f0e0e7221 */ /* 0x000fc60000010000 */
[----:B------:R-:W-:Y:S01]  /*4740*/  F2FP.SATFINITE.E4M3.F32.PACK_AB_MERGE_C R153, R12, R101, R103 ;  /* 0x000000650c99723e */ /* 0x000fe20004807067 */
[----:B------:R-:W-:Y:S02]  /*4750*/  VIADD R12, R23, UR4 ;  /* 0x00000004170c7c36 */ /* 0x000fe40008000000 */
[----:B------:R-:W1:Y:S08]  /*4760*/  MUFU.EX2 R113, R113 ;  /* 0x0000007100717308 */ /* 0x000e700000000800 */
[----:B------:R-:W2:Y:S01]  /*4770*/  MUFU.EX2 R32, R83 ;  /* 0x0000005300207308 */ /* 0x000ea20000000800 */
[----:B0-----:R-:W-:Y:S01]  /*4780*/  F2FP.SATFINITE.E4M3.F32.PACK_AB_MERGE_C R154, R3, R20, R0 ;  /* 0x00000014039a723e */ /* 0x001fe20004807000 */
[----:B------:R-:W-:-:S04]  /*4790*/  FADD.FTZ R20, R20, R21 ;  /* 0x0000001514147221 */ /* 0x000fc80000010000 */
[----:B------:R-:W-:Y:S02]  /*47a0*/  FADD.FTZ R20, R3, R20 ;  /* 0x0000001403147221 */ /* 0x000fe40000010000 */
[----:B------:R-:W0:Y:S01]  /*47b0*/  MUFU.EX2 R57, R57 ;  /* 0x0000003900397308 */ /* 0x000e220000000800 */
[----:B-1----:R-:W-:Y:S01]  /*47c0*/  FADD.FTZ R15, R113, R14 ;  /* 0x0000000e710f7221 */ /* 0x002fe20000010000 */
[----:B------:R-:W-:-:S06]  /*47d0*/  FADD.FTZ R13, R13, R20 ;  /* 0x000000140d0d7221 */ /* 0x000fcc0000010000 */
[----:B------:R-:W1:Y:S01]  /*47e0*/  MUFU.EX2 R48, R48 ;  /* 0x0000003000307308 */ /* 0x000e620000000800 */
[----:B--2---:R-:W-:Y:S01]  /*47f0*/  FADD.FTZ R0, R32, R15 ;  /* 0x0000000f20007221 */ /* 0x004fe20000010000 */
[----:B------:R-:W-:-:S03]  /*4800*/  VIADD R15, R89, 0xfffffffe ;  /* 0xfffffffe590f7836 */ /* 0x000fc60000000000 */
[----:B0-----:R-:W-:Y:S01]  /*4810*/  FADD.FTZ R3, R57, R0 ;  /* 0x0000000039037221 */ /* 0x001fe20000010000 */
[----:B-1----:R-:W-:-:S03]  /*4820*/  F2FP.SATFINITE.E4M3.F32.PACK_AB_MERGE_C R4, R48, R57, RZ ;  /* 0x000000393004723e */ /* 0x002fc600048070ff */
[----:B------:R-:W-:Y:S01]  /*4830*/  FADD.FTZ R3, R48, R3 ;  /* 0x0000000330037221 */ /* 0x000fe20000010000 */
[----:B------:R-:W-:Y:S01]  /*4840*/  F2FP.SATFINITE.E4M3.F32.PACK_AB_MERGE_C R155, R32, R113, R4 ;  /* 0x00000071209b723e */ /* 0x000fe20004807004 */
[----:B------:R-:W-:Y:S01]  /*4850*/  FADD.FTZ R4, R26, R13 ;  /* 0x0000000d1a047221 */ /* 0x000fe20000010000 */
[----:B------:R-:W-:Y:S06]  /*4860*/  @!P6 BRA `(.L_x_1072) ;  /* 0x000000000048e947 */ /* 0x000fec0003800000 */
[C---:B------:R-:W-:Y:S01]  /*4870*/  ISETP.GT.AND P1, PT, R23.reuse, RZ, PT ;  /* 0x000000ff1700720c */ /* 0x040fe20003f24270 */
[----:B------:R-:W-:-:S12]  /*4880*/  VIADD R13, R23, 0xffffffff ;  /* 0xffffffff170d7836 */ /* 0x000fd80000000000 */
[----:B------:R-:W-:Y:S05]  /*4890*/  @P1 BRA `(.L_x_1073) ;  /* 0x0000000000201947 */ /* 0x000fea0003800000 */
[----:B------:R-:W0:Y:S01]  /*48a0*/  LDC R14, c[0x0][0x9e4] ;  /* 0x00027900ff0e7b82 */ /* 0x000e220000000800 */
[----:B------:R-:W-:Y:S01]  /*48b0*/  IMAD.MOV R13, RZ, RZ, -R23 ;  /* 0x000000ffff0d7224 */ /* 0x000fe200078e0a17 */
[----:B0-----:R-:W-:-:S13]  /*48c0*/  ISETP.NE.AND P1, PT, R14, 0x1, PT ;  /* 0x000000010e00780c */ /* 0x001fda0003f25270 */
[----:B------:R-:W0:Y:S02]  /*48d0*/  @P1 LDC.64 R20, c[0x0][0x9e8] ;  /* 0x00027a00ff141b82 */ /* 0x000e240000000a00 */
[----:B0-----:R-:W-:-:S05]  /*48e0*/  @P1 IMAD.HI.U32 R0, R13, R20, RZ ;  /* 0x000000140d001227 */ /* 0x001fca00078e00ff */
[----:B------:R-:W-:-:S04]  /*48f0*/  @P1 SHF.R.U32.HI R13, RZ, R21, R0 ;  /* 0x00000015ff0d1219 */ /* 0x000fc80000011600 */
[----:B------:R-:W-:Y:S01]  /*4900*/  LOP3.LUT R13, RZ, R13, RZ, 0x33, !PT ;  /* 0x0000000dff0d7212 */ /* 0x000fe200078e33ff */
[----:B------:R-:W-:Y:S06]  /*4910*/  BRA `(.L_x_1074) ;  /* 0x0000000000147947 */ /* 0x000fec0003800000 */
.L_x_1073:
[----:B------:R-:W0:Y:S02]  /*4920*/  LDC R14, c[0x0][0x9e4] ;  /* 0x00027900ff0e7b82 */ /* 0x000e240000000800 */
[----:B0-----:R-:W-:-:S13]  /*4930*/  ISETP.NE.AND P1, PT, R14, 0x1, PT ;  /* 0x000000010e00780c */ /* 0x001fda0003f25270 */
[----:B------:R-:W0:Y:S02]  /*4940*/  @P1 LDC.64 R20, c[0x0][0x9e8] ;  /* 0x00027a00ff141b82 */ /* 0x000e240000000a00 */
[----:B0-----:R-:W-:-:S05]  /*4950*/  @P1 IMAD.HI.U32 R0, R13, R20, RZ ;  /* 0x000000140d001227 */ /* 0x001fca00078e00ff */
[----:B------:R-:W-:-:S07]  /*4960*/  @P1 SHF.R.U32.HI R13, RZ, R21, R0 ;  /* 0x00000015ff0d1219 */ /* 0x000fce0000011600 */
.L_x_1074:
[----:B------:R-:W-:-:S05]  /*4970*/  IMAD R13, R13, R14, R14 ;  /* 0x0000000e0d0d7224 */ /* 0x000fca00078e020e */
[----:B------:R-:W-:-:S07]  /*4980*/  VIMNMX R12, R12, R13, PT ;  /* 0x0000000d0c0c7248 */ /* 0x000fce0003fe0100 */
.L_x_1072:
[----:B------:R-:W-:Y:S01]  /*4990*/  SHF.R.S32.HI R13, RZ, 0x1f, R12 ;  /* 0x0000001fff0d7819 */ /* 0x000fe2000001140c */
[----:B------:R-:W0:Y:S01]  /*49a0*/  S2UR UR7, SR_CgaCtaId ;  /* 0x00000000000779c3 */ /* 0x000e220000008800 */
[----:B------:R-:W-:Y:S01]  /*49b0*/  UMOV UR4, URZ ;  /* 0x0000003f00047c82 */ /* 0x000fe20008000000 */
[----:B------:R-:W-:Y:S01]  /*49c0*/  IMAD.MOV.U32 R0, RZ, RZ, RZ ;  /* 0x000000ffff007224 */ /* 0x000fe200078e00ff */
[----:B------:R-:W-:Y:S02]  /*49d0*/  LEA.HI R13, R13, R12, RZ, 0x7 ;  /* 0x0000000c0d0d7211 */ /* 0x000fe400078f38ff */
[----:B------:R-:W-:Y:S02]  /*49e0*/  CS2R R88, SRZ ;  /* 0x0000000000587805 */ /* 0x000fe4000001ff00 */
[----:B------:R-:W-:Y:S02]  /*49f0*/  CS2R R90, SRZ ;  /* 0x00000000005a7805 */ /* 0x000fe4000001ff00 */
[----:B------:R-:W-:-:S02]  /*4a00*/  CS2R R92, SRZ ;  /* 0x00000000005c7805 */ /* 0x000fc4000001ff00 */
[----:B------:R-:W-:Y:S02]  /*4a10*/  SHF.R.S32.HI R13, RZ, 0x7, R13 ;  /* 0x00000007ff0d7819 */ /* 0x000fe4000001140d */
[----:B------:R-:W-:Y:S02]  /*4a20*/  CS2R R94, SRZ ;  /* 0x00000000005e7805 */ /* 0x000fe4000001ff00 */
[----:B------:R-:W-:Y:S02]  /*4a30*/  CS2R R96, SRZ ;  /* 0x0000000000607805 */ /* 0x000fe4000001ff00 */
[----:B------:R-:W-:Y:S02]  /*4a40*/  CS2R R98, SRZ ;  /* 0x0000000000627805 */ /* 0x000fe4000001ff00 */
[----:B------:R-:W-:Y:S02]  /*4a50*/  VIMNMX R14, R18, R13, !PT ;  /* 0x0000000d120e7248 */ /* 0x000fe40007fe0100 */
[----:B------:R-:W-:-:S02]  /*4a60*/  CS2R R100, SRZ ;  /* 0x0000000000647805 */ /* 0x000fc4000001ff00 */
[----:B------:R-:W-:Y:S02]  /*4a70*/  CS2R R102, SRZ ;  /* 0x0000000000667805 */ /* 0x000fe4000001ff00 */
[----:B------:R-:W-:Y:S02]  /*4a80*/  CS2R R104, SRZ ;  /* 0x0000000000687805 */ /* 0x000fe4000001ff00 */
[----:B------:R-:W-:Y:S02]  /*4a90*/  ISETP.GE.AND P1, PT, R15, R14, PT ;  /* 0x0000000e0f00720c */ /* 0x000fe40003f26270 */
        /* <DEDUP_REMOVED lines=23> */
[----:B0-----:R-:W-:Y:S06]  /*4c10*/  @!P1 BRA `(.L_x_1075) ;  /* 0x0000003000509947 */ /* 0x001fec0003800000 */
[----:B------:R-:W-:Y:S01]  /*4c20*/  IMAD.MOV.U32 R13, RZ, RZ, R11 ;  /* 0x000000ffff0d7224 */ /* 0x000fe200078e000b */
[----:B------:R-:W-:Y:S01]  /*4c30*/  CS2R R150, SRZ ;  /* 0x0000000000967805 */ /* 0x000fe2000001ff00 */
[----:B------:R-:W-:Y:S01]  /*4c40*/  IMAD.MOV.U32 R12, RZ, RZ, R9 ;  /* 0x000000ffff0c7224 */ /* 0x000fe200078e0009 */
        /* <DEDUP_REMOVED lines=33> */
[----:B------:R-:W-:Y:S01]  /*4e60*/  ULDC UR34, c[0x0][0x9e4] ;  /* 0x0002790000227ab9 */ /* 0x000fe20000000800 */
[----:B------:R-:W-:Y:S01]  /*4e70*/  ULDC UR33, c[0x0][0x2f0] ;  /* 0x0000bc0000217ab9 */ /* 0x000fe20000000800 */
[----:B------:R-:W-:-:S05]  /*4e80*/  ULDC UR35, c[0x0][0x9e0] ;  /* 0x0002780000237ab9 */ /* 0x000fca0000000800 */
.L_x_1094:
[----:B------:R-:W-:Y:S01]  /*4e90*/  ISETP.NE.AND P2, PT, RZ, UR37, PT ;  /* 0x00000025ff007c0c */ /* 0x000fe2000bf45270 */
[----:B------:R-:W-:-:S04]  /*4ea0*/  UISETP.NE.AND UP0, UPT, UR32, 0x1, UPT ;  /* 0x000000012000788c */ /* 0x000fc8000bf05270 */
[----:B------:R-:W-:-:S06]  /*4eb0*/  USEL UR4, URZ, 0x1, UP0 ;  /* 0x000000013f047887 */ /* 0x000fcc0008000000 */
[----:B------:R-:W-:Y:S02]  /*4ec0*/  LOP3.LUT R0, R20, UR4, RZ, 0x3c, !PT ;  /* 0x0000000414007c12 */ /* 0x000fe4000f8e3cff */
[----:B------:R-:W-:Y:S05]  /*4ed0*/  @P2 BRA `(.L_x_1076) ;  /* 0x0000000000342947 */ /* 0x000fea0003800000 */
[----:B------:R-:W-:Y:S05]  /*4ee0*/  @!P0 BRA `(.L_x_1077) ;  /* 0x0000000000048947 */ /* 0x000fea0003800000 */
[----:B------:R-:W-:Y:S01]  /*4ef0*/  BPT.TRAP 0x1 ;  /* 0x000000040000795c */ /* 0x000fe20000300000 */
.L_x_1077:
[----:B------:R-:W-:Y:S01]  /*4f00*/  UIADD3 UR4, UR32, 0x1, URZ ;  /* 0x0000000120047890 */ /* 0x000fe2000fffe03f */
[----:B------:R-:W-:-:S03]  /*4f10*/  SHF.L.U32 R9, R0, 0x1f, RZ ;  /* 0x0000001f00097819 */ /* 0x000fc600000006ff */
[----:B------:R-:W-:-:S04]  /*4f20*/  UISETP.NE.AND UP0, UPT, UR4, 0x2, UPT ;  /* 0x000000020400788c */ /* 0x000fc8000bf05270 */
[----:B------:R-:W-:-:S04]  /*4f30*/  USEL UR4, UR4, URZ, UP0 ;  /* 0x0000003f04047287 */ /* 0x000fc80008000000 */
[----:B------:R-:W-:-:S09]  /*4f40*/  ULEA UR4, UR4, UR36, 0x3 ;  /* 0x0000002404047291 */ /* 0x000fd2000f8e183f */
[----:B------:R0:W1:Y:S01]  /*4f50*/  SYNCS.PHASECHK.TRANS64.TRYWAIT P1, [UR4+0x22830], R9 ;  /* 0x02283009ff0075a7 */ /* 0x0000620008020144 */
[----:B------:R-:W-:Y:S05]  /*4f60*/  @!P0 BRA `(.L_x_1078) ;  /* 0x0000000000048947 */ /* 0x000fea0003800000 */
[----:B------:R-:W-:Y:S01]  /*4f70*/  BPT.TRAP 0x1 ;  /* 0x000000040000795c */ /* 0x000fe20000300000 */
.L_x_1078:
[----:B-1----:R-:W-:Y:S05]  /*4f80*/  @P1 BRA `(.L_x_1076) ;  /* 0x0000000000081947 */ /* 0x002fea0003800000 */
[----:B------:R-:W1:Y:S02]  /*4f90*/  SYNCS.PHASECHK.TRANS64.TRYWAIT P1, [UR4+0x22830], R9 ;  /* 0x02283009ff0075a7 */ /* 0x000e640008020144 */
[----:B-1----:R-:W-:Y:S05]  /*4fa0*/  @!P1 BRA `(.L_x_1079) ;  /* 0x000000f000e89947 */ /* 0x002fea0003800000 */
.L_x_1076:
[----:B01----:R-:W-:Y:S01]  /*4fb0*/  VIADD R9, R19, 0x8 ;  /* 0x0000000813097836 */ /* 0x003fe20000000000 */
[----:B------:R-:W-:Y:S01]  /*4fc0*/  UIADD3 UR4, UR32, 0x1, URZ ;  /* 0x0000000120047890 */ /* 0x000fe2000fffe03f */
[----:B------:R-:W-:Y:S01]  /*4fd0*/  R2UR UR28, R6 ;  /* 0x00000000061c72ca */ /* 0x000fe200000e0000 */
[----:B------:R-:W-:Y:S01]  /*4fe0*/  UMOV UR31, 0x80000020 ;  /* 0x80000020001f7882 */ /* 0x000fe20000000000 */
[----:B------:R-:W-:Y:S01]  /*4ff0*/  R2UR UR29, R7 ;  /* 0x00000000071d72ca */ /* 0x000fe200000e0000 */
[----:B------:R0:W-:Y:S01]  /*5000*/  BAR.SYNC.DEFER_BLOCKING R9, 0x100 ;  /* 0x000400090000751d */ /* 0x0001e20000010000 */
[----:B------:R-:W-:-:S04]  /*5010*/  UISETP.NE.AND UP0, UPT, UR4, 0x2, UPT ;  /* 0x000000020400788c */ /* 0x000fc8000bf05270 */
[----:B------:R-:W-:Y:S01]  /*5020*/  USEL UR4, UR4, URZ, UP0 ;  /* 0x0000003f04047287 */ /* 0x000fe20008000000 */
[----:B------:R-:W-:Y:S01]  /*5030*/  UMOV UR11, 0x80000020 ;  /* 0x80000020000b7882 */ /* 0x000fe20000000000 */
[----:B------:R-:W-:Y:S02]  /*5040*/  UMOV UR15, 0x80000020 ;  /* 0x80000020000f7882 */ /* 0x000fe40000000000 */
[----:B------:R-:W-:Y:S01]  /*5050*/  UIMAD UR30, UR4, 0x600, UR6 ;  /* 0x00000600041e78a4 */ /* 0x000fe2000f8e0206 */
[----:B------:R-:W-:Y:S01]  /*5060*/  UMOV UR19, 0x80000020 ;  /* 0x8000002000137882 */ /* 0x000fe20000000000 */
[----:B------:R-:W-:Y:S02]  /*5070*/  UMOV UR23, 0x80000020 ;  /* 0x8000002000177882 */ /* 0x000fe40000000000 */
[----:B------:R-:W-:Y:S02]  /*5080*/  UIADD3 UR10, UR30, 0x2, URZ ;  /* 0x000000021e0a7890 */ /* 0x000fe4000fffe03f */
[----:B------:R-:W-:-:S02]  /*5090*/  UIADD3 UR14, UR30, 0x200, URZ ;  /* 0x000002001e0e7890 */ /* 0x000fc4000fffe03f */
[----:B------:R-:W-:Y:S02]  /*50a0*/  UIADD3 UR18, UR30, 0x202, URZ ;  /* 0x000002021e127890 */ /* 0x000fe4000fffe03f */
[----:B------:R-:W-:Y:S02]  /*50b0*/  UIADD3 UR22, UR30, 0x400, URZ ;  /* 0x000004001e167890 */ /* 0x000fe4000fffe03f */
[----:B------:R-:W-:Y:S01]  /*50c0*/  UIADD3 UR26, UR30, 0x402, URZ ;  /* 0x000004021e1a7890 */ /* 0x000fe2000fffe03f */
[----:B------:R-:W-:Y:S01]  /*50d0*/  UMOV UR27, 0x80000020 ;  /* 0x80000020001b7882 */ /* 0x000fe20000000000 */
[----:B------:R-:W-:-:S06]  /*50e0*/  WARPGROUP.ARRIVE ;  /* 0x00000000000079c5 */ /* 0x000fcc0000000000 */
[----:B------:R-:W-:Y:S03]  /*50f0*/  QGMMA.64x128x32.F32.E4M3.E4M3 R24, gdesc[UR28], RZ, !UPT, gsb0 ;  /* 0x01e000001c1879f3 */ /* 0x000fe6000c0008ff */
        /* <DEDUP_REMOVED lines=16> */
[----:B0-----:R-:W-:Y:S05]  /*5200*/  @P2 BRA `(.L_x_1080) ;  /* 0x0000000000282947 */ /* 0x001fea0003800000 */
[----:B------:R-:W-:Y:S05]  /*5210*/  @!P0 BRA `(.L_x_1081) ;  /* 0x0000000000048947 */ /* 0x000fea0003800000 */
[----:B------:R-:W-:Y:S01]  /*5220*/  BPT.TRAP 0x1 ;  /* 0x000000040000795c */ /* 0x000fe20000300000 */
.L_x_1081:
[----:B------:R-:W-:Y:S01]  /*5230*/  ULEA UR10, UR32, UR36, 0x3 ;  /* 0x00000024200a7291 */ /* 0x000fe2000f8e183f */
[----:B------:R-:W-:-:S08]  /*5240*/  SHF.L.U32 R9, R20, 0x1f, RZ ;  /* 0x0000001f14097819 */ /* 0x000fd000000006ff */
[----:B------:R0:W1:Y:S01]  /*5250*/  SYNCS.PHASECHK.TRANS64.TRYWAIT P1, [UR10+0x22850], R9 ;  /* 0x02285009ff0075a7 */ /* 0x000062000802014a */
[----:B------:R-:W-:Y:S05]  /*5260*/  @!P0 BRA `(.L_x_1082) ;  /* 0x0000000000048947 */ /* 0x000fea0003800000 */
[----:B------:R-:W-:Y:S01]  /*5270*/  BPT.TRAP 0x1 ;  /* 0x000000040000795c */ /* 0x000fe20000300000 */
.L_x_1082:
[----:B-1----:R-:W-:Y:S05]  /*5280*/  @P1 BRA `(.L_x_1080) ;  /* 0x0000000000081947 */ /* 0x002fea0003800000 */
[----:B------:R-:W1:Y:S02]  /*5290*/  SYNCS.PHASECHK.TRANS64.TRYWAIT P1, [UR10+0x22850], R9 ;  /* 0x02285009ff0075a7 */ /* 0x000e64000802014a */
[----:B-1----:R-:W-:Y:S05]  /*52a0*/  @!P1 BRA `(.L_x_1083) ;  /* 0x000000f000409947 */ /* 0x002fea0003800000 */
.L_x_1080:
[----:B------:R-:W-:Y:S01]  /*52b0*/  UIADD3 UR10, UR36, 0x400, URZ ;  /* 0x00000400240a7890 */ /* 0x000fe2000fffe03f */
[----:B------:R-:W-:Y:S01]  /*52c0*/  WARPGROUP.ARRIVE ;  /* 0x00000000000079c5 */ /* 0x000fe20000000000 */
[----:B------:R-:W-:Y:S01]  /*52d0*/  UMOV UR11, 0x40000040 ;  /* 0x40000040000b7882 */ /* 0x000fe20000000000 */
[----:B01----:R-:W-:Y:S01]  /*52e0*/  IADD3 R9, -R19, 0xb, RZ ;  /* 0x0000000b13097810 */ /* 0x003fe20007ffe1ff */
[----:B------:R-:W-:-:S04]  /*52f0*/  USHF.R.U32.HI UR10, URZ, 0x4, UR10 ;  /* 0x000000043f0a7899 */ /* 0x000fc8000801160a */
[----:B------:R-:W-:-:S04]  /*5300*/  ULOP3.LUT UR10, UR10, 0x3fff, URZ, 0xc0, !UPT ;  /* 0x00003fff0a0a7892 */ /* 0x000fc8000f8ec03f */
[----:B------:R-:W-:-:S04]  /*5310*/  ULOP3.LUT UR10, UR10, 0x10000, URZ, 0xfc, !UPT ;  /* 0x000100000a0a7892 */ /* 0x000fc8000f8efc3f */
[----:B------:R-:W-:-:S07]  /*5320*/  ULEA UR14, UR32, UR10, 0xa ;  /* 0x0000000a200e7291 */ /* 0x000fce000f8e503f */
        /* <DEDUP_REMOVED lines=21> */
.L_x_1084:
[----:B0-----:R-:W2:Y:S01]  /*5480*/  LDL R9, [R1] ;  /* 0x0000000001097983 */ /* 0x001ea20000100800 */
[----:B------:R-:W-:Y:S01]  /*5490*/  ISETP.NE.AND P1, PT, R22, 0x1, PT ;  /* 0x000000011600780c */ /* 0x000fe20003f25270 */
[----:B------:R-:W0:Y:S01]  /*54a0*/  LDC R10, c[0x0][0x288] ;  /* 0x0000a200ff0a7b82 */ /* 0x000e220000000800 */
[----:B------:R-:W-:Y:S01]  /*54b0*/  IMAD.SHL.U32 R160, R15, 0x80, RZ ;  /* 0x000000800fa07824 */ /* 0x000fe200078e00ff */
[----:B------:R-:W-:-:S04]  /*54c0*/  ULEA UR10, UR4, UR36, 0x3 ;  /* 0x00000024040a7291 */ /* 0x000fc8000f8e183f */
[----:B------:R-:W-:-:S04]  /*54d0*/  UIADD3 UR10, UR10, 0x22840, URZ ;  /* 0x000228400a0a7890 */ /* 0x000fc8000fffe03f */
[----:B------:R-:W-:Y:S02]  /*54e0*/  UPRMT UR10, UR7, 0x654, UR10 ;  /* 0x00000654070a7896 */ /* 0x000fe4000800000a */
[----:B------:R-:W1:Y:S07]  /*54f0*/  @P1 LDC R20, c[0x0][0x450] ;  /* 0x00011400ff141b82 */ /* 0x000e6e0000000800 */
[----:B------:R-:W-:Y:S01]  /*5500*/  SYNCS.ARRIVE.TRANS64.RED.A1T0 RZ, [UR10], RZ ;  /* 0x000000ffffff79a7 */ /* 0x000fe2000810040a */
[----:B--2---:R-:W-:-:S02]  /*5510*/  LOP3.LUT P5, RZ, R9, 0x1, RZ, 0xc0, !PT ;  /* 0x0000000109ff7812 */ /* 0x004fc400078ac0ff */
[----:B------:R-:W2:Y:S02]  /*5520*/  @P1 LDC R9, c[0x0][0x44c] ;  /* 0x00011300ff091b82 */ /* 0x000ea40000000800 */
[----:B--2---:R-:W-:-:S04]  /*5530*/  @P1 IMAD.HI.U32 R11, R8, R9, RZ ;  /* 0x00000009080b1227 */ /* 0x004fc800078e00ff */
[----:B------:R-:W-:Y:S01]  /*5540*/  IMAD.MOV.U32 R9, RZ, RZ, R8 ;  /* 0x000000ffff097224 */ /* 0x000fe200078e0008 */
[----:B-1----:R-:W-:Y:S02]  /*5550*/  @P1 SHF.R.U32.HI R9, RZ, R20, R11 ;  /* 0x00000014ff091219 */ /* 0x002fe4000001160b */
[----:B------:R-:W-:-:S03]  /*5560*/  IADD3 R20, -R160, 0x1, RZ ;  /* 0x00000001a0147810 */ /* 0x000fc60007ffe1ff */
[----:B------:R-:W1:Y:S02]  /*5570*/  SHFL.IDX PT, R21, R9, RZ, 0x1c1f ;  /* 0x001c1fff09157589 */ /* 0x000e6400000e0000 */
[----:B------:R-:W-:-:S04]  /*5580*/  IMAD R11, R5, -0x2, R20 ;  /* 0xfffffffe050b7824 */ /* 0x000fc800078e0214 */
[----:B------:R-:W-:-:S04]  /*5590*/  IMAD R11, R16, UR33, R11 ;  /* 0x00000021100b7c24 */ /* 0x000fc8000f8e020b */
[----:B0-----:R-:W-:-:S04]  /*55a0*/  IMAD.IADD R11, R11, 0x1, -R10 ;  /* 0x000000010b0b7824 */ /* 0x001fc800078e0a0a */
[C---:B------:R-:W-:Y:S02]  /*55b0*/  VIADD R162, R11.reuse, UR35 ;  /* 0x000000230ba27c36 */ /* 0x040fe40008000000 */
[----:B------:R-:W-:Y:S02]  /*55c0*/  VIADD R164, R11, UR5 ;  /* 0x000000050ba47c36 */ /* 0x000fe40008000000 */
[--C-:B-1----:R-:W-:Y:S02]  /*55d0*/  IMAD.IADD R156, R162, 0x1, R21.reuse ;  /* 0x00000001a29c7824 */ /* 0x102fe400078e0215 */
[----:B------:R-:W-:Y:S01]  /*55e0*/  IMAD.IADD R158, R164, 0x1, R21 ;  /* 0x00000001a49e7824 */ /* 0x000fe200078e0215 */
[----:B------:R-:W-:Y:S06]  /*55f0*/  @!P5 BRA `(.L_x_1085) ;  /* 0x00000000005cd947 */ /* 0x000fec0003800000 */
[----:B------:R-:W-:Y:S01]  /*5600*/  IMAD R11, R16, UR33, R21 ;  /* 0x00000021100b7c24 */ /* 0x000fe2000f8e0215 */
[----:B------:R-:W-:Y:S03]  /*5610*/  BSSY B0, `(.L_x_1086) ;  /* 0x0000011000007945 */ /* 0x000fe60003800000 */
[----:B------:R-:W-:-:S05]  /*5620*/  IMAD.IADD R11, R11, 0x1, -R10 ;  /* 0x000000010b0b7824 */ /* 0x000fca00078e0a0a */
[----:B------:R-:W-:-:S13]  /*5630*/  ISETP.GT.AND P1, PT, R11, -0x1, PT ;  /* 0xffffffff0b00780c */ /* 0x000fda0003f24270 */
[----:B------:R-:W-:Y:S05]  /*5640*/  @P1 BRA `(.L_x_1087) ;  /* 0x0000000000201947 */ /* 0x000fea0003800000 */
[----:B------:R-:W-:Y:S01]  /*5650*/  IMAD.U32 R21, RZ, RZ, UR34 ;  /* 0x00000022ff157e24 */ /* 0x000fe2000f8e00ff */
[----:B------:R-:W-:-:S04]  /*5660*/  LOP3.LUT R11, RZ, R11, RZ, 0x33, !PT ;  /* 0x0000000bff0b7212 */ /* 0x000fc800078e33ff */
[----:B------:R-:W-:-:S13]  /*5670*/  ISETP.NE.AND P1, PT, R21, 0x1, PT ;  /* 0x000000011500780c */ /* 0x000fda0003f25270 */
[----:B------:R-:W0:Y:S02]  /*5680*/  @P1 LDC.64 R152, c[0x0][0x9e8] ;  /* 0x00027a00ff981b82 */ /* 0x000e240000000a00 */
[----:B0-----:R-:W-:-:S05]  /*5690*/  @P1 IMAD.HI.U32 R20, R11, R152, RZ ;  /* 0x000000980b141227 */ /* 0x001fca00078e00ff */
[----:B------:R-:W-:-:S04]  /*56a0*/  @P1 SHF.R.U32.HI R11, RZ, R153, R20 ;  /* 0x00000099ff0b1219 */ /* 0x000fc80000011614 */
[----:B------:R-:W-:Y:S01]  /*56b0*/  LOP3.LUT R11, RZ, R11, RZ, 0x33, !PT ;  /* 0x0000000bff0b7212 */ /* 0x000fe200078e33ff */
[----:B------:R-:W-:Y:S06]  /*56c0*/  BRA `(.L_x_1088) ;  /* 0x0000000000147947 */ /* 0x000fec0003800000 */
.L_x_1087:
[----:B------:R-:W-:-:S05]  /*56d0*/  IMAD.U32 R21, RZ, RZ, UR34 ;  /* 0x00000022ff157e24 */ /* 0x000fca000f8e00ff */
[----:B------:R-:W-:-:S13]  /*56e0*/  ISETP.NE.AND P1, PT, R21, 0x1, PT ;  /* 0x000000011500780c */ /* 0x000fda0003f25270 */
[----:B------:R-:W0:Y:S02]  /*56f0*/  @P1 LDC.64 R152, c[0x0][0x9e8] ;  /* 0x00027a00ff981b82 */ /* 0x000e240000000a00 */
[----:B0-----:R-:W-:-:S05]  /*5700*/  @P1 IMAD.HI.U32 R20, R11, R152, RZ ;  /* 0x000000980b141227 */ /* 0x001fca00078e00ff */
[----:B------:R-:W-:-:S07]  /*5710*/  @P1 SHF.R.U32.HI R11, RZ, R153, R20 ;  /* 0x00000099ff0b1219 */ /* 0x000fce0000011614 */
.L_x_1088:
[----:B------:R-:W-:Y:S05]  /*5720*/  BSYNC B0 ;  /* 0x0000000000007941 */ /* 0x000fea0003800000 */
.L_x_1086:
[----:B------:R-:W-:-:S04]  /*5730*/  IMAD R20, R11, R21, -R160 ;  /* 0x000000150b147224 */ /* 0x000fc800078e0aa0 */
[----:B------:R-:W-:-:S05]  /*5740*/  IMAD R11, R5, -0x2, R20 ;  /* 0xfffffffe050b7824 */ /* 0x000fca00078e0214 */
[----:B------:R-:W-:Y:S02]  /*5750*/  VIADDMNMX R156, R11, R21, R156, PT ;  /* 0x000000150b9c7246 */ /* 0x000fe4000380019c */
[----:B------:R-:W-:-:S07]  /*5760*/  VIMNMX R158, R158, R11, !PT ;  /* 0x0000000b9e9e7248 */ /* 0x000fce0007fe0100 */
.L_x_1085:
[----:B------:R-:W-:Y:S01]  /*5770*/  ISETP.GT.AND P1, PT, R15, -0x1, PT ;  /* 0xffffffff0f00780c */ /* 0x000fe20003f24270 */
[----:B------:R-:W0:Y:S03]  /*5780*/  SHFL.IDX PT, R9, R9, 0x1, 0x1c1f ;  /* 0x003c1f0009097f89 */ /* 0x000e2600000e0000 */
[C---:B------:R-:W-:Y:S02]  /*5790*/  ISETP.GT.AND P3, PT, R158.reuse, RZ, P1 ;  /* 0x000000ff9e00720c */ /* 0x040fe40000f64270 */
[----:B------:R-:W-:Y:S02]  /*57a0*/  ISETP.GT.AND P4, PT, R158, 0x1, P1 ;  /* 0x000000019e00780c */ /* 0x000fe40000f84270 */
[C---:B------:R-:W-:Y:S02]  /*57b0*/  ISETP.LT.OR P3, PT, R156.reuse, 0x1, P3 ;  /* 0x000000019c00780c */ /* 0x040fe40001f61670 */
[----:B------:R-:W-:-:S02]  /*57c0*/  ISETP.LT.OR P4, PT, R156, 0x2, P4 ;  /* 0x000000029c00780c */ /* 0x000fc40002781670 */
[----:B------:R-:W-:Y:S02]  /*57d0*/  FSEL R21, R24, -INF , !P3 ;  /* 0xff80000018157808 */ /* 0x000fe40005800000 */
[----:B------:R-:W-:Y:S02]  /*57e0*/  FSEL R20, R25, -INF , !P4 ;  /* 0xff80000019147808 */ /* 0x000fe40006000000 */
[C---:B------:R-:W-:Y:S02]  /*57f0*/  ISETP.GT.AND P2, PT, R158.reuse, 0x8, P1 ;  /* 0x000000089e00780c */ /* 0x040fe40000f44270 */
[C---:B------:R-:W-:Y:S02]  /*5800*/  ISETP.GT.AND P3, PT, R158.reuse, 0x9, P1 ;  /* 0x000000099e00780c */ /* 0x040fe40000f64270 */
[----:B------:R-:W-:Y:S02]  /*5810*/  ISETP.GT.AND P4, PT, R158, 0x10, P1 ;  /* 0x000000109e00780c */ /* 0x000fe40000f84270 */
[----:B------:R-:W-:-:S02]  /*5820*/  ISETP.LT.OR P2, PT, R156, 0x9, P2 ;  /* 0x000000099c00780c */ /* 0x000fc40001741670 */
[C---:B------:R-:W-:Y:S02]  /*5830*/  ISETP.LT.OR P3, PT, R156.reuse, 0xa, P3 ;  /* 0x0000000a9c00780c */ /* 0x040fe40001f61670 */
[----:B------:R-:W-:Y:S02]  /*5840*/  ISETP.LT.OR P4, PT, R156, 0x11, P4 ;  /* 0x000000119c00780c */ /* 0x000fe40002781670 */
[----:B------:R-:W-:Y:S01]  /*5850*/  FSEL R23, R28, -INF , !P2 ;  /* 0xff8000001c177808 */ /* 0x000fe20005000000 */
[--C-:B0-----:R-:W-:Y:S01]  /*5860*/  IMAD.IADD R28, R162, 0x1, R9.reuse ;  /* 0x00000001a21c7824 */ /* 0x101fe200078e0209 */
[----:B------:R-:W-:Y:S02]  /*5870*/  FSEL R24, R29, -INF , !P3 ;  /* 0xff8000001d187808 */ /* 0x000fe40005800000 */
[----:B------:R-:W-:Y:S01]  /*5880*/  FSEL R154, R32, -INF , !P4 ;  /* 0xff800000209a7808 */ /* 0x000fe20006000000 */
[----:B------:R-:W-:Y:S01]  /*5890*/  IMAD.IADD R32, R164, 0x1, R9 ;  /* 0x00000001a4207824 */ /* 0x000fe200078e0209 */
[----:B------:R-:W-:-:S02]  /*58a0*/  ISETP.GT.AND P2, PT, R158, 0x11, P1 ;  /* 0x000000119e00780c */ /* 0x000fc40000f44270 */
[C---:B------:R-:W-:Y:S02]  /*58b0*/  ISETP.GT.AND P3, PT, R158.reuse, 0x18, P1 ;  /* 0x000000189e00780c */ /* 0x040fe40000f64270 */
[----:B------:R-:W-:Y:S02]  /*58c0*/  ISETP.GT.AND P4, PT, R158, 0x19, P1 ;  /* 0x000000199e00780c */ /* 0x000fe40000f84270 */
[C---:B------:R-:W-:Y:S02]  /*58d0*/  ISETP.LT.OR P2, PT, R156.reuse, 0x12, P2 ;  /* 0x000000129c00780c */ /* 0x040fe40001741670 */
[C---:B------:R-:W-:Y:S02]  /*58e0*/  ISETP.LT.OR P3, PT, R156.reuse, 0x19, P3 ;  /* 0x000000199c00780c */ /* 0x040fe40001f61670 */
[----:B------:R-:W-:Y:S02]  /*58f0*/  ISETP.LT.OR P4, PT, R156, 0x1a, P4 ;  /* 0x0000001a9c00780c */ /* 0x000fe40002781670 */
[----:B------:R-:W-:-:S02]  /*5900*/  FSEL R152, R33, -INF , !P2 ;  /* 0xff80000021987808 */ /* 0x000fc40005000000 */
        /* <DEDUP_REMOVED lines=8> */
[----:B------:R-:W-:Y:S02]  /*5990*/  FSEL R173, R40, -INF , !P2 ;  /* 0xff80000028ad7808 */ /* 0x000fe40005000000 */
[----:B------:R-:W-:Y:S02]  /*59a0*/  FSEL R163, R41, -INF , !P3 ;  /* 0xff80000029a37808 */ /* 0x000fe40005800000 */
[----:B------:R-:W-:Y:S02]  /*59b0*/  FSEL R161, R44, -INF , !P4 ;  /* 0xff8000002ca17808 */ /* 0x000fe40006000000 */
        /* <DEDUP_REMOVED lines=62> */
[----:B------:R-:W-:Y:S01]  /*5da0*/  FSEL R85, R85, -INF , !P4 ;  /* 0xff80000055557808 */ /* 0x000fe20006000000 */
        /* <DEDUP_REMOVED lines=14> */
.L_x_1091:
[----:B------:R-:W-:-:S05]  /*5e90*/  IMAD.U32 R44, RZ, RZ, UR34 ;  /* 0x00000022ff2c7e24 */ /* 0x000fca000f8e00ff */
[----:B------:R-:W-:-:S13]  /*5ea0*/  ISETP.NE.AND P2, PT, R44, 0x1, PT ;  /* 0x000000012c00780c */ /* 0x000fda0003f45270 */
[----:B------:R-:W0:Y:S02]  /*5eb0*/  @P2 LDC.64 R164, c[0x0][0x9e8] ;  /* 0x00027a00ffa42b82 */ /* 0x000e240000000a00 */
[----:B0-----:R-:W-:-:S05]  /*5ec0*/  @P2 IMAD.HI.U32 R40, R9, R164, RZ ;  /* 0x000000a409282227 */ /* 0x001fca00078e00ff */
[----:B------:R-:W-:-:S07]  /*5ed0*/  @P2 SHF.R.U32.HI R9, RZ, R165, R40 ;  /* 0x000000a5ff092219 */ /* 0x000fce0000011628 */
.L_x_1092:
[----:B------:R-:W-:Y:S05]  /*5ee0*/  BSYNC B0 ;  /* 0x0000000000007941 */ /* 0x000fea0003800000 */
.L_x_1090:
[----:B------:R-:W-:-:S04]  /*5ef0*/  IMAD R40, R9, R44, -R160 ;  /* 0x0000002c09287224 */ /* 0x000fc800078e0aa0 */
[----:B------:R-:W-:-:S05]  /*5f00*/  IMAD R9, R5, -0x2, R40 ;  /* 0xfffffffe05097824 */ /* 0x000fca00078e0228 */
[----:B------:R-:W-:Y:S02]  /*5f10*/  VIADDMNMX R28, R9, R44, R28, PT ;  /* 0x0000002c091c7246 */ /* 0x000fe4000380011c */
[----:B------:R-:W-:-:S07]  /*5f20*/  VIMNMX R32, R32, R9, !PT ;  /* 0x0000000920207248 */ /* 0x000fce0007fe0100 */
.L_x_1089:
[----:B------:R-:W-:Y:S02]  /*5f30*/  FMNMX.FTZ R9, R21, R12, !PT ;  /* 0x0000000c15097209 */ /* 0x000fe40007810000 */
[----:B------:R-:W-:Y:S02]  /*5f40*/  ISETP.GT.AND P2, PT, R32, 0x9, P1 ;  /* 0x000000092000780c */ /* 0x000fe40000f44270 */
[----:B------:R-:W-:Y:S02]  /*5f50*/  FMNMX.FTZ R40, R20, R9, !PT ;  /* 0x0000000914287209 */ /* 0x000fe40007810000 */
[----:B------:R-:W-:Y:S02]  /*5f60*/  ISETP.LT.OR P2, PT, R28, 0xa, P2 ;  /* 0x0000000a1c00780c */ /* 0x000fe40001741670 */
[----:B------:R-:W-:Y:S02]  /*5f70*/  FMNMX.FTZ R9, R23, R40, !PT ;  /* 0x0000002817097209 */ /* 0x000fe40007810000 */
[----:B------:R-:W-:-:S02]  /*5f80*/  FSEL R31, R31, -INF , !P2 ;  /* 0xff8000001f1f7808 */ /* 0x000fc40005000000 */
[----:B------:R-:W-:Y:S02]  /*5f90*/  FMNMX.FTZ R9, R24, R9, !PT ;  /* 0x0000000918097209 */ /* 0x000fe40007810000 */
[----:B------:R-:W-:Y:S02]  /*5fa0*/  ISETP.GT.AND P2, PT, R32, 0x11, P1 ;  /* 0x000000112000780c */ /* 0x000fe40000f44270 */
[----:B------:R-:W-:Y:S02]  /*5fb0*/  FMNMX.FTZ R9, R154, R9, !PT ;  /* 0x000000099a097209 */ /* 0x000fe40007810000 */
[----:B------:R-:W-:Y:S02]  /*5fc0*/  ISETP.LT.OR P2, PT, R28, 0x12, P2 ;  /* 0x000000121c00780c */ /* 0x000fe40001741670 */
[----:B------:R-:W-:Y:S02]  /*5fd0*/  FMNMX.FTZ R9, R152, R9, !PT ;  /* 0x0000000998097209 */ /* 0x000fe40007810000 */
[----:B------:R-:W-:-:S02]  /*5fe0*/  ISETP.GT.AND P3, PT, R32, 0x1, P1 ;  /* 0x000000012000780c */ /* 0x000fc40000f64270 */
[----:B------:R-:W-:Y:S02]  /*5ff0*/  FMNMX.FTZ R40, R36, R9, !PT ;  /* 0x0000000924287209 */ /* 0x000fe40007810000 */
[----:B------:R-:W-:Y:S02]  /*6000*/  FSEL R35, R35, -INF , !P2 ;  /* 0xff80000023237808 */ /* 0x000fe40005000000 */
[----:B------:R-:W-:Y:S02]  /*6010*/  FMNMX.FTZ R40, R179, R40, !PT ;  /* 0x00000028b3287209 */ /* 0x000fe40007810000 */
[----:B------:R-:W-:Y:S02]  /*6020*/  ISETP.GT.AND P2, PT, R32, 0x19, P1 ;  /* 0x000000192000780c */ /* 0x000fe40000f44270 */
[----:B------:R-:W-:Y:S02]  /*6030*/  FMNMX.FTZ R40, R173, R40, !PT ;  /* 0x00000028ad287209 */ /* 0x000fe40007810000 */
[----:B------:R-:W-:-:S02]  /*6040*/  ISETP.LT.OR P3, PT, R28, 0x2, P3 ;  /* 0x000000021c00780c */ /* 0x000fc40001f61670 */
[----:B------:R-:W-:Y:S02]  /*6050*/  FMNMX.FTZ R40, R163, R40, !PT ;  /* 0x00000028a3287209 */ /* 0x000fe40007810000 */
[----:B------:R-:W-:Y:S02]  /*6060*/  ISETP.LT.OR P2, PT, R28, 0x1a, P2 ;  /* 0x0000001a1c00780c */ /* 0x000fe40001741670 */
[----:B------:R-:W-:Y:S02]  /*6070*/  FMNMX.FTZ R40, R161, R40, !PT ;  /* 0x00000028a1287209 */ /* 0x000fe40007810000 */
[----:B------:R-:W-:Y:S02]  /*6080*/  FSEL R165, R27, -INF , !P3 ;  /* 0xff8000001ba57808 */ /* 0x000fe40005800000 */
        /* <DEDUP_REMOVED lines=17> */
[C---:B------:R-:W-:Y:S02]  /*61a0*/  ISETP.GT.AND P2, PT, R32.reuse, RZ, P1 ;  /* 0x000000ff2000720c */ /* 0x040fe40000f44270 */
[----:B------:R-:W-:Y:S02]  /*61b0*/  FMNMX.FTZ R40, R25, R40, !PT ;  /* 0x0000002819287209 */ /* 0x000fe40007810000 */
[----:B------:R-:W-:-:S02]  /*61c0*/  ISETP.GT.AND P4, PT, R32, 0x8, P1 ;  /* 0x000000082000780c */ /* 0x000fc40000f84270 */
[----:B------:R-:W-:Y:S02]  /*61d0*/  FMNMX.FTZ R40, R65, R40, !PT ;  /* 0x0000002841287209 */ /* 0x000fe40007810000 */
[C---:B------:R-:W-:Y:S02]  /*61e0*/  ISETP.LT.OR P3, PT, R28.reuse, 0x19, P3 ;  /* 0x000000191c00780c */ /* 0x040fe40001f61670 */
[----:B------:R-:W-:Y:S02]  /*61f0*/  FMNMX.FTZ R40, R11, R40, !PT ;  /* 0x000000280b287209 */ /* 0x000fe40007810000 */
[C---:B------:R-:W-:Y:S02]  /*6200*/  ISETP.LT.OR P2, PT, R28.reuse, 0x1, P2 ;  /* 0x000000011c00780c */ /* 0x040fe40001741670 */
[----:B------:R-:W-:Y:S02]  /*6210*/  FMNMX.FTZ R40, R69, R40, !PT ;  /* 0x0000002845287209 */ /* 0x000fe40007810000 */
[----:B------:R-:W-:-:S02]  /*6220*/  ISETP.LT.OR P4, PT, R28, 0x9, P4 ;  /* 0x000000091c00780c */ /* 0x000fc40002781670 */
[----:B------:R-:W-:Y:S02]  /*6230*/  FMNMX.FTZ R40, R29, R40, !PT ;  /* 0x000000281d287209 */ /* 0x000fe40007810000 */
[----:B------:R-:W-:Y:S02]  /*6240*/  FSEL R171, R38, -INF , !P3 ;  /* 0xff80000026ab7808 */ /* 0x000fe40005800000 */
[----:B------:R-:W-:Y:S02]  /*6250*/  FMNMX.FTZ R40, R73, R40, !PT ;  /* 0x0000002849287209 */ /* 0x000fe40007810000 */
[----:B------:R-:W-:Y:S02]  /*6260*/  FSEL R38, R26, -INF , !P2 ;  /* 0xff8000001a267808 */ /* 0x000fe40005000000 */
[----:B------:R-:W-:Y:S02]  /*6270*/  FMNMX.FTZ R40, R33, R40, !PT ;  /* 0x0000002821287209 */ /* 0x000fe40007810000 */
[----:B------:R-:W-:-:S02]  /*6280*/  FSEL R167, R30, -INF , !P4 ;  /* 0xff8000001ea77808 */ /* 0x000fc40006000000 */
[----:B------:R-:W-:Y:S02]  /*6290*/  FMNMX.FTZ R40, R77, R40, !PT ;  /* 0x000000284d287209 */ /* 0x000fe40007810000 */
[----:B------:R-:W-:Y:S02]  /*62a0*/  FMNMX.FTZ R30, R38, R13, !PT ;  /* 0x0000000d261e7209 */ /* 0x000fe40007810000 */
[----:B------:R-:W-:Y:S02]  /*62b0*/  FMNMX.FTZ R40, R37, R40, !PT ;  /* 0x0000002825287209 */ /* 0x000fe40007810000 */
[----:B------:R-:W-:Y:S02]  /*62c0*/  FMNMX.FTZ R30, R165, R30, !PT ;  /* 0x0000001ea51e7209 */ /* 0x000fe40007810000 */
[----:B------:R-:W-:Y:S02]  /*62d0*/  FMNMX.FTZ R40, R81, R40, !PT ;  /* 0x0000002851287209 */ /* 0x000fe40007810000 */
[----:B------:R-:W-:-:S02]  /*62e0*/  ISETP.GT.AND P3, PT, R32, 0x20, P1 ;  /* 0x000000202000780c */ /* 0x000fc40000f64270 */
[----:B------:R-:W-:Y:S02]  /*62f0*/  FMNMX.FTZ R40, R45, R40, !PT ;  /* 0x000000282d287209 */ /* 0x000fe40007810000 */
[----:B------:R-:W-:Y:S02]  /*6300*/  FMNMX.FTZ R30, R167, R30, !PT ;  /* 0x0000001ea71e7209 */ /* 0x000fe40007810000 */
[----:B------:R-:W-:Y:S02]  /*6310*/  FMNMX.FTZ R40, R85, R40, !PT ;  /* 0x0000002855287209 */ /* 0x000fe40007810000 */
[----:B------:R-:W-:Y:S02]  /*6320*/  ISETP.LT.OR P3, PT, R28, 0x21, P3 ;  /* 0x000000211c00780c */ /* 0x000fe40001f61670 */
[----:B------:R-:W-:Y:S01]  /*6330*/  FMNMX.FTZ R34, R31, R30, !PT ;  /* 0x0000001e1f227209 */ /* 0x000fe20007810000 */
[----:B------:R-:W0:Y:S01]  /*6340*/  SHFL.BFLY PT, R9, R40, 0x2, 0x1f ;  /* 0x0c401f0028097f89 */ /* 0x000e2200000e0000 */
[----:B------:R-:W-:-:S02]  /*6350*/  FSEL R175, R42, -INF , !P3 ;  /* 0xff8000002aaf7808 */ /* 0x000fc40005800000 */
[----:B------:R-:W-:Y:S02]  /*6360*/  ISETP.GT.AND P3, PT, R32, 0x28, P1 ;  /* 0x000000282000780c */ /* 0x000fe40000f64270 */
[----:B------:R-:W-:Y:S02]  /*6370*/  FMNMX.FTZ R34, R169, R34, !PT ;  /* 0x00000022a9227209 */ /* 0x000fe40007810000 */
[----:B------:R-:W-:Y:S02]  /*6380*/  ISETP.LT.OR P3, PT, R28, 0x29, P3 ;  /* 0x000000291c00780c */ /* 0x000fe40001f61670 */
[----:B------:R-:W-:Y:S02]  /*6390*/  FMNMX.FTZ R34, R35, R34, !PT ;  /* 0x0000002223227209 */ /* 0x000fe40007810000 */
[----:B------:R-:W-:Y:S02]  /*63a0*/  FSEL R177, R46, -INF , !P3 ;  /* 0xff8000002eb17808 */ /* 0x000fe40005800000 */
[----:B------:R-:W-:-:S02]  /*63b0*/  ISETP.GT.AND P3, PT, R32, 0x29, P1 ;  /* 0x000000292000780c */ /* 0x000fc40000f64270 */
[----:B------:R-:W-:Y:S02]  /*63c0*/  FMNMX.FTZ R34, R171, R34, !PT ;  /* 0x00000022ab227209 */ /* 0x000fe40007810000 */
[----:B------:R-:W-:Y:S02]  /*63d0*/  ISETP.GT.AND P2, PT, R32, 0x30, P1 ;  /* 0x000000302000780c */ /* 0x000fe40000f44270 */
[C---:B------:R-:W-:Y:S02]  /*63e0*/  ISETP.LT.OR P3, PT, R28.reuse, 0x2a, P3 ;  /* 0x0000002a1c00780c */ /* 0x040fe40001f61670 */
[----:B------:R-:W-:Y:S02]  /*63f0*/  ISETP.LT.OR P2, PT, R28, 0x31, P2 ;  /* 0x000000311c00780c */ /* 0x000fe40001741670 */
[----:B------:R-:W-:Y:S02]  /*6400*/  FSEL R181, R47, -INF , !P3 ;  /* 0xff8000002fb57808 */ /* 0x000fe40005800000 */
[----:B0-----:R-:W-:-:S02]  /*6410*/  FMNMX.FTZ R44, R40, R9, !PT ;  /* 0x00000009282c7209 */ /* 0x001fc40007810000 */
[----:B------:R-:W-:Y:S02]  /*6420*/  ISETP.GT.AND P3, PT, R32, 0x31, P1 ;  /* 0x000000312000780c */ /* 0x000fe40000f64270 */
[----:B------:R-:W-:Y:S01]  /*6430*/  FSEL R185, R50, -INF , !P2 ;  /* 0xff80000032b97808 */ /* 0x000fe20005000000 */
[----:B------:R-:W0:Y:S01]  /*6440*/  SHFL.BFLY PT, R9, R44, 0x1, 0x1f ;  /* 0x0c201f002c097f89 */ /* 0x000e2200000e0000 */
[----:B------:R-:W-:Y:S02]  /*6450*/  ISETP.GT.AND P2, PT, R32, 0x38, P1 ;  /* 0x000000382000780c */ /* 0x000fe40000f44270 */
[C---:B------:R-:W-:Y:S02]  /*6460*/  ISETP.LT.OR P3, PT, R28.reuse, 0x32, P3 ;  /* 0x000000321c00780c */ /* 0x040fe40001f61670 */
[----:B------:R-:W-:Y:S02]  /*6470*/  ISETP.LT.OR P2, PT, R28, 0x39, P2 ;  /* 0x000000391c00780c */ /* 0x000fe40001741670 */
[----:B------:R-:W-:-:S02]  /*6480*/  FSEL R51, R51, -INF , !P3 ;  /* 0xff80000033337808 */ /* 0x000fc40005800000 */
[----:B------:R-:W-:Y:S02]  /*6490*/  ISETP.GT.AND P3, PT, R32, 0x39, P1 ;  /* 0x000000392000780c */ /* 0x000fe40000f64270 */
[----:B------:R-:W-:Y:S02]  /*64a0*/  FSEL R187, R54, -INF , !P2 ;  /* 0xff80000036bb7808 */ /* 0x000fe40005000000 */
[----:B------:R-:W-:Y:S02]  /*64b0*/  ISETP.GT.AND P2, PT, R32, 0x40, P1 ;  /* 0x000000402000780c */ /* 0x000fe40000f44270 */
[C---:B------:R-:W-:Y:S02]  /*64c0*/  ISETP.LT.OR P3, PT, R28.reuse, 0x3a, P3 ;  /* 0x0000003a1c00780c */ /* 0x040fe40001f61670 */
[----:B------:R-:W-:Y:S02]  /*64d0*/  ISETP.LT.OR P2, PT, R28, 0x41, P2 ;  /* 0x000000411c00780c */ /* 0x000fe40001741670 */
[----:B0-----:R-:W-:-:S04]  /*64e0*/  FMNMX.FTZ R9, R44, R9, !PT ;  /* 0x000000092c097209 */ /* 0x001fc80007810000 */
[----:B------:R-:W-:Y:S01]  /*64f0*/  FSETP.NEU.FTZ.AND P4, PT, R9, -INF , PT ;  /* 0xff8000000900780b */ /* 0x000fe20003f9d000 */
[----:B------:R-:W-:-:S05]  /*6500*/  FFMA.FTZ R183, R2, R9, -8 ;  /* 0xc100000002b77423 */ /* 0x000fca0000010009 */
[----:B------:R-:W-:-:S05]  /*6510*/  FSEL R183, R183, RZ, P4 ;  /* 0x000000ffb7b77208 */ /* 0x000fca0002000000 */
[C-C-:B------:R-:W-:Y:S01]  /*6520*/  FFMA.FTZ R36, R2.reuse, R36, -R183.reuse ;  /* 0x0000002402247223 */ /* 0x140fe200000108b7 */
[----:B------:R-:W-:-:S01]  /*6530*/  FFMA.FTZ R40, R2, R173, -R183 ;  /* 0x000000ad02287223 */ /* 0x000fc200000108b7 */
[--C-:B------:R-:W-:Y:S01]  /*6540*/  FFMA.FTZ R47, R2, R179, -R183.reuse ;  /* 0x000000b3022f7223 */ /* 0x100fe200000108b7 */
[----:B------:R-:W-:Y:S01]  /*6550*/  FSEL R179, R55, -INF , !P3 ;  /* 0xff80000037b37808 */ /* 0x000fe20005800000 */
[----:B------:R0:W-:Y:S01]  /*6560*/  MUFU.EX2 R30, R36 ;  /* 0x00000024001e7308 */ /* 0x0001e20000000800 */
[----:B------:R-:W-:Y:S01]  /*6570*/  ISETP.GT.AND P3, PT, R32, 0x41, P1 ;  /* 0x000000412000780c */ /* 0x000fe20000f64270 */
[--C-:B------:R-:W-:Y:S01]  /*6580*/  FFMA.FTZ R42, R2, R161, -R183.reuse ;  /* 0x000000a1022a7223 */ /* 0x100fe200000108b7 */
[----:B------:R-:W-:Y:S01]  /*6590*/  FSEL R173, R58, -INF , !P2 ;  /* 0xff8000003aad7808 */ /* 0x000fe20005000000 */
[--C-:B------:R-:W-:Y:S01]  /*65a0*/  FFMA.FTZ R55, R2, R163, -R183.reuse ;  /* 0x000000a302377223 */ /* 0x100fe200000108b7 */
[----:B------:R-:W-:Y:S01]  /*65b0*/  ISETP.GT.AND P2, PT, R32, 0x48, P1 ;  /* 0x000000482000780c */ /* 0x000fe20000f44270 */
[--C-:B------:R-:W-:Y:S01]  /*65c0*/  FFMA.FTZ R44, R2, R157, -R183.reuse ;  /* 0x0000009d022c7223 */ /* 0x100fe200000108b7 */
[----:B------:R-:W-:Y:S01]  /*65d0*/  ISETP.LT.OR P3, PT, R28, 0x42, P3 ;  /* 0x000000421c00780c */ /* 0x000fe20001f61670 */
[C-C-:B------:R-:W-:Y:S01]  /*65e0*/  FFMA.FTZ R46, R2.reuse, R153, -R183.reuse ;  /* 0x00000099022e7223 */ /* 0x140fe200000108b7 */
[----:B0-----:R-:W-:Y:S01]  /*65f0*/  FMNMX.FTZ R36, R39, R34, !PT ;  /* 0x0000002227247209 */ /* 0x001fe20007810000 */
[--C-:B------:R-:W-:Y:S01]  /*6600*/  FFMA.FTZ R48, R2, R49, -R183.reuse ;  /* 0x0000003102307223 */ /* 0x100fe200000108b7 */
[----:B------:R0:W-:Y:S01]  /*6610*/  MUFU.EX2 R34, R40 ;  /* 0x0000002800227308 */ /* 0x0001e20000000800 */
[----:B------:R-:W-:Y:S01]  /*6620*/  ISETP.LT.OR P2, PT, R28, 0x49, P2 ;  /* 0x000000491c00780c */ /* 0x000fe20001741670 */
[C-C-:B------:R-:W-:Y:S01]  /*6630*/  FFMA.FTZ R21, R2.reuse, R21, -R183.reuse ;  /* 0x0000001502157223 */ /* 0x140fe200000108b7 */
[----:B------:R-:W-:Y:S01]  /*6640*/  FMNMX.FTZ R36, R175, R36, !PT ;  /* 0x00000024af247209 */ /* 0x000fe20007810000 */
[C-C-:B------:R-:W-:Y:S01]  /*6650*/  FFMA.FTZ R20, R2.reuse, R20, -R183.reuse ;  /* 0x0000001402147223 */ /* 0x140fe200000108b7 */
[----:B------:R-:W-:Y:S01]  /*6660*/  FSEL R59, R59, -INF , !P3 ;  /* 0xff8000003b3b7808 */ /* 0x000fe20005800000 */
[--C-:B------:R-:W-:Y:S01]  /*6670*/  FFMA.FTZ R23, R2, R23, -R183.reuse ;  /* 0x0000001702177223 */ /* 0x100fe200000108b7 */
[----:B------:R-:W-:Y:S01]  /*6680*/  FMNMX.FTZ R36, R43, R36, !PT ;  /* 0x000000242b247209 */ /* 0x000fe20007810000 */
[----:B------:R-:W-:Y:S01]  /*6690*/  MUFU.EX2 R21, R21 ;  /* 0x0000001500157308 */ /* 0x000fe20000000800 */
[----:B------:R-:W-:Y:S01]  /*66a0*/  ISETP.GT.AND P3, PT, R32, 0x49, P1 ;  /* 0x000000492000780c */ /* 0x000fe20000f64270 */
[C-C-:B------:R-:W-:Y:S01]  /*66b0*/  FFMA.FTZ R24, R2.reuse, R24, -R183.reuse ;  /* 0x0000001802187223 */ /* 0x140fe200000108b7 */
[----:B------:R-:W-:Y:S01]  /*66c0*/  FMNMX.FTZ R36, R177, R36, !PT ;  /* 0x00000024b1247209 */ /* 0x000fe20007810000 */
[--C-:B------:R-:W-:Y:S01]  /*66d0*/  FFMA.FTZ R26, R2, R154, -R183.reuse ;  /* 0x0000009a021a7223 */ /* 0x100fe200000108b7 */
[----:B------:R-:W-:Y:S01]  /*66e0*/  FSEL R163, R62, -INF , !P2 ;  /* 0xff8000003ea37808 */ /* 0x000fe20005000000 */
[--C-:B------:R-:W-:Y:S01]  /*66f0*/  FFMA.FTZ R27, R2, R152, -R183.reuse ;  /* 0x00000098021b7223 */ /* 0x100fe200000108b7 */
[----:B0-----:R-:W-:Y:S01]  /*6700*/  FMNMX.FTZ R40, R181, R36, !PT ;  /* 0x00000024b5287209 */ /* 0x001fe20007810000 */
[----:B------:R-:W-:Y:S01]  /*6710*/  MUFU.EX2 R20, R20 ;  /* 0x0000001400147308 */ /* 0x000fe20000000800 */
[----:B------:R-:W-:Y:S01]  /*6720*/  ISETP.GT.AND P2, PT, R32, 0x50, P1 ;  /* 0x000000502000780c */ /* 0x000fe20000f44270 */
[C-C-:B------:R-:W-:Y:S01]  /*6730*/  FFMA.FTZ R52, R2.reuse, R81, -R183.reuse ;  /* 0x0000005102347223 */ /* 0x140fe200000108b7 */
[----:B------:R-:W-:Y:S01]  /*6740*/  FMNMX.FTZ R40, R185, R40, !PT ;  /* 0x00000028b9287209 */ /* 0x000fe20007810000 */
[--C-:B------:R-:W-:Y:S01]  /*6750*/  FFMA.FTZ R85, R2, R85, -R183.reuse ;  /* 0x0000005502557223 */ /* 0x100fe200000108b7 */
[----:B------:R-:W-:Y:S01]  /*6760*/  ISETP.LT.OR P3, PT, R28, 0x4a, P3 ;  /* 0x0000004a1c00780c */ /* 0x000fe20001f61670 */
[--C-:B------:R-:W-:Y:S01]  /*6770*/  FFMA.FTZ R155, R2, R155, -R183.reuse ;  /* 0x0000009b029b7223 */ /* 0x100fe200000108b7 */
[----:B------:R-:W-:Y:S01]  /*6780*/  FMNMX.FTZ R40, R51, R40, !PT ;  /* 0x0000002833287209 */ /* 0x000fe20007810000 */
[----:B------:R0:W-:Y:S01]  /*6790*/  MUFU.EX2 R36, R42 ;  /* 0x0000002a00247308 */ /* 0x0001e20000000800 */
[----:B------:R-:W-:Y:S01]  /*67a0*/  ISETP.LT.OR P2, PT, R28, 0x51, P2 ;  /* 0x000000511c00780c */ /* 0x000fe20001741670 */
[C-C-:B------:R-:W-:Y:S01]  /*67b0*/  FFMA.FTZ R53, R2.reuse, R53, -R183.reuse ;  /* 0x0000003502357223 */ /* 0x140fe200000108b7 */
[----:B------:R-:W-:Y:S01]  /*67c0*/  FMNMX.FTZ R40, R187, R40, !PT ;  /* 0x00000028bb287209 */ /* 0x000fe20007810000 */
[C-C-:B------:R-:W-:Y:S01]  /*67d0*/  FFMA.FTZ R57, R2.reuse, R57, -R183.reuse ;  /* 0x0000003902397223 */ /* 0x140fe200000108b7 */
[----:B------:R-:W-:Y:S01]  /*67e0*/  FSEL R161, R63, -INF , !P3 ;  /* 0xff8000003fa17808 */ /* 0x000fe20005800000 */
[--C-:B------:R-:W-:Y:S01]  /*67f0*/  FFMA.FTZ R63, R2, R159, -R183.reuse ;  /* 0x0000009f023f7223 */ /* 0x100fe200000108b7 */
[----:B------:R-:W-:Y:S01]  /*6800*/  ISETP.GT.AND P3, PT, R32, 0x51, P1 ;  /* 0x000000512000780c */ /* 0x000fe20000f64270 */
[----:B------:R-:W-:Y:S01]  /*6810*/  MUFU.EX2 R23, R23 ;  /* 0x0000001700177308 */ /* 0x000fe20000000800 */
[----:B0-----:R-:W-:Y:S01]  /*6820*/  FMNMX.FTZ R42, R179, R40, !PT ;  /* 0x00000028b32a7209 */ /* 0x001fe20007810000 */
[--C-:B------:R-:W-:Y:S01]  /*6830*/  FFMA.FTZ R61, R2, R61, -R183.reuse ;  /* 0x0000003d023d7223 */ /* 0x100fe200000108b7 */
[----:B------:R-:W-:Y:S01]  /*6840*/  FSEL R159, R66, -INF , !P2 ;  /* 0xff800000429f7808 */ /* 0x000fe20005000000 */
[C-C-:B------:R-:W-:Y:S01]  /*6850*/  FFMA.FTZ R25, R2.reuse, R25, -R183.reuse ;  /* 0x0000001902197223 */ /* 0x140fe200000108b7 */
[----:B------:R-:W-:Y:S01]  /*6860*/  FMNMX.FTZ R42, R173, R42, !PT ;  /* 0x0000002aad2a7209 */ /* 0x000fe20007810000 */
[--C-:B------:R-:W-:Y:S01]  /*6870*/  FFMA.FTZ R29, R2, R29, -R183.reuse ;  /* 0x0000001d021d7223 */ /* 0x100fe200000108b7 */
[----:B------:R-:W-:Y:S01]  /*6880*/  ISETP.GT.AND P2, PT, R32, 0x58, P1 ;  /* 0x000000582000780c */ /* 0x000fe20000f44270 */
[----:B------:R0:W-:Y:S01]  /*6890*/  MUFU.EX2 R40, R44 ;  /* 0x0000002c00287308 */ /* 0x0001e20000000800 */
[----:B------:R-:W-:Y:S01]  /*68a0*/  FMNMX.FTZ R42, R59, R42, !PT ;  /* 0x0000002a3b2a7209 */ /* 0x000fe20007810000 */
[--C-:B------:R-:W-:Y:S01]  /*68b0*/  FFMA.FTZ R33, R2, R33, -R183.reuse ;  /* 0x0000002102217223 */ /* 0x100fe200000108b7 */
[----:B------:R-:W-:Y:S01]  /*68c0*/  ISETP.LT.OR P3, PT, R28, 0x52, P3 ;  /* 0x000000521c00780c */ /* 0x000fe20001f61670 */
[C-C-:B------:R-:W-:Y:S01]  /*68d0*/  FFMA.FTZ R37, R2.reuse, R37, -R183.reuse ;  /* 0x0000002502257223 */ /* 0x140fe200000108b7 */
[----:B------:R-:W-:Y:S01]  /*68e0*/  FMNMX.FTZ R42, R163, R42, !PT ;  /* 0x0000002aa32a7209 */ /* 0x000fe20007810000 */
[----:B------:R-:W-:Y:S01]  /*68f0*/  FFMA.FTZ R45, R2, R45, -R183 ;  /* 0x0000002d022d7223 */ /* 0x000fe200000108b7 */
[----:B------:R-:W-:Y:S01]  /*6900*/  ISETP.LT.OR P2, PT, R28, 0x59, P2 ;  /* 0x000000591c00780c */ /* 0x000fe20001741670 */
[----:B------:R-:W-:Y:S01]  /*6910*/  MUFU.EX2 R24, R24 ;  /* 0x0000001800187308 */ /* 0x000fe20000000800 */
[----:B------:R-:W-:-:S02]  /*6920*/  FSEL R67, R67, -INF , !P3 ;  /* 0xff80000043437808 */ /* 0x000fc40005800000 */
[----:B0-----:R-:W-:Y:S02]  /*6930*/  FMNMX.FTZ R44, R161, R42, !PT ;  /* 0x0000002aa12c7209 */ /* 0x001fe40007810000 */
[----:B------:R-:W-:Y:S02]  /*6940*/  ISETP.GT.AND P3, PT, R32, 0x59, P1 ;  /* 0x000000592000780c */ /* 0x000fe40000f64270 */
[----:B------:R-:W-:Y:S01]  /*6950*/  FSEL R157, R70, -INF , !P2 ;  /* 0xff800000469d7808 */ /* 0x000fe20005000000 */
[----:B------:R0:W-:Y:S01]  /*6960*/  MUFU.EX2 R42, R46 ;  /* 0x0000002e002a7308 */ /* 0x0001e20000000800 */
[----:B------:R-:W-:Y:S02]  /*6970*/  FMNMX.FTZ R44, R159, R44, !PT ;  /* 0x0000002c9f2c7209 */ /* 0x000fe40007810000 */
[----:B------:R-:W-:Y:S02]  /*6980*/  ISETP.GT.AND P2, PT, R32, 0x60, P1 ;  /* 0x000000602000780c */ /* 0x000fe40000f44270 */
[----:B------:R-:W-:-:S02]  /*6990*/  ISETP.LT.OR P3, PT, R28, 0x5a, P3 ;  /* 0x0000005a1c00780c */ /* 0x000fc40001f61670 */
[----:B------:R-:W-:Y:S01]  /*69a0*/  FMNMX.FTZ R44, R67, R44, !PT ;  /* 0x0000002c432c7209 */ /* 0x000fe20007810000 */
[----:B------:R-:W-:Y:S01]  /*69b0*/  MUFU.EX2 R26, R26 ;  /* 0x0000001a001a7308 */ /* 0x000fe20000000800 */
[----:B------:R-:W-:Y:S02]  /*69c0*/  ISETP.LT.OR P2, PT, R28, 0x61, P2 ;  /* 0x000000611c00780c */ /* 0x000fe40001741670 */
[----:B------:R-:W-:Y:S02]  /*69d0*/  FSEL R71, R71, -INF , !P3 ;  /* 0xff80000047477808 */ /* 0x000fe40005800000 */
[----:B------:R-:W-:Y:S02]  /*69e0*/  ISETP.GT.AND P3, PT, R32, 0x61, P1 ;  /* 0x000000612000780c */ /* 0x000fe40000f64270 */
[----:B------:R-:W-:Y:S01]  /*69f0*/  FMNMX.FTZ R44, R157, R44, !PT ;  /* 0x0000002c9d2c7209 */ /* 0x000fe20007810000 */
[----:B------:R-:W-:Y:S01]  /*6a00*/  MUFU.EX2 R27, R27 ;  /* 0x0000001b001b7308 */ /* 0x000fe20000000800 */
[----:B------:R-:W-:-:S02]  /*6a10*/  FSEL R153, R74, -INF , !P2 ;  /* 0xff8000004a997808 */ /* 0x000fc40005000000 */
[----:B------:R-:W-:Y:S02]  /*6a20*/  ISETP.GT.AND P2, PT, R32, 0x68, P1 ;  /* 0x000000682000780c */ /* 0x000fe40000f44270 */
[C---:B------:R-:W-:Y:S02]  /*6a30*/  ISETP.LT.OR P3, PT, R28.reuse, 0x62, P3 ;  /* 0x000000621c00780c */ /* 0x040fe40001f61670 */
[----:B0-----:R-:W-:Y:S01]  /*6a40*/  FMNMX.FTZ R46, R71, R44, !PT ;  /* 0x0000002c472e7209 */ /* 0x001fe20007810000 */
[----:B------:R-:W-:Y:S01]  /*6a50*/  MUFU.EX2 R47, R47 ;  /* 0x0000002f002f7308 */ /* 0x000fe20000000800 */
[----:B------:R-:W-:Y:S02]  /*6a60*/  ISETP.LT.OR P2, PT, R28, 0x69, P2 ;  /* 0x000000691c00780c */ /* 0x000fe40001741670 */
[----:B------:R-:W-:Y:S02]  /*6a70*/  FSEL R75, R75, -INF , !P3 ;  /* 0xff8000004b4b7808 */ /* 0x000fe40005800000 */
[----:B------:R-:W-:-:S02]  /*6a80*/  ISETP.GT.AND P3, PT, R32, 0x69, P1 ;  /* 0x000000692000780c */ /* 0x000fc40000f64270 */
[----:B------:R-:W-:Y:S01]  /*6a90*/  FMNMX.FTZ R46, R153, R46, !PT ;  /* 0x0000002e992e7209 */ /* 0x000fe20007810000 */
[----:B------:R-:W-:Y:S01]  /*6aa0*/  MUFU.EX2 R55, R55 ;  /* 0x0000003700377308 */ /* 0x000fe20000000800 */
[----:B------:R-:W-:Y:S02]  /*6ab0*/  FSEL R189, R78, -INF , !P2 ;  /* 0xff8000004ebd7808 */ /* 0x000fe40005000000 */
[----:B------:R-:W-:Y:S02]  /*6ac0*/  ISETP.GT.AND P2, PT, R32, 0x70, P1 ;  /* 0x000000702000780c */ /* 0x000fe40000f44270 */
[C---:B------:R-:W-:Y:S02]  /*6ad0*/  ISETP.LT.OR P3, PT, R28.reuse, 0x6a, P3 ;  /* 0x0000006a1c00780c */ /* 0x040fe40001f61670 */
[----:B------:R-:W-:Y:S01]  /*6ae0*/  FMNMX.FTZ R46, R75, R46, !PT ;  /* 0x0000002e4b2e7209 */ /* 0x000fe20007810000 */
[----:B------:R0:W-:Y:S01]  /*6af0*/  MUFU.EX2 R44, R48 ;  /* 0x00000030002c7308 */ /* 0x0001e20000000800 */
[----:B------:R-:W-:-:S02]  /*6b00*/  ISETP.LT.OR P2, PT, R28, 0x71, P2 ;  /* 0x000000711c00780c */ /* 0x000fc40001741670 */
[----:B------:R-:W-:Y:S02]  /*6b10*/  FSEL R79, R79, -INF , !P3 ;  /* 0xff8000004f4f7808 */ /* 0x000fe40005800000 */
[----:B------:R-:W-:Y:S02]  /*6b20*/  ISETP.GT.AND P3, PT, R32, 0x71, P1 ;  /* 0x000000712000780c */ /* 0x000fe40000f64270 */
[----:B------:R-:W-:Y:S01]  /*6b30*/  FMNMX.FTZ R46, R189, R46, !PT ;  /* 0x0000002ebd2e7209 */ /* 0x000fe20007810000 */
[----:B------:R-:W-:Y:S01]  /*6b40*/  MUFU.EX2 R63, R63 ;  /* 0x0000003f003f7308 */ /* 0x000fe20000000800 */
[----:B------:R-:W-:Y:S01]  /*6b50*/  FSEL R49, R82, -INF , !P2 ;  /* 0xff80000052317808 */ /* 0x000fe20005000000 */
[----:B0-----:R-:W-:Y:S01]  /*6b60*/  FFMA.FTZ R48, R2, R73, -R183 ;  /* 0x0000004902307223 */ /* 0x001fe200000108b7 */
[----:B------:R-:W-:Y:S02]  /*6b70*/  ISETP.GT.AND P2, PT, R32, 0x78, P1 ;  /* 0x000000782000780c */ /* 0x000fe40000f44270 */
[----:B------:R-:W-:-:S02]  /*6b80*/  ISETP.LT.OR P3, PT, R28, 0x72, P3 ;  /* 0x000000721c00780c */ /* 0x000fc40001f61670 */
[----:B------:R-:W-:Y:S01]  /*6b90*/  FMNMX.FTZ R46, R79, R46, !PT ;  /* 0x0000002e4f2e7209 */ /* 0x000fe20007810000 */
[----:B------:R-:W-:Y:S01]  /*6ba0*/  MUFU.EX2 R155, R155 ;  /* 0x0000009b009b7308 */ /* 0x000fe20000000800 */
[----:B------:R-:W-:Y:S01]  /*6bb0*/  ISETP.GT.AND P1, PT, R32, 0x79, P1 ;  /* 0x000000792000780c */ /* 0x000fe20000f24270 */
[--C-:B------:R-:W-:Y:S01]  /*6bc0*/  FFMA.FTZ R32, R2, R41, -R183.reuse ;  /* 0x0000002902207223 */ /* 0x100fe200000108b7 */
[C---:B------:R-:W-:Y:S02]  /*6bd0*/  ISETP.LT.OR P2, PT, R28.reuse, 0x79, P2 ;  /* 0x000000791c00780c */ /* 0x040fe40001741670 */
[----:B------:R-:W-:Y:S02]  /*6be0*/  FSEL R83, R83, -INF , !P3 ;  /* 0xff80000053537808 */ /* 0x000fe40005800000 */
[----:B------:R-:W-:Y:S01]  /*6bf0*/  FMNMX.FTZ R46, R49, R46, !PT ;  /* 0x0000002e312e7209 */ /* 0x000fe20007810000 */
[----:B------:R-:W-:Y:S01]  /*6c00*/  MUFU.EX2 R53, R53 ;  /* 0x0000003500357308 */ /* 0x000fe20000000800 */
[----:B------:R-:W-:Y:S01]  /*6c10*/  ISETP.LT.OR P1, PT, R28, 0x7a, P1 ;  /* 0x0000007a1c00780c */ /* 0x000fe20000f21670 */
[--C-:B------:R-:W-:Y:S01]  /*6c20*/  FFMA.FTZ R28, R2, R65, -R183.reuse ;  /* 0x00000041021c7223 */ /* 0x100fe200000108b7 */
[----:B------:R-:W-:Y:S01]  /*6c30*/  FSEL R41, R86, -INF , !P2 ;  /* 0xff80000056297808 */ /* 0x000fe20005000000 */
[----:B------:R-:W-:Y:S01]  /*6c40*/  FFMA.FTZ R65, R2, R69, -R183 ;  /* 0x0000004502417223 */ /* 0x000fe200000108b7 */
[----:B------:R-:W-:-:S02]  /*6c50*/  FMNMX.FTZ R46, R83, R46, !PT ;  /* 0x0000002e532e7209 */ /* 0x000fc40007810000 */
[----:B------:R-:W-:Y:S01]  /*6c60*/  FSEL R87, R87, -INF , !P1 ;  /* 0xff80000057577808 */ /* 0x000fe20004800000 */
[----:B------:R-:W-:Y:S01]  /*6c70*/  MUFU.EX2 R57, R57 ;  /* 0x0000003900397308 */ /* 0x000fe20000000800 */
[----:B------:R-:W-:Y:S02]  /*6c80*/  FMNMX.FTZ R46, R41, R46, !PT ;  /* 0x0000002e292e7209 */ /* 0x000fe40007810000 */
[----:B------:R-:W-:Y:S02]  /*6c90*/  FSEL R69, R9, RZ, P4 ;  /* 0x000000ff09457208 */ /* 0x000fe40002000000 */
[----:B------:R-:W-:Y:S01]  /*6ca0*/  FMNMX.FTZ R50, R87, R46, !PT ;  /* 0x0000002e57327209 */ /* 0x000fe20007810000 */
[----:B------:R-:W-:Y:S02]  /*6cb0*/  FFMA.FTZ R46, R2, R11, -R183 ;  /* 0x0000000b022e7223 */ /* 0x000fe400000108b7 */
[----:B------:R-:W-:-:S01]  /*6cc0*/  FADD.FTZ R69, -R69, R12 ;  /* 0x0000000c45457221 */ /* 0x000fc20000010100 */
[----:B------:R-:W-:Y:S01]  /*6cd0*/  MUFU.EX2 R32, R32 ;  /* 0x0000002000207308 */ /* 0x000fe20000000800 */
[----:B------:R-:W0:Y:S02]  /*6ce0*/  SHFL.BFLY PT, R191, R50, 0x2, 0x1f ;  /* 0x0c401f0032bf7f89 */ /* 0x000e2400000e0000 */
[----:B------:R-:W-:-:S05]  /*6cf0*/  FMUL.FTZ R56, R2, R69 ;  /* 0x0000004502387220 */ /* 0x000fca0000410000 */
[----:B------:R-:W-:Y:S08]  /*6d00*/  MUFU.EX2 R12, R85 ;  /* 0x00000055000c7308 */ /* 0x000ff00000000800 */
[----:B------:R-:W1:Y:S08]  /*6d10*/  MUFU.EX2 R56, R56 ;  /* 0x0000003800387308 */ /* 0x000e700000000800 */
[----:B------:R-:W-:Y:S01]  /*6d20*/  MUFU.EX2 R61, R61 ;  /* 0x0000003d003d7308 */ /* 0x000fe20000000800 */
[----:B0-----:R-:W-:Y:S01]  /*6d30*/  FMNMX.FTZ R191, R50, R191, !PT ;  /* 0x000000bf32bf7209 */ /* 0x001fe20007810000 */
[----:B------:R-:W-:-:S04]  /*6d40*/  FFMA.FTZ R50, R2, R77, -R183 ;  /* 0x0000004d02327223 */ /* 0x000fc800000108b7 */
[----:B------:R-:W0:Y:S02]  /*6d50*/  SHFL.BFLY PT, R54, R191, 0x1, 0x1f ;  /* 0x0c201f00bf367f89 */ /* 0x000e2400000e0000 */
[----:B------:R-:W-:Y:S01]  /*6d60*/  MUFU.EX2 R25, R25 ;  /* 0x0000001900197308 */ /* 0x000fe20000000800 */
[----:B-1----:R-:W-:-:S04]  /*6d70*/  FFMA.FTZ R81, R56, R4, R21 ;  /* 0x0000000438517223 */ /* 0x002fc80000010015 */
[----:B------:R-:W-:-:S03]  /*6d80*/  FADD.FTZ R76, R20, R81 ;  /* 0x00000051144c7221 */ /* 0x000fc60000010000 */
[----:B------:R-:W-:Y:S01]  /*6d90*/  MUFU.EX2 R28, R28 ;  /* 0x0000001c001c7308 */ /* 0x000fe20000000800 */
[----:B------:R-:W-:-:S04]  /*6da0*/  FADD.FTZ R85, R23, R76 ;  /* 0x0000004c17557221 */ /* 0x000fc80000010000 */
[----:B------:R-:W-:-:S03]  /*6db0*/  FADD.FTZ R85, R24, R85 ;  /* 0x0000005518557221 */ /* 0x000fc60000010000 */
[----:B------:R-:W-:Y:S01]  /*6dc0*/  MUFU.EX2 R46, R46 ;  /* 0x0000002e002e7308 */ /* 0x000fe20000000800 */
[----:B0-----:R-:W-:-:S07]  /*6dd0*/  FMNMX.FTZ R11, R191, R54, !PT ;  /* 0x00000036bf0b7209 */ /* 0x001fce0007810000 */
[----:B------:R-:W-:Y:S01]  /*6de0*/  MUFU.EX2 R65, R65 ;  /* 0x0000004100417308 */ /* 0x000fe20000000800 */
[----:B------:R-:W-:Y:S01]  /*6df0*/  FSETP.NEU.FTZ.AND P1, PT, R11, -INF , PT ;  /* 0xff8000000b00780b */ /* 0x000fe20003f3d000 */
[----:B------:R-:W-:-:S03]  /*6e00*/  FFMA.FTZ R54, R2, R11, -8 ;  /* 0xc100000002367423 */ /* 0x000fc6000001000b */
[----:B------:R-:W-:Y:S02]  /*6e10*/  FSEL R70, R11, RZ, P1 ;  /* 0x000000ff0b467208 */ /* 0x000fe40000800000 */
[----:B------:R-:W-:Y:S01]  /*6e20*/  FSEL R54, R54, RZ, P1 ;  /* 0x000000ff36367208 */ /* 0x000fe20000800000 */
[----:B------:R-:W-:Y:S02]  /*6e30*/  MUFU.EX2 R29, R29 ;  /* 0x0000001d001d7308 */ /* 0x000fe40000000800 */
[----:B------:R-:W-:-:S02]  /*6e40*/  FADD.FTZ R77, -R70, R13 ;  /* 0x0000000d464d7221 */ /* 0x000fc40000010100 */
[C-C-:B------:R-:W-:Y:S01]  /*6e50*/  FFMA.FTZ R38, R2.reuse, R38, -R54.reuse ;  /* 0x0000002602267223 */ /* 0x140fe20000010836 */
[----:B------:R-:W-:-:S01]  /*6e60*/  FFMA.FTZ R69, R2, R165, -R54 ;  /* 0x000000a502457223 */ /* 0x000fc20000010836 */
[C---:B------:R-:W-:Y:S01]  /*6e70*/  FMUL.FTZ R77, R2.reuse, R77 ;  /* 0x0000004d024d7220 */ /* 0x040fe20000410000 */
[----:B------:R-:W-:-:S01]  /*6e80*/  FFMA.FTZ R58, R2, R167, -R54 ;  /* 0x000000a7023a7223 */ /* 0x000fc20000010836 */
[C-C-:B------:R-:W-:Y:S01]  /*6e90*/  FFMA.FTZ R31, R2.reuse, R31, -R54.reuse ;  /* 0x0000001f021f7223 */ /* 0x140fe20000010836 */
[----:B------:R-:W-:-:S01]  /*6ea0*/  FFMA.FTZ R60, R2, R169, -R54 ;  /* 0x000000a9023c7223 */ /* 0x000fc20000010836 */
[----:B------:R-:W-:Y:S01]  /*6eb0*/  MUFU.EX2 R38, R38 ;  /* 0x0000002600267308 */ /* 0x000fe20000000800 */
[----:B------:R-:W-:-:S01]  /*6ec0*/  FFMA.FTZ R35, R2, R35, -R54 ;  /* 0x0000002302237223 */ /* 0x000fc20000010836 */
[C-C-:B------:R-:W-:Y:S01]  /*6ed0*/  FFMA.FTZ R62, R2.reuse, R171, -R54.reuse ;  /* 0x000000ab023e7223 */ /* 0x140fe20000010836 */
[----:B------:R-:W-:-:S01]  /*6ee0*/  FFMA.FTZ R39, R2, R39, -R54 ;  /* 0x0000002702277223 */ /* 0x000fc20000010836 */
[C-C-:B------:R-:W-:Y:S01]  /*6ef0*/  FFMA.FTZ R64, R2.reuse, R175, -R54.reuse ;  /* 0x000000af02407223 */ /* 0x140fe20000010836 */
[----:B------:R-:W-:-:S01]  /*6f00*/  FFMA.FTZ R43, R2, R43, -R54 ;  /* 0x0000002b022b7223 */ /* 0x000fc20000010836 */
[C-C-:B------:R-:W-:Y:S01]  /*6f10*/  FFMA.FTZ R66, R2.reuse, R177, -R54.reuse ;  /* 0x000000b102427223 */ /* 0x140fe20000010836 */
[----:B------:R-:W-:-:S01]  /*6f20*/  FFMA.FTZ R73, R2, R181, -R54 ;  /* 0x000000b502497223 */ /* 0x000fc20000010836 */
[----:B------:R-:W0:Y:S01]  /*6f30*/  MUFU.EX2 R77, R77 ;  /* 0x0000004d004d7308 */ /* 0x000e220000000800 */
[----:B------:R-:W-:-:S01]  /*6f40*/  FFMA.FTZ R68, R2, R185, -R54 ;  /* 0x000000b902447223 */ /* 0x000fc20000010836 */
[C-C-:B------:R-:W-:Y:S01]  /*6f50*/  FFMA.FTZ R51, R2.reuse, R51, -R54.reuse ;  /* 0x0000003302337223 */ /* 0x140fe20000010836 */
[----:B------:R-:W-:-:S01]  /*6f60*/  FFMA.FTZ R187, R2, R187, -R54 ;  /* 0x000000bb02bb7223 */ /* 0x000fc20000010836 */
[C-C-:B------:R-:W-:Y:S01]  /*6f70*/  FFMA.FTZ R76, R2.reuse, R159, -R54.reuse ;  /* 0x0000009f024c7223 */ /* 0x140fe20000010836 */
[----:B------:R-:W-:-:S01]  /*6f80*/  FFMA.FTZ R70, R2, R179, -R54 ;  /* 0x000000b302467223 */ /* 0x000fc20000010836 */
[C-C-:B------:R-:W-:Y:S01]  /*6f90*/  FFMA.FTZ R72, R2.reuse, R173, -R54.reuse ;  /* 0x000000ad02487223 */ /* 0x140fe20000010836 */
[----:B------:R-:W-:-:S01]  /*6fa0*/  FFMA.FTZ R59, R2, R59, -R54 ;  /* 0x0000003b023b7223 */ /* 0x000fc20000010836 */
[----:B------:R-:W1:Y:S01]  /*6fb0*/  MUFU.EX2 R69, R69 ;  /* 0x0000004500457308 */ /* 0x000e620000000800 */
[----:B------:R-:W-:-:S01]  /*6fc0*/  FFMA.FTZ R74, R2, R163, -R54 ;  /* 0x000000a3024a7223 */ /* 0x000fc20000010836 */
[C-C-:B------:R-:W-:Y:S01]  /*6fd0*/  FFMA.FTZ R81, R2.reuse, R161, -R54.reuse ;  /* 0x000000a102517223 */ /* 0x140fe20000010836 */
[----:B------:R-:W-:-:S01]  /*6fe0*/  FFMA.FTZ R67, R2, R67, -R54 ;  /* 0x0000004302437223 */ /* 0x000fc20000010836 */
[C-C-:B------:R-:W-:Y:S01]  /*6ff0*/  FFMA.FTZ R157, R2.reuse, R157, -R54.reuse ;  /* 0x0000009d029d7223 */ /* 0x140fe20000010836 */
[----:B------:R-:W-:-:S01]  /*7000*/  FFMA.FTZ R75, R2, R75, -R54 ;  /* 0x0000004b024b7223 */ /* 0x000fc20000010836 */
[C-C-:B------:R-:W-:Y:S01]  /*7010*/  FFMA.FTZ R189, R2.reuse, R189, -R54.reuse ;  /* 0x000000bd02bd7223 */ /* 0x140fe20000010836 */
[----:B------:R-:W-:-:S01]  /*7020*/  FFMA.FTZ R79, R2, R79, -R54 ;  /* 0x0000004f024f7223 */ /* 0x000fc20000010836 */
[----:B------:R-:W2:Y:S01]  /*7030*/  MUFU.EX2 R58, R58 ;  /* 0x0000003a003a7308 */ /* 0x000ea20000000800 */
[----:B0-----:R-:W-:-:S01]  /*7040*/  FFMA.FTZ R4, R77, R3, R38 ;  /* 0x000000034d047223 */ /* 0x001fc20000010026 */
[C-C-:B------:R-:W-:Y:S01]  /*7050*/  FFMA.FTZ R49, R2.reuse, R49, -R54.reuse ;  /* 0x0000003102317223 */ /* 0x140fe20000010836 */
[----:B------:R-:W-:-:S01]  /*7060*/  FFMA.FTZ R83, R2, R83, -R54 ;  /* 0x0000005302537223 */ /* 0x000fc20000010836 */
[----:B------:R-:W-:-:S04]  /*7070*/  FFMA.FTZ R41, R2, R41, -R54 ;  /* 0x0000002902297223 */ /* 0x000fc80000010836 */
[----:B------:R-:W0:Y:S01]  /*7080*/  MUFU.EX2 R31, R31 ;  /* 0x0000001f001f7308 */ /* 0x000e220000000800 */
[----:B-1----:R-:W-:-:S07]  /*7090*/  FADD.FTZ R3, R69, R4 ;  /* 0x0000000445037221 */ /* 0x002fce0000010000 */
[----:B------:R-:W1:Y:S01]  /*70a0*/  MUFU.EX2 R60, R60 ;  /* 0x0000003c003c7308 */ /* 0x000e620000000800 */
[----:B--2---:R-:W-:-:S07]  /*70b0*/  FADD.FTZ R4, R58, R3 ;  /* 0x000000033a047221 */ /* 0x004fce0000010000 */
[----:B------:R-:W2:Y:S01]  /*70c0*/  MUFU.EX2 R35, R35 ;  /* 0x0000002300237308 */ /* 0x000ea20000000800 */
[----:B0-----:R-:W-:-:S01]  /*70d0*/  FADD.FTZ R3, R31, R4 ;  /* 0x000000041f037221 */ /* 0x001fc20000010000 */
[----:B------:R-:W-:-:S06]  /*70e0*/  FADD.FTZ R4, R26, R85 ;  /* 0x000000551a047221 */ /* 0x000fcc0000010000 */
[----:B------:R-:W0:Y:S01]  /*70f0*/  MUFU.EX2 R62, R62 ;  /* 0x0000003e003e7308 */ /* 0x000e220000000800 */
[----:B-1----:R-:W-:-:S01]  /*7100*/  FADD.FTZ R78, R60, R3 ;  /* 0x000000033c4e7221 */ /* 0x002fc20000010000 */
[----:B------:R-:W-:-:S04]  /*7110*/  FADD.FTZ R3, R27, R4 ;  /* 0x000000041b037221 */ /* 0x000fc80000010000 */
[----:B------:R-:W-:Y:S02]  /*7120*/  FADD.FTZ R4, R30, R3 ;  /* 0x000000031e047221 */ /* 0x000fe40000010000 */
[----:B------:R-:W1:Y:S01]  /*7130*/  MUFU.EX2 R39, R39 ;  /* 0x0000002700277308 */ /* 0x000e620000000800 */
[----:B--2---:R-:W-:-:S01]  /*7140*/  FADD.FTZ R85, R35, R78 ;  /* 0x0000004e23557221 */ /* 0x004fc20000010000 */
[----:B------:R-:W-:-:S04]  /*7150*/  FADD.FTZ R3, R47, R4 ;  /* 0x000000042f037221 */ /* 0x000fc80000010000 */
[----:B------:R-:W-:Y:S01]  /*7160*/  FADD.FTZ R4, R34, R3 ;  /* 0x0000000322047221 */ /* 0x000fe20000010000 */
[----:B------:R-:W-:-:S01]  /*7170*/  FFMA.FTZ R3, R2, R71, -R54 ;  /* 0x0000004702037223 */ /* 0x000fc20000010836 */
[----:B------:R-:W2:Y:S01]  /*7180*/  MUFU.EX2 R64, R64 ;  /* 0x0000004000407308 */ /* 0x000ea20000000800 */
[----:B0-----:R-:W-:-:S01]  /*7190*/  FADD.FTZ R78, R62, R85 ;  /* 0x000000553e4e7221 */ /* 0x001fc20000010000 */
[C-C-:B------:R-:W-:Y:S01]  /*71a0*/  FFMA.FTZ R71, R2.reuse, R153, -R54.reuse ;  /* 0x0000009902477223 */ /* 0x140fe20000010836 */
[----:B------:R-:W-:-:S05]  /*71b0*/  FFMA.FTZ R54, R2, R87, -R54 ;  /* 0x0000005702367223 */ /* 0x000fca0000010836 */
[----:B------:R-:W0:Y:S01]  /*71c0*/  MUFU.EX2 R43, R43 ;  /* 0x0000002b002b7308 */ /* 0x000e220000000800 */
[----:B-1----:R-:W-:-:S07]  /*71d0*/  FADD.FTZ R85, R39, R78 ;  /* 0x0000004e27557221 */ /* 0x002fce0000010000 */
[----:B------:R-:W1:Y:S01]  /*71e0*/  MUFU.EX2 R66, R66 ;  /* 0x0000004200427308 */ /* 0x000e620000000800 */
[----:B--2---:R-:W-:-:S01]  /*71f0*/  FADD.FTZ R78, R64, R85 ;  /* 0x00000055404e7221 */ /* 0x004fc20000010000 */
[----:B------:R-:W-:-:S04]  /*7200*/  FADD.FTZ R85, R55, R4 ;  /* 0x0000000437557221 */ /* 0x000fc80000010000 */
[----:B------:R-:W-:Y:S02]  /*7210*/  FADD.FTZ R4, R36, R85 ;  /* 0x0000005524047221 */ /* 0x000fe40000010000 */
[----:B------:R-:W2:Y:S01]  /*7220*/  MUFU.EX2 R73, R73 ;  /* 0x0000004900497308 */ /* 0x000ea20000000800 */
[----:B0-----:R-:W-:-:S01]  /*7230*/  FADD.FTZ R159, R43, R78 ;  /* 0x0000004e2b9f7221 */ /* 0x001fc20000010000 */
[----:B------:R-:W-:-:S04]  /*7240*/  FADD.FTZ R85, R63, R4 ;  /* 0x000000043f557221 */ /* 0x000fc80000010000 */
[----:B------:R-:W-:Y:S02]  /*7250*/  FADD.FTZ R4, R40, R85 ;  /* 0x0000005528047221 */ /* 0x000fe40000010000 */
[----:B------:R-:W0:Y:S01]  /*7260*/  MUFU.EX2 R68, R68 ;  /* 0x0000004400447308 */ /* 0x000e220000000800 */
[----:B-1----:R-:W-:-:S01]  /*7270*/  FADD.FTZ R78, R66, R159 ;  /* 0x0000009f424e7221 */ /* 0x002fc20000010000 */
[----:B------:R-:W-:-:S04]  /*7280*/  FADD.FTZ R85, R155, R4 ;  /* 0x000000049b557221 */ /* 0x000fc80000010000 */
[----:B------:R-:W-:Y:S02]  /*7290*/  FADD.FTZ R4, R42, R85 ;  /* 0x000000552a047221 */ /* 0x000fe40000010000 */
[----:B------:R-:W1:Y:S01]  /*72a0*/  MUFU.EX2 R51, R51 ;  /* 0x0000003300337308 */ /* 0x000e620000000800 */
[----:B--2---:R-:W-:-:S01]  /*72b0*/  FADD.FTZ R159, R73, R78 ;  /* 0x0000004e499f7221 */ /* 0x004fc20000010000 */
[----:B------:R-:W-:-:S04]  /*72c0*/  FADD.FTZ R85, R53, R4 ;  /* 0x0000000435557221 */ /* 0x000fc80000010000 */
[----:B------:R-:W-:Y:S02]  /*72d0*/  FADD.FTZ R4, R44, R85 ;  /* 0x000000552c047221 */ /* 0x000fe40000010000 */
[----:B------:R-:W2:Y:S01]  /*72e0*/  MUFU.EX2 R13, R187 ;  /* 0x000000bb000d7308 */ /* 0x000ea20000000800 */
[----:B0-----:R-:W-:-:S07]  /*72f0*/  FADD.FTZ R78, R68, R159 ;  /* 0x0000009f444e7221 */ /* 0x001fce0000010000 */
[----:B------:R-:W0:Y:S01]  /*7300*/  MUFU.EX2 R70, R70 ;  /* 0x0000004600467308 */ /* 0x000e220000000800 */
[----:B-1----:R-:W-:-:S07]  /*7310*/  FADD.FTZ R78, R51, R78 ;  /* 0x0000004e334e7221 */ /* 0x002fce0000010000 */
[----:B------:R-:W1:Y:S08]  /*7320*/  MUFU.EX2 R72, R72 ;  /* 0x0000004800487308 */ /* 0x000e700000000800 */
[----:B------:R-:W3:Y:S08]  /*7330*/  MUFU.EX2 R59, R59 ;  /* 0x0000003b003b7308 */ /* 0x000ef00000000800 */
[----:B------:R-:W4:Y:S08]  /*7340*/  MUFU.EX2 R74, R74 ;  /* 0x0000004a004a7308 */ /* 0x000f300000000800 */
[----:B------:R2:W-:Y:S08]  /*7350*/  MUFU.EX2 R80, R3 ;  /* 0x0000000300507308 */ /* 0x0005f00000000800 */
[----:B------:R-:W5:Y:S01]  /*7360*/  MUFU.EX2 R81, R81 ;  /* 0x0000005100517308 */ /* 0x000f620000000800 */
[----:B--2---:R-:W-:-:S04]  /*7370*/  FADD.FTZ R3, R13, R78 ;  /* 0x0000004e0d037221 */ /* 0x004fc80000010000 */
[----:B0-----:R-:W-:-:S03]  /*7380*/  FADD.FTZ R3, R70, R3 ;  /* 0x0000000346037221 */ /* 0x001fc60000010000 */
[----:B------:R-:W0:Y:S01]  /*7390*/  MUFU.EX2 R76, R76 ;  /* 0x0000004c004c7308 */ /* 0x000e220000000800 */
[----:B-1----:R-:W-:-:S01]  /*73a0*/  FADD.FTZ R78, R72, R3 ;  /* 0x00000003484e7221 */ /* 0x002fc20000010000 */
[----:B------:R-:W-:-:S03]  /*73b0*/  FADD.FTZ R3, R57, R4 ;  /* 0x0000000439037221 */ /* 0x000fc60000010000 */
[----:B---3--:R-:W-:Y:S01]  /*73c0*/  FADD.FTZ R85, R59, R78 ;  /* 0x0000004e3b557221 */ /* 0x008fe20000010000 */
[----:B------:R-:W-:-:S02]  /*73d0*/  FADD.FTZ R4, R32, R3 ;  /* 0x0000000320047221 */ /* 0x000fc40000010000 */
[----:B------:R-:W1:Y:S01]  /*73e0*/  MUFU.EX2 R67, R67 ;  /* 0x0000004300437308 */ /* 0x000e620000000800 */
[----:B----4-:R-:W-:-:S01]  /*73f0*/  FADD.FTZ R78, R74, R85 ;  /* 0x000000554a4e7221 */ /* 0x010fc20000010000 */
[----:B------:R-:W-:-:S03]  /*7400*/  FADD.FTZ R4, R61, R4 ;  /* 0x000000043d047221 */ /* 0x000fc60000010000 */
[----:B-----5:R-:W-:-:S03]  /*7410*/  FADD.FTZ R3, R81, R78 ;  /* 0x0000004e51037221 */ /* 0x020fc60000010000 */
[----:B------:R-:W2:Y:S08]  /*7420*/  MUFU.EX2 R157, R157 ;  /* 0x0000009d009d7308 */ /* 0x000eb00000000800 */
[----:B------:R3:W-:Y:S08]  /*7430*/  MUFU.EX2 R153, R75 ;  /* 0x0000004b00997308 */ /* 0x0007f00000000800 */
[----:B------:R-:W4:Y:S01]  /*7440*/  MUFU.EX2 R71, R71 ;  /* 0x0000004700477308 */ /* 0x000f220000000800 */
[----:B---3--:R-:W-:-:S01]  /*7450*/  FADD.FTZ R75, R25, R4 ;  /* 0x00000004194b7221 */ /* 0x008fc20000010000 */
[----:B0-----:R-:W-:-:S03]  /*7460*/  FADD.FTZ R4, R76, R3 ;  /* 0x000000034c047221 */ /* 0x001fc60000010000 */
[----:B------:R-:W-:Y:S01]  /*7470*/  FADD.FTZ R75, R28, R75 ;  /* 0x0000004b1c4b7221 */ /* 0x000fe20000010000 */
[----:B-1----:R-:W-:-:S02]  /*7480*/  FADD.FTZ R4, R67, R4 ;  /* 0x0000000443047221 */ /* 0x002fc40000010000 */
[----:B------:R-:W0:Y:S01]  /*7490*/  MUFU.EX2 R48, R48 ;  /* 0x0000003000307308 */ /* 0x000e220000000800 */
[----:B------:R-:W-:-:S01]  /*74a0*/  FADD.FTZ R78, R46, R75 ;  /* 0x0000004b2e4e7221 */ /* 0x000fc20000010000 */
[----:B--2---:R-:W-:-:S03]  /*74b0*/  FADD.FTZ R4, R157, R4 ;  /* 0x000000049d047221 */ /* 0x004fc60000010000 */
[----:B------:R-:W-:Y:S01]  /*74c0*/  FADD.FTZ R78, R65, R78 ;  /* 0x0000004e414e7221 */ /* 0x000fe20000010000 */
[----:B------:R-:W-:-:S02]  /*74d0*/  FADD.FTZ R4, R80, R4 ;  /* 0x0000000450047221 */ /* 0x000fc40000010000 */
[----:B------:R-:W1:Y:S01]  /*74e0*/  MUFU.EX2 R33, R33 ;  /* 0x0000002100217308 */ /* 0x000e620000000800 */
[----:B------:R-:W-:-:S01]  /*74f0*/  FADD.FTZ R3, R29, R78 ;  /* 0x0000004e1d037221 */ /* 0x000fc20000010000 */
[----:B----4-:R-:W-:-:S04]  /*7500*/  FADD.FTZ R4, R71, R4 ;  /* 0x0000000447047221 */ /* 0x010fc80000010000 */
[----:B------:R-:W-:Y:S02]  /*7510*/  FADD.FTZ R4, R153, R4 ;  /* 0x0000000499047221 */ /* 0x000fe40000010000 */
        /* <DEDUP_REMOVED lines=19> */
[----:B0-----:R-:W-:-:S01]  /*7650*/  FADD.FTZ R3, R45, R78 ;  /* 0x0000004e2d037221 */ /* 0x001fc20000010000 */
[----:B-1----:R-:W-:-:S03]  /*7660*/  FADD.FTZ R41, R75, R4 ;  /* 0x000000044b297221 */ /* 0x002fc60000010000 */
[----:B------:R-:W-:Y:S01]  /*7670*/  FADD.FTZ R4, R12, R3 ;  /* 0x000000030c047221 */ /* 0x000fe20000010000 */
[----:B--2---:R-:W-:-:S01]  /*7680*/  FADD.FTZ R3, R54, R41 ;  /* 0x0000002936037221 */ /* 0x004fc20000010000 */
[----:B------:R-:W-:Y:S06]  /*7690*/  @!P0 BRA `(.L_x_1093) ;  /* 0x0000000000048947 */ /* 0x000fec0003800000 */
[----:B------:R-:W-:Y:S01]  /*76a0*/  BPT.TRAP 0x1 ;  /* 0x000000040000795c */ /* 0x000fe20000300000 */
.L_x_1093:
[----:B------:R-:W-:Y:S01]  /*76b0*/  ULEA UR10, UR32, UR36, 0x3 ;  /* 0x00000024200a7291 */ /* 0x000fe2000f8e183f */
[----:B------:R-:W-:Y:S01]  /*76c0*/  ISETP.GT.AND P1, PT, R15, R14, PT ;  /* 0x0000000e0f00720c */ /* 0x000fe20003f24270 */
[----:B------:R-:W-:Y:S01]  /*76d0*/  FMUL.FTZ R88, R88, R56 ;  /* 0x0000003858587220 */ /* 0x000fe20000410000 */
[----:B------:R-:W-:Y:S01]  /*76e0*/  F2FP.SATFINITE.E4M3.F32.PACK_AB_MERGE_C R23, R24, R23, RZ ;  /* 0x000000171817723e */ /* 0x000fe200048070ff */
[----:B------:R-:W-:Y:S01]  /*76f0*/  UIADD3 UR10, UR10, 0x22860, URZ ;  /* 0x000228600a0a7890 */ /* 0x000fe2000fffe03f */
[----:B------:R-:W-:Y:S01]  /*7700*/  F2FP.SATFINITE.E4M3.F32.PACK_AB_MERGE_C R42, R53, R42, RZ ;  /* 0x0000002a352a723e */ /* 0x000fe200048070ff */
        /* <DEDUP_REMOVED lines=8> */
[----:B------:R-:W-:Y:S01]  /*7790*/  FMUL.FTZ R93, R93, R56 ;  /* 0x000000385d5d7220 */ /* 0x000fe20000410000 */
[----:B------:R-:W-:Y:S01]  /*77a0*/  F2FP.SATFINITE.E4M3.F32.PACK_AB_MERGE_C R30, R47, R30, RZ ;  /* 0x0000001e2f1e723e */ /* 0x000fe200048070ff */
[----:B------:R-:W-:Y:S01]  /*77b0*/  FMUL.FTZ R96, R96, R56 ;  /* 0x0000003860607220 */ /* 0x000fe20000410000 */
[----:B------:R-:W-:Y:S01]  /*77c0*/  F2FP.SATFINITE.E4M3.F32.PACK_AB_MERGE_C R39, R39, R62, RZ ;  /* 0x0000003e2727723e */ /* 0x000fe200048070ff */
[----:B------:R-:W-:Y:S01]  /*77d0*/  SYNCS.ARRIVE.TRANS64.RED.A1T0 RZ, [UR10], RZ ;  /* 0x000000ffffff79a7 */ /* 0x000fe2000810040a */
        /* <DEDUP_REMOVED lines=16> */
[----:B------:R-:W-:Y:S01]  /*78e0*/  F2FP.SATFINITE.E4M3.F32.PACK_AB_MERGE_C R164, R20, R21, R23 ;  /* 0x0000001514a4723e */ /* 0x000fe20004807017 */
[----:B------:R-:W-:Y:S01]  /*78f0*/  FMUL.FTZ R113, R113, R56 ;  /* 0x0000003871717220 */ /* 0x000fe20000410000 */
        /* <DEDUP_REMOVED lines=25> */
[-C--:B------:R-:W-:Y:S01]  /*7a90*/  FMUL.FTZ R140, R140, R56.reuse ;  /* 0x000000388c8c7220 */ /* 0x080fe20000410000 */
[----:B------:R-:W-:Y:S01]  /*7aa0*/  F2FP.SATFINITE.E4M3.F32.PACK_AB_MERGE_C R153, R153, R71, R50 ;  /* 0x000000479999723e */ /* 0x000fe20004807032 */
[-C--:B------:R-:W-:Y:S01]  /*7ab0*/  FMUL.FTZ R141, R141, R56.reuse ;  /* 0x000000388d8d7220 */ /* 0x080fe20000410000 */
[----:B------:R-:W-:Y:S01]  /*7ac0*/  F2FP.SATFINITE.E4M3.F32.PACK_AB_MERGE_C R155, R82, R49, R41 ;  /* 0x00000031529b723e */ /* 0x000fe20004807029 */
        /* <DEDUP_REMOVED lines=36> */
[----:B------:R-:W-:-:S02]  /*7d10*/  VIADD R15, R15, 0xffffffff ;  /* 0xffffffff0f0f7836 */ /* 0x000fc40000000000 */
[----:B------:R-:W-:Y:S02]  /*7d20*/  IMAD.MOV.U32 R13, RZ, RZ, R11 ;  /* 0x000000ffff0d7224 */ /* 0x000fe400078e000b */
[----:B------:R-:W-:Y:S02]  /*7d30*/  IMAD.MOV.U32 R12, RZ, RZ, R9 ;  /* 0x000000ffff0c7224 */ /* 0x000fe400078e0009 */
[----:B------:R-:W-:Y:S01]  /*7d40*/  IMAD.MOV.U32 R20, RZ, RZ, R0 ;  /* 0x000000ffff147224 */ /* 0x000fe200078e0000 */
[----:B------:R-:W-:Y:S06]  /*7d50*/  @P1 BRA `(.L_x_1094) ;  /* 0xffffffd0004c1947 */ /* 0x000fec000383ffff */
.L_x_1075:
[----:B------:R-:W2:Y:S01]  /*7d60*/  LDL R12, [R1] ;  /* 0x00000000010c7983 */ /* 0x000ea20000100800 */
[----:B------:R-:W-:Y:S01]  /*7d70*/  ISETP.NE.AND P2, PT, R22, 0x1, PT ;  /* 0x000000011600780c */ /* 0x000fe20003f45270 */
[----:B------:R-:W-:Y:S01]  /*7d80*/  ULDC UR10, c[0x0][0x9dc] ;  /* 0x00027700000a7ab9 */ /* 0x000fe20000000800 */
[----:B------:R-:W-:-:S05]  /*7d90*/  IADD3 R23, -R10, 0x1, RZ ;  /* 0x000000010a177810 */ /* 0x000fca0007ffe1ff */
[----:B------:R-:W-:-:S06]  /*7da0*/  IMAD R23, R16, UR33, R23 ;  /* 0x0000002110177c24 */ /* 0x000fcc000f8e0217 */
[----:B------:R-:W0:Y:S08]  /*7db0*/  @P2 LDC R14, c[0x0][0x44c] ;  /* 0x00011300ff0e2b82 */ /* 0x000e300000000800 */
[----:B------:R-:W1:Y:S01]  /*7dc0*/  @P2 LDC R21, c[0x0][0x450] ;  /* 0x00011400ff152b82 */ /* 0x000e620000000800 */
[----:B--2---:R-:W-:Y:S02]  /*7dd0*/  LOP3.LUT P1, RZ, R12, 0x1, RZ, 0xc0, !PT ;  /* 0x000000010cff7812 */ /* 0x004fe4000782c0ff */
[----:B------:R-:W2:Y:S02]  /*7de0*/  S2R R12, SR_CTAID.X ;  /* 0x00000000000c7919 */ /* 0x000ea40000002500 */
[----:B--2---:R-:W-:-:S05]  /*7df0*/  LEA R13, R12, 0x7f, 0x7 ;  /* 0x0000007f0c0d7811 */ /* 0x004fca00078e38ff */
[----:B0-----:R-:W-:-:S04]  /*7e00*/  @P2 IMAD.HI.U32 R12, R13, R14, RZ ;  /* 0x0000000e0d0c2227 */ /* 0x001fc800078e00ff */
[----:B------:R-:W-:Y:S01]  /*7e10*/  IMAD.MOV.U32 R10, RZ, RZ, R13 ;  /* 0x000000ffff0a7224 */ /* 0x000fe200078e000d */
[----:B-1----:R-:W-:-:S05]  /*7e20*/  @P2 SHF.R.U32.HI R10, RZ, R21, R12 ;  /* 0x00000015ff0a2219 */ /* 0x002fca000001160c */
[----:B------:R-:W-:-:S04]  /*7e30*/  IMAD.IADD R10, R23, 0x1, R10 ;  /* 0x00000001170a7824 */ /* 0x000fc800078e020a */
[----:B------:R-:W-:Y:S01]  /*7e40*/  VIADD R12, R10, -UR10 ;  /* 0x8000000a0a0c7c36 */ /* 0x000fe20008000000 */
[----:B------:R-:W-:Y:S06]  /*7e50*/  @!P1 BRA `(.L_x_1095) ;  /* 0x0000000000449947 */ /* 0x000fec0003800000 */
[----:B------:R-:W-:-:S13]  /*7e60*/  ISETP.GT.AND P1, PT, R10, -0x1, PT ;  /* 0xffffffff0a00780c */ /* 0x000fda0003f24270 */
[----:B------:R-:W-:Y:S05]  /*7e70*/  @P1 BRA `(.L_x_1096) ;  /* 0x0000000000201947 */ /* 0x000fea0003800000 */
[----:B------:R-:W0:Y:S01]  /*7e80*/  LDC R21, c[0x0][0x9e4] ;  /* 0x00027900ff157b82 */ /* 0x000e220000000800 */
[----:B------:R-:W-:Y:S02]  /*7e90*/  LOP3.LUT R13, RZ, R10, RZ, 0x33, !PT ;  /* 0x0000000aff0d7212 */ /* 0x000fe400078e33ff */
[----:B0-----:R-:W-:-:S13]  /*7ea0*/  ISETP.NE.AND P1, PT, R21, 0x1, PT ;  /* 0x000000011500780c */ /* 0x001fda0003f25270 */
[----:B------:R-:W0:Y:S02]  /*7eb0*/  @P1 LDC.64 R24, c[0x0][0x9e8] ;  /* 0x00027a00ff181b82 */ /* 0x000e240000000a00 */
[----:B0-----:R-:W-:-:S05]  /*7ec0*/  @P1 IMAD.HI.U32 R10, R13, R24, RZ ;  /* 0x000000180d0a1227 */ /* 0x001fca00078e00ff */
[----:B------:R-:W-:-:S04]  /*7ed0*/  @P1 SHF.R.U32.HI R13, RZ, R25, R10 ;  /* 0x00000019ff0d1219 */ /* 0x000fc8000001160a */
[----:B------:R-:W-:Y:S01]  /*7ee0*/  LOP3.LUT R10, RZ, R13, RZ, 0x33, !PT ;  /* 0x0000000dff0a7212 */ /* 0x000fe200078e33ff */
[----:B------:R-:W-:Y:S06]  /*7ef0*/  BRA `(.L_x_1097) ;  /* 0x0000000000147947 */ /* 0x000fec0003800000 */
.L_x_1096:
[----:B------:R-:W0:Y:S02]  /*7f00*/  LDC R21, c[0x0][0x9e4] ;  /* 0x00027900ff157b82 */ /* 0x000e240000000800 */
[----:B0-----:R-:W-:-:S13]  /*7f10*/  ISETP.NE.AND P1, PT, R21, 0x1, PT ;  /* 0x000000011500780c */ /* 0x001fda0003f25270 */
[----:B------:R-:W0:Y:S02]  /*7f20*/  @P1 LDC.64 R24, c[0x0][0x9e8] ;  /* 0x00027a00ff181b82 */ /* 0x000e240000000a00 */
[----:B0-----:R-:W-:-:S05]  /*7f30*/  @P1 IMAD.HI.U32 R14, R10, R24, RZ ;  /* 0x000000180a0e1227 */ /* 0x001fca00078e00ff */
[----:B------:R-:W-:-:S07]  /*7f40*/  @P1 SHF.R.U32.HI R10, RZ, R25, R14 ;  /* 0x00000019ff0a1219 */ /* 0x000fce000001160e */
.L_x_1097:
[----:B------:R-:W-:-:S05]  /*7f50*/  IMAD R13, R10, R21, RZ ;  /* 0x000000150a0d7224 */ /* 0x000fca00078e02ff */
[----:B------:R-:W-:-:S07]  /*7f60*/  VIMNMX R12, R12, R13, !PT ;  /* 0x0000000d0c0c7248 */ /* 0x000fce0007fe0100 */
.L_x_1095:
[----:B------:R-:W-:-:S05]  /*7f70*/  VIADD R12, R12, 0x7f ;  /* 0x0000007f0c0c7836 */ /* 0x000fca0000000000 */
[----:B------:R-:W-:-:S04]  /*7f80*/  SHF.R.S32.HI R13, RZ, 0x1f, R12 ;  /* 0x0000001fff0d7819 */ /* 0x000fc8000001140c */
[----:B------:R-:W-:-:S04]  /*7f90*/  LEA.HI R13, R13, R12, RZ, 0x7 ;  /* 0x0000000c0d0d7211 */ /* 0x000fc800078f38ff */
[----:B------:R-:W-:-:S04]  /*7fa0*/  SHF.R.S32.HI R13, RZ, 0x7, R13 ;  /* 0x00000007ff0d7819 */ /* 0x000fc8000001140d */
[----:B------:R-:W-:-:S04]  /*7fb0*/  VIMNMX R10, R18, R13, !PT ;  /* 0x0000000d120a7248 */ /* 0x000fc80007fe0100 */
[----:B------:R-:W-:-:S13]  /*7fc0*/  ISETP.GE.AND P1, PT, R15, R10, PT ;  /* 0x0000000a0f00720c */ /* 0x000fda0003f26270 */
[----:B------:R-:W-:Y:S05]  /*7fd0*/  @!P1 BRA `(.L_x_1098) ;  /* 0x0000001c008c9947 */ /* 0x000fea0003800000 */
[----:B------:R-:W-:Y:S01]  /*7fe0*/  IMAD.MOV.U32 R13, RZ, RZ, R11 ;  /* 0x000000ffff0d7224 */ /* 0x000fe200078e000b */
[----:B------:R-:W-:Y:S01]  /*7ff0*/  UMOV UR32, UR4 ;  /* 0x0000000400207c82 */ /* 0x000fe20008000000 */
[----:B------:R-:W-:Y:S02]  /*8000*/  IMAD.MOV.U32 R12, RZ, RZ, R9 ;  /* 0x000000ffff0c7224 */ /* 0x000fe400078e0009 */
[----:B------:R-:W-:-:S07]  /*8010*/  IMAD.MOV.U32 R14, RZ, RZ, R0 ;  /* 0x000000ffff0e7224 */ /* 0x000fce00078e0000 */
.L_x_1109:
[----:B------:R-:W-:Y:S01]  /*8020*/  ISETP.NE.AND P2, PT, RZ, UR37, PT ;  /* 0x00000025ff007c0c */ /* 0x000fe2000bf45270 */
[----:B------:R-:W-:-:S04]  /*8030*/  UISETP.NE.AND UP0, UPT, UR32, 0x1, UPT ;  /* 0x000000012000788c */ /* 0x000fc8000bf05270 */
[----:B------:R-:W-:-:S06]  /*8040*/  USEL UR4, URZ, 0x1, UP0 ;  /* 0x000000013f047887 */ /* 0x000fcc0008000000 */
[----:B------:R-:W-:Y:S02]  /*8050*/  LOP3.LUT R0, R14, UR4, RZ, 0x3c, !PT ;  /* 0x000000040e007c12 */ /* 0x000fe4000f8e3cff */
[----:B------:R-:W-:Y:S05]  /*8060*/  @P2 BRA `(.L_x_1099) ;  /* 0x0000000000342947 */ /* 0x000fea0003800000 */
[----:B------:R-:W-:Y:S05]  /*8070*/  @!P0 BRA `(.L_x_1100) ;  /* 0x0000000000048947 */ /* 0x000fea0003800000 */
[----:B------:R-:W-:Y:S01]  /*8080*/  BPT.TRAP 0x1 ;  /* 0x000000040000795c */ /* 0x000fe20000300000 */
.L_x_1100:
        /* <DEDUP_REMOVED lines=8> */
.L_x_1101:
[----:B-1----:R-:W-:Y:S05]  /*8110*/  @P1 BRA `(.L_x_1099) ;  /* 0x0000000000081947 */ /* 0x002fea0003800000 */
[----:B------:R-:W1:Y:S02]  /*8120*/  SYNCS.PHASECHK.TRANS64.TRYWAIT P1, [UR4+0x22830], R9 ;  /* 0x02283009ff0075a7 */ /* 0x000e640008020144 */
[----:B-1----:R-:W-:Y:S05]  /*8130*/  @!P1 BRA `(.L_x_1102) ;  /* 0x000000c000b49947 */ /* 0x002fea0003800000 */
.L_x_1099:
        /* <DEDUP_REMOVED lines=40> */
.L_x_1104:
[----:B------:R-:W-:Y:S01]  /*83c0*/  ULEA UR10, UR32, UR36, 0x3 ;  /* 0x00000024200a7291 */ /* 0x000fe2000f8e183f */
[----:B------:R-:W-:-:S08]  /*83d0*/  SHF.L.U32 R9, R14, 0x1f, RZ ;  /* 0x0000001f0e097819 */ /* 0x000fd000000006ff */
[----:B------:R0:W1:Y:S01]  /*83e0*/  SYNCS.PHASECHK.TRANS64.TRYWAIT P1, [UR10+0x22850], R9 ;  /* 0x02285009ff0075a7 */ /* 0x000062000802014a */
[----:B------:R-:W-:Y:S05]  /*83f0*/  @!P0 BRA `(.L_x_1105) ;  /* 0x0000000000048947 */ /* 0x000fea0003800000 */
[----:B------:R-:W-:Y:S01]  /*8400*/  BPT.TRAP 0x1 ;  /* 0x000000040000795c */ /* 0x000fe20000300000 */
.L_x_1105:
[----:B-1----:R-:W-:Y:S05]  /*8410*/  @P1 BRA `(.L_x_1103) ;  /* 0x0000000000081947 */ /* 0x002fea0003800000 */
[----:B------:R-:W1:Y:S02]  /*8420*/  SYNCS.PHASECHK.TRANS64.TRYWAIT P1, [UR10+0x22850], R9 ;  /* 0x02285009ff0075a7 */ /* 0x000e64000802014a */
[----:B-1----:R-:W-:Y:S05]  /*8430*/  @!P1 BRA `(.L_x_1106) ;  /* 0x000000c0000c9947 */ /* 0x002fea0003800000 */
.L_x_1103:
[----:B------:R-:W-:Y:S01]  /*8440*/  UIADD3 UR10, UR36, 0x400, URZ ;  /* 0x00000400240a7890 */ /* 0x000fe2000fffe03f */
[----:B------:R-:W-:Y:S01]  /*8450*/  WARPGROUP.ARRIVE ;  /* 0x00000000000079c5 */ /* 0x000fe20000000000 */
[----:B------:R-:W-:Y:S01]  /*8460*/  UMOV UR11, 0x40000040 ;  /* 0x40000040000b7882 */ /* 0x000fe20000000000 */
[----:B------:R-:W-:Y:S01]  /*8470*/  UMOV UR15, 0x40000040 ;  /* 0x40000040000f7882 */ /* 0x000fe20000000000 */
[----:B------:R-:W-:Y:S01]  /*8480*/  USHF.R.U32.HI UR10, URZ, 0x4, UR10 ;  /* 0x000000043f0a7899 */ /* 0x000fe2000801160a */
[----:B01----:R-:W-:-:S03]  /*8490*/  IADD3 R9, -R19, 0xb, RZ ;  /* 0x0000000b13097810 */ /* 0x003fc60007ffe1ff */
[----:B------:R-:W-:-:S04]  /*84a0*/  ULOP3.LUT UR10, UR10, 0x3fff, URZ, 0xc0, !UPT ;  /* 0x00003fff0a0a7892 */ /* 0x000fc8000f8ec03f */
[----:B------:R-:W-:-:S04]  /*84b0*/  ULOP3.LUT UR10, UR10, 0x10000, URZ, 0xfc, !UPT ;  /* 0x000100000a0a7892 */ /* 0x000fc8000f8efc3f */
[----:B------:R-:W-:-:S04]  /*84c0*/  ULEA UR10, UR32, UR10, 0xa ;  /* 0x0000000a200a7291 */ /* 0x000fc8000f8e503f */
[----:B------:R-:W-:-:S05]  /*84d0*/  UIADD3 UR14, UR10, 0x2, URZ ;  /* 0x000000020a0e7890 */ /* 0x000fca000fffe03f */
[----:B------:R-:W-:Y:S01]  /*84e0*/  QGMMA.64x128x32.F32.E4M3.E4M3 R88, R164, gdesc[UR8], R88, gsb0 ;  /* 0x01e00008a4587df3 */ /* 0x000fe20008000858 */
[----:B------:R-:W-:Y:S02]  /*84f0*/  UMOV UR11, 0x40000040 ;  /* 0x40000040000b7882 */ /* 0x000fe40000000000 */
[----:B------:R-:W-:Y:S02]  /*8500*/  WARPGROUP.DEPBAR.LE gsb0, 0x0 ;  /* 0x00008000000079c5 */ /* 0x000fe40000010000 */
[----:B------:R-:W-:-:S07]  /*8510*/  WARPGROUP.ARRIVE ;  /* 0x00000000000079c5 */ /* 0x000fce0000000000 */
[----:B------:R-:W-:Y:S01]  /*8520*/  QGMMA.64x128x32.F32.E4M3.E4M3 R88, R160, gdesc[UR12], R88, gsb0 ;  /* 0x01e0000ca0587df3 */ /* 0x000fe20008000858 */
[----:B------:R-:W-:Y:S01]  /*8530*/  UIADD3 UR14, UR10, 0x4, URZ ;  /* 0x000000040a0e7890 */ /* 0x000fe2000fffe03f */
[----:B------:R-:W-:Y:S01]  /*8540*/  UMOV UR15, 0x40000040 ;  /* 0x40000040000f7882 */ /* 0x000fe20000000000 */
[----:B------:R-:W-:Y:S01]  /*8550*/  UIADD3 UR10, UR10, 0x6, URZ ;  /* 0x000000060a0a7890 */ /* 0x000fe2000fffe03f */
[----:B------:R-:W-:Y:S02]  /*8560*/  WARPGROUP.DEPBAR.LE gsb0, 0x0 ;  /* 0x00008000000079c5 */ /* 0x000fe40000010000 */
[----:B------:R-:W-:-:S06]  /*8570*/  WARPGROUP.ARRIVE ;  /* 0x00000000000079c5 */ /* 0x000fcc0000000000 */
[----:B------:R-:W-:Y:S03]  /*8580*/  QGMMA.64x128x32.F32.E4M3.E4M3 R88, R156, gdesc[UR12], R88, gsb0 ;  /* 0x01e0000c9c587df3 */ /* 0x000fe60008000858 */
[----:B------:R-:W-:Y:S02]  /*8590*/  WARPGROUP.DEPBAR.LE gsb0, 0x0 ;  /* 0x00008000000079c5 */ /* 0x000fe40000010000 */
[----:B------:R-:W-:-:S07]  /*85a0*/  WARPGROUP.ARRIVE ;  /* 0x00000000000079c5 */ /* 0x000fce0000000000 */
[----:B------:R-:W-:Y:S03]  /*85b0*/  QGMMA.64x128x32.F32.E4M3.E4M3 R88, R152, gdesc[UR8], R88, gsb0 ;  /* 0x01e0000898587df3 */ /* 0x000fe60008000858 */
[----:B------:R-:W-:Y:S02]  /*85c0*/  WARPGROUP.DEPBAR.LE gsb0, 0x0 ;  /* 0x00008000000079c5 */ /* 0x000fe40000010000 */
[----:B------:R0:W-:Y:S06]  /*85d0*/  BAR.ARV R9, 0x100 ;  /* 0x000400090000751d */ /* 0x0001ec0000002000 */
[----:B------:R-:W-:Y:S05]  /*85e0*/  @!P0 BRA `(.L_x_1107) ;  /* 0x0000000000048947 */ /* 0x000fea0003800000 */
[----:B------:R-:W-:Y:S01]  /*85f0*/  BPT.TRAP 0x1 ;  /* 0x000000040000795c */ /* 0x000fe20000300000 */
.L_x_1107:
[----:B------:R-:W-:Y:S01]  /*8600*/  FMNMX.FTZ R20, R26, R13, !PT ;  /* 0x0000000d1a147209 */ /* 0x000fe20007810000 */
[----:B------:R-:W-:Y:S01]  /*8610*/  ULEA UR10, UR4, UR36, 0x3 ;  /* 0x00000024040a7291 */ /* 0x000fe2000f8e183f */
[----:B------:R-:W-:Y:S02]  /*8620*/  FMNMX.FTZ R14, R24, R12, !PT ;  /* 0x0000000c180e7209 */ /* 0x000fe40007810000 */
[----:B------:R-:W-:Y:S01]  /*8630*/  FMNMX.FTZ R11, R27, R20, !PT ;  /* 0x000000141b0b7209 */ /* 0x000fe20007810000 */
[----:B------:R-:W-:Y:S01]  /*8640*/  UIADD3 UR10, UR10, 0x22840, URZ ;  /* 0x000228400a0a7890 */ /* 0x000fe2000fffe03f */
[----:B0-----:R-:W-:Y:S02]  /*8650*/  FMNMX.FTZ R9, R25, R14, !PT ;  /* 0x0000000e19097209 */ /* 0x001fe40007810000 */
        /* <DEDUP_REMOVED lines=70> */
[----:B------:R-:W-:Y:S02]  /*8ac0*/  FADD.FTZ R155, -R11, R13 ;  /* 0x0000000d0b9b7221 */ /* 0x000fe40000010100 */
[----:B------:R-:W-:-:S02]  /*8ad0*/  FADD.FTZ R153, -R9, R12 ;  /* 0x0000000c09997221 */ /* 0x000fc40000010100 */
[C---:B------:R-:W-:Y:S01]  /*8ae0*/  FMUL.FTZ R12, R2.reuse, R155 ;  /* 0x0000009b020c7220 */ /* 0x040fe20000410000 */
[----:B------:R-:W-:-:S01]  /*8af0*/  FFMA.FTZ R155, R2, R9, -8 ;  /* 0xc1000000029b7423 */ /* 0x000fc20000010009 */
[----:B------:R-:W-:-:S03]  /*8b00*/  FMUL.FTZ R153, R2, R153 ;  /* 0x0000009902997220 */ /* 0x000fc60000410000 */
[C-C-:B------:R-:W-:Y:S01]  /*8b10*/  FFMA.FTZ R23, R2.reuse, R29, -R155.reuse ;  /* 0x0000001d02177223 */ /* 0x140fe2000001089b */
[----:B------:R-:W-:-:S01]  /*8b20*/  FFMA.FTZ R29, R2, R37, -R155 ;  /* 0x00000025021d7223 */ /* 0x000fc2000001089b */
        /* <DEDUP_REMOVED lines=10> */
[C---:B------:R-:W-:Y:S01]  /*8bd0*/  FFMA.FTZ R57, R2.reuse, R65, -R155 ;  /* 0x0000004102397223 */ /* 0x040fe2000001089b */
[----:B------:R-:W-:-:S01]  /*8be0*/  FFMA.FTZ R77, R2, R11, -8 ;  /* 0xc1000000024d7423 */ /* 0x000fc2000001000b */
        /* <DEDUP_REMOVED lines=10> */
[C---:B------:R-:W-:Y:S01]  /*8c90*/  FFMA.FTZ R24, R2.reuse, R32, -R155 ;  /* 0x0000002002187223 */ /* 0x040fe2000001089b */
        /* <DEDUP_REMOVED lines=9> */
[C---:B------:R-:W-:Y:S01]  /*8d30*/  FFMA.FTZ R28, R2.reuse, R36, -R155 ;  /* 0x00000024021c7223 */ /* 0x040fe2000001089b */
[----:B------:R-:W-:-:S01]  /*8d40*/  FFMA.FTZ R47, R2, R50, -R77 ;  /* 0x00000032022f7223 */ /* 0x000fc2000001084d */
[----:B------:R-:W-:Y:S01]  /*8d50*/  MUFU.EX2 R12, R12 ;  /* 0x0000000c000c7308 */ /* 0x000fe20000000800 */
[----:B------:R-:W-:-:S01]  /*8d60*/  FFMA.FTZ R50, R2, R51, -R77 ;  /* 0x0000003302327223 */ /* 0x000fc2000001084d */
[C-C-:B------:R-:W-:Y:S01]  /*8d70*/  FFMA.FTZ R51, R2.reuse, R54, -R77.reuse ;  /* 0x0000003602337223 */ /* 0x140fe2000001084d */
        /* <DEDUP_REMOVED lines=9> */
[C-C-:B------:R-:W-:Y:S01]  /*8e10*/  FFMA.FTZ R56, R2.reuse, R64, -R155.reuse ;  /* 0x0000004002387223 */ /* 0x140fe2000001089b */
[----:B------:R-:W-:-:S01]  /*8e20*/  FFMA.FTZ R64, R2, R72, -R155 ;  /* 0x0000004802407223 */ /* 0x000fc2000001089b */
[C---:B------:R-:W-:Y:S01]  /*8e30*/  FFMA.FTZ R72, R2.reuse, R80, -R155 ;  /* 0x0000005002487223 */ /* 0x040fe2000001089b */
[----:B------:R-:W-:-:S01]  /*8e40*/  FFMA.FTZ R80, R2, R63, -R77 ;  /* 0x0000003f02507223 */ /* 0x000fc2000001084d */
[----:B------:R-:W0:Y:S01]  /*8e50*/  MUFU.EX2 R21, R21 ;  /* 0x0000001500157308 */ /* 0x000e220000000800 */
[----:B------:R-:W-:-:S01]  /*8e60*/  FFMA.FTZ R36, R2, R44, -R155 ;  /* 0x0000002c02247223 */ /* 0x000fc2000001089b */
[C-C-:B------:R-:W-:Y:S01]  /*8e70*/  FFMA.FTZ R44, R2.reuse, R52, -R155.reuse ;  /* 0x00000034022c7223 */ /* 0x140fe2000001089b */
[----:B------:R-:W-:-:S01]  /*8e80*/  FFMA.FTZ R52, R2, R60, -R155 ;  /* 0x0000003c02347223 */ /* 0x000fc2000001089b */
[C---:B------:R-:W-:Y:S01]  /*8e90*/  FFMA.FTZ R70, R2.reuse, R70, -R77 ;  /* 0x0000004602467223 */ /* 0x040fe2000001084d */
[----:B------:R-:W-:-:S01]  /*8ea0*/  FFMA.FTZ R60, R2, R68, -R155 ;  /* 0x00000044023c7223 */ /* 0x000fc2000001089b */
[C-C-:B------:R-:W-:Y:S01]  /*8eb0*/  FFMA.FTZ R71, R2.reuse, R71, -R77.reuse ;  /* 0x0000004702477223 */ /* 0x140fe2000001084d */
[----:B------:R-:W-:-:S01]  /*8ec0*/  FFMA.FTZ R75, R2, R75, -R77 ;  /* 0x0000004b024b7223 */ /* 0x000fc2000001084d */
[----:B------:R-:W2:Y:S01]  /*8ed0*/  MUFU.EX2 R26, R26 ;  /* 0x0000001a001a7308 */ /* 0x000ea20000000800 */
[----:B-1----:R-:W-:-:S01]  /*8ee0*/  FFMA.FTZ R3, R12, R3, R85 ;  /* 0x000000030c037223 */ /* 0x002fc20000010055 */
[C---:B------:R-:W-:Y:S01]  /*8ef0*/  FFMA.FTZ R68, R2.reuse, R76, -R155 ;  /* 0x0000004c02447223 */ /* 0x040fe2000001089b */
[----:B------:R-:W-:-:S01]  /*8f00*/  FFMA.FTZ R78, R2, R78, -R77 ;  /* 0x0000004e024e7223 */ /* 0x000fc2000001084d */
[C-C-:B------:R-:W-:Y:S01]  /*8f10*/  FFMA.FTZ R79, R2.reuse, R79, -R77.reuse ;  /* 0x0000004f024f7223 */ /* 0x140fe2000001084d */
[----:B------:R-:W-:-:S01]  /*8f20*/  FFMA.FTZ R82, R2, R82, -R77 ;  /* 0x0000005202527223 */ /* 0x000fc2000001084d */
[C---:B------:R-:W-:Y:S01]  /*8f30*/  FFMA.FTZ R83, R2.reuse, R83, -R77 ;  /* 0x0000005302537223 */ /* 0x040fe2000001084d */
[----:B------:R-:W-:-:S01]  /*8f40*/  FFMA.FTZ R76, R2, R84, -R155 ;  /* 0x00000054024c7223 */ /* 0x000fc2000001089b */
[----:B------:R-:W1:Y:S01]  /*8f50*/  MUFU.EX2 R20, R20 ;  /* 0x0000001400147308 */ /* 0x000e620000000800 */
[----:B0-----:R-:W-:-:S01]  /*8f60*/  FADD.FTZ R153, R21, R4 ;  /* 0x0000000415997221 */ /* 0x001fc20000010000 */
[----:B------:R-:W-:-:S06]  /*8f70*/  FFMA.FTZ R86, R2, R86, -R77 ;  /* 0x0000005602567223 */ /* 0x000fcc000001084d */
[----:B------:R-:W0:Y:S01]  /*8f80*/  MUFU.EX2 R27, R27 ;  /* 0x0000001b001b7308 */ /* 0x000e220000000800 */
[----:B--2---:R-:W-:-:S07]  /*8f90*/  FADD.FTZ R4, R26, R3 ;  /* 0x000000031a047221 */ /* 0x004fce0000010000 */
[----:B------:R-:W2:Y:S01]  /*8fa0*/  MUFU.EX2 R23, R23 ;  /* 0x0000001700177308 */ /* 0x000ea20000000800 */
[----:B-1----:R-:W-:-:S07]  /*8fb0*/  FADD.FTZ R62, R20, R153 ;  /* 0x00000099143e7221 */ /* 0x002fce0000010000 */
[----:B------:R-:W1:Y:S01]  /*8fc0*/  MUFU.EX2 R30, R30 ;  /* 0x0000001e001e7308 */ /* 0x000e620000000800 */
[----:B0-----:R-:W-:-:S07]  /*8fd0*/  FADD.FTZ R3, R27, R4 ;  /* 0x000000041b037221 */ /* 0x001fce0000010000 */
[----:B------:R-:W0:Y:S01]  /*8fe0*/  MUFU.EX2 R24, R24 ;  /* 0x0000001800187308 */ /* 0x000e220000000800 */
[----:B--2---:R-:W-:-:S01]  /*8ff0*/  FADD.FTZ R63, R23, R62 ;  /* 0x0000003e173f7221 */ /* 0x004fc20000010000 */
[----:B------:R-:W-:-:S06]  /*9000*/  FFMA.FTZ R62, R2, R66, -R77 ;  /* 0x00000042023e7223 */ /* 0x000fcc000001084d */
[----:B------:R-:W2:Y:S01]  /*9010*/  MUFU.EX2 R31, R31 ;  /* 0x0000001f001f7308 */ /* 0x000ea20000000800 */
[----:B-1----:R-:W-:-:S07]  /*9020*/  FADD.FTZ R4, R30, R3 ;  /* 0x000000031e047221 */ /* 0x002fce0000010000 */
        /* <DEDUP_REMOVED lines=30> */
[----:B-1----:R-:W-:-:S01]  /*9210*/  FADD.FTZ R67, R37, R66 ;  /* 0x0000004225437221 */ /* 0x002fc20000010000 */
[C-C-:B------:R-:W-:Y:S01]  /*9220*/  FFMA.FTZ R66, R2.reuse, R74, -R77.reuse ;  /* 0x0000004a02427223 */ /* 0x140fe2000001084d */
[----:B------:R-:W-:-:S05]  /*9230*/  FFMA.FTZ R77, R2, R87, -R77 ;  /* 0x00000057024d7223 */ /* 0x000fca000001084d */
[----:B------:R-:W1:Y:S01]  /*9240*/  MUFU.EX2 R47, R47 ;  /* 0x0000002f002f7308 */ /* 0x000e620000000800 */
[----:B0-----:R-:W-:-:S07]  /*9250*/  FADD.FTZ R4, R46, R3 ;  /* 0x000000032e047221 */ /* 0x001fce0000010000 */
[----:B------:R-:W0:Y:S01]  /*9260*/  MUFU.EX2 R41, R41 ;  /* 0x0000002900297308 */ /* 0x000e220000000800 */
[----:B--2---:R-:W-:-:S07]  /*9270*/  FADD.FTZ R74, R40, R67 ;  /* 0x00000043284a7221 */ /* 0x004fce0000010000 */
[----:B------:R-:W2:Y:S01]  /*9280*/  MUFU.EX2 R50, R50 ;  /* 0x0000003200327308 */ /* 0x000ea20000000800 */
[----:B-1----:R-:W-:-:S07]  /*9290*/  FADD.FTZ R3, R47, R4 ;  /* 0x000000042f037221 */ /* 0x002fce0000010000 */
[----:B------:R-:W-:Y:S01]  /*92a0*/  MUFU.EX2 R44, R44 ;  /* 0x0000002c002c7308 */ /* 0x000fe20000000800 */
[----:B0-----:R-:W-:-:S07]  /*92b0*/  FADD.FTZ R67, R41, R74 ;  /* 0x0000004a29437221 */ /* 0x001fce0000010000 */
        /* <DEDUP_REMOVED lines=11> */
[----:B------:R-:W-:Y:S08]  /*9370*/  MUFU.EX2 R52, R52 ;  /* 0x0000003400347308 */ /* 0x000ff00000000800 */
[----:B------:R-:W0:Y:S01]  /*9380*/  MUFU.EX2 R59, R59 ;  /* 0x0000003b003b7308 */ /* 0x000e220000000800 */
[----:B-1----:R-:W-:-:S07]  /*9390*/  FADD.FTZ R4, R58, R3 ;  /* 0x000000033a047221 */ /* 0x002fce0000010000 */
[----:B------:R1:W-:Y:S08]  /*93a0*/  MUFU.EX2 R153, R70 ;  /* 0x0000004600997308 */ /* 0x0003f00000000800 */
[----:B------:R-:W2:Y:S01]  /*93b0*/  MUFU.EX2 R53, R53 ;  /* 0x0000003500357308 */ /* 0x000ea20000000800 */
[----:B-1----:R-:W-:-:S01]  /*93c0*/  FADD.FTZ R70, R44, R67 ;  /* 0x000000432c467221 */ /* 0x002fc20000010000 */
[----:B0-----:R-:W-:-:S03]  /*93d0*/  FADD.FTZ R3, R59, R4 ;  /* 0x000000043b037221 */ /* 0x001fc60000010000 */
[----:B------:R-:W-:-:S03]  /*93e0*/  FADD.FTZ R67, R45, R70 ;  /* 0x000000462d437221 */ /* 0x000fc60000010000 */
[----:B------:R-:W0:Y:S01]  /*93f0*/  MUFU.EX2 R80, R80 ;  /* 0x0000005000507308 */ /* 0x000e220000000800 */
[----:B------:R-:W-:-:S04]  /*9400*/  FADD.FTZ R70, R48, R67 ;  /* 0x0000004330467221 */ /* 0x000fc80000010000 */
[----:B------:R-:W-:-:S03]  /*9410*/  FADD.FTZ R67, R49, R70 ;  /* 0x0000004631437221 */ /* 0x000fc60000010000 */
[----:B------:R-:W1:Y:S01]  /*9420*/  MUFU.EX2 R56, R56 ;  /* 0x0000003800387308 */ /* 0x000e620000000800 */
[----:B------:R-:W-:-:S04]  /*9430*/  FADD.FTZ R70, R52, R67 ;  /* 0x0000004334467221 */ /* 0x000fc80000010000 */
[----:B--2---:R-:W-:-:S03]  /*9440*/  FADD.FTZ R67, R53, R70 ;  /* 0x0000004635437221 */ /* 0x004fc60000010000 */
        /* <DEDUP_REMOVED lines=9> */
[----:B-1----:R-:W-:-:S04]  /*94e0*/  FADD.FTZ R70, R63, R70 ;  /* 0x000000463f467221 */ /* 0x002fc80000010000 */
[----:B------:R-:W-:-:S03]  /*94f0*/  FADD.FTZ R70, R153, R70 ;  /* 0x0000004699467221 */ /* 0x000fc60000010000 */
        /* <DEDUP_REMOVED lines=35> */
[----:B--2---:R-:W-:Y:S01]  /*9730*/  FADD.FTZ R3, R77, R67 ;  /* 0x000000434d037221 */ /* 0x004fe20000010000 */
[----:B------:R-:W-:Y:S06]  /*9740*/  @!P0 BRA `(.L_x_1108) ;  /* 0x0000000000048947 */ /* 0x000fec0003800000 */
[----:B------:R-:W-:Y:S01]  /*9750*/  BPT.TRAP 0x1 ;  /* 0x000000040000795c */ /* 0x000fe20000300000 */
.L_x_1108:
        /* <DEDUP_REMOVED lines=18> */
[----:B------:R-:W-:Y:S01]  /*9880*/  SYNCS.ARRIVE.TRANS64.RED.A1T0 RZ, [UR10], RZ ;  /* 0x000000ffffff79a7 */ /* 0x000fe2000810040a */
        /* <DEDUP_REMOVED lines=86> */
[----:B------:R-:W-:Y:S01]  /*9df0*/  F2FP.SATFINITE.E4M3.F32.PACK_AB_MERGE_C R155, R83, R82, R30 ;  /* 0x00000052539b723e */ /* 0x000fe2000480701e */
[----:B------:R-:W-:Y:S06]  /*9e00*/  @P1 BRA `(.L_x_1109) ;  /* 0xffffffe000841947 */ /* 0x000fec000383ffff */
.L_x_1098:
[----:B------:R-:W-:-:S13]  /*9e10*/  ISETP.GE.AND P1, PT, R15, R18, PT ;  /* 0x000000120f00720c */ /* 0x000fda0003f26270 */
[----:B------:R-:W-:Y:S05]  /*9e20*/  @!P1 BRA `(.L_x_1110) ;  /* 0x0000002c00c09947 */ /* 0x000fea0003800000 */
[C---:B------:R-:W-:Y:S01]  /*9e30*/  VIADD R12, R19.reuse, 0x8 ;  /* 0x00000008130c7836 */ /* 0x040fe20000000000 */
[----:B------:R-:W-:Y:S01]  /*9e40*/  IADD3 R19, -R19, 0xb, RZ ;  /* 0x0000000b13137810 */ /* 0x000fe20007ffe1ff */
[----:B------:R-:W-:Y:S01]  /*9e50*/  IMAD.MOV.U32 R13, RZ, RZ, R11 ;  /* 0x000000ffff0d7224 */ /* 0x000fe200078e000b */
[----:B------:R-:W-:Y:S01]  /*9e60*/  UMOV UR32, UR4 ;  /* 0x0000000400207c82 */ /* 0x000fe20008000000 */
[----:B------:R-:W-:Y:S01]  /*9e70*/  IMAD.MOV.U32 R10, RZ, RZ, R9 ;  /* 0x000000ffff0a7224 */ /* 0x000fe200078e0009 */
[----:B------:R-:W-:Y:S01]  /*9e80*/  ULDC UR33, c[0x0][0x9e4] ;  /* 0x0002790000217ab9 */ /* 0x000fe20000000800 */
[----:B------:R-:W-:Y:S01]  /*9e90*/  IMAD.MOV.U32 R14, RZ, RZ, R0 ;  /* 0x000000ffff0e7224 */ /* 0x000fe200078e0000 */
[----:B------:R-:W-:Y:S01]  /*9ea0*/  ULDC UR34, c[0x0][0x288] ;  /* 0x0000a20000227ab9 */ /* 0x000fe20000000800 */
[----:B------:R-:W-:Y:S01]  /*9eb0*/  ULDC UR35, c[0x0][0x2f0] ;  /* 0x0000bc0000237ab9 */ /* 0x000fe20000000800 */
[----:B------:R-:W-:-:S05]  /*9ec0*/  ULDC UR41, c[0x0][0x9e0] ;  /* 0x0002780000297ab9 */ /* 0x000fca0000000800 */
.L_x_1129:
[----:B------:R-:W-:Y:S01]  /*9ed0*/  UIADD3 UR4, UR32, 0x1, URZ ;  /* 0x0000000120047890 */ /* 0x000fe2000fffe03f */
[----:B------:R-:W-:-:S03]  /*9ee0*/  ISETP.NE.AND P2, PT, RZ, UR37, PT ;  /* 0x00000025ff007c0c */ /* 0x000fc6000bf45270 */
[----:B------:R-:W-:-:S04]  /*9ef0*/  UISETP.NE.AND UP0, UPT, UR4, 0x2, UPT ;  /* 0x000000020400788c */ /* 0x000fc8000bf05270 */
[----:B------:R-:W-:Y:S02]  /*9f00*/  USEL UR10, URZ, 0x1, UP0 ;  /* 0x000000013f0a7887 */ /* 0x000fe40008000000 */
[----:B------:R-:W-:-:S04]  /*9f10*/  USEL UR4, UR4, URZ, UP0 ;  /* 0x0000003f04047287 */ /* 0x000fc80008000000 */
[----:B------:R-:W-:Y:S01]  /*9f20*/  LOP3.LUT R0, R14, UR10, RZ, 0x3c, !PT ;  /* 0x0000000a0e007c12 */ /* 0x000fe2000f8e3cff */
[----:B------:R-:W-:Y:S07]  /*9f30*/  @P2 BRA `(.L_x_1111) ;  /* 0x0000000000282947 */ /* 0x000fee0003800000 */
[----:B------:R-:W-:Y:S05]  /*9f40*/  @!P0 BRA `(.L_x_1112) ;  /* 0x0000000000048947 */ /* 0x000fea0003800000 */
[----:B------:R-:W-:Y:S01]  /*9f50*/  BPT.TRAP 0x1 ;  /* 0x000000040000795c */ /* 0x000fe20000300000 */
.L_x_1112:
[----:B------:R-:W-:Y:S01]  /*9f60*/  ULEA UR10, UR4, UR36, 0x3 ;  /* 0x00000024040a7291 */ /* 0x000fe2000f8e183f */
[----:B------:R-:W-:-:S08]  /*9f70*/  SHF.L.U32 R9, R0, 0x1f, RZ ;  /* 0x0000001f00097819 */ /* 0x000fd000000006ff */
[----:B------:R0:W1:Y:S01]  /*9f80*/  SYNCS.PHASECHK.TRANS64.TRYWAIT P1, [UR10+0x22830], R9 ;  /* 0x02283009ff0075a7 */ /* 0x000062000802014a */
[----:B------:R-:W-:Y:S05]  /*9f90*/  @!P0 BRA `(.L_x_1113) ;  /* 0x0000000000048947 */ /* 0x000fea0003800000 */
[----:B------:R-:W-:Y:S01]  /*9fa0*/  BPT.TRAP 0x1 ;  /* 0x000000040000795c */ /* 0x000fe20000300000 */
.L_x_1113:
[----:B-1----:R-:W-:Y:S05]  /*9fb0*/  @P1 BRA `(.L_x_1111) ;  /* 0x0000000000081947 */ /* 0x002fea0003800000 */
[----:B------:R-:W1:Y:S02]  /*9fc0*/  SYNCS.PHASECHK.TRANS64.TRYWAIT P1, [UR10+0x22830], R9 ;  /* 0x02283009ff0075a7 */ /* 0x000e64000802014a */
[----:B-1----:R-:W-:Y:S05]  /*9fd0*/  @!P1 BRA `(.L_x_1114) ;  /* 0x000000a4003c9947 */ /* 0x002fea0003800000 */
.L_x_1111:
[----:B------:R2:W-:Y:S01]  /*9fe0*/  BAR.SYNC.DEFER_BLOCKING R12, 0x100 ;  /* 0x0004000c0000751d */ /* 0x0005e20000010000 */
[----:B------:R-:W-:Y:S01]  /*9ff0*/  R2UR UR28, R6 ;  /* 0x00000000061c72ca */ /* 0x000fe200000e0000 */
[----:B------:R-:W-:Y:S01]  /*a000*/  UIMAD UR30, UR4, 0x600, UR6 ;  /* 0x00000600041e78a4 */ /* 0x000fe2000f8e0206 */
[----:B------:R-:W-:-:S03]  /*a010*/  R2UR UR29, R7 ;  /* 0x00000000071d72ca */ /* 0x000fc600000e0000 */
[----:B------:R-:W-:Y:S01]  /*a020*/  UMOV UR31, 0x80000020 ;  /* 0x80000020001f7882 */ /* 0x000fe20000000000 */
[----:B------:R-:W-:Y:S01]  /*a030*/  UIADD3 UR10, UR30, 0x2, URZ ;  /* 0x000000021e0a7890 */ /* 0x000fe2000fffe03f */
        /* <DEDUP_REMOVED lines=27> */
[----:B--2---:R-:W-:Y:S05]  /*a1f0*/  @P2 BRA `(.L_x_1115) ;  /* 0x0000000000282947 */ /* 0x004fea0003800000 */
[----:B------:R-:W-:Y:S05]  /*a200*/  @!P0 BRA `(.L_x_1116) ;  /* 0x0000000000048947 */ /* 0x000fea0003800000 */
[----:B------:R-:W-:Y:S01]  /*a210*/  BPT.TRAP 0x1 ;  /* 0x000000040000795c */ /* 0x000fe20000300000 */
.L_x_1116:
[----:B------:R-:W-:Y:S01]  /*a220*/  ULEA UR10, UR32, UR36, 0x3 ;  /* 0x00000024200a7291 */ /* 0x000fe2000f8e183f */
[----:B01----:R-:W-:-:S08]  /*a230*/  SHF.L.U32 R9, R14, 0x1f, RZ ;  /* 0x0000001f0e097819 */ /* 0x003fd000000006ff */
[----:B------:R0:W1:Y:S01]  /*a240*/  SYNCS.PHASECHK.TRANS64.TRYWAIT P1, [UR10+0x22850], R9 ;  /* 0x02285009ff0075a7 */ /* 0x000062000802014a */
[----:B------:R-:W-:Y:S05]  /*a250*/  @!P0 BRA `(.L_x_1117) ;  /* 0x0000000000048947 */ /* 0x000fea0003800000 */
[----:B------:R-:W-:Y:S01]  /*a260*/  BPT.TRAP 0x1 ;  /* 0x000000040000795c */ /* 0x000fe20000300000 */
.L_x_1117:
[----:B-1----:R-:W-:Y:S05]  /*a270*/  @P1 BRA `(.L_x_1115) ;  /* 0x0000000000081947 */ /* 0x002fea0003800000 */
[----:B------:R-:W1:Y:S02]  /*a280*/  SYNCS.PHASECHK.TRANS64.TRYWAIT P1, [UR10+0x22850], R9 ;  /* 0x02285009ff0075a7 */ /* 0x000e64000802014a */
[----:B-1----:R-:W-:Y:S05]  /*a290*/  @!P1 BRA `(.L_x_1118) ;  /* 0x000000a000a49947 */ /* 0x002fea0003800000 */
.L_x_1115:
[----:B------:R-:W-:Y:S01]  /*a2a0*/  UIADD3 UR10, UR36, 0x400, URZ ;  /* 0x00000400240a7890 */ /* 0x000fe2000fffe03f */
[----:B------:R-:W-:Y:S01]  /*a2b0*/  WARPGROUP.ARRIVE ;  /* 0x00000000000079c5 */ /* 0x000fe20000000000 */
[----:B------:R-:W-:Y:S02]  /*a2c0*/  UMOV UR11, 0x40000040 ;  /* 0x40000040000b7882 */ /* 0x000fe40000000000 */
        /* <DEDUP_REMOVED lines=25> */
.L_x_1119:
[----:B01----:R-:W3:Y:S01]  /*a460*/  LDL R9, [R1] ;  /* 0x0000000001097983 */ /* 0x003ee20000100800 */
[----:B------:R-:W-:Y:S01]  /*a470*/  ISETP.NE.AND P1, PT, R22, 0x1, PT ;  /* 0x000000011600780c */ /* 0x000fe20003f25270 */
[----:B------:R-:W-:Y:S01]  /*a480*/  IMAD.SHL.U32 R158, R15, 0x80, RZ ;  /* 0x000000800f9e7824 */ /* 0x000fe200078e00ff */
[----:B------:R-:W-:-:S04]  /*a490*/  ULEA UR10, UR4, UR36, 0x3 ;  /* 0x00000024040a7291 */ /* 0x000fc8000f8e183f */
[----:B------:R-:W-:-:S04]  /*a4a0*/  UIADD3 UR10, UR10, 0x22840, URZ ;  /* 0x000228400a0a7890 */ /* 0x000fc8000fffe03f */
[----:B------:R-:W-:-:S03]  /*a4b0*/  UPRMT UR10, UR7, 0x654, UR10 ;  /* 0x00000654070a7896 */ /* 0x000fc6000800000a */
[----:B------:R-:W0:Y:S06]  /*a4c0*/  @P1 LDC R14, c[0x0][0x450] ;  /* 0x00011400ff0e1b82 */ /* 0x000e2c0000000800 */
[----:B------:R-:W-:Y:S01]  /*a4d0*/  SYNCS.ARRIVE.TRANS64.RED.A1T0 RZ, [UR10], RZ ;  /* 0x000000ffffff79a7 */ /* 0x000fe2000810040a */
[----:B---3--:R-:W-:Y:S02]  /*a4e0*/  LOP3.LUT P5, RZ, R9, 0x1, RZ, 0xc0, !PT ;  /* 0x0000000109ff7812 */ /* 0x008fe400078ac0ff */
[----:B------:R-:W1:Y:S02]  /*a4f0*/  @P1 LDC R9, c[0x0][0x44c] ;  /* 0x00011300ff091b82 */ /* 0x000e640000000800 */
[----:B-1----:R-:W-:-:S04]  /*a500*/  @P1 IMAD.HI.U32 R11, R8, R9, RZ ;  /* 0x00000009080b1227 */ /* 0x002fc800078e00ff */
[----:B------:R-:W-:Y:S01]  /*a510*/  IMAD.MOV.U32 R9, RZ, RZ, R8 ;  /* 0x000000ffff097224 */ /* 0x000fe200078e0008 */
[----:B0-----:R-:W-:Y:S02]  /*a520*/  @P1 SHF.R.U32.HI R9, RZ, R14, R11 ;  /* 0x0000000eff091219 */ /* 0x001fe4000001160b */
[----:B------:R-:W-:-:S03]  /*a530*/  IADD3 R14, -R158, 0x1, RZ ;  /* 0x000000019e0e7810 */ /* 0x000fc60007ffe1ff */
[----:B------:R-:W0:Y:S02]  /*a540*/  SHFL.IDX PT, R21, R9, RZ, 0x1c1f ;  /* 0x001c1fff09157589 */ /* 0x000e2400000e0000 */
[----:B------:R-:W-:-:S04]  /*a550*/  IMAD R11, R5, -0x2, R14 ;  /* 0xfffffffe050b7824 */ /* 0x000fc800078e020e */
[----:B------:R-:W-:-:S04]  /*a560*/  IMAD R11, R16, UR35, R11 ;  /* 0x00000023100b7c24 */ /* 0x000fc8000f8e020b */
[----:B------:R-:W-:-:S04]  /*a570*/  VIADD R11, R11, -UR34 ;  /* 0x800000220b0b7c36 */ /* 0x000fc80008000000 */
[C---:B------:R-:W-:Y:S02]  /*a580*/  VIADD R160, R11.reuse, UR41 ;  /* 0x000000290ba07c36 */ /* 0x040fe40008000000 */
[----:B------:R-:W-:Y:S02]  /*a590*/  VIADD R162, R11, UR5 ;  /* 0x000000050ba27c36 */ /* 0x000fe40008000000 */
[--C-:B0-----:R-:W-:Y:S02]  /*a5a0*/  IMAD.IADD R154, R160, 0x1, R21.reuse ;  /* 0x00000001a09a7824 */ /* 0x101fe400078e0215 */
[----:B------:R-:W-:Y:S01]  /*a5b0*/  IMAD.IADD R156, R162, 0x1, R21 ;  /* 0x00000001a29c7824 */ /* 0x000fe200078e0215 */
[----:B------:R-:W-:Y:S06]  /*a5c0*/  @!P5 BRA `(.L_x_1120) ;  /* 0x00000000005cd947 */ /* 0x000fec0003800000 */
[----:B------:R-:W-:Y:S01]  /*a5d0*/  IMAD R11, R16, UR35, R21 ;  /* 0x00000023100b7c24 */ /* 0x000fe2000f8e0215 */
[----:B------:R-:W-:Y:S03]  /*a5e0*/  BSSY B0, `(.L_x_1121) ;  /* 0x0000011000007945 */ /* 0x000fe60003800000 */
[----:B------:R-:W-:-:S05]  /*a5f0*/  VIADD R11, R11, -UR34 ;  /* 0x800000220b0b7c36 */ /* 0x000fca0008000000 */
        /* <DEDUP_REMOVED lines=10> */
.L_x_1122:
[----:B------:R-:W-:-:S05]  /*a6a0*/  IMAD.U32 R20, RZ, RZ, UR33 ;  /* 0x00000021ff147e24 */ /* 0x000fca000f8e00ff */
[----:B------:R-:W-:-:S13]  /*a6b0*/  ISETP.NE.AND P1, PT, R20, 0x1, PT ;  /* 0x000000011400780c */ /* 0x000fda0003f25270 */
[----:B------:R-:W0:Y:S02]  /*a6c0*/  @P1 LDC.64 R152, c[0x0][0x9e8] ;  /* 0x00027a00ff981b82 */ /* 0x000e240000000a00 */
[----:B0-----:R-:W-:-:S05]  /*a6d0*/  @P1 IMAD.HI.U32 R14, R11, R152, RZ ;  /* 0x000000980b0e1227 */ /* 0x001fca00078e00ff */
[----:B------:R-:W-:-:S07]  /*a6e0*/  @P1 SHF.R.U32.HI R11, RZ, R153, R14 ;  /* 0x00000099ff0b1219 */ /* 0x000fce000001160e */
.L_x_1123:
[----:B------:R-:W-:Y:S05]  /*a6f0*/  BSYNC B0 ;  /* 0x0000000000007941 */ /* 0x000fea0003800000 */
.L_x_1121:
[----:B------:R-:W-:-:S04]  /*a700*/  IMAD R14, R11, R20, -R158 ;  /* 0x000000140b0e7224 */ /* 0x000fc800078e0a9e */
[----:B------:R-:W-:-:S05]  /*a710*/  IMAD R11, R5, -0x2, R14 ;  /* 0xfffffffe050b7824 */ /* 0x000fca00078e020e */
[----:B------:R-:W-:Y:S02]  /*a720*/  VIADDMNMX R154, R11, R20, R154, PT ;  /* 0x000000140b9a7246 */ /* 0x000fe4000380019a */
[----:B------:R-:W-:-:S07]  /*a730*/  VIMNMX R156, R156, R11, !PT ;  /* 0x0000000b9c9c7248 */ /* 0x000fce0007fe0100 */
.L_x_1120:
        /* <DEDUP_REMOVED lines=114> */
.L_x_1126:
[----:B------:R-:W-:-:S05]  /*ae60*/  IMAD.U32 R44, RZ, RZ, UR33 ;  /* 0x00000021ff2c7e24 */ /* 0x000fca000f8e00ff */
[----:B------:R-:W-:-:S13]  /*ae70*/  ISETP.NE.AND P2, PT, R44, 0x1, PT ;  /* 0x000000012c00780c */ /* 0x000fda0003f45270 */
[----:B------:R-:W0:Y:S02]  /*ae80*/  @P2 LDC.64 R164, c[0x0][0x9e8] ;  /* 0x00027a00ffa42b82 */ /* 0x000e240000000a00 */
[----:B0-----:R-:W-:-:S05]  /*ae90*/  @P2 IMAD.HI.U32 R40, R9, R164, RZ ;  /* 0x000000a409282227 */ /* 0x001fca00078e00ff */
[----:B------:R-:W-:-:S07]  /*aea0*/  @P2 SHF.R.U32.HI R9, RZ, R165, R40 ;  /* 0x000000a5ff092219 */ /* 0x000fce0000011628 */
.L_x_1127:
[----:B------:R-:W-:Y:S05]  /*aeb0*/  BSYNC B0 ;  /* 0x0000000000007941 */ /* 0x000fea0003800000 */
.L_x_1125:
[----:B------:R-:W-:-:S04]  /*aec0*/  IMAD R40, R9, R44, -R158 ;  /* 0x0000002c09287224 */ /* 0x000fc800078e0a9e */
[----:B------:R-:W-:-:S05]  /*aed0*/  IMAD R9, R5, -0x2, R40 ;  /* 0xfffffffe05097824 */ /* 0x000fca00078e0228 */
[----:B------:R-:W-:Y:S02]  /*aee0*/  VIADDMNMX R28, R9, R44, R28, PT ;  /* 0x0000002c091c7246 */ /* 0x000fe4000380011c */
[----:B------:R-:W-:-:S07]  /*aef0*/  VIMNMX R32, R32, R9, !PT ;  /* 0x0000000920207248 */ /* 0x000fce0007fe0100 */
.L_x_1124:
        /* <DEDUP_REMOVED lines=33> */
[----:B------:R-:W-:Y:S02]  /*b110*/  ISETP.GT.AND P2, PT, R32, RZ, P1 ;  /* 0x000000ff2000720c */ /* 0x000fe40000f44270 */
        /* <DEDUP_REMOVED lines=9> */
[----:B------:R-:W-:Y:S02]  /*b1b0*/  ISETP.GT.AND P3, PT, R32, 0x18, P1 ;  /* 0x000000182000780c */ /* 0x000fe40000f64270 */
[----:B------:R-:W-:Y:S02]  /*b1c0*/  FMNMX.FTZ R40, R11, R40, !PT ;  /* 0x000000280b287209 */ /* 0x000fe40007810000 */
[----:B------:R-:W-:Y:S02]  /*b1d0*/  FSEL R34, R26, -INF , !P2 ;  /* 0xff8000001a227808 */ /* 0x000fe40005000000 */
[----:B------:R-:W-:Y:S02]  /*b1e0*/  FMNMX.FTZ R40, R69, R40, !PT ;  /* 0x0000002845287209 */ /* 0x000fe40007810000 */
[----:B------:R-:W-:-:S02]  /*b1f0*/  ISETP.LT.OR P4, PT, R28, 0x9, P4 ;  /* 0x000000091c00780c */ /* 0x000fc40002781670 */
[----:B------:R-:W-:Y:S02]  /*b200*/  FMNMX.FTZ R40, R29, R40, !PT ;  /* 0x000000281d287209 */ /* 0x000fe40007810000 */
[----:B------:R-:W-:Y:S02]  /*b210*/  ISETP.LT.OR P3, PT, R28, 0x19, P3 ;  /* 0x000000191c00780c */ /* 0x000fe40001f61670 */
[----:B------:R-:W-:Y:S02]  /*b220*/  FMNMX.FTZ R40, R73, R40, !PT ;  /* 0x0000002849287209 */ /* 0x000fe40007810000 */
[----:B------:R-:W-:Y:S02]  /*b230*/  FMNMX.FTZ R26, R34, R13, !PT ;  /* 0x0000000d221a7209 */ /* 0x000fe40007810000 */
[----:B------:R-:W-:Y:S02]  /*b240*/  FMNMX.FTZ R40, R33, R40, !PT ;  /* 0x0000002821287209 */ /* 0x000fe40007810000 */
[----:B------:R-:W-:-:S02]  /*b250*/  FSEL R167, R30, -INF , !P4 ;  /* 0xff8000001ea77808 */ /* 0x000fc40006000000 */
[----:B------:R-:W-:Y:S02]  /*b260*/  FMNMX.FTZ R40, R77, R40, !PT ;  /* 0x000000284d287209 */ /* 0x000fe40007810000 */
[----:B------:R-:W-:Y:S02]  /*b270*/  FSEL R171, R38, -INF , !P3 ;  /* 0xff80000026ab7808 */ /* 0x000fe40005800000 */
        /* <DEDUP_REMOVED lines=172> */
[----:B-1----:R-:W-:-:S07]  /*bd40*/  FFMA.FTZ R81, R54, R4, R21 ;  /* 0x0000000436517223 */ /* 0x002fce0000010015 */
[----:B------:R-:W-:Y:S08]  /*bd50*/  MUFU.EX2 R28, R28 ;  /* 0x0000001c001c7308 */ /* 0x000ff00000000800 */
        /* <DEDUP_REMOVED lines=39> */
[----:B------:R-:W3:Y:S01]  /*bfd0*/  MUFU.EX2 R56, R56 ;  /* 0x0000003800387308 */ /* 0x000ee20000000800 */
[----:B0-----:R-:W-:-:S01]  /*bfe0*/  FFMA.FTZ R4, R77, R3, R34 ;  /* 0x000000034d047223 */ /* 0x001fc20000010022 */
[----:B------:R-:W-:Y:S01]  /*bff0*/  FADD.FTZ R3, R14, R81 ;  /* 0x000000510e037221 */ /* 0x000fe20000010000 */
[----:B------:R-:W-:-:S01]  /*c000*/  FFMA.FTZ R81, R2, R161, -R52 ;  /* 0x000000a102517223 */ /* 0x000fc20000010834 */
[----:B------:R-:W-:-:S04]  /*c010*/  FFMA.FTZ R45, R2, R45, -R52 ;  /* 0x0000002d022d7223 */ /* 0x000fc80000010834 */
[----:B------:R-:W0:Y:S01]  /*c020*/  MUFU.EX2 R31, R31 ;  /* 0x0000001f001f7308 */ /* 0x000e220000000800 */
[----:B-1----:R-:W-:-:S01]  /*c030*/  FADD.FTZ R85, R69, R4 ;  /* 0x0000000445557221 */ /* 0x002fc20000010000 */
[----:B------:R-:W-:-:S04]  /*c040*/  FADD.FTZ R4, R20, R3 ;  /* 0x0000000314047221 */ /* 0x000fc80000010000 */
[----:B------:R-:W-:Y:S02]  /*c050*/  FADD.FTZ R3, R23, R4 ;  /* 0x0000000417037221 */ /* 0x000fe40000010000 */
[----:B------:R-:W1:Y:S01]  /*c060*/  MUFU.EX2 R58, R58 ;  /* 0x0000003a003a7308 */ /* 0x000e620000000800 */
[----:B---3--:R-:W-:-:S01]  /*c070*/  FADD.FTZ R74, R56, R85 ;  /* 0x00000055384a7221 */ /* 0x008fc20000010000 */
[----:B------:R-:W-:-:S04]  /*c080*/  FADD.FTZ R4, R24, R3 ;  /* 0x0000000318047221 */ /* 0x000fc80000010000 */
[----:B------:R-:W-:Y:S02]  /*c090*/  FADD.FTZ R3, R27, R4 ;  /* 0x000000041b037221 */ /* 0x000fe40000010000 */
[----:B------:R-:W3:Y:S01]  /*c0a0*/  MUFU.EX2 R35, R35 ;  /* 0x0000002300237308 */ /* 0x000ee20000000800 */
[----:B0-----:R-:W-:-:S01]  /*c0b0*/  FADD.FTZ R85, R31, R74 ;  /* 0x0000004a1f557221 */ /* 0x001fc20000010000 */
[----:B------:R-:W-:Y:S01]  /*c0c0*/  FADD.FTZ R4, R26, R3 ;  /* 0x000000031a047221 */ /* 0x000fe20000010000 */
[----:B------:R-:W-:-:S03]  /*c0d0*/  FFMA.FTZ R74, R2, R159, -R52 ;  /* 0x0000009f024a7223 */ /* 0x000fc60000010834 */
[----:B------:R-:W-:Y:S02]  /*c0e0*/  FADD.FTZ R3, R47, R4 ;  /* 0x000000042f037221 */ /* 0x000fe40000010000 */
[----:B------:R-:W0:Y:S01]  /*c0f0*/  MUFU.EX2 R60, R60 ;  /* 0x0000003c003c7308 */ /* 0x000e220000000800 */
[----:B-1----:R-:W-:-:S01]  /*c100*/  FADD.FTZ R76, R58, R85 ;  /* 0x000000553a4c7221 */ /* 0x002fc20000010000 */
[----:B------:R-:W-:Y:S01]  /*c110*/  FADD.FTZ R4, R30, R3 ;  /* 0x000000031e047221 */ /* 0x000fe20000010000 */
[----:B------:R-:W-:-:S01]  /*c120*/  FFMA.FTZ R3, R2, R71, -R52 ;  /* 0x0000004702037223 */ /* 0x000fc20000010834 */
[C-C-:B------:R-:W-:Y:S01]  /*c130*/  FFMA.FTZ R71, R2.reuse, R153, -R52.reuse ;  /* 0x0000009902477223 */ /* 0x140fe20000010834 */
[----:B------:R-:W-:-:S03]  /*c140*/  FFMA.FTZ R52, R2, R87, -R52 ;  /* 0x0000005702347223 */ /* 0x000fc60000010834 */
[----:B------:R-:W1:Y:S01]  /*c150*/  MUFU.EX2 R39, R39 ;  /* 0x0000002700277308 */ /* 0x000e620000000800 */
[----:B---3--:R-:W-:-:S07]  /*c160*/  FADD.FTZ R85, R35, R76 ;  /* 0x0000004c23557221 */ /* 0x008fce0000010000 */
[----:B------:R-:W3:Y:S01]  /*c170*/  MUFU.EX2 R62, R62 ;  /* 0x0000003e003e7308 */ /* 0x000ee20000000800 */
[----:B0-----:R-:W-:-:S07]  /*c180*/  FADD.FTZ R76, R60, R85 ;  /* 0x000000553c4c7221 */ /* 0x001fce0000010000 */
[----:B------:R-:W0:Y:S01]  /*c190*/  MUFU.EX2 R43, R43 ;  /* 0x0000002b002b7308 */ /* 0x000e220000000800 */
[----:B-1----:R-:W-:-:S07]  /*c1a0*/  FADD.FTZ R85, R39, R76 ;  /* 0x0000004c27557221 */ /* 0x002fce0000010000 */
[----:B------:R-:W1:Y:S01]  /*c1b0*/  MUFU.EX2 R64, R64 ;  /* 0x0000004000407308 */ /* 0x000e620000000800 */
[----:B---3--:R-:W-:-:S01]  /*c1c0*/  FADD.FTZ R76, R62, R85 ;  /* 0x000000553e4c7221 */ /* 0x008fc20000010000 */
[----:B------:R-:W-:-:S04]  /*c1d0*/  FADD.FTZ R85, R55, R4 ;  /* 0x0000000437557221 */ /* 0x000fc80000010000 */
[----:B------:R-:W-:Y:S02]  /*c1e0*/  FADD.FTZ R4, R36, R85 ;  /* 0x0000005524047221 */ /* 0x000fe40000010000 */
[----:B------:R-:W3:Y:S01]  /*c1f0*/  MUFU.EX2 R73, R73 ;  /* 0x0000004900497308 */ /* 0x000ee20000000800 */
        /* <DEDUP_REMOVED lines=12> */
[----:B0-----:R-:W-:-:S07]  /*c2c0*/  FADD.FTZ R76, R66, R159 ;  /* 0x0000009f424c7221 */ /* 0x001fce0000010000 */
[----:B------:R-:W0:Y:S01]  /*c2d0*/  MUFU.EX2 R68, R68 ;  /* 0x0000004400447308 */ /* 0x000e220000000800 */
[----:B-1----:R-:W-:-:S07]  /*c2e0*/  FADD.FTZ R76, R51, R76 ;  /* 0x0000004c334c7221 */ /* 0x002fce0000010000 */
[----:B------:R-:W1:Y:S08]  /*c2f0*/  MUFU.EX2 R70, R70 ;  /* 0x0000004600467308 */ /* 0x000e700000000800 */
[----:B------:R-:W4:Y:S08]  /*c300*/  MUFU.EX2 R59, R59 ;  /* 0x0000003b003b7308 */ /* 0x000f300000000800 */
[----:B------:R-:W5:Y:S08]  /*c310*/  MUFU.EX2 R72, R72 ;  /* 0x0000004800487308 */ /* 0x000f700000000800 */
[----:B------:R3:W-:Y:S08]  /*c320*/  MUFU.EX2 R78, R3 ;  /* 0x00000003004e7308 */ /* 0x0007f00000000800 */
[----:B------:R-:W2:Y:S01]  /*c330*/  MUFU.EX2 R81, R81 ;  /* 0x0000005100517308 */ /* 0x000ea20000000800 */
[----:B---3--:R-:W-:-:S04]  /*c340*/  FADD.FTZ R3, R13, R76 ;  /* 0x0000004c0d037221 */ /* 0x008fc80000010000 */
[----:B0-----:R-:W-:-:S03]  /*c350*/  FADD.FTZ R3, R68, R3 ;  /* 0x0000000344037221 */ /* 0x001fc60000010000 */
[----:B------:R-:W0:Y:S01]  /*c360*/  MUFU.EX2 R74, R74 ;  /* 0x0000004a004a7308 */ /* 0x000e220000000800 */
[----:B-1----:R-:W-:-:S01]  /*c370*/  FADD.FTZ R76, R70, R3 ;  /* 0x00000003464c7221 */ /* 0x002fc20000010000 */
[----:B------:R-:W-:-:S03]  /*c380*/  FADD.FTZ R3, R57, R4 ;  /* 0x0000000439037221 */ /* 0x000fc60000010000 */
[----:B----4-:R-:W-:Y:S01]  /*c390*/  FADD.FTZ R85, R59, R76 ;  /* 0x0000004c3b557221 */ /* 0x010fe20000010000 */
[----:B------:R-:W-:-:S02]  /*c3a0*/  FADD.FTZ R4, R32, R3 ;  /* 0x0000000320047221 */ /* 0x000fc40000010000 */
[----:B------:R-:W1:Y:S01]  /*c3b0*/  MUFU.EX2 R67, R67 ;  /* 0x0000004300437308 */ /* 0x000e620000000800 */
[----:B-----5:R-:W-:-:S01]  /*c3c0*/  FADD.FTZ R76, R72, R85 ;  /* 0x00000055484c7221 */ /* 0x020fc20000010000 */
[----:B------:R-:W-:-:S03]  /*c3d0*/  FADD.FTZ R4, R61, R4 ;  /* 0x000000043d047221 */ /* 0x000fc60000010000 */
[----:B--2---:R-:W-:-:S03]  /*c3e0*/  FADD.FTZ R3, R81, R76 ;  /* 0x0000004c51037221 */ /* 0x004fc60000010000 */
        /* <DEDUP_REMOVED lines=41> */
.L_x_1128:
        /* <DEDUP_REMOVED lines=107> */
.L_x_1110:
[----:B------:R-:W-:Y:S06]  /*cd30*/  BAR.ARV 0x8, 0x180 ;  /* 0x0206000000007b1d */ /* 0x000fec0000002000 */
[----:B------:R-:W-:Y:S05]  /*cd40*/  @!P0 BRA `(.L_x_1130) ;  /* 0x0000000000048947 */ /* 0x000fea0003800000 */
[----:B------:R-:W-:Y:S01]  /*cd50*/  BPT.TRAP 0x1 ;  /* 0x000000040000795c */ /* 0x000fe20000300000 */
.L_x_1130:
[----:B------:R-:W-:Y:S01]  /*cd60*/  ULEA UR5, UR4, UR36, 0x3 ;  /* 0x0000002404057291 */ /* 0x000fe2000f8e183f */
[----:B------:R-:W-:-:S08]  /*cd70*/  SHF.L.U32 R0, R0, 0x1f, RZ ;  /* 0x0000001f00007819 */ /* 0x000fd000000006ff */
[----:B------:R0:W1:Y:S01]  /*cd80*/  SYNCS.PHASECHK.TRANS64.TRYWAIT P1, [UR5+0x22850], R0 ;  /* 0x02285000ff0075a7 */ /* 0x0000620008020145 */
[----:B------:R-:W-:Y:S05]  /*cd90*/  @!P0 BRA `(.L_x_1131) ;  /* 0x0000000000048947 */ /* 0x000fea0003800000 */
[----:B------:R-:W-:Y:S01]  /*cda0*/  BPT.TRAP 0x1 ;  /* 0x000000040000795c */ /* 0x000fe20000300000 */
.L_x_1131:
[----:B-1----:R-:W-:Y:S05]  /*cdb0*/  @P1 BRA `(.L_x_1132) ;  /* 0x0000000000081947 */ /* 0x002fea0003800000 */
[----:B------:R-:W1:Y:S02]  /*cdc0*/  SYNCS.PHASECHK.TRANS64.TRYWAIT P1, [UR5+0x22850], R0 ;  /* 0x02285000ff0075a7 */ /* 0x000e640008020145 */
[----:B-1----:R-:W-:Y:S05]  /*cdd0*/  @!P1 BRA `(.L_x_1133) ;  /* 0x0000007400ec9947 */ /* 0x002fea0003800000 */
.L_x_1132:
[----:B------:R-:W-:Y:S01]  /*cde0*/  UIADD3 UR36, UR36, 0x400, URZ ;  /* 0x0000040024247890 */ /* 0x000fe2000fffe03f */
[----:B------:R-:W-:Y:S01]  /*cdf0*/  WARPGROUP.ARRIVE ;  /* 0x00000000000079c5 */ /* 0x000fe20000000000 */
[----:B------:R-:W-:Y:S01]  /*ce00*/  UMOV UR11, 0x40000040 ;  /* 0x40000040000b7882 */ /* 0x000fe20000000000 */
[----:B------:R-:W2:Y:S01]  /*ce10*/  LDC.64 R12, c[0x0][0x9a0] ;  /* 0x00026800ff0c7b82 */ /* 0x000ea20000000a00 */
[----:B------:R-:W-:-:S04]  /*ce20*/  USHF.R.U32.HI UR36, URZ, 0x4, UR36 ;  /* 0x000000043f247899 */ /* 0x000fc80008011624 */
[----:B------:R-:W-:-:S04]  /*ce30*/  ULOP3.LUT UR36, UR36, 0x3fff, URZ, 0xc0, !UPT ;  /* 0x00003fff24247892 */ /* 0x000fc8000f8ec03f */
[----:B------:R-:W-:-:S04]  /*ce40*/  ULOP3.LUT UR36, UR36, 0x10000, URZ, 0xfc, !UPT ;  /* 0x0001000024247892 */ /* 0x000fc8000f8efc3f */
[----:B------:R-:W-:-:S07]  /*ce50*/  ULEA UR4, UR4, UR36, 0xa ;  /* 0x0000002404047291 */ /* 0x000fce000f8e503f */
[----:B------:R-:W-:Y:S02]  /*ce60*/  UMOV UR10, UR4 ;  /* 0x00000004000a7c82 */ /* 0x000fe40008000000 */
[----:B------:R-:W-:Y:S01]  /*ce70*/  QGMMA.64x128x32.F32.E4M3.E4M3 R88, R164, gdesc[UR8], R88, gsb0 ;  /* 0x01e00008a4587df3 */ /* 0x000fe20008000858 */
[----:B--2---:R-:W-:-:S04]  /*ce80*/  ISETP.NE.U32.AND P1, PT, R12, RZ, PT ;  /* 0x000000ff0c00720c */ /* 0x004fc80003f25070 */
[----:B------:R-:W-:-:S13]  /*ce90*/  ISETP.NE.AND.EX P1, PT, R13, RZ, PT, P1 ;  /* 0x000000ff0d00720c */ /* 0x000fda0003f25310 */
[----:B------:R-:W0:Y:S01]  /*cea0*/  @P1 LDC.64 R6, c[0x0][0x9c8] ;  /* 0x00027200ff061b82 */ /* 0x000e220000000a00 */
[----:B------:R-:W-:-:S07]  /*ceb0*/  @P1 SHF.R.S32.HI R19, RZ, 0x1f, R17 ;  /* 0x0000001fff131819 */ /* 0x000fce0000011411 */
[----:B------:R-:W2:Y:S01]  /*cec0*/  @P1 LDC.64 R14, c[0x0][0x9d0] ;  /* 0x00027400ff0e1b82 */ /* 0x000ea20000000a00 */
[----:B------:R-:W-:Y:S01]  /*ced0*/  UIADD3 UR6, UR4, 0x2, URZ ;  /* 0x0000000204067890 */ /* 0x000fe2000fffe03f */
[----:B01----:R-:W-:-:S04]  /*cee0*/  @P1 IMAD R0, R6, UR38, RZ ;  /* 0x0000002606001c24 */ /* 0x003fc8000f8e02ff */
[----:B------:R-:W-:Y:S02]  /*cef0*/  @P1 IMAD R5, R7, UR39, R0 ;  /* 0x0000002707051c24 */ /* 0x000fe4000f8e0200 */
[----:B------:R-:W-:-:S04]  /*cf00*/  @P1 IMAD.WIDE.U32 R6, R6, UR39, RZ ;  /* 0x0000002706061c25 */ /* 0x000fc8000f8e00ff */
[-C--:B--2---:R-:W-:Y:S02]  /*cf10*/  @P1 IMAD R0, R19, R14.reuse, RZ ;  /* 0x0000000e13001224 */ /* 0x084fe400078e02ff */
[----:B------:R-:W-:Y:S01]  /*cf20*/  @P1 IMAD.IADD R7, R7, 0x1, R5 ;  /* 0x0000000107071824 */ /* 0x000fe200078e0205 */
[----:B------:R-:W-:Y:S01]  /*cf30*/  UMOV UR10, UR6 ;  /* 0x00000006000a7c82 */ /* 0x000fe20008000000 */
[C---:B------:R-:W-:Y:S01]  /*cf40*/  @P1 IMAD R5, R17.reuse, R15, R0 ;  /* 0x0000000f11051224 */ /* 0x040fe200078e0200 */
[----:B------:R-:W-:Y:S01]  /*cf50*/  UMOV UR11, 0x40000040 ;  /* 0x40000040000b7882 */ /* 0x000fe20000000000 */
[----:B------:R-:W-:-:S04]  /*cf60*/  @P1 IMAD.WIDE.U32 R6, R17, R14, R6 ;  /* 0x0000000e11061225 */ /* 0x000fc800078e0006 */
[----:B------:R-:W-:Y:S01]  /*cf70*/  @P1 IMAD.IADD R0, R7, 0x1, R5 ;  /* 0x0000000107001824 */ /* 0x000fe200078e0205 */
[----:B------:R-:W-:Y:S01]  /*cf80*/  @P1 LEA R12, P2, R6, R12, 0x2 ;  /* 0x0000000c060c1211 */ /* 0x000fe200078410ff */
[----:B------:R-:W-:-:S03]  /*cf90*/  IMAD.MOV.U32 R5, RZ, RZ, 0x3f800000 ;  /* 0x3f800000ff057424 */ /* 0x000fc600078e00ff */
[----:B------:R-:W-:-:S05]  /*cfa0*/  @P1 LEA.HI.X R13, R6, R13, R0, 0x2, P2 ;  /* 0x0000000d060d1211 */ /* 0x000fca00010f1400 */
[----:B------:R0:W2:Y:S01]  /*cfb0*/  @P1 LDG.E R5, desc[UR42][R12.64] ;  /* 0x0000002a0c051981 */ /* 0x0000a2000c1e1900 */
[----:B------:R-:W-:Y:S02]  /*cfc0*/  WARPGROUP.DEPBAR.LE gsb0, 0x0 ;  /* 0x00008000000079c5 */ /* 0x000fe40000010000 */
[----:B------:R-:W-:-:S06]  /*cfd0*/  WARPGROUP.ARRIVE ;  /* 0x00000000000079c5 */ /* 0x000fcc0000000000 */
[----:B------:R-:W-:Y:S01]  /*cfe0*/  QGMMA.64x128x32.F32.E4M3.E4M3 R88, R160, gdesc[UR8], R88, gsb0 ;  /* 0x01e00008a0587df3 */ /* 0x000fe20008000858 */
[----:B------:R-:W-:Y:S01]  /*cff0*/  UIADD3 UR6, UR4, 0x4, URZ ;  /* 0x0000000404067890 */ /* 0x000fe2000fffe03f */
[----:B------:R-:W-:-:S06]  /*d000*/  UMOV UR11, 0x40000040 ;  /* 0x40000040000b7882 */ /* 0x000fcc0000000000 */
[----:B------:R-:W-:Y:S01]  /*d010*/  UMOV UR10, UR6 ;  /* 0x00000006000a7c82 */ /* 0x000fe20008000000 */
        /* <DEDUP_REMOVED lines=10> */
[----:B------:R-:W1:Y:S04]  /*d0c0*/  SHFL.BFLY PT, R0, R7, 0x1, 0x1f ;  /* 0x0c201f0007007f89 */ /* 0x000e6800000e0000 */
[----:B0-----:R-:W0:Y:S01]  /*d0d0*/  SHFL.BFLY PT, R13, R6, 0x1, 0x1f ;  /* 0x0c201f00060d7f89 */ /* 0x001e2200000e0000 */
[----:B------:R-:W-:Y:S02]  /*d0e0*/  IMAD.MOV.U32 R8, RZ, RZ, RZ ;  /* 0x000000ffff087224 */ /* 0x000fe400078e00ff */
[----:B-1----:R-:W-:Y:S01]  /*d0f0*/  FADD.FTZ R12, R7, R0 ;  /* 0x00000000070c7221 */ /* 0x002fe20000010000 */
[----:B0-----:R-:W-:-:S04]  /*d100*/  FADD.FTZ R13, R6, R13 ;  /* 0x0000000d060d7221 */ /* 0x001fc80000010000 */
        /* <DEDUP_REMOVED lines=14> */
[C---:B------:R-:W-:Y:S01]  /*d1f0*/  @P2 FMUL.FTZ R6, R2.reuse, 0.69314718246459960938 ;  /* 0x3f31721802062820 */ /* 0x040fe20000410000 */
[----:B------:R-:W-:Y:S01]  /*d200*/  @P3 FMUL.FTZ R19, R2, 0.69314718246459960938 ;  /* 0x3f31721802133820 */ /* 0x000fe20000410000 */
[----:B0-----:R-:W-:Y:S01]  /*d210*/  @P3 FMUL.FTZ R2, R7, 0.69314718246459960938 ;  /* 0x3f31721807023820 */ /* 0x001fe20000410000 */
[----:B------:R-:W-:-:S02]  /*d220*/  IMAD.MOV.U32 R4, RZ, RZ, -0x800000 ;  /* 0xff800000ff047424 */ /* 0x000fc400078e00ff */
[----:B------:R-:W-:Y:S02]  /*d230*/  IMAD.MOV.U32 R0, RZ, RZ, -0x800000 ;  /* 0xff800000ff007424 */ /* 0x000fe400078e00ff */
[----:B-1----:R-:W-:Y:S01]  /*d240*/  @P2 FMUL.FTZ R3, R3, 0.69314718246459960938 ;  /* 0x3f31721803032820 */ /* 0x002fe20000410000 */
[----:B------:R-:W-:Y:S01]  /*d250*/  @P3 FFMA.FTZ R4, R19, R11, R2 ;  /* 0x0000000b13043223 */ /* 0x000fe20000010002 */
[----:B--2---:R-:W-:Y:S02]  /*d260*/  FMUL.FTZ R2, R8, R5 ;  /* 0x0000000508027220 */ /* 0x004fe40000410000 */
[----:B------:R-:W-:Y:S01]  /*d270*/  @P2 FFMA.FTZ R0, R6, R9, R3 ;  /* 0x0000000906002223 */ /* 0x000fe20000010003 */
[----:B---3--:R-:W-:Y:S01]  /*d280*/  FMUL.FTZ R10, R10, R5 ;  /* 0x000000050a0a7220 */ /* 0x008fe20000410000 */
[----:B------:R-:W-:Y:S02]  /*d290*/  WARPGROUP.DEPBAR.LE gsb0, 0x0 ;  /* 0x00008000000079c5 */ /* 0x000fe40000010000 */
[----:B------:R-:W-:Y:S05]  /*d2a0*/  @!P0 BRA `(.L_x_1134) ;  /* 0x0000000000048947 */ /* 0x000fea0003800000 */
[----:B------:R-:W-:Y:S01]  /*d2b0*/  BPT.TRAP 0x1 ;  /* 0x000000040000795c */ /* 0x000fe20000300000 */
.L_x_1134:
        /* <DEDUP_REMOVED lines=68> */
.L_x_1056:
[----:B------:R-:W-:Y:S05]  /*d700*/  @P0 BRA `(.L_x_1135) ;  /* 0x0000002000540947 */ /* 0x000fea0003800000 */
[----:B------:R-:W0:Y:S01]  /*d710*/  S2R R9, SR_TID.X ;  /* 0x0000000000097919 */ /* 0x000e220000002100 */
[----:B------:R-:W-:Y:S01]  /*d720*/  ULDC.64 UR4, c[0x4][0x40] ;  /* 0x0100100000047ab9 */ /* 0x000fe20000000a00 */
[----:B------:R-:W1:Y:S01]  /*d730*/  LDC R82, c[0x0][0xbe8] ;  /* 0x0002fa00ff527b82 */ /* 0x000e620000000800 */
[----:B------:R-:W-:Y:S01]  /*d740*/  ULDC.64 UR6, c[0x0][0xb38] ;  /* 0x0002ce0000067ab9 */ /* 0x000fe20000000a00 */
[----:B------:R-:W2:Y:S01]  /*d750*/  S2R R73, SR_CTAID.X ;  /* 0x0000000000497919 */ /* 0x000ea20000002500 */
[----:B------:R-:W-:-:S05]  /*d760*/  ULDC.64 UR8, c[0x0][0xb28] ;  /* 0x0002ca0000087ab9 */ /* 0x000fca0000000a00 */
[----:B------:R-:W3:Y:S08]  /*d770*/  LDC.64 R86, c[0x0][0xbd8] ;  /* 0x0002f600ff567b82 */ /* 0x000ef00000000a00 */
[----:B------:R-:W4:Y:S08]  /*d780*/  LDC R90, c[0x0][0xc50] ;  /* 0x00031400ff5a7b82 */ /* 0x000f300000000800 */
[----:B------:R-:W5:Y:S01]  /*d790*/  LDC.64 R88, c[0x0][0xb40] ;  /* 0x0002d000ff587b82 */ /* 0x000f620000000a00 */
[----:B0-----:R-:W-:-:S05]  /*d7a0*/  IMAD.SHL.U32 R2, R9, 0x4, RZ ;  /* 0x0000000409027824 */ /* 0x001fca00078e00ff */
[----:B------:R-:W-:Y:S02]  /*d7b0*/  LOP3.LUT R2, R2, 0xc, RZ, 0xc0, !PT ;  /* 0x0000000c02027812 */ /* 0x000fe400078ec0ff */
[----:B------:R-:W-:Y:S02]  /*d7c0*/  BAR.SYNC.DEFER_BLOCKING 0x1, 0x100 ;  /* 0x0044000000007b1d */ /* 0x000fe40000010000 */
[----:B------:R-:W-:-:S05]  /*d7d0*/  IADD3 R2, P0, R2, UR4, RZ ;  /* 0x0000000402027c10 */ /* 0x000fca000ff1e0ff */
[----:B------:R-:W-:Y:S01]  /*d7e0*/  IMAD.X R3, RZ, RZ, UR5, P0 ;  /* 0x00000005ff037e24 */ /* 0x000fe200080e06ff */
[----:B------:R-:W-:-:S05]  /*d7f0*/  ULDC.64 UR4, c[0x0][0xbd0] ;  /* 0x0002f40000047ab9 */ /* 0x000fca0000000a00 */
[----:B------:R0:W3:Y:S01]  /*d800*/  LDG.E.CONSTANT R3, desc[UR42][R2.64] ;  /* 0x0000002a02037981 */ /* 0x0000e2000c1e9900 */
[C---:B------:R-:W-:Y:S01]  /*d810*/  LOP3.LUT P0, R7, R9.reuse, 0x3, RZ, 0xc0, !PT ;  /* 0x0000000309077812 */ /* 0x040fe2000780c0ff */
[----:B------:R-:W-:Y:S01]  /*d820*/  VIADD R9, R9, 0xffffff80 ;  /* 0xffffff8009097836 */ /* 0x000fe20000000000 */
[----:B-1----:R-:W-:Y:S01]  /*d830*/  ISETP.NE.AND P2, PT, R82, 0x1, PT ;  /* 0x000000015200780c */ /* 0x002fe20003f45270 */
[----:B------:R-:W-:Y:S01]  /*d840*/  BSSY B0, `(.L_x_1136) ;  /* 0x0000187000007945 */ /* 0x000fe20003800000 */
[----:B------:R-:W-:-:S04]  /*d850*/  ISETP.EQ.OR P0, PT, R7, 0x3, !P0 ;  /* 0x000000030700780c */ /* 0x000fc80004702670 */
[----:B------:R-:W-:Y:S02]  /*d860*/  SEL R76, R5, R8, P0 ;  /* 0x00000008054c7207 */ /* 0x000fe40000000000 */
[----:B0-----:R-:W-:Y:S02]  /*d870*/  SHF.R.S32.HI R2, RZ, 0x1f, R9 ;  /* 0x0000001fff027819 */ /* 0x001fe40000011409 */
[----:B------:R-:W-:Y:S02]  /*d880*/  SEL R7, R8, R5, P0 ;  /* 0x0000000508077207 */ /* 0x000fe40000000000 */
[----:B------:R-:W-:Y:S01]  /*d890*/  LEA.HI R5, R2, R9, RZ, 0x7 ;  /* 0x0000000902057211 */ /* 0x000fe200078f38ff */
[----:B------:R-:W0:Y:S01]  /*d8a0*/  @P2 LDC R84, c[0x0][0xbec] ;  /* 0x0002fb00ff542b82 */ /* 0x000e220000000800 */
[----:B------:R-:W-:Y:S02]  /*d8b0*/  SEL R46, R6, R91, P0 ;  /* 0x0000005b062e7207 */ /* 0x000fe40000000000 */
[----:B------:R-:W-:-:S02]  /*d8c0*/  SEL R79, R91, R6, P0 ;  /* 0x000000065b4f7207 */ /* 0x000fc40000000000 */
[----:B------:R-:W-:Y:S02]  /*d8d0*/  LOP3.LUT R6, R5, 0xffffff80, RZ, 0xc0, !PT ;  /* 0xffffff8005067812 */ /* 0x000fe400078ec0ff */
[----:B------:R-:W-:Y:S01]  /*d8e0*/  LEA.HI R27, R2, R9, RZ, 0x2 ;  /* 0x00000009021b7211 */ /* 0x000fe200078f10ff */
[----:B------:R-:W1:Y:S01]  /*d8f0*/  @P2 LDC R83, c[0x0][0xbf0] ;  /* 0x0002fc00ff532b82 */ /* 0x000e620000000800 */
[----:B------:R-:W-:Y:S01]  /*d900*/  SEL R12, R94, R95, P0 ;  /* 0x0000005f5e0c7207 */ /* 0x000fe20000000000 */
[----:B------:R-:W-:Y:S01]  /*d910*/  IMAD.IADD R68, R9, 0x1, -R6 ;  /* 0x0000000109447824 */ /* 0x000fe200078e0a06 */
[----:B------:R-:W-:Y:S02]  /*d920*/  SHF.R.S32.HI R6, RZ, 0x7, R5 ;  /* 0x00000007ff067819 */ /* 0x000fe40000011405 */
[----:B------:R-:W-:Y:S02]  /*d930*/  LOP3.LUT R32, R27, 0xfffffffc, RZ, 0xc0, !PT ;  /* 0xfffffffc1b207812 */ /* 0x000fe400078ec0ff */
[----:B------:R-:W-:Y:S01]  /*d940*/  SHF.R.S32.HI R11, RZ, 0x1f, R68 ;  /* 0x0000001fff0b7819 */ /* 0x000fe20000011444 */
[----:B------:R-:W4:Y:S01]  /*d950*/  @P2 LDC R85, c[0x0][0xbf0] ;  /* 0x0002fc00ff552b82 */ /* 0x000f220000000800 */
[----:B------:R-:W-:Y:S01]  /*d960*/  LEA.HI R2, R5, R6, RZ, 0x1 ;  /* 0x0000000605027211 */ /* 0x000fe200078f08ff */
[----:B------:R-:W-:Y:S01]  /*d970*/  IMAD.IADD R27, R9, 0x1, -R32 ;  /* 0x00000001091b7824 */ /* 0x000fe200078e0a20 */
[----:B------:R-:W-:-:S02]  /*d980*/  LEA.HI R25, R11, R68, RZ, 0x2 ;  /* 0x000000440b197211 */ /* 0x000fc400078f10ff */
[----:B------:R-:W-:Y:S02]  /*d990*/  LOP3.LUT R2, R2, 0x3fffffe, RZ, 0xc0, !PT ;  /* 0x03fffffe02027812 */ /* 0x000fe400078ec0ff */
[--C-:B------:R-:W-:Y:S02]  /*d9a0*/  SHF.R.S32.HI R13, RZ, 0x2, R25.reuse ;  /* 0x00000002ff0d7819 */ /* 0x100fe40000011419 */
[----:B------:R-:W-:Y:S01]  /*d9b0*/  SHF.R.S32.HI R8, RZ, 0x1f, R25 ;  /* 0x0000001fff087819 */ /* 0x000fe20000011419 */
[----:B------:R-:W-:Y:S01]  /*d9c0*/  IMAD.IADD R2, R6, 0x1, -R2 ;  /* 0x0000000106027824 */ /* 0x000fe200078e0a02 */
[----:B------:R-:W-:Y:S02]  /*d9d0*/  LEA.HI R11, R11, R68, RZ, 0x5 ;  /* 0x000000440b0b7211 */ /* 0x000fe400078f28ff */
[----:B------:R-:W-:Y:S02]  /*d9e0*/  LEA.HI R5, R8, R13, RZ, 0x3 ;  /* 0x0000000d08057211 */ /* 0x000fe400078f18ff */
[----:B------:R-:W-:-:S02]  /*d9f0*/  SHF.R.S32.HI R8, RZ, 0x1f, R17 ;  /* 0x0000001fff087819 */ /* 0x000fc40000011411 */
[----:B------:R-:W-:Y:S02]  /*da00*/  LOP3.LUT R32, R5, 0xfffffff8, RZ, 0xc0, !PT ;  /* 0xfffffff805207812 */ /* 0x000fe400078ec0ff */
[----:B------:R-:W-:Y:S01]  /*da10*/  SHF.R.S32.HI R42, RZ, 0x5, R11 ;  /* 0x00000005ff2a7819 */ /* 0x000fe2000001140b */
[----:B------:R-:W-:Y:S01]  /*da20*/  IMAD R6, R8, UR4, RZ ;  /* 0x0000000408067c24 */ /* 0x000fe2000f8e02ff */
[----:B------:R-:W-:Y:S01]  /*da30*/  SEL R11, R151, R150, P0 ;  /* 0x00000096970b7207 */ /* 0x000fe20000000000 */
[----:B------:R-:W-:Y:S01]  /*da40*/  IMAD.IADD R5, R13, 0x1, -R32 ;  /* 0x000000010d057824 */ /* 0x000fe200078e0a20 */
[----:B------:R-:W-:Y:S01]  /*da50*/  SEL R78, R92, R93, P0 ;  /* 0x0000005d5c4e7207 */ /* 0x000fe20000000000 */
[----:B------:R-:W-:Y:S01]  /*da60*/  IMAD R9, R17, UR5, R6 ;  /* 0x0000000511097c24 */ /* 0x000fe2000f8e0206 */
[----:B------:R-:W-:Y:S01]  /*da70*/  SEL R10, R102, R103, P0 ;  /* 0x00000067660a7207 */ /* 0x000fe20000000000 */
[----:B------:R-:W-:Y:S01]  /*da80*/  IMAD R6, R8, UR6, RZ ;  /* 0x0000000608067c24 */ /* 0x000fe2000f8e02ff */
[----:B------:R-:W-:Y:S01]  /*da90*/  LEA.HI R8, R27, R27, RZ, 0x1 ;  /* 0x0000001b1b087211 */ /* 0x000fe200078f08ff */
[----:B------:R-:W-:Y:S01]  /*daa0*/  IMAD.WIDE.U32 R32, R17, UR4, RZ ;  /* 0x0000000411207c25 */ /* 0x000fe2000f8e00ff */
[----:B------:R-:W-:Y:S01]  /*dab0*/  SEL R93, R93, R92, P0 ;  /* 0x0000005c5d5d7207 */ /* 0x000fe20000000000 */
[----:B------:R-:W4:Y:S01]  /*dac0*/  S2UR UR4, SR_CTAID.Y ;  /* 0x00000000000479c3 */ /* 0x000f220000002600 */
[----:B------:R-:W-:Y:S01]  /*dad0*/  LOP3.LUT R8, R8, 0x1ffffffe, RZ, 0xc0, !PT ;  /* 0x1ffffffe08087812 */ /* 0x000fe200078ec0ff */
[----:B------:R-:W-:Y:S01]  /*dae0*/  IMAD R13, R17, UR7, R6 ;  /* 0x00000007110d7c24 */ /* 0x000fe2000f8e0206 */
[----:B------:R-:W-:Y:S01]  /*daf0*/  SEL R6, R150, R151, P0 ;  /* 0x0000009796067207 */ /* 0x000fe20000000000 */
[----:B------:R-:W-:Y:S01]  /*db00*/  IMAD R5, R42, 0x10, R5 ;  /* 0x000000102a057824 */ /* 0x000fe200078e0205 */
[----:B------:R-:W-:Y:S01]  /*db10*/  SEL R14, R96, R97, P0 ;  /* 0x00000061600e7207 */ /* 0x000fe20000000000 */
[----:B------:R-:W-:Y:S01]  /*db20*/  IMAD.IADD R27, R27, 0x1, -R8 ;  /* 0x000000011b1b7824 */ /* 0x000fe200078e0a08 */
[----:B------:R-:W-:Y:S01]  /*db30*/  SEL R15, R97, R96, P0 ;  /* 0x00000060610f7207 */ /* 0x000fe20000000000 */
[----:B------:R-:W-:Y:S01]  /*db40*/  IMAD.WIDE.U32 R42, R17, UR6, RZ ;  /* 0x00000006112a7c25 */ /* 0x000fe2000f8e00ff */
[----:B------:R-:W-:Y:S01]  /*db50*/  SEL R74, R100, R101, P0 ;  /* 0x00000065644a7207 */ /* 0x000fe20000000000 */
[----:B------:R-:W0:Y:S01]  /*db60*/  @P2 LDC R92, c[0x0][0xbec] ;  /* 0x0002fb00ff5c2b82 */ /* 0x000e220000000800 */
[----:B------:R-:W-:Y:S01]  /*db70*/  SEL R24, R112, R113, P0 ;  /* 0x0000007170187207 */ /* 0x000fe20000000000 */
[----:B------:R-:W-:Y:S01]  /*db80*/  IMAD.IADD R33, R33, 0x1, R9 ;  /* 0x0000000121217824 */ /* 0x000fe200078e0209 */
[----:B------:R-:W-:Y:S01]  /*db90*/  SEL R21, R113, R112, P0 ;  /* 0x0000007071157207 */ /* 0x000fe20000000000 */
[----:B------:R-:W-:Y:S01]  /*dba0*/  IMAD R2, R2, 0x40, R5 ;  /* 0x0000004002027824 */ /* 0x000fe200078e0205 */
[----:B------:R-:W-:Y:S01]  /*dbb0*/  SEL R16, R144, R145, P0 ;  /* 0x0000009190107207 */ /* 0x000fe20000000000 */
[----:B------:R-:W-:Y:S01]  /*dbc0*/  IMAD.IADD R43, R43, 0x1, R13 ;  /* 0x000000012b2b7824 */ /* 0x000fe200078e020d */
[----:B------:R-:W-:Y:S01]  /*dbd0*/  SEL R101, R101, R100, P0 ;  /* 0x0000006465657207 */ /* 0x000fe20000000000 */
[--C-:B------:R-:W-:Y:S01]  /*dbe0*/  IMAD R5, R27, 0x8, R2.reuse ;  /* 0x000000081b057824 */ /* 0x100fe200078e0202 */
[----:B------:R-:W-:Y:S01]  /*dbf0*/  SEL R22, R104, R105, P0 ;  /* 0x0000006968167207 */ /* 0x000fe20000000000 */
[----:B--2---:R-:W-:Y:S01]  /*dc00*/  IMAD R70, R73, 0x80, R2 ;  /* 0x0000008049467824 */ /* 0x004fe200078e0202 */
[----:B------:R-:W-:Y:S01]  /*dc10*/  SEL R23, R105, R104, P0 ;  /* 0x0000006869177207 */ /* 0x000fe20000000000 */
[----:B------:R-:W-:Y:S01]  /*dc20*/  IMAD R73, R73, 0x80, R5 ;  /* 0x0000008049497824 */ /* 0x000fe200078e0205 */
[----:B------:R-:W-:Y:S01]  /*dc30*/  SEL R30, R120, R121, P0 ;  /* 0x00000079781e7207 */ /* 0x000fe20000000000 */
[----:B-----5:R-:W-:Y:S01]  /*dc40*/  IMAD.WIDE.U32 R42, R88, UR39, R42 ;  /* 0x00000027582a7c25 */ /* 0x020fe2000f8e002a */
[----:B------:R-:W-:Y:S01]  /*dc50*/  SEL R31, R121, R120, P0 ;  /* 0x00000078791f7207 */ /* 0x000fe20000000000 */
[----:B------:R-:W-:Y:S01]  /*dc60*/  ULDC.64 UR6, c[0x0][0xb48] ;  /* 0x0002d20000067ab9 */ /* 0x000fe20000000a00 */
[----:B------:R-:W-:-:S02]  /*dc70*/  SEL R72, R116, R117, P0 ;  /* 0x0000007574487207 */ /* 0x000fc40000000000 */
[----:B------:R-:W-:Y:S02]  /*dc80*/  SEL R26, R136, R137, P0 ;  /* 0x00000089881a7207 */ /* 0x000fe40000000000 */
[----:B------:R-:W-:Y:S02]  /*dc90*/  LOP3.LUT R25, R25, 0x7ffffffc, RZ, 0xc0, !PT ;  /* 0x7ffffffc19197812 */ /* 0x000fe400078ec0ff */
[----:B------:R-:W-:Y:S01]  /*dca0*/  SEL R18, R108, R109, P0 ;  /* 0x0000006d6c127207 */ /* 0x000fe20000000000 */
[----:B0-----:R-:W-:Y:S01]  /*dcb0*/  @P2 IMAD.HI.U32 R92, R73, R92, RZ ;  /* 0x0000005c495c2227 */ /* 0x001fe200078e00ff */
        /* <DEDUP_REMOVED lines=8> */
[C---:B------:R-:W-:Y:S01]  /*dd40*/  LOP3.LUT P1, RZ, R68.reuse, 0x3, RZ, 0xc0, !PT ;  /* 0x0000000344ff7812 */ /* 0x040fe2000782c0ff */
[----:B------:R-:W-:Y:S01]  /*dd50*/  IMAD.IADD R68, R68, 0x1, -R25 ;  /* 0x0000000144447824 */ /* 0x000fe200078e0a19 */
        /* <DEDUP_REMOVED lines=31> */
[----:B------:R-:W-:Y:S01]  /*df50*/  SEL R103, R103, R102, P0 ;  /* 0x0000006667677207 */ /* 0x000fe20000000000 */
[----:B---3--:R0:W-:Y:S04]  /*df60*/  SHFL.IDX PT, R47, R12, R3, 0x1c1f ;  /* 0x001c1f030c2f7589 */ /* 0x0081e800000e0000 */
[----:B------:R-:W-:Y:S04]  /*df70*/  SHFL.IDX PT, R6, R6, R3, 0x1c1f ;  /* 0x001c1f0306067589 */ /* 0x000fe800000e0000 */
[----:B------:R-:W-:Y:S01]  /*df80*/  SHFL.IDX PT, R8, R76, R3, 0x1c1f ;  /* 0x001c1f034c087589 */ /* 0x000fe200000e0000 */
[----:B0-----:R-:W-:-:S03]  /*df90*/  LOP3.LUT R12, R3, 0x2, RZ, 0x3c, !PT ;  /* 0x00000002030c7812 */ /* 0x001fc600078e3cff */
[----:B------:R-:W-:Y:S04]  /*dfa0*/  SHFL.IDX PT, R53, R10, R3, 0x1c1f ;  /* 0x001c1f030a357589 */ /* 0x000fe800000e0000 */
[----:B------:R-:W0:Y:S04]  /*dfb0*/  SHFL.IDX PT, R11, R11, R12, 0x1c1f ;  /* 0x001c1f0c0b0b7589 */ /* 0x000e2800000e0000 */
[----:B------:R-:W-:Y:S04]  /*dfc0*/  SHFL.IDX PT, R7, R7, R12, 0x1c1f ;  /* 0x001c1f0c07077589 */ /* 0x000fe800000e0000 */
[----:B------:R-:W-:Y:S04]  /*dfd0*/  SHFL.IDX PT, R9, R78, R3, 0x1c1f ;  /* 0x001c1f034e097589 */ /* 0x000fe800000e0000 */
[----:B------:R-:W-:Y:S04]  /*dfe0*/  SHFL.IDX PT, R10, R93, R12, 0x1c1f ;  /* 0x001c1f0c5d0a7589 */ /* 0x000fe800000e0000 */
[----:B------:R-:W-:Y:S04]  /*dff0*/  SHFL.IDX PT, R14, R14, R3, 0x1c1f ;  /* 0x001c1f030e0e7589 */ /* 0x000fe800000e0000 */
[----:B------:R-:W-:Y:S04]  /*e000*/  SHFL.IDX PT, R15, R15, R12, 0x1c1f ;  /* 0x001c1f0c0f0f7589 */ /* 0x000fe800000e0000 */
[----:B------:R-:W-:Y:S01]  /*e010*/  SHFL.IDX PT, R71, R16, R3, 0x1c1f ;  /* 0x001c1f0310477589 */ /* 0x000fe200000e0000 */
[----:B0-----:R-:W-:-:S03]  /*e020*/  SEL R5, R6, R11, P0 ;  /* 0x0000000b06057207 */ /* 0x001fc60000000000 */
        /* <DEDUP_REMOVED lines=17> */
[----:B------:R-:W2:Y:S04]  /*e140*/  SHFL.IDX PT, R62, R133, R12, 0x1c1f ;  /* 0x001c1f0c853e7589 */ /* 0x000ea800000e0000 */
[----:B------:R-:W3:Y:S04]  /*e150*/  SHFL.IDX PT, R66, R129, R12, 0x1c1f ;  /* 0x001c1f0c81427589 */ /* 0x000ee800000e0000 */
[----:B------:R-:W5:Y:S04]  /*e160*/  SHFL.IDX PT, R74, R137, R12, 0x1c1f ;  /* 0x001c1f0c894a7589 */ /* 0x000f6800000e0000 */
[----:B------:R1:W-:Y:S04]  /*e170*/  SHFL.IDX PT, R63, R28, R3, 0x1c1f ;  /* 0x001c1f031c3f7589 */ /* 0x0003e800000e0000 */
[----:B------:R-:W4:Y:S04]  /*e180*/  SHFL.IDX PT, R72, R141, R12, 0x1c1f ;  /* 0x001c1f0c8d487589 */ /* 0x000f2800000e0000 */
[----:B------:R-:W-:Y:S01]  /*e190*/  SHFL.IDX PT, R48, R48, R3, 0x1c1f ;  /* 0x001c1f0330307589 */ /* 0x000fe200000e0000 */
[----:B0-----:R-:W-:-:S02]  /*e1a0*/  SEL R29, R27, R58, P0 ;  /* 0x0000003a1b1d7207 */ /* 0x001fc40000000000 */
[----:B-1----:R-:W-:Y:S01]  /*e1b0*/  SEL R28, R30, R31, P0 ;  /* 0x0000001f1e1c7207 */ /* 0x002fe20000000000 */
[----:B------:R-:W-:Y:S01]  /*e1c0*/  SHFL.IDX PT, R46, R46, R3, 0x1c1f ;  /* 0x001c1f032e2e7589 */ /* 0x000fe200000e0000 */
[----:B------:R-:W-:Y:S02]  /*e1d0*/  SEL R30, R31, R30, P0 ;  /* 0x0000001e1f1e7207 */ /* 0x000fe40000000000 */
[----:B------:R-:W-:Y:S01]  /*e1e0*/  SEL R31, R58, R27, P0 ;  /* 0x0000001b3a1f7207 */ /* 0x000fe20000000000 */
[----:B------:R-:W-:Y:S01]  /*e1f0*/  SHFL.IDX PT, R52, R52, R3, 0x1c1f ;  /* 0x001c1f0334347589 */ /* 0x000fe200000e0000 */
[----:B--2---:R-:W-:-:S03]  /*e200*/  SEL R27, R62, R49, P0 ;  /* 0x000000313e1b7207 */ /* 0x004fc60000000000 */
        /* <DEDUP_REMOVED lines=10> */
[----:B------:R1:W-:Y:S04]  /*e2b0*/  SHFL.IDX PT, R34, R34, R3, 0x1c1f ;  /* 0x001c1f0322227589 */ /* 0x0003e800000e0000 */
[----:B------:R-:W-:Y:S01]  /*e2c0*/  SHFL.IDX PT, R77, R77, R12, 0x1c1f ;  /* 0x001c1f0c4d4d7589 */ /* 0x000fe200000e0000 */
[----:B0-----:R-:W-:-:S03]  /*e2d0*/  SEL R20, R24, R21, P0 ;  /* 0x0000001518147207 */ /* 0x001fc60000000000 */
[----:B------:R-:W0:Y:S01]  /*e2e0*/  SHFL.IDX PT, R76, R145, R12, 0x1c1f ;  /* 0x001c1f0c914c7589 */ /* 0x000e2200000e0000 */
[----:B------:R-:W-:Y:S02]  /*e2f0*/  SEL R24, R21, R24, P0 ;  /* 0x0000001815187207 */ /* 0x000fe40000000000 */
[----:B-1----:R-:W-:Y:S01]  /*e300*/  SEL R3, R11, R6, P0 ;  /* 0x000000060b037207 */ /* 0x002fe20000000000 */
[----:B------:R-:W-:Y:S01]  /*e310*/  SHFL.IDX PT, R78, R95, R12, 0x1c1f ;  /* 0x001c1f0c5f4e7589 */ /* 0x000fe200000e0000 */
[----:B------:R-:W-:Y:S02]  /*e320*/  SEL R6, R8, R7, P0 ;  /* 0x0000000708067207 */ /* 0x000fe40000000000 */
[----:B------:R-:W-:Y:S01]  /*e330*/  SEL R8, R7, R8, P0 ;  /* 0x0000000807087207 */ /* 0x000fe20000000000 */
[----:B------:R-:W1:Y:S01]  /*e340*/  SHFL.IDX PT, R79, R79, R12, 0x1c1f ;  /* 0x001c1f0c4f4f7589 */ /* 0x000e6200000e0000 */
        /* <DEDUP_REMOVED lines=9> */
[----:B------:R-:W-:Y:S01]  /*e3e0*/  IMAD R16, R86, UR38, RZ ;  /* 0x0000002656107c24 */ /* 0x000fe2000f8e02ff */
[----:B------:R-:W-:Y:S02]  /*e3f0*/  SEL R21, R25, R26, P0 ;  /* 0x0000001a19157207 */ /* 0x000fe40000000000 */
[----:B------:R-:W-:Y:S01]  /*e400*/  SHFL.IDX PT, R69, R69, R12, 0x1c1f ;  /* 0x001c1f0c45457589 */ /* 0x000fe200000e0000 */
[----:B------:R-:W-:Y:S01]  /*e410*/  SEL R13, R18, R19, P0 ;  /* 0x00000013120d7207 */ /* 0x000fe20000000000 */
[----:B------:R-:W-:Y:S01]  /*e420*/  IMAD R75, R87, UR39, R16 ;  /* 0x00000027574b7c24 */ /* 0x000fe2000f8e0210 */
[----:B------:R-:W-:Y:S01]  /*e430*/  SEL R25, R26, R25, P0 ;  /* 0x000000191a197207 */ /* 0x000fe20000000000 */
[----:B------:R-:W-:Y:S01]  /*e440*/  SHFL.IDX PT, R57, R57, R12, 0x1c1f ;  /* 0x001c1f0c39397589 */ /* 0x000fe200000e0000 */
[----:B---3--:R-:W-:-:S02]  /*e450*/  SEL R26, R66, R59, P0 ;  /* 0x0000003b421a7207 */ /* 0x008fc40000000000 */
[----:B-----5:R-:W-:Y:S01]  /*e460*/  SEL R16, R67, R74, P0 ;  /* 0x0000004a43107207 */ /* 0x020fe20000000000 */
[----:B------:R-:W-:Y:S04]  /*e470*/  SHFL.IDX PT, R61, R61, R12, 0x1c1f ;  /* 0x001c1f0c3d3d7589 */ /* 0x000fe800000e0000 */
[----:B------:R-:W-:Y:S04]  /*e480*/  SHFL.IDX PT, R51, R51, R12, 0x1c1f ;  /* 0x001c1f0c33337589 */ /* 0x000fe800000e0000 */
[----:B------:R-:W-:Y:S04]  /*e490*/  SHFL.IDX PT, R55, R55, R12, 0x1c1f ;  /* 0x001c1f0c37377589 */ /* 0x000fe800000e0000 */
[----:B------:R-:W-:Y:S04]  /*e4a0*/  SHFL.IDX PT, R41, R41, R12, 0x1c1f ;  /* 0x001c1f0c29297589 */ /* 0x000fe800000e0000 */
[----:B------:R-:W-:Y:S04]  /*e4b0*/  SHFL.IDX PT, R45, R45, R12, 0x1c1f ;  /* 0x001c1f0c2d2d7589 */ /* 0x000fe800000e0000 */
[----:B------:R-:W-:Y:S04]  /*e4c0*/  SHFL.IDX PT, R35, R35, R12, 0x1c1f ;  /* 0x001c1f0c23237589 */ /* 0x000fe800000e0000 */
[----:B------:R-:W-:Y:S04]  /*e4d0*/  SHFL.IDX PT, R39, R39, R12, 0x1c1f ;  /* 0x001c1f0c27277589 */ /* 0x000fe800000e0000 */
[----:B------:R3:W-:Y:S02]  /*e4e0*/  SHFL.IDX PT, R37, R37, R12, 0x1c1f ;  /* 0x001c1f0c25257589 */ /* 0x0007e400000e0000 */
[----:B---3--:R-:W-:-:S02]  /*e4f0*/  SEL R12, R22, R23, P0 ;  /* 0x00000017160c7207 */ /* 0x008fc40000000000 */
[----:B------:R-:W-:Y:S02]  /*e500*/  SEL R22, R23, R22, P0 ;  /* 0x0000001617167207 */ /* 0x000fe40000000000 */
[----:B------:R-:W-:Y:S02]  /*e510*/  SEL R23, R19, R18, P0 ;  /* 0x0000001213177207 */ /* 0x000fe40000000000 */
[----:B------:R-:W-:Y:S01]  /*e520*/  SEL R18, R59, R66, P0 ;  /* 0x000000423b127207 */ /* 0x000fe20000000000 */
[----:B------:R-:W-:Y:S01]  /*e530*/  IMAD.WIDE.U32 R58, R86, UR39, R32 ;  /* 0x00000027563a7c25 */ /* 0x000fe2000f8e0020 */
[----:B------:R-:W-:Y:S02]  /*e540*/  SEL R19, R49, R62, P0 ;  /* 0x0000003e31137207 */ /* 0x000fe40000000000 */
[----:B------:R-:W-:Y:S01]  /*e550*/  SEL R32, R74, R67, P0 ;  /* 0x000000434a207207 */ /* 0x000fe20000000000 */
[----:B------:R-:W-:Y:S01]  /*e560*/  @P2 IMAD.HI.U32 R62, R73, R84, RZ ;  /* 0x00000054493e2227 */ /* 0x000fe200078e00ff */
[----:B----4-:R-:W-:-:S03]  /*e570*/  SEL R33, R72, R63, P0 ;  /* 0x0000003f48217207 */ /* 0x010fc60000000000 */
[----:B------:R-:W-:Y:S01]  /*e580*/  IMAD.MOV R67, RZ, RZ, -R17 ;  /* 0x000000ffff437224 */ /* 0x000fe200078e0a11 */
[----:B------:R-:W-:Y:S01]  /*e590*/  SEL R17, R63, R72, P0 ;  /* 0x000000483f117207 */ /* 0x000fe20000000000 */
[----:B------:R-:W-:Y:S01]  /*e5a0*/  IMAD.MOV.U32 R49, RZ, RZ, R73 ;  /* 0x000000ffff317224 */ /* 0x000fe200078e0049 */
[----:B------:R-:W-:Y:S01]  /*e5b0*/  @P2 SHF.R.U32.HI R49, RZ, R83, R62 ;  /* 0x00000053ff312219 */ /* 0x000fe2000001163e */
[----:B------:R-:W-:Y:S01]  /*e5c0*/  IMAD R83, R90, R67, UR4 ;  /* 0x000000045a537e24 */ /* 0x000fe2000f8e0243 */
[----:B------:R-:W-:Y:S01]  /*e5d0*/  ULDC.64 UR4, c[0x0][0xbe0] ;  /* 0x0002f80000047ab9 */ /* 0x000fe20000000a00 */
[----:B------:R-:W-:Y:S02]  /*e5e0*/  IMAD R66, R88, UR38, RZ ;  /* 0x0000002658427c24 */ /* 0x000fe4000f8e02ff */
[----:B------:R-:W-:Y:S01]  /*e5f0*/  IMAD.IADD R59, R59, 0x1, R75 ;  /* 0x000000013b3b7824 */ /* 0x000fe200078e024b */
[----:B------:R-:W-:Y:S01]  /*e600*/  SHF.R.S32.HI R72, RZ, 0x1f, R83 ;  /* 0x0000001fff487819 */ /* 0x000fe20000011453 */
[----:B------:R-:W-:-:S02]  /*e610*/  IMAD R63, R89, UR39, R66 ;  /* 0x00000027593f7c24 */ /* 0x000fc4000f8e0242 */
[----:B------:R-:W-:Y:S02]  /*e620*/  IMAD.MOV.U32 R62, RZ, RZ, R42 ;  /* 0x000000ffff3e7224 */ /* 0x000fe400078e002a */
[----:B------:R-:W-:Y:S02]  /*e630*/  IMAD.IADD R63, R43, 0x1, R63 ;  /* 0x000000012b3f7824 */ /* 0x000fe400078e023f */
[----:B------:R-:W-:Y:S02]  /*e640*/  IMAD R43, R72, UR4, RZ ;  /* 0x00000004482b7c24 */ /* 0x000fe4000f8e02ff */
[----:B------:R-:W-:Y:S01]  /*e650*/  IMAD.MOV.U32 R67, RZ, RZ, R73 ;  /* 0x000000ffff437224 */ /* 0x000fe200078e0049 */
[----:B------:R-:W-:Y:S01]  /*e660*/  @P2 SHF.R.U32.HI R67, RZ, R85, R92 ;  /* 0x00000055ff432219 */ /* 0x000fe2000001165c */
[C---:B------:R-:W-:Y:S02]  /*e670*/  IMAD R66, R83.reuse, UR5, R43 ;  /* 0x0000000553427c24 */ /* 0x040fe4000f8e022b */
[----:B------:R-:W-:Y:S01]  /*e680*/  IMAD.WIDE.U32 R42, R83, UR4, R58 ;  /* 0x00000004532a7c25 */ /* 0x000fe2000f8e003a */
[----:B------:R-:W-:-:S03]  /*e690*/  ULDC.64 UR4, c[0x0][0xb30] ;  /* 0x0002cc0000047ab9 */ /* 0x000fc60000000a00 */
[----:B------:R-:W-:Y:S01]  /*e6a0*/  IMAD R72, R72, UR6, RZ ;  /* 0x0000000648487c24 */ /* 0x000fe2000f8e02ff */
[----:B------:R-:W-:Y:S01]  /*e6b0*/  IADD3 R42, P2, R49, R42, RZ ;  /* 0x0000002a312a7210 */ /* 0x000fe20007f5e0ff */
[----:B------:R-:W-:Y:S01]  /*e6c0*/  IMAD.WIDE.U32 R58, R83, UR6, R62 ;  /* 0x00000006533a7c25 */ /* 0x000fe2000f8e003e */
[----:B------:R-:W-:Y:S02]  /*e6d0*/  SHF.R.S32.HI R63, RZ, 0x1f, R49 ;  /* 0x0000001fff3f7819 */ /* 0x000fe40000011431 */
[----:B------:R-:W-:Y:S01]  /*e6e0*/  SHF.R.S32.HI R62, RZ, 0x1f, R67 ;  /* 0x0000001fff3e7819 */ /* 0x000fe20000011443 */
[----:B------:R-:W-:Y:S01]  /*e6f0*/  IMAD.MOV R49, RZ, RZ, -R49 ;  /* 0x000000ffff317224 */ /* 0x000fe200078e0a31 */
[----:B------:R-:W-:Y:S01]  /*e700*/  IADD3.X R43, R63, R43, R66, P2, !PT ;  /* 0x0000002b3f2b7210 */ /* 0x000fe200017fe442 */
[----:B------:R-:W-:Y:S01]  /*e710*/  IMAD R75, R83, UR7, R72 ;  /* 0x00000007534b7c24 */ /* 0x000fe2000f8e0248 */
[----:B------:R-:W-:Y:S01]  /*e720*/  ULDC.64 UR6, c[0x0][0xbc8] ;  /* 0x0002f20000067ab9 */ /* 0x000fe20000000a00 */
[----:B------:R-:W-:-:S02]  /*e730*/  IMAD.MOV R72, RZ, RZ, -R67 ;  /* 0x000000ffff487224 */ /* 0x000fc400078e0a43 */
[----:B------:R-:W-:Y:S02]  /*e740*/  IMAD R62, R62, UR4, RZ ;  /* 0x000000043e3e7c24 */ /* 0x000fe4000f8e02ff */
[C-C-:B------:R-:W-:Y:S02]  /*e750*/  IMAD R49, R82.reuse, R49, R73.reuse ;  /* 0x0000003152317224 */ /* 0x140fe400078e0249 */
[----:B------:R-:W-:Y:S02]  /*e760*/  IMAD R63, R82, R72, R73 ;  /* 0x00000048523f7224 */ /* 0x000fe400078e0249 */
[----:B------:R-:W-:Y:S01]  /*e770*/  IMAD R73, R67, UR5, R62 ;  /* 0x0000000543497c24 */ /* 0x000fe2000f8e023e */
[----:B------:R-:W-:Y:S01]  /*e780*/  SHF.R.S32.HI R62, RZ, 0x1f, R49 ;  /* 0x0000001fff3e7819 */ /* 0x000fe20000011431 */
[----:B------:R-:W-:Y:S01]  /*e790*/  IMAD.IADD R59, R59, 0x1, R75 ;  /* 0x000000013b3b7824 */ /* 0x000fe200078e024b */
[----:B------:R-:W-:Y:S01]  /*e7a0*/  SHF.R.S32.HI R66, RZ, 0x1f, R63 ;  /* 0x0000001fff427819 */ /* 0x000fe2000001143f */
[----:B------:R-:W3:Y:S01]  /*e7b0*/  S2UR UR5, SR_CgaCtaId ;  /* 0x00000000000579c3 */ /* 0x000ee20000008800 */
[----:B------:R-:W-:-:S04]  /*e7c0*/  IMAD.WIDE.U32 R42, R49, UR6, R42 ;  /* 0x00000006312a7c25 */ /* 0x000fc8000f8e002a */
[----:B------:R-:W-:Y:S01]  /*e7d0*/  IMAD.WIDE.U32 R58, R67, UR4, R58 ;  /* 0x00000004433a7c25 */ /* 0x000fe2000f8e003a */
[----:B------:R-:W-:-:S03]  /*e7e0*/  UMOV UR4, 0x400 ;  /* 0x0000040000047882 */ /* 0x000fc60000000000 */
[----:B------:R-:W-:Y:S02]  /*e7f0*/  IMAD R62, R62, UR6, RZ ;  /* 0x000000063e3e7c24 */ /* 0x000fe4000f8e02ff */
[----:B------:R-:W-:Y:S02]  /*e800*/  IMAD R66, R66, UR8, RZ ;  /* 0x0000000842427c24 */ /* 0x000fe4000f8e02ff */
[----:B------:R-:W-:Y:S02]  /*e810*/  IMAD.IADD R59, R59, 0x1, R73 ;  /* 0x000000013b3b7824 */ /* 0x000fe400078e0249 */
[----:B------:R-:W-:Y:S01]  /*e820*/  IMAD R73, R49, UR7, R62 ;  /* 0x0000000731497c24 */ /* 0x000fe2000f8e023e */
[----:B------:R-:W-:Y:S01]  /*e830*/  ULDC.64 UR6, c[0x0][0xba8] ;  /* 0x0002ea0000067ab9 */ /* 0x000fe20000000a00 */
[C---:B------:R-:W-:Y:S01]  /*e840*/  IMAD R75, R63.reuse, UR9, R66 ;  /* 0x000000093f4b7c24 */ /* 0x040fe2000f8e0242 */
[----:B0-----:R-:W-:Y:S01]  /*e850*/  SEL R62, R76, R71, P0 ;  /* 0x000000474c3e7207 */ /* 0x001fe20000000000 */
[----:B------:R-:W-:Y:S01]  /*e860*/  IMAD.WIDE.U32 R66, R63, UR8, R58 ;  /* 0x000000083f427c25 */ /* 0x000fe2000f8e003a */
[----:B------:R-:W-:Y:S01]  /*e870*/  SEL R58, R71, R76, P0 ;  /* 0x0000004c473a7207 */ /* 0x000fe20000000000 */
[----:B------:R-:W-:Y:S01]  /*e880*/  ULDC.64 UR8, c[0x0][0xb00] ;  /* 0x0002c00000087ab9 */ /* 0x000fe20000000a00 */
[C---:B------:R-:W-:Y:S01]  /*e890*/  LEA R71, P2, R42.reuse, UR6, 0x2 ;  /* 0x000000062a477c11 */ /* 0x040fe2000f8410ff */
[----:B------:R-:W-:Y:S01]  /*e8a0*/  IMAD.IADD R49, R43, 0x1, R73 ;  /* 0x000000012b317824 */ /* 0x000fe200078e0249 */
[----:B------:R-:W-:Y:S01]  /*e8b0*/  ULDC UR6, c[0x0][0xa88] ;  /* 0x0002a20000067ab9 */ /* 0x000fe20000000800 */
[----:B------:R-:W-:Y:S01]  /*e8c0*/  IMAD.IADD R43, R67, 0x1, R75 ;  /* 0x00000001432b7824 */ /* 0x000fe200078e024b */
[----:B---3--:R-:W-:Y:S01]  /*e8d0*/  ULEA UR4, UR5, UR4, 0x18 ;  /* 0x0000000405047291 */ /* 0x008fe2000f8ec03f */
[----:B------:R-:W-:Y:S01]  /*e8e0*/  SHFL.IDX PT, R72, R71, RZ, 0x1c1f ;  /* 0x001c1fff47487589 */ /* 0x000fe200000e0000 */
[----:B------:R-:W-:Y:S01]  /*e8f0*/  LEA.HI.X R49, R42, UR7, R49, 0x2, P2 ;  /* 0x000000072a317c11 */ /* 0x000fe200090f1431 */
[----:B------:R-:W-:Y:S01]  /*e900*/  IMAD R83, R82, UR6, RZ ;  /* 0x0000000652537c24 */ /* 0x000fe2000f8e02ff */
[----:B------:R-:W-:Y:S01]  /*e910*/  UIADD3 UR4, UR4, 0x22820, URZ ;  /* 0x0002282004047890 */ /* 0x000fe2000fffe03f */
[----:B------:R0:W-:Y:S01]  /*e920*/  SHFL.IDX PT, R74, R71, 0x1, 0x1c1f ;  /* 0x003c1f00474a7f89 */ /* 0x0001e200000e0000 */
[----:B------:R-:W-:Y:S01]  /*e930*/  VIADD R82, R70, 0x8 ;  /* 0x0000000846527836 */ /* 0x000fe20000000000 */
[----:B------:R-:W-:Y:S01]  /*e940*/  LEA R84, P3, R66, UR8, 0x2 ;  /* 0x0000000842547c11 */ /* 0x000fe2000f8610ff */
[----:B------:R-:W-:Y:S01]  /*e950*/  UPRMT UR4, URZ, 0x654, UR4 ;  /* 0x000006543f047896 */ /* 0x000fe20008000004 */
[----:B------:R-:W3:Y:S01]  /*e960*/  SHFL.IDX PT, R73, R49, RZ, 0x1c1f ;  /* 0x001c1fff31497589 */ /* 0x000ee200000e0000 */
[----:B------:R-:W-:-:S02]  /*e970*/  ISETP.GE.OR P2, PT, R70, R83, P1 ;  /* 0x000000534600720c */ /* 0x000fc40000f46670 */
[-C--:B------:R-:W-:Y:S01]  /*e980*/  ISETP.GE.OR P1, PT, R82, R83.reuse, P1 ;  /* 0x000000535200720c */ /* 0x080fe20000f26670 */
[----:B------:R4:W5:Y:S01]  /*e990*/  SHFL.IDX PT, R75, R49, 0x1, 0x1c1f ;  /* 0x003c1f00314b7f89 */ /* 0x00096200000e0000 */
[----:B------:R-:W-:Y:S01]  /*e9a0*/  LEA.HI.X R85, R66, UR9, R43, 0x2, P3 ;  /* 0x0000000942557c11 */ /* 0x000fe200098f142b */
[----:B0-----:R-:W-:Y:S01]  /*e9b0*/  IMAD.SHL.U32 R71, R68, 0x2, RZ ;  /* 0x0000000244477824 */ /* 0x001fe200078e00ff */
[----:B------:R-:W-:Y:S01]  /*e9c0*/  ISETP.GE.AND P3, PT, R70, R83, PT ;  /* 0x000000534600720c */ /* 0x000fe20003f66270 */
[----:B------:R-:W-:Y:S01]  /*e9d0*/  SYNCS.ARRIVE.TRANS64.RED.A1T0 RZ, [UR4], RZ ;  /* 0x000000ffffff79a7 */ /* 0x000fe20008100404 */
[----:B------:R0:W0:Y:S01]  /*e9e0*/  SHFL.IDX PT, R66, R84, RZ, 0x1c1f ;  /* 0x001c1fff54427589 */ /* 0x00002200000e0000 */
[----:B------:R-:W-:Y:S02]  /*e9f0*/  SEL R59, R48, R77, P0 ;  /* 0x0000004d303b7207 */ /* 0x000fe40000000000 */
[----:B------:R-:W-:Y:S01]  /*ea00*/  SEL R63, R77, R48, P0 ;  /* 0x000000304d3f7207 */ /* 0x000fe20000000000 */
[----:B------:R0:W0:Y:S01]  /*ea10*/  SHFL.IDX PT, R67, R85, RZ, 0x1c1f ;  /* 0x001c1fff55437589 */ /* 0x00002200000e0000 */
[----:B-1----:R-:W-:-:S02]  /*ea20*/  SEL R42, R46, R79, P0 ;  /* 0x0000004f2e2a7207 */ /* 0x002fc40000000000 */
[----:B------:R-:W-:Y:S02]  /*ea30*/  SEL R43, R47, R78, P0 ;  /* 0x0000004e2f2b7207 */ /* 0x000fe40000000000 */
[----:B--2---:R-:W-:Y:S02]  /*ea40*/  SEL R48, R52, R81, P0 ;  /* 0x0000005134307207 */ /* 0x004fe40000000000 */
[----:B----4-:R-:W-:Y:S02]  /*ea50*/  SEL R49, R53, R80, P0 ;  /* 0x0000005035317207 */ /* 0x010fe40000000000 */
[----:B------:R-:W-:Y:S01]  /*ea60*/  SEL R46, R79, R46, P0 ;  /* 0x0000002e4f2e7207 */ /* 0x000fe20000000000 */
[----:B---3--:R1:W-:Y:S01]  /*ea70*/  @!P2 ST.E desc[UR42][R72.64], R0 ;  /* 0x000000004800a985 */ /* 0x0083e2000c10192a */
[----:B------:R-:W-:Y:S02]  /*ea80*/  SEL R47, R78, R47, P0 ;  /* 0x0000002f4e2f7207 */ /* 0x000fe40000000000 */
[----:B------:R-:W-:Y:S01]  /*ea90*/  SEL R52, R81, R52, P0 ;  /* 0x0000003451347207 */ /* 0x000fe20000000000 */
[----:B-----5:R1:W-:Y:S01]  /*eaa0*/  @!P1 ST.E desc[UR42][R74.64], R4 ;  /* 0x000000044a009985 */ /* 0x0203e2000c10192a */
[----:B------:R-:W-:Y:S01]  /*eab0*/  SEL R53, R80, R53, P0 ;  /* 0x0000003550357207 */ /* 0x000fe20000000000 */
[----:B------:R-:W-:Y:S06]  /*eac0*/  @P3 BRA `(.L_x_1137) ;  /* 0x0000000400783947 */ /* 0x000fec0003800000 */
[C---:B-1----:R-:W-:Y:S01]  /*ead0*/  VIADD R0, R71.reuse, 0x8 ;  /* 0x0000000847007836 */ /* 0x042fe20000000000 */
        /* <DEDUP_REMOVED lines=8> */
[----:B------:R-:W-:-:S04]  /*eb60*/  ISETP.GE.AND P1, PT, R70, UR4, PT ;  /* 0x0000000446007c0c */ /* 0x000fc8000bf26270 */
[----:B------:R-:W-:-:S03]  /*eb70*/  ISETP.GE.AND P5, PT, R79, UR4, PT ;  /* 0x000000044f007c0c */ /* 0x000fc6000bfa6270 */
[C-C-:B0-----:R-:W-:Y:S02]  /*eb80*/  @!P2 IMAD.WIDE R72, R71.reuse, 0x4, R66.reuse ;  /* 0x000000044748a825 */ /* 0x141fe400078e0242 */
[----:B------:R-:W-:Y:S02]  /*eb90*/  @!P3 LEA.HI R0, R0, R0, RZ, 0x1 ;  /* 0x000000000000b211 */ /* 0x000fe400078f08ff */
[----:B------:R-:W-:Y:S01]  /*eba0*/  @!P4 LEA.HI R68, R68, R68, RZ, 0x1 ;  /* 0x000000444444c211 */ /* 0x000fe200078f08ff */
[----:B------:R0:W-:Y:S01]  /*ebb0*/  @!P2 ST.E.64 desc[UR42][R72.64], R6 ;  /* 0x000000064800a985 */ /* 0x0001e2000c101b2a */
[----:B------:R-:W-:Y:S01]  /*ebc0*/  @!P3 LOP3.LUT R75, R0, 0xfffffffe, RZ, 0xc0, !PT ;  /* 0xfffffffe004bb812 */ /* 0x000fe200078ec0ff */
[----:B------:R-:W-:Y:S01]  /*ebd0*/  VIADD R0, R71, 0x28 ;  /* 0x0000002847007836 */ /* 0x000fe20000000000 */
[----:B------:R-:W-:Y:S02]  /*ebe0*/  @!P1 LEA.HI R70, R70, R70, RZ, 0x1 ;  /* 0x0000004646469211 */ /* 0x000fe400078f08ff */
[----:B------:R-:W-:Y:S01]  /*ebf0*/  @!P4 LOP3.LUT R77, R68, 0xfffffffe, RZ, 0xc0, !PT ;  /* 0xfffffffe444dc812 */ /* 0x000fe200078ec0ff */
[----:B------:R-:W-:Y:S01]  /*ec00*/  @!P3 IMAD.WIDE R74, R75, 0x4, R66 ;  /* 0x000000044b4ab825 */ /* 0x000fe200078e0242 */
[----:B------:R-:W-:-:S02]  /*ec10*/  ISETP.GE.AND P2, PT, R78, UR4, PT ;  /* 0x000000044e007c0c */ /* 0x000fc4000bf46270 */
[----:B------:R-:W-:Y:S01]  /*ec20*/  @!P5 LEA.HI R79, R79, R79, RZ, 0x1 ;  /* 0x0000004f4f4fd211 */ /* 0x000fe200078f08ff */
[----:B------:R-:W-:Y:S01]  /*ec30*/  VIADD R68, R71, 0x30 ;  /* 0x0000003047447836 */ /* 0x000fe20000000000 */
[----:B------:R1:W-:Y:S01]  /*ec40*/  @!P3 ST.E.64 desc[UR42][R74.64], R8 ;  /* 0x000000084a00b985 */ /* 0x0003e2000c101b2a */
[--C-:B------:R-:W-:Y:S01]  /*ec50*/  @!P4 IMAD.WIDE R76, R77, 0x4, R66.reuse ;  /* 0x000000044d4cc825 */ /* 0x100fe200078e0242 */
[----:B------:R-:W-:Y:S02]  /*ec60*/  ISETP.GE.AND P3, PT, R0, UR4, PT ;  /* 0x0000000400007c0c */ /* 0x000fe4000bf66270 */
[----:B0-----:R-:W-:Y:S01]  /*ec70*/  @!P1 LOP3.LUT R7, R70, 0xfffffffe, RZ, 0xc0, !PT ;  /* 0xfffffffe46079812 */ /* 0x001fe200078ec0ff */
[C---:B------:R-:W-:Y:S01]  /*ec80*/  VIADD R72, R71.reuse, 0x40 ;  /* 0x0000004047487836 */ /* 0x040fe20000000000 */
[----:B------:R-:W-:Y:S01]  /*ec90*/  ISETP.GE.AND P6, PT, R68, UR4, PT ;  /* 0x0000000444007c0c */ /* 0x000fe2000bfc6270 */
[----:B------:R-:W-:Y:S01]  /*eca0*/  VIADD R70, R71, 0x48 ;  /* 0x0000004847467836 */ /* 0x000fe20000000000 */
[----:B------:R0:W-:Y:S01]  /*ecb0*/  @!P4 ST.E.64 desc[UR42][R76.64], R10 ;  /* 0x0000000a4c00c985 */ /* 0x0001e2000c101b2a */
[----:B------:R-:W-:Y:S01]  /*ecc0*/  @!P1 IMAD.WIDE R6, R7, 0x4, R66 ;  /* 0x0000000407069825 */ /* 0x000fe200078e0242 */
[----:B------:R-:W-:-:S02]  /*ecd0*/  ISETP.GE.AND P4, PT, R72, UR4, PT ;  /* 0x0000000448007c0c */ /* 0x000fc4000bf86270 */
[----:B------:R-:W-:Y:S02]  /*ece0*/  @!P2 LEA.HI R78, R78, R78, RZ, 0x1 ;  /* 0x0000004e4e4ea211 */ /* 0x000fe400078f08ff */
[----:B------:R2:W-:Y:S01]  /*ecf0*/  @!P1 ST.E.64 desc[UR42][R6.64], R14 ;  /* 0x0000000e06009985 */ /* 0x0005e2000c101b2a */
[----:B------:R-:W-:Y:S02]  /*ed00*/  ISETP.GE.AND P1, PT, R70, UR4, PT ;  /* 0x0000000446007c0c */ /* 0x000fe4000bf26270 */
[----:B-1----:R-:W-:Y:S02]  /*ed10*/  @!P2 LOP3.LUT R9, R78, 0xfffffffe, RZ, 0xc0, !PT ;  /* 0xfffffffe4e09a812 */ /* 0x002fe400078ec0ff */
[----:B------:R-:W-:Y:S02]  /*ed20*/  @!P6 LEA.HI R68, R68, R68, RZ, 0x1 ;  /* 0x000000444444e211 */ /* 0x000fe400078f08ff */
[----:B------:R-:W-:Y:S01]  /*ed30*/  @!P3 LEA.HI R0, R0, R0, RZ, 0x1 ;  /* 0x000000000000b211 */ /* 0x000fe200078f08ff */
[----:B------:R-:W-:Y:S01]  /*ed40*/  @!P2 IMAD.WIDE R8, R9, 0x4, R66 ;  /* 0x000000040908a825 */ /* 0x000fe200078e0242 */
[----:B------:R-:W-:-:S02]  /*ed50*/  @!P6 LOP3.LUT R73, R68, 0xfffffffe, RZ, 0xc0, !PT ;  /* 0xfffffffe4449e812 */ /* 0x000fc400078ec0ff */
[----:B0-----:R-:W-:Y:S01]  /*ed60*/  @!P3 LOP3.LUT R11, R0, 0xfffffffe, RZ, 0xc0, !PT ;  /* 0xfffffffe000bb812 */ /* 0x001fe200078ec0ff */
[----:B------:R-:W-:Y:S01]  /*ed70*/  VIADD R0, R71, 0x50 ;  /* 0x0000005047007836 */ /* 0x000fe20000000000 */
[----:B------:R-:W-:Y:S01]  /*ed80*/  @!P4 LEA.HI R72, R72, R72, RZ, 0x1 ;  /* 0x000000484848c211 */ /* 0x000fe200078f08ff */
[--C-:B--2---:R-:W-:Y:S01]  /*ed90*/  @!P6 IMAD.WIDE R6, R73, 0x4, R66.reuse ;  /* 0x000000044906e825 */ /* 0x104fe200078e0242 */
[----:B------:R-:W-:Y:S01]  /*eda0*/  @!P1 LEA.HI R70, R70, R70, RZ, 0x1 ;  /* 0x0000004646469211 */ /* 0x000fe200078f08ff */
[----:B------:R0:W-:Y:S01]  /*edb0*/  @!P2 ST.E.64 desc[UR42][R8.64], R12 ;  /* 0x0000000c0800a985 */ /* 0x0001e2000c101b2a */
[----:B------:R-:W-:Y:S01]  /*edc0*/  @!P5 LOP3.LUT R15, R79, 0xfffffffe, RZ, 0xc0, !PT ;  /* 0xfffffffe4f0fd812 */ /* 0x000fe200078ec0ff */
[----:B------:R-:W-:Y:S01]  /*edd0*/  @!P3 IMAD.WIDE R10, R11, 0x4, R66 ;  /* 0x000000040b0ab825 */ /* 0x000fe200078e0242 */
[----:B------:R-:W-:-:S03]  /*ede0*/  @!P4 LOP3.LUT R73, R72, 0xfffffffe, RZ, 0xc0, !PT ;  /* 0xfffffffe4849c812 */ /* 0x000fc600078ec0ff */
[--C-:B------:R-:W-:Y:S01]  /*edf0*/  @!P5 IMAD.WIDE R14, R15, 0x4, R66.reuse ;  /* 0x000000040f0ed825 */ /* 0x100fe200078e0242 */
[----:B------:R1:W-:Y:S04]  /*ee00*/  @!P3 ST.E.64 desc[UR42][R10.64], R22 ;  /* 0x000000160a00b985 */ /* 0x0003e8000c101b2a */
[----:B------:R2:W-:Y:S01]  /*ee10*/  @!P6 ST.E.64 desc[UR42][R6.64], R20 ;  /* 0x000000140600e985 */ /* 0x0005e2000c101b2a */
[----:B0-----:R-:W-:Y:S01]  /*ee20*/  @!P1 LOP3.LUT R13, R70, 0xfffffffe, RZ, 0xc0, !PT ;  /* 0xfffffffe460d9812 */ /* 0x001fe200078ec0ff */
[----:B------:R-:W-:Y:S02]  /*ee30*/  @!P4 IMAD.WIDE R8, R73, 0x4, R66 ;  /* 0x000000044908c825 */ /* 0x000fe400078e0242 */
[----:B------:R-:W-:Y:S02]  /*ee40*/  @!P5 ST.E.64 desc[UR42][R14.64], R24 ;  /* 0x000000180e00d985 */ /* 0x000fe4000c101b2a */
[----:B------:R-:W-:-:S02]  /*ee50*/  VIADD R12, R71, 0x58 ;  /* 0x00000058470c7836 */ /* 0x000fc40000000000 */
[----:B------:R0:W-:Y:S01]  /*ee60*/  @!P4 ST.E.64 desc[UR42][R8.64], R28 ;  /* 0x0000001c0800c985 */ /* 0x0001e2000c101b2a */
[----:B-1----:R-:W-:Y:S02]  /*ee70*/  @!P1 IMAD.WIDE R10, R13, 0x4, R66 ;  /* 0x000000040d0a9825 */ /* 0x002fe400078e0242 */
[----:B------:R-:W-:Y:S02]  /*ee80*/  ISETP.GE.AND P2, PT, R12, UR4, PT ;  /* 0x000000040c007c0c */ /* 0x000fe4000bf46270 */
[C---:B------:R-:W-:Y:S01]  /*ee90*/  VIADD R13, R71.reuse, 0x60 ;  /* 0x00000060470d7836 */ /* 0x040fe20000000000 */
[----:B------:R1:W-:Y:S01]  /*eea0*/  @!P1 ST.E.64 desc[UR42][R10.64], R30 ;  /* 0x0000001e0a009985 */ /* 0x0003e2000c101b2a */
[C---:B------:R-:W-:Y:S01]  /*eeb0*/  VIADD R22, R71.reuse, 0x68 ;  /* 0x0000006847167836 */ /* 0x040fe20000000000 */
[----:B------:R-:W-:Y:S01]  /*eec0*/  ISETP.GE.AND P1, PT, R0, UR4, PT ;  /* 0x0000000400007c0c */ /* 0x000fe2000bf26270 */
[----:B--2---:R-:W-:Y:S01]  /*eed0*/  VIADD R7, R71, 0x78 ;  /* 0x0000007847077836 */ /* 0x004fe20000000000 */
[----:B------:R-:W-:Y:S01]  /*eee0*/  ISETP.GE.AND P3, PT, R13, UR4, PT ;  /* 0x000000040d007c0c */ /* 0x000fe2000bf66270 */
[----:B------:R-:W-:Y:S01]  /*eef0*/  VIADD R6, R71, 0x70 ;  /* 0x0000007047067836 */ /* 0x000fe20000000000 */
[----:B------:R-:W-:-:S02]  /*ef00*/  ISETP.GE.AND P4, PT, R22, UR4, PT ;  /* 0x0000000416007c0c */ /* 0x000fc4000bf86270 */
[----:B------:R-:W-:Y:S02]  /*ef10*/  ISETP.GE.AND P6, PT, R7, UR4, PT ;  /* 0x0000000407007c0c */ /* 0x000fe4000bfc6270 */
[----:B------:R-:W-:Y:S02]  /*ef20*/  ISETP.GE.AND P5, PT, R6, UR4, PT ;  /* 0x0000000406007c0c */ /* 0x000fe4000bfa6270 */
[----:B------:R-:W-:-:S03]  /*ef30*/  @!P2 LEA.HI R12, R12, R12, RZ, 0x1 ;  /* 0x0000000c0c0ca211 */ /* 0x000fc600078f08ff */
[----:B------:R-:W-:Y:S02]  /*ef40*/  @!P1 LEA.HI R0, R0, R0, RZ, 0x1 ;  /* 0x0000000000009211 */ /* 0x000fe400078f08ff */
[----:B------:R-:W-:Y:S02]  /*ef50*/  @!P3 LEA.HI R13, R13, R13, RZ, 0x1 ;  /* 0x0000000d0d0db211 */ /* 0x000fe400078f08ff */
[----:B------:R-:W-:Y:S02]  /*ef60*/  @!P4 LEA.HI R22, R22, R22, RZ, 0x1 ;  /* 0x000000161616c211 */ /* 0x000fe400078f08ff */
[----:B0-----:R-:W-:Y:S02]  /*ef70*/  @!P6 LEA.HI R8, R7, R7, RZ, 0x1 ;  /* 0x000000070708e211 */ /* 0x001fe400078f08ff */
[----:B------:R-:W-:Y:S02]  /*ef80*/  @!P5 LEA.HI R6, R6, R6, RZ, 0x1 ;  /* 0x000000060606d211 */ /* 0x000fe400078f08ff */
[----:B------:R-:W-:-:S02]  /*ef90*/  @!P1 LOP3.LUT R7, R0, 0xfffffffe, RZ, 0xc0, !PT ;  /* 0xfffffffe00079812 */ /* 0x000fc400078ec0ff */
[----:B------:R-:W-:Y:S02]  /*efa0*/  @!P2 LOP3.LUT R9, R12, 0xfffffffe, RZ, 0xc0, !PT ;  /* 0xfffffffe0c09a812 */ /* 0x000fe400078ec0ff */
[----:B-1----:R-:W-:Y:S02]  /*efb0*/  @!P3 LOP3.LUT R11, R13, 0xfffffffe, RZ, 0xc0, !PT ;  /* 0xfffffffe0d0bb812 */ /* 0x002fe400078ec0ff */
[----:B------:R-:W-:Y:S02]  /*efc0*/  @!P4 LOP3.LUT R13, R22, 0xfffffffe, RZ, 0xc0, !PT ;  /* 0xfffffffe160dc812 */ /* 0x000fe400078ec0ff */
[----:B------:R-:W-:Y:S01]  /*efd0*/  @!P5 LOP3.LUT R15, R6, 0xfffffffe, RZ, 0xc0, !PT ;  /* 0xfffffffe060fd812 */ /* 0x000fe200078ec0ff */
[----:B------:R-:W-:Y:S01]  /*efe0*/  @!P1 IMAD.WIDE R6, R7, 0x4, R66 ;  /* 0x0000000407069825 */ /* 0x000fe200078e0242 */
[----:B------:R-:W-:-:S03]  /*eff0*/  @!P6 LOP3.LUT R21, R8, 0xfffffffe, RZ, 0xc0, !PT ;  /* 0xfffffffe0815e812 */ /* 0x000fc600078ec0ff */
[--C-:B------:R-:W-:Y:S01]  /*f000*/  @!P2 IMAD.WIDE R8, R9, 0x4, R66.reuse ;  /* 0x000000040908a825 */ /* 0x100fe200078e0242 */
[----:B------:R2:W-:Y:S03]  /*f010*/  @!P1 ST.E.64 desc[UR42][R6.64], R18 ;  /* 0x0000001206009985 */ /* 0x0005e6000c101b2a */
        /* <DEDUP_REMOVED lines=8> */
[----:B------:R2:W-:Y:S02]  /*f0a0*/  @!P6 ST.E.64 desc[UR42][R66.64], R62 ;  /* 0x0000003e4200e985 */ /* 0x0005e4000c101b2a */
.L_x_1137:
[----:B------:R-:W-:Y:S05]  /*f0b0*/  BSYNC B0 ;  /* 0x0000000000007941 */ /* 0x000fea0003800000 */
.L_x_1136:
[----:B------:R-:W-:Y:S01]  /*f0c0*/  ISETP.GE.AND P1, PT, R82, R83, PT ;  /* 0x000000535200720c */ /* 0x000fe20003f26270 */
[----:B--2---:R2:W3:Y:S01]  /*f0d0*/  SHFL.IDX PT, R27, R85, 0x1, 0x1c1f ;  /* 0x003c1f00551b7f89 */ /* 0x0044e200000e0000 */
[----:B------:R-:W-:Y:S02]  /*f0e0*/  SEL R14, R64, R69, P0 ;  /* 0x00000045400e7207 */ /* 0x000fe40000000000 */
[----:B------:R-:W-:Y:S01]  /*f0f0*/  SEL R15, R60, R65, P0 ;  /* 0x000000413c0f7207 */ /* 0x000fe20000000000 */
[----:B------:R2:W4:Y:S01]  /*f100*/  SHFL.IDX PT, R26, R84, 0x1, 0x1c1f ;  /* 0x003c1f00541a7f89 */ /* 0x00052200000e0000 */
        /* <DEDUP_REMOVED lines=18> */
[----:B-1----:R-:W-:Y:S02]  /*f230*/  SEL R4, R34, R37, P0 ;  /* 0x0000002522047207 */ /* 0x002fe40000000000 */
[----:B------:R-:W-:Y:S01]  /*f240*/  SEL R2, R37, R34, P0 ;  /* 0x0000002225027207 */ /* 0x000fe20000000000 */
[----:B--234-:R-:W-:Y:S06]  /*f250*/  @P1 BRA `(.L_x_1048) ;  /* 0x0000005000041947 */ /* 0x01cfec0003800000 */
        /* <DEDUP_REMOVED lines=11> */
[----:B------:R-:W-:Y:S01]  /*f310*/  ISETP.GE.AND P3, PT, R12, UR4, PT ;  /* 0x000000040c007c0c */ /* 0x000fe2000bf66270 */
[----:B------:R-:W-:Y:S01]  /*f320*/  VIADD R30, R71, 0x38 ;  /* 0x00000038471e7836 */ /* 0x000fe20000000000 */
[----:B------:R-:W-:-:S03]  /*f330*/  ISETP.GE.AND P5, PT, R28, UR4, PT ;  /* 0x000000041c007c0c */ /* 0x000fc6000bfa6270 */
[--C-:B------:R-:W-:Y:S02]  /*f340*/  @!P0 IMAD.WIDE R6, R71, 0x4, R26.reuse ;  /* 0x0000000447068825 */ /* 0x100fe400078e021a */
[----:B------:R-:W-:Y:S02]  /*f350*/  @!P4 LEA.HI R0, R0, R0, RZ, 0x1 ;  /* 0x000000000000c211 */ /* 0x000fe400078f08ff */
[----:B------:R-:W-:Y:S01]  /*f360*/  @!P1 LEA.HI R10, R10, R10, RZ, 0x1 ;  /* 0x0000000a0a0a9211 */ /* 0x000fe200078f08ff */
[----:B------:R1:W-:Y:S01]  /*f370*/  @!P0 ST.E.64 desc[UR42][R6.64], R42 ;  /* 0x0000002a06008985 */ /* 0x0003e2000c101b2a */
[----:B------:R-:W-:Y:S02]  /*f380*/  @!P4 LOP3.LUT R9, R0, 0xfffffffe, RZ, 0xc0, !PT ;  /* 0xfffffffe0009c812 */ /* 0x000fe400078ec0ff */
[----:B------:R-:W-:Y:S02]  /*f390*/  ISETP.GE.AND P0, PT, R30, UR4, PT ;  /* 0x000000041e007c0c */ /* 0x000fe4000bf06270 */
[----:B------:R-:W-:Y:S01]  /*f3a0*/  @!P2 LEA.HI R0, R11, R11, RZ, 0x1 ;  /* 0x0000000b0b00a211 */ /* 0x000fe200078f08ff */
[----:B------:R-:W-:Y:S01]  /*f3b0*/  @!P4 IMAD.WIDE R8, R9, 0x4, R26 ;  /* 0x000000040908c825 */ /* 0x000fe200078e021a */
[----:B------:R-:W-:-:S02]  /*f3c0*/  @!P1 LOP3.LUT R11, R10, 0xfffffffe, RZ, 0xc0, !PT ;  /* 0xfffffffe0a0b9812 */ /* 0x000fc400078ec0ff */
[----:B------:R-:W-:Y:S01]  /*f3d0*/  @!P2 LOP3.LUT R13, R0, 0xfffffffe, RZ, 0xc0, !PT ;  /* 0xfffffffe000da812 */ /* 0x000fe200078ec0ff */
[----:B------:R-:W-:Y:S01]  /*f3e0*/  VIADD R0, R71, 0x40 ;  /* 0x0000004047007836 */ /* 0x000fe20000000000 */
[----:B------:R2:W-:Y:S01]  /*f3f0*/  @!P4 ST.E.64 desc[UR42][R8.64], R46 ;  /* 0x0000002e0800c985 */ /* 0x0005e2000c101b2a */
[----:B------:R-:W-:Y:S02]  /*f400*/  ISETP.GE.AND P4, PT, R29, UR4, PT ;  /* 0x000000041d007c0c */ /* 0x000fe4000bf86270 */
[----:B------:R-:W-:Y:S01]  /*f410*/  @!P3 LEA.HI R12, R12, R12, RZ, 0x1 ;  /* 0x0000000c0c0cb211 */ /* 0x000fe200078f08ff */
[--C-:B-1----:R-:W-:Y:S01]  /*f420*/  @!P1 IMAD.WIDE R6, R11, 0x4, R26.reuse ;  /* 0x000000040b069825 */ /* 0x102fe200078e021a */
[----:B------:R-:W-:Y:S02]  /*f430*/  @!P5 LEA.HI R28, R28, R28, RZ, 0x1 ;  /* 0x0000001c1c1cd211 */ /* 0x000fe400078f08ff */
[----:B------:R-:W-:Y:S02]  /*f440*/  @!P3 LOP3.LUT R11, R12, 0xfffffffe, RZ, 0xc0, !PT ;  /* 0xfffffffe0c0bb812 */ /* 0x000fe400078ec0ff */
[----:B------:R-:W-:Y:S01]  /*f450*/  @!P0 LEA.HI R30, R30, R30, RZ, 0x1 ;  /* 0x0000001e1e1e8211 */ /* 0x000fe200078f08ff */
[----:B------:R1:W-:Y:S01]  /*f460*/  @!P1 ST.E.64 desc[UR42][R6.64], R48 ;  /* 0x0000003006009985 */ /* 0x0003e2000c101b2a */
[----:B------:R-:W-:Y:S01]  /*f470*/  ISETP.GE.AND P1, PT, R0, UR4, PT ;  /* 0x0000000400007c0c */ /* 0x000fe2000bf26270 */
[----:B------:R-:W-:Y:S01]  /*f480*/  @!P3 IMAD.WIDE R10, R11, 0x4, R26 ;  /* 0x000000040b0ab825 */ /* 0x000fe200078e021a */
[----:B------:R-:W-:-:S02]  /*f490*/  @!P0 LOP3.LUT R31, R30, 0xfffffffe, RZ, 0xc0, !PT ;  /* 0xfffffffe1e1f8812 */ /* 0x000fc400078ec0ff */
[----:B------:R-:W-:Y:S01]  /*f4a0*/  @!P4 LEA.HI R29, R29, R29, RZ, 0x1 ;  /* 0x0000001d1d1dc211 */ /* 0x000fe200078f08ff */
[--C-:B--2---:R-:W-:Y:S01]  /*f4b0*/  @!P2 IMAD.WIDE R8, R13, 0x4, R26.reuse ;  /* 0x000000040d08a825 */ /* 0x104fe200078e021a */
[----:B------:R-:W-:Y:S02]  /*f4c0*/  @!P5 LOP3.LUT R13, R28, 0xfffffffe, RZ, 0xc0, !PT ;  /* 0xfffffffe1c0dd812 */ /* 0x000fe400078ec0ff */
[----:B------:R-:W-:Y:S01]  /*f4d0*/  @!P4 LOP3.LUT R29, R29, 0xfffffffe, RZ, 0xc0, !PT ;  /* 0xfffffffe1d1dc812 */ /* 0x000fe200078ec0ff */
[----:B------:R-:W-:Y:S01]  /*f4e0*/  VIADD R28, R71, 0x48 ;  /* 0x00000048471c7836 */ /* 0x000fe20000000000 */
[----:B------:R2:W-:Y:S01]  /*f4f0*/  @!P2 ST.E.64 desc[UR42][R8.64], R52 ;  /* 0x000000340800a985 */ /* 0x0005e2000c101b2a */
[--C-:B------:R-:W-:Y:S02]  /*f500*/  @!P5 IMAD.WIDE R12, R13, 0x4, R26.reuse ;  /* 0x000000040d0cd825 */ /* 0x100fe400078e021a */
[----:B------:R-:W-:Y:S01]  /*f510*/  @!P1 LEA.HI R0, R0, R0, RZ, 0x1 ;  /* 0x0000000000009211 */ /* 0x000fe200078f08ff */
[----:B------:R3:W-:Y:S01]  /*f520*/  @!P3 ST.E.64 desc[UR42][R10.64], R14 ;  /* 0x0000000e0a00b985 */ /* 0x0007e2000c101b2a */
[----:B-1----:R-:W-:Y:S01]  /*f530*/  @!P4 IMAD.WIDE R6, R29, 0x4, R26 ;  /* 0x000000041d06c825 */ /* 0x002fe200078e021a */
[----:B------:R-:W-:-:S02]  /*f540*/  ISETP.GE.AND P2, PT, R28, UR4, PT ;  /* 0x000000041c007c0c */ /* 0x000fc4000bf46270 */
[----:B------:R1:W-:Y:S04]  /*f550*/  @!P5 ST.E.64 desc[UR42][R12.64], R64 ;  /* 0x000000400c00d985 */ /* 0x0003e8000c101b2a */
[----:B------:R-:W-:Y:S01]  /*f560*/  @!P4 ST.E.64 desc[UR42][R6.64], R16 ;  /* 0x000000100600c985 */ /* 0x000fe2000c101b2a */
[----:B--2---:R-:W-:-:S04]  /*f570*/  @!P0 IMAD.WIDE R8, R31, 0x4, R26 ;  /* 0x000000041f088825 */ /* 0x004fc800078e021a */
[C---:B---3--:R-:W-:Y:S01]  /*f580*/  VIADD R10, R71.reuse, 0x50 ;  /* 0x00000050470a7836 */ /* 0x048fe20000000000 */
[----:B------:R2:W-:Y:S01]  /*f590*/  @!P0 ST.E.64 desc[UR42][R8.64], R56 ;  /* 0x0000003808008985 */ /* 0x0005e2000c101b2a */
[C---:B------:R-:W-:Y:S01]  /*f5a0*/  VIADD R14, R71.reuse, 0x68 ;  /* 0x00000068470e7836 */ /* 0x040fe20000000000 */
[----:B------:R-:W-:Y:S01]  /*f5b0*/  @!P2 LEA.HI R28, R28, R28, RZ, 0x1 ;  /* 0x0000001c1c1ca211 */ /* 0x000fe200078f08ff */
[C---:B-1----:R-:W-:Y:S01]  /*f5c0*/  VIADD R12, R71.reuse, 0x58 ;  /* 0x00000058470c7836 */ /* 0x042fe20000000000 */
        /* <DEDUP_REMOVED lines=9> */
[----:B--2---:R-:W-:Y:S02]  /*f660*/  @!P2 LOP3.LUT R9, R28, 0xfffffffe, RZ, 0xc0, !PT ;  /* 0xfffffffe1c09a812 */ /* 0x004fe400078ec0ff */
        /* <DEDUP_REMOVED lines=15> */
[----:B------:R3:W-:Y:S01]  /*f760*/  @!P3 ST.E.64 desc[UR42][R10.64], R20 ;  /* 0x000000140a00b985 */ /* 0x0007e2000c101b2a */
[----:B-1----:R-:W-:Y:S02]  /*f770*/  @!P6 LOP3.LUT R19, R16, 0xfffffffe, RZ, 0xc0, !PT ;  /* 0xfffffffe1013e812 */ /* 0x002fe400078ec0ff */
[----:B------:R-:W-:Y:S01]  /*f780*/  @!P4 IMAD.WIDE R6, R15, 0x4, R26 ;  /* 0x000000040f06c825 */ /* 0x000fe200078e021a */
[----:B------:R3:W-:Y:S01]  /*f790*/  @!P0 ST.E.64 desc[UR42][R12.64], R40 ;  /* 0x000000280c008985 */ /* 0x0007e2000c101b2a */
[----:B------:R-:W-:-:S02]  /*f7a0*/  ISETP.GE.AND P0, PT, R71, UR4, PT ;  /* 0x0000000447007c0c */ /* 0x000fc4000bf06270 */
[--C-:B--2---:R-:W-:Y:S01]  /*f7b0*/  @!P5 IMAD.WIDE R8, R17, 0x4, R26.reuse ;  /* 0x000000041108d825 */ /* 0x104fe200078e021a */
[----:B------:R3:W-:Y:S03]  /*f7c0*/  @!P4 ST.E.64 desc[UR42][R6.64], R22 ;  /* 0x000000160600c985 */ /* 0x0007e6000c101b2a */
[----:B------:R-:W-:Y:S01]  /*f7d0*/  @!P6 IMAD.WIDE R14, R19, 0x4, R26 ;  /* 0x00000004130ee825 */ /* 0x000fe200078e021a */
[----:B------:R3:W-:Y:S04]  /*f7e0*/  @!P5 ST.E.64 desc[UR42][R8.64], R24 ;  /* 0x000000180800d985 */ /* 0x0007e8000c101b2a */
[----:B------:R3:W-:Y:S02]  /*f7f0*/  @!P6 ST.E.64 desc[UR42][R14.64], R4 ;  /* 0x000000040e00e985 */ /* 0x0007e4000c101b2a */
[----:B------:R-:W-:Y:S05]  /*f800*/  @P0 BRA `(.L_x_1048) ;  /* 0x0000004800980947 */ /* 0x000fea0003800000 */
[----:B------:R-:W-:-:S04]  /*f810*/  LEA.HI R71, R71, R71, RZ, 0x1 ;  /* 0x0000004747477211 */ /* 0x000fc800078f08ff */
[----:B---3--:R-:W-:-:S05]  /*f820*/  LOP3.LUT R5, R71, 0xfffffffe, RZ, 0xc0, !PT ;  /* 0xfffffffe47057812 */ /* 0x008fca00078ec0ff */
[----:B------:R-:W-:-:S05]  /*f830*/  IMAD.WIDE R4, R5, 0x4, R26 ;  /* 0x0000000405047825 */ /* 0x000fca00078e021a */
[----:B------:R1:W-:Y:S01]  /*f840*/  ST.E.64 desc[UR42][R4.64], R2 ;  /* 0x0000000204007985 */ /* 0x0003e2000c101b2a */
[----:B------:R-:W-:Y:S05]  /*f850*/  BRA `(.L_x_1048) ;  /* 0x0000004800847947 */ /* 0x000fea0003800000 */
.L_x_1135:
        /* <DEDUP_REMOVED lines=14> */
[----:B------:R-:W-:Y:S01]  /*f940*/  SHF.R.S32.HI R4, RZ, 0x1f, R17 ;  /* 0x0000001fff047819 */ /* 0x000fe20000011411 */
[----:B------:R-:W-:Y:S02]  /*f950*/  ULDC.64 UR4, c[0x0][0xbd0] ;  /* 0x0002f40000047ab9 */ /* 0x000fe40000000a00 */
[----:B------:R-:W-:-:S04]  /*f960*/  IMAD.WIDE.U32 R2, R17, UR4, RZ ;  /* 0x0000000411027c25 */ /* 0x000fc8000f8e00ff */
[----:B------:R-:W1:Y:S01]  /*f970*/  S2UR UR6, SR_CTAID.Y ;  /* 0x00000000000679c3 */ /* 0x000e620000002600 */
[----:B------:R-:W-:-:S04]  /*f980*/  IMAD R4, R4, UR4, RZ ;  /* 0x0000000404047c24 */ /* 0x000fc8000f8e02ff */
[----:B------:R-:W-:Y:S01]  /*f990*/  IMAD R5, R17, UR5, R4 ;  /* 0x0000000511057c24 */ /* 0x000fe2000f8e0204 */
[----:B------:R-:W-:Y:S01]  /*f9a0*/  ULDC.64 UR4, c[0x0][0xbe0] ;  /* 0x0002f80000047ab9 */ /* 0x000fe20000000a00 */
[----:B------:R-:W-:Y:S01]  /*f9b0*/  IMAD.MOV R17, RZ, RZ, -R17 ;  /* 0x000000ffff117224 */ /* 0x000fe200078e0a11 */
[----:B------:R-:W2:Y:S01]  /*f9c0*/  @P0 LDC R7, c[0x0][0xbec] ;  /* 0x0002fb00ff070b82 */ /* 0x000ea20000000800 */
[----:B------:R-:W-:Y:S02]  /*f9d0*/  IMAD.IADD R3, R3, 0x1, R5 ;  /* 0x0000000103037824 */ /* 0x000fe400078e0205 */
[----:B------:R-:W-:-:S05]  /*f9e0*/  IMAD.MOV.U32 R5, RZ, RZ, R0 ;  /* 0x000000ffff057224 */ /* 0x000fca00078e0000 */
[----:B------:R-:W1:Y:S01]  /*f9f0*/  LDC R8, c[0x0][0xc50] ;  /* 0x00031400ff087b82 */ /* 0x000e620000000800 */
[C---:B0-----:R-:W-:Y:S02]  /*fa00*/  IMAD R12, R10.reuse, UR38, RZ ;  /* 0x000000260a0c7c24 */ /* 0x041fe4000f8e02ff */
[----:B------:R-:W-:-:S04]  /*fa10*/  IMAD.WIDE.U32 R2, R10, UR39, R2 ;  /* 0x000000270a027c25 */ /* 0x000fc8000f8e0002 */
[----:B------:R-:W-:Y:S01]  /*fa20*/  IMAD R11, R11, UR39, R12 ;  /* 0x000000270b0b7c24 */ /* 0x000fe2000f8e020c */
[----:B------:R-:W0:Y:S03]  /*fa30*/  @P0 LDC R9, c[0x0][0xbf0] ;  /* 0x0002fc00ff090b82 */ /* 0x000e260000000800 */
[----:B------:R-:W-:Y:S02]  /*fa40*/  IMAD.IADD R3, R11, 0x1, R3 ;  /* 0x000000010b037824 */ /* 0x000fe400078e0203 */
[----:B--2---:R-:W-:-:S04]  /*fa50*/  @P0 IMAD.HI.U32 R4, R0, R7, RZ ;  /* 0x0000000700040227 */ /* 0x004fc800078e00ff */
[----:B-1----:R-:W-:-:S04]  /*fa60*/  IMAD R17, R8, R17, UR6 ;  /* 0x0000000608117e24 */ /* 0x002fc8000f8e0211 */
[----:B------:R-:W-:Y:S01]  /*fa70*/  IMAD.WIDE.U32 R2, R17, UR4, R2 ;  /* 0x0000000411027c25 */ /* 0x000fe2000f8e0002 */
[----:B0-----:R-:W-:Y:S02]  /*fa80*/  @P0 SHF.R.U32.HI R5, RZ, R9, R4 ;  /* 0x00000009ff050219 */ /* 0x001fe40000011604 */
[----:B------:R-:W-:Y:S02]  /*fa90*/  SHF.R.S32.HI R4, RZ, 0x1f, R17 ;  /* 0x0000001fff047819 */ /* 0x000fe40000011411 */
[--C-:B------:R-:W-:Y:S01]  /*faa0*/  SHF.R.S32.HI R9, RZ, 0x1f, R5.reuse ;  /* 0x0000001fff097819 */ /* 0x100fe20000011405 */
[----:B------:R-:W-:Y:S01]  /*fab0*/  IMAD.MOV R7, RZ, RZ, -R5 ;  /* 0x000000ffff077224 */ /* 0x000fe200078e0a05 */
[----:B------:R-:W-:Y:S01]  /*fac0*/  IADD3 R2, P0, R5, R2, RZ ;  /* 0x0000000205027210 */ /* 0x000fe20007f1e0ff */
[----:B------:R-:W-:Y:S02]  /*fad0*/  IMAD R4, R4, UR4, RZ ;  /* 0x0000000404047c24 */ /* 0x000fe4000f8e02ff */
[----:B------:R-:W-:-:S02]  /*fae0*/  IMAD R7, R6, R7, R0 ;  /* 0x0000000706077224 */ /* 0x000fc400078e0200 */
[----:B------:R-:W-:Y:S01]  /*faf0*/  IMAD R4, R17, UR5, R4 ;  /* 0x0000000511047c24 */ /* 0x000fe2000f8e0204 */
[----:B------:R-:W-:Y:S02]  /*fb00*/  ULDC.64 UR4, c[0x0][0xbc8] ;  /* 0x0002f20000047ab9 */ /* 0x000fe40000000a00 */
[----:B------:R-:W-:Y:S02]  /*fb10*/  SHF.R.S32.HI R0, RZ, 0x1f, R7 ;  /* 0x0000001fff007819 */ /* 0x000fe40000011407 */
[----:B------:R-:W-:-:S03]  /*fb20*/  IADD3.X R3, R9, R3, R4, P0, !PT ;  /* 0x0000000309037210 */ /* 0x000fc600007fe404 */
[----:B------:R-:W-:Y:S02]  /*fb30*/  IMAD R0, R0, UR4, RZ ;  /* 0x0000000400007c24 */ /* 0x000fe4000f8e02ff */
[----:B------:R-:W-:-:S04]  /*fb40*/  IMAD.WIDE.U32 R2, R7, UR4, R2 ;  /* 0x0000000407027c25 */ /* 0x000fc8000f8e0002 */
[----:B------:R-:W-:Y:S01]  /*fb50*/  IMAD R5, R7, UR5, R0 ;  /* 0x0000000507057c24 */ /* 0x000fe2000f8e0200 */
[----:B------:R-:W-:Y:S02]  /*fb60*/  ULDC.64 UR4, c[0x0][0xba8] ;  /* 0x0002ea0000047ab9 */ /* 0x000fe40000000a00 */
[----:B------:R-:W-:Y:S01]  /*fb70*/  LEA R4, P0, R2, UR4, 0x2 ;  /* 0x0000000402047c11 */ /* 0x000fe2000f8010ff */
[----:B------:R-:W-:-:S05]  /*fb80*/  IMAD.IADD R3, R3, 0x1, R5 ;  /* 0x0000000103037824 */ /* 0x000fca00078e0205 */
[----:B------:R-:W-:Y:S01]  /*fb90*/  LEA.HI.X R5, R2, UR5, R3, 0x2, P0 ;  /* 0x0000000502057c11 */ /* 0x000fe200080f1403 */
[----:B------:R-:W-:-:S05]  /*fba0*/  IMAD.MOV.U32 R3, RZ, RZ, -0x800000 ;  /* 0xff800000ff037424 */ /* 0x000fca00078e00ff */
[----:B------:R2:W-:Y:S01]  /*fbb0*/  STG.E desc[UR42][R4.64], R3 ;  /* 0x0000000304007986 */ /* 0x0005e2000c10192a */
[----:B------:R-:W-:Y:S05]  /*fbc0*/  BRA `(.L_x_1048) ;  /* 0x0000004400a87947 */ /* 0x000fea0003800000 */
.L_x_1046:
[----:B------:R-:W-:-:S08]  /*fbd0*/  NOP ;  /* 0x0000000000007918 */ /* 0x000fd00000000000 */
[----:B------:R-:W0:-:S00]  /*fbe0*/  USETMAXREG.DEALLOC.CTAPOOL 0x28 ;  /* 0x00000028000079c8 */ /* 0x000e0000080e0500 */
[----:B0-----:R-:W-:Y:S01]  /*fbf0*/  LOP3.LUT R27, R0, 0x3, RZ, 0xc0, !PT ;  /* 0x00000003001b7812 */ /* 0x001fe200078ec0ff */
[----:B------:R-:W0:Y:S05]  /*fc00*/  S2R R26, SR_CTAID.Z ;  /* 0x00000000001a7919 */ /* 0x000e2a0000002700 */
[----:B-1----:R-:W1:Y:S01]  /*fc10*/  S2UR UR6, SR_CTAID.Y ;  /* 0x00000000000679c3 */ /* 0x002e620000002600 */
        /* <DEDUP_REMOVED lines=13> */
.L_x_1138:
[----:B------:R-:W-:Y:S01]  /*fcf0*/  ULDC UR7, c[0x0][0xc50] ;  /* 0x0003140000077ab9 */ /* 0x000fe20000000800 */
[----:B------:R-:W-:Y:S01]  /*fd00*/  UMOV UR39, UR6 ;  /* 0x0000000600277c82 */ /* 0x000fe20008000000 */
[----:B------:R-:W-:-:S11]  /*fd10*/  UISETP.NE.AND UP0, UPT, UR7, 0x1, UPT ;  /* 0x000000010700788c */ /* 0x000fd6000bf05270 */
[----:B------:R-:W-:Y:S01]  /*fd20*/  @UP0 ULDC UR4, c[0x0][0xc54] ;  /* 0x0003150000040ab9 */ /* 0x000fe20000000800 */
[----:B------:R-:W-:Y:S01]  /*fd30*/  @UP0 ULDC UR8, c[0x0][0xc58] ;  /* 0x0003160000080ab9 */ /* 0x000fe20000000800 */
[----:B------:R-:W-:-:S04]  /*fd40*/  UIMAD.WIDE.U32 UR4, UR6, UR4, URZ ;  /* 0x00000004060472a5 */ /* 0x000fc8000f8e003f */
[----:B------:R-:W-:-:S12]  /*fd50*/  @UP0 USHF.R.U32.HI UR39, URZ, UR8, UR5 ;  /* 0x000000083f270299 */ /* 0x000fd80008011605 */
.L_x_1139:
        /* <DEDUP_REMOVED lines=8> */
[----:B------:R-:W-:Y:S01]  /*fde0*/  IMAD.MOV.U32 R17, RZ, RZ, RZ ;  /* 0x000000ffff117224 */ /* 0x000fe200078e00ff */
[----:B------:R-:W-:Y:S01]  /*fdf0*/  ULDC.64 UR4, c[0x0][0x418] ;  /* 0x0001060000047ab9 */ /* 0x000fe20000000a00 */
[----:B------:R-:W-:Y:S01]  /*fe00*/  ULDC UR6, c[0x0][0x448] ;  /* 0x0001120000067ab9 */ /* 0x000fe20000000800 */
[----:B------:R-:W-:Y:S01]  /*fe10*/  ULDC UR10, c[0x0][0x2f0] ;  /* 0x0000bc00000a7ab9 */ /* 0x000fe20000000800 */
[----:B------:R-:W-:Y:S01]  /*fe20*/  ULDC UR11, c[0x0][0x288] ;  /* 0x0000a200000b7ab9 */ /* 0x000fe20000000800 */
[----:B0-----:R-:W-:-:S04]  /*fe30*/  ISETP.NE.U32.AND P0, PT, R2, RZ, PT ;  /* 0x000000ff0200720c */ /* 0x001fc80003f05070 */
[----:B------:R-:W-:-:S13]  /*fe40*/  ISETP.NE.AND.EX P0, PT, R3, RZ, PT, P0 ;  /* 0x000000ff0300720c */ /* 0x000fda0003f05300 */
[----:B------:R-:W0:Y:S02]  /*fe50*/  @P0 LDC.64 R2, c[0x0][0xa28] ;  /* 0x00028a00ff020b82 */ /* 0x000e240000000a00 */
[----:B0-----:R-:W-:-:S05]  /*fe60*/  @P0 IMAD.WIDE R2, R26, 0x4, R2 ;  /* 0x000000041a020825 */ /* 0x001fca00078e0202 */
[----:B------:R0:W5:Y:S01]  /*fe70*/  @P0 LDG.E R17, desc[UR42][R2.64] ;  /* 0x0000002a02110981 */ /* 0x000162000c1e1900 */
[----:B------:R-:W1:Y:S01]  /*fe80*/  S2UR UR41, SR_CTAID.X ;  /* 0x00000000002979c3 */ /* 0x000e620000002500 */
[----:B------:R-:W-:Y:S02]  /*fe90*/  UISETP.NE.U32.AND UP0, UPT, UR4, URZ, UPT ;  /* 0x0000003f0400728c */ /* 0x000fe4000bf05070 */
[----:B------:R-:W-:Y:S02]  /*fea0*/  UISETP.NE.AND UP1, UPT, UR6, 0x1, UPT ;  /* 0x000000010600788c */ /* 0x000fe4000bf25270 */
[----:B------:R-:W-:Y:S01]  /*feb0*/  UISETP.NE.AND.EX UP0, UPT, UR5, URZ, UPT, UP0 ;  /* 0x0000003f0500728c */ /* 0x000fe2000bf05300 */
[----:B------:R-:W-:Y:S02]  /*fec0*/  ULDC UR6, c[0x0][0x424] ;  /* 0x0001090000067ab9 */ /* 0x000fe40000000800 */
[----:B------:R-:W-:Y:S01]  /*fed0*/  ULDC.64 UR4, c[0x0][0x9e0] ;  /* 0x0002780000047ab9 */ /* 0x000fe20000000a00 */
[----:B------:R-:W-:-:S02]  /*fee0*/  USEL UR9, UR6, 0x1, UP0 ;  /* 0x0000000106097887 */ /* 0x000fc40008000000 */
[----:B------:R-:W-:Y:S02]  /*fef0*/  UISETP.GE.AND UP0, UPT, UR5, 0x1, UPT ;  /* 0x000000010500788c */ /* 0x000fe4000bf06270 */
[----:B------:R-:W-:Y:S01]  /*ff00*/  UIMAD UR36, UR9, UR10, URZ ;  /* 0x0000000a092472a4 */ /* 0x000fe2000f8e023f */
[----:B------:R-:W-:Y:S01]  /*ff10*/  @UP1 ULDC UR7, c[0x0][0x44c] ;  /* 0x0001130000071ab9 */ /* 0x000fe20000000800 */
[----:B------:R-:W-:Y:S02]  /*ff20*/  UIMAD UR9, UR9, UR10, 0x7f ;  /* 0x0000007f090974a4 */ /* 0x000fe4000f8e020a */
[----:B------:R-:W-:Y:S01]  /*ff30*/  PLOP3.LUT P1, PT, PT, PT, UP0, 0x80, 0x0 ;  /* 0x000000000000781c */ /* 0x000fe20003f2f008 */
[----:B------:R-:W-:Y:S01]  /*ff40*/  @UP1 ULDC UR12, c[0x0][0x450] ;  /* 0x00011400000c1ab9 */ /* 0x000fe20000000800 */
[----:B------:R-:W-:Y:S02]  /*ff50*/  UP2UR UR50, UPR, URZ, 0x2 ;  /* 0x000000023f327883 */ /* 0x000fe40008000000 */
[----:B-1----:R-:W-:-:S04]  /*ff60*/  USHF.L.U32 UR41, UR41, 0x7, URZ ;  /* 0x0000000729297899 */ /* 0x002fc8000800063f */
[----:B------:R-:W-:-:S04]  /*ff70*/  UIADD3 UR8, UR41, 0x7f, URZ ;  /* 0x0000007f29087890 */ /* 0x000fc8000fffe03f */
[----:B------:R-:W-:Y:S02]  /*ff80*/  UIMAD.WIDE.U32 UR6, UR8, UR7, URZ ;  /* 0x00000007080672a5 */ /* 0x000fe4000f8e003f */
[----:B------:R-:W-:Y:S02]  /*ff90*/  UIADD3 UR6, UR36, 0x1, -UR11 ;  /* 0x0000000124067890 */ /* 0x000fe4000fffe80b */
[----:B------:R-:W-:Y:S02]  /*ffa0*/  @UP1 USHF.R.U32.HI UR8, URZ, UR12, UR7 ;  /* 0x0000000c3f081299 */ /* 0x000fe40008011607 */
[----:B------:R-:W-:Y:S02]  /*ffb0*/  USHF.R.S32.HI UR7, URZ, 0x1f, UR9 ;  /* 0x0000001f3f077899 */ /* 0x000fe40008011409 */
[----:B------:R-:W-:Y:S02]  /*ffc0*/  UIADD3 UR6, UR6, UR8, URZ ;  /* 0x0000000806067290 */ /* 0x000fe4000fffe03f */
[----:B------:R-:W-:-:S02]  /*ffd0*/  ULEA.HI UR7, UR7, UR9, URZ, 0x7 ;  /* 0x0000000907077291 */ /* 0x000fc4000f8f383f */
[----:B------:R-:W-:Y:S02]  /*ffe0*/  UIADD3 UR4, UR6, UR4, URZ ;  /* 0x0000000406047290 */ /* 0x000fe4000fffe03f */
[----:B------:R-:W-:Y:S01]  /*fff0*/  USHF.R.S32.HI UR44, URZ, 0x7, UR7 ;  /* 0x000000073f2c7899 */ /* 0x000fe20008011407 */
[----:B0-----:R-:W-:Y:S11]  /*10000*/  @!P1 BRA `(.L_x_1141) ;  /* 0x0000000000449947 */ /* 0x001ff60003800000 */
[----:B------:R-:W-:Y:S01]  /*10010*/  ISETP.LT.AND P0, PT, RZ, UR6, PT ;  /* 0x00000006ff007c0c */ /* 0x000fe2000bf01270 */
[----:B------:R-:W-:-:S12]  /*10020*/  UIADD3 UR8, UR6, -0x1, URZ ;  /* 0xffffffff06087890 */ /* 0x000fd8000fffe03f */
[----:B------:R-:W-:Y:S05]  /*10030*/  @P0 BRA `(.L_x_1142) ;  /* 0x00000000001c0947 */ /* 0x000fea0003800000 */
[----:B------:R-:W-:Y:S02]  /*10040*/  UISETP.NE.AND UP0, UPT, UR5, 0x1, UPT ;  /* 0x000000010500788c */ /* 0x000fe4000bf05270 */
[----:B------:R-:W-:-:S09]  /*10050*/  UIADD3 UR8, -UR6, URZ, URZ ;  /* 0x0000003f06087290 */ /* 0x000fd2000fffe13f */
[----:B------:R-:W-:Y:S02]  /*10060*/  @UP0 ULDC.64 UR12, c[0x0][0x9e8] ;  /* 0x00027a00000c0ab9 */ /* 0x000fe40000000a00 */
[----:B------:R-:W-:-:S04]  /*10070*/  UIMAD.WIDE.U32 UR6, UR8, UR12, URZ ;  /* 0x0000000c080672a5 */ /* 0x000fc8000f8e003f */
[----:B------:R-:W-:-:S04]  /*10080*/  @UP0 USHF.R.U32.HI UR8, URZ, UR13, UR7 ;  /* 0x0000000d3f080299 */ /* 0x000fc80008011607 */
[----:B------:R-:W-:Y:S01]  /*10090*/  ULOP3.LUT UR8, URZ, UR8, URZ, 0x33, !UPT ;  /* 0x000000083f087292 */ /* 0x000fe2000f8e333f */
[----:B------:R-:W-:Y:S11]  /*100a0*/  BRA `(.L_x_1143) ;  /* 0x0000000000107947 */ /* 0x000ff60003800000 */
.L_x_1142:
[----:B------:R-:W-:-:S11]  /*100b0*/  UISETP.NE.AND UP0, UPT, UR5, 0x1, UPT ;  /* 0x000000010500788c */ /* 0x000fd6000bf05270 */
[----:B------:R-:W-:Y:S02]  /*100c0*/  @UP0 ULDC.64 UR12, c[0x0][0x9e8] ;  /* 0x00027a00000c0ab9 */ /* 0x000fe40000000a00 */
[----:B------:R-:W-:-:S04]  /*100d0*/  UIMAD.WIDE.U32 UR6, UR8, UR12, URZ ;  /* 0x0000000c080672a5 */ /* 0x000fc8000f8e003f */
[----:B------:R-:W-:-:S12]  /*100e0*/  @UP0 USHF.R.U32.HI UR8, URZ, UR13, UR7 ;  /* 0x0000000d3f080299 */ /* 0x000fd80008011607 */
.L_x_1143:
[----:B------:R-:W-:-:S04]  /*100f0*/  UIMAD UR8, UR8, UR5, UR5 ;  /* 0x00000005080872a4 */ /* 0x000fc8000f8e0205 */
[----:B------:R-:W-:-:S04]  /*10100*/  UISETP.LT.AND UP0, UPT, UR4, UR8, UPT ;  /* 0x000000080400728c */ /* 0x000fc8000bf01270 */
[----:B------:R-:W-:-:S12]  /*10110*/  USEL UR4, UR4, UR8, UP0 ;  /* 0x0000000804047287 */ /* 0x000fd80008000000 */
.L_x_1141:
[----:B------:R-:W-:Y:S02]  /*10120*/  UISETP.NE.AND UP0, UPT, UR50, URZ, UPT ;  /* 0x0000003f3200728c */ /* 0x000fe4000bf05270 */
[----:B------:R-:W-:-:S04]  /*10130*/  UIADD3 UR4, UR4, 0x7f, URZ ;  /* 0x0000007f04047890 */ /* 0x000fc8000fffe03f */
[----:B------:R-:W-:-:S04]  /*10140*/  USHF.R.S32.HI UR8, URZ, 0x1f, UR4 ;  /* 0x0000001f3f087899 */ /* 0x000fc80008011404 */
[----:B------:R-:W-:Y:S01]  /*10150*/  ULEA.HI UR8, UR8, UR4, URZ, 0x7 ;  /* 0x0000000408087291 */ /* 0x000fe2000f8f383f */
[----:B------:R-:W-:Y:S01]  /*10160*/  @UP0 ULDC UR6, c[0x0][0x44c] ;  /* 0x0001130000060ab9 */ /* 0x000fe20000000800 */
[----:B------:R-:W-:Y:S01]  /*10170*/  @UP0 ULDC UR9, c[0x0][0x450] ;  /* 0x0001140000090ab9 */ /* 0x000fe20000000800 */
[----:B------:R-:W-:Y:S02]  /*10180*/  UIMAD.WIDE.U32 UR6, UR41, UR6, URZ ;  /* 0x00000006290672a5 */ /* 0x000fe4000f8e003f */
[----:B------:R-:W-:Y:S01]  /*10190*/  UMOV UR4, UR41 ;  /* 0x0000002900047c82 */ /* 0x000fe20008000000 */
[----:B------:R-:W-:Y:S02]  /*101a0*/  USHF.R.S32.HI UR45, URZ, 0x7, UR8 ;  /* 0x000000073f2d7899 */ /* 0x000fe40008011408 */
[----:B------:R-:W-:Y:S02]  /*101b0*/  @UP0 USHF.R.U32.HI UR4, URZ, UR9, UR7 ;  /* 0x000000093f040299 */ /* 0x000fe40008011607 */
[----:B------:R-:W-:-:S02]  /*101c0*/  UISETP.LT.AND UP0, UPT, UR44, UR45, UPT ;  /* 0x0000002d2c00728c */ /* 0x000fc4000bf01270 */
[----:B------:R-:W-:Y:S01]  /*101d0*/  UIADD3 UR4, UR4, -UR11, UR36 ;  /* 0x8000000b04047290 */ /* 0x000fe2000fffe024 */
[----:B------:R-:W-:Y:S01]  /*101e0*/  ULDC UR8, c[0x0][0x9dc] ;  /* 0x0002770000087ab9 */ /* 0x000fe20000000800 */
[----:B------:R-:W-:Y:S02]  /*101f0*/  USEL UR12, UR44, UR45, UP0 ;  /* 0x0000002d2c0c7287 */ /* 0x000fe40008000000 */
[----:B------:R-:W-:Y:S01]  /*10200*/  UIADD3 UR8, UR4, -UR8, URZ ;  /* 0x8000000804087290 */ /* 0x000fe2000fffe03f */
[----:B------:R-:W-:Y:S11]  /*10210*/  @!P1 BRA `(.L_x_1144) ;  /* 0x0000000000449947 */ /* 0x000ff60003800000 */
[----:B------:R-:W-:-:S06]  /*10220*/  UISETP.GT.AND UP0, UPT, UR4, -0x1, UPT ;  /* 0xffffffff0400788c */ /* 0x000fcc000bf04270 */
[----:B------:R-:W-:-:S13]  /*10230*/  PLOP3.LUT P0, PT, PT, PT, UP0, 0x80, 0x0 ;  /* 0x000000000000781c */ /* 0x000fda0003f0f008 */
[----:B------:R-:W-:Y:S05]  /*10240*/  @P0 BRA `(.L_x_1145) ;  /* 0x00000000001c0947 */ /* 0x000fea0003800000 */
[----:B------:R-:W-:Y:S02]  /*10250*/  UISETP.NE.AND UP0, UPT, UR5, 0x1, UPT ;  /* 0x000000010500788c */ /* 0x000fe4000bf05270 */
[----:B------:R-:W-:-:S09]  /*10260*/  ULOP3.LUT UR4, URZ, UR4, URZ, 0x33, !UPT ;  /* 0x000000043f047292 */ /* 0x000fd2000f8e333f */
[----:B------:R-:W-:Y:S02]  /*10270*/  @UP0 ULDC.64 UR10, c[0x0][0x9e8] ;  /* 0x00027a00000a0ab9 */ /* 0x000fe40000000a00 */
[----:B------:R-:W-:-:S04]  /*10280*/  UIMAD.WIDE.U32 UR6, UR4, UR10, URZ ;  /* 0x0000000a040672a5 */ /* 0x000fc8000f8e003f */
[----:B------:R-:W-:-:S04]  /*10290*/  @UP0 USHF.R.U32.HI UR4, URZ, UR11, UR7 ;  /* 0x0000000b3f040299 */ /* 0x000fc80008011607 */
[----:B------:R-:W-:Y:S01]  /*102a0*/  ULOP3.LUT UR4, URZ, UR4, URZ, 0x33, !UPT ;  /* 0x000000043f047292 */ /* 0x000fe2000f8e333f */
[----:B------:R-:W-:Y:S11]  /*102b0*/  BRA `(.L_x_1146) ;  /* 0x0000000000107947 */ /* 0x000ff60003800000 */
.L_x_1145:
[----:B------:R-:W-:-:S11]  /*102c0*/  UISETP.NE.AND UP0, UPT, UR5, 0x1, UPT ;  /* 0x000000010500788c */ /* 0x000fd6000bf05270 */
[----:B------:R-:W-:Y:S02]  /*102d0*/  @UP0 ULDC.64 UR10, c[0x0][0x9e8] ;  /* 0x00027a00000a0ab9 */ /* 0x000fe40000000a00 */
[----:B------:R-:W-:-:S04]  /*102e0*/  UIMAD.WIDE.U32 UR6, UR4, UR10, URZ ;  /* 0x0000000a040672a5 */ /* 0x000fc8000f8e003f */
[----:B------:R-:W-:-:S12]  /*102f0*/  @UP0 USHF.R.U32.HI UR4, URZ, UR11, UR7 ;  /* 0x0000000b3f040299 */ /* 0x000fd80008011607 */
.L_x_1146:
[----:B------:R-:W-:-:S04]  /*10300*/  UIMAD UR4, UR4, UR5, URZ ;  /* 0x00000005040472a4 */ /* 0x000fc8000f8e023f */
[----:B------:R-:W-:-:S04]  /*10310*/  UISETP.LT.AND UP0, UPT, UR8, UR4, UPT ;  /* 0x000000040800728c */ /* 0x000fc8000bf01270 */
[----:B------:R-:W-:-:S12]  /*10320*/  USEL UR8, UR8, UR4, !UP0 ;  /* 0x0000000408087287 */ /* 0x000fd8000c000000 */
.L_x_1144:
[----:B------:R-:W-:Y:S02]  /*10330*/  USHF.R.S32.HI UR4, URZ, 0x1f, UR8 ;  /* 0x0000001f3f047899 */ /* 0x000fe40008011408 */
[----:B------:R-:W-:Y:S02]  /*10340*/  USHF.R.U32.HI UR9, URZ, 0x10, UR47 ;  /* 0x000000103f097899 */ /* 0x000fe4000801162f */
[----:B------:R-:W-:Y:S02]  /*10350*/  ULEA.HI UR4, UR4, UR8, URZ, 0x7 ;  /* 0x0000000804047291 */ /* 0x000fe4000f8f383f */
[----:B------:R-:W-:Y:S02]  /*10360*/  ULOP3.LUT UR47, UR47, 0xffff, URZ, 0xc0, !UPT ;  /* 0x0000ffff2f2f7892 */ /* 0x000fe4000f8ec03f */
[----:B------:R-:W-:Y:S01]  /*10370*/  USHF.R.S32.HI UR4, URZ, 0x7, UR4 ;  /* 0x000000073f047899 */ /* 0x000fe20008011404 */
[----:B------:R-:W-:-:S03]  /*10380*/  UMOV UR38, URZ ;  /* 0x0000003f00267c82 */ /* 0x000fc60008000000 */
[----:B------:R-:W-:-:S04]  /*10390*/  UISETP.LT.AND UP0, UPT, URZ, UR4, UPT ;  /* 0x000000043f00728c */ /* 0x000fc8000bf01270 */
[----:B------:R-:W-:Y:S02]  /*103a0*/  USEL UR46, URZ, UR4, !UP0 ;  /* 0x000000043f2e7287 */ /* 0x000fe4000c000000 */
[----:B------:R-:W-:Y:S02]  /*103b0*/  UISETP.NE.AND UP0, UPT, UR9, URZ, UPT ;  /* 0x0000003f0900728c */ /* 0x000fe4000bf05270 */
[----:B------:R-:W-:-:S06]  /*103c0*/  UISETP.GT.AND UP1, UPT, UR12, UR46, UPT ;  /* 0x0000002e0c00728c */ /* 0x000fcc000bf24270 */
[----:B------:R-:W-:-:S03]  /*103d0*/  PLOP3.LUT P0, PT, PT, PT, UP1, 0x80, 0x0 ;  /* 0x000000000000781c */ /* 0x000fc60003f0f018 */
[----:B------:R-:W-:-:S10]  /*103e0*/  @!UP0 ULDC UR9, c[0x0][0x9f0] ;  /* 0x00027c0000098ab9 */ /* 0x000fd40000000800 */
[----:B------:R-:W-:Y:S05]  /*103f0*/  @!P0 BRA `(.L_x_1147) ;  /* 0x00000000007c8947 */ /* 0x000fea0003800000 */
[----:B------:R-:W-:Y:S01]  /*10400*/  IABS R0, UR9 ;  /* 0x0000000900007c13 */ /* 0x000fe20008000000 */
[----:B------:R-:W-:Y:S02]  /*10410*/  UIADD3 UR4, UR9, -0x1, UR12 ;  /* 0xffffffff09047890 */ /* 0x000fe4000fffe00c */
[----:B------:R-:W-:Y:S02]  /*10420*/  IABS R4, UR9 ;  /* 0x0000000900047c13 */ /* 0x000fe40008000000 */
[----:B------:R-:W-:Y:S01]  /*10430*/  R2UR UR10, R0 ;  /* 0x00000000000a72ca */ /* 0x000fe200000e0000 */
[----:B------:R-:W-:-:S03]  /*10440*/  UIADD3 UR6, -UR46, UR4, URZ ;  /* 0x000000042e067290 */ /* 0x000fc6000fffe13f */
[----:B------:R-:W-:-:S03]  /*10450*/  UMOV UR4, URZ ;  /* 0x0000003f00047c82 */ /* 0x000fc60008000000 */
[----:B------:R-:W-:Y:S01]  /*10460*/  IABS R3, UR6 ;  /* 0x0000000600037c13 */ /* 0x000fe20008000000 */
[----:B------:R-:W-:-:S03]  /*10470*/  ULOP3.LUT UR6, UR6, UR9, URZ, 0x3c, !UPT ;  /* 0x0000000906067292 */ /* 0x000fc6000f8e3c3f */
[----:B------:R-:W-:Y:S02]  /*10480*/  R2UR UR8, R3 ;  /* 0x00000000030872ca */ /* 0x000fe400000e0000 */
        /* <DEDUP_REMOVED lines=22> */
.L_x_1147:
[----:B------:R-:W-:Y:S02]  /*105f0*/  UIMAD UR51, UR47, UR38, UR46 ;  /* 0x000000262f3372a4 */ /* 0x000fe4000f8e022e */
[----:B------:R-:W-:Y:S02]  /*10600*/  IMAD.U32 R3, RZ, RZ, UR38 ;  /* 0x00000026ff037e24 */ /* 0x000fe4000f8e00ff */
[----:B------:R-:W-:Y:S02]  /*10610*/  IMAD.MOV.U32 R0, RZ, RZ, RZ ;  /* 0x000000ffff007224 */ /* 0x000fe400078e00ff */
[----:B------:R-:W-:Y:S02]  /*10620*/  IMAD.MOV.U32 R29, RZ, RZ, 0x1 ;  /* 0x00000001ff1d7424 */ /* 0x000fe400078e00ff */
[----:B------:R-:W-:Y:S02]  /*10630*/  IMAD.U32 R16, RZ, RZ, UR51 ;  /* 0x00000033ff107e24 */ /* 0x000fe4000f8e00ff */
[----:B------:R-:W-:-:S03]  /*10640*/  IMAD.MOV.U32 R2, RZ, RZ, 0x1 ;  /* 0x00000001ff027424 */ /* 0x000fc600078e00ff */
[----:B------:R-:W-:-:S04]  /*10650*/  VIADDMNMX R16, R16, R3, UR12, PT ;  /* 0x0000000c10107e46 */ /* 0x000fc8000b800103 */
[----:B------:R-:W-:-:S13]  /*10660*/  ISETP.GT.AND P0, PT, R16, UR51, PT ;  /* 0x0000003310007c0c */ /* 0x000fda000bf04270 */
        /* <DEDUP_REMOVED lines=25> */
.L_x_1148:
        /* <DEDUP_REMOVED lines=20> */
.L_x_1149:
        /* <DEDUP_REMOVED lines=20> */
.L_x_1150:
        /* <DEDUP_REMOVED lines=18> */
.L_x_1151:
[----:B------:R-:W0:Y:S01]  /*10ba0*/  LDC.64 R2, c[0x0][0x9f8] ;  /* 0x00027e00ff027b82 */ /* 0x000e220000000a00 */
[----:B------:R-:W-:Y:S01]  /*10bb0*/  IMAD.MOV.U32 R32, RZ, RZ, R26 ;  /* 0x000000ffff207224 */ /* 0x000fe200078e001a */
[----:B------:R-:W2:Y:S06]  /*10bc0*/  LDL.LU R18, [R1] ;  /* 0x0000000001127983 */ /* 0x000eac0000300800 */
[----:B------:R-:W1:Y:S01]  /*10bd0*/  LDC R10, c[0x0][0x430] ;  /* 0x00010c00ff0a7b82 */ /* 0x000e620000000800 */
[C---:B------:R-:W-:Y:S01]  /*10be0*/  IMAD.SHL.U32 R6, R25.reuse, 0x20, RZ ;  /* 0x0000002019067824 */ /* 0x040fe200078e00ff */
[----:B------:R-:W-:Y:S01]  /*10bf0*/  LOP3.LUT R21, R25, 0x7f, RZ, 0xc0, !PT ;  /* 0x0000007f19157812 */ /* 0x000fe200078ec0ff */
[----:B------:R-:W-:Y:S01]  /*10c00*/  ULDC UR4, c[0x0][0x2f4] ;  /* 0x0000bd0000047ab9 */ /* 0x000fe20000000800 */
[----:B------:R-:W-:Y:S01]  /*10c10*/  LEA R7, R16, 0xffffff80, 0x7 ;  /* 0xffffff8010077811 */ /* 0x000fe200078e38ff */
[----:B------:R-:W-:Y:S01]  /*10c20*/  ULDC UR5, c[0x0][0x320] ;  /* 0x0000c80000057ab9 */ /* 0x000fe20000000800 */
[----:B0-----:R-:W-:-:S04]  /*10c30*/  ISETP.NE.U32.AND P0, PT, R2, RZ, PT ;  /* 0x000000ff0200720c */ /* 0x001fc80003f05070 */
[----:B------:R-:W-:-:S13]  /*10c40*/  ISETP.NE.AND.EX P0, PT, R3, RZ, PT, P0 ;  /* 0x000000ff0300720c */ /* 0x000fda0003f05300 */
[----:B------:R-:W0:Y:S02]  /*10c50*/  @P0 LDC.64 R2, c[0x0][0x9f8] ;  /* 0x00027e00ff020b82 */ /* 0x000e240000000a00 */
[----:B0-----:R-:W-:-:S05]  /*10c60*/  @P0 IMAD.WIDE R2, R26, 0x4, R2 ;  /* 0x000000041a020825 */ /* 0x001fca00078e0202 */
[----:B------:R0:W3:Y:S01]  /*10c70*/  @P0 LDG.E R32, desc[UR42][R2.64] ;  /* 0x0000002a02200981 */ /* 0x0000e2000c1e1900 */
[----:B-1----:R-:W-:Y:S02]  /*10c80*/  ISETP.NE.AND P1, PT, R10, 0x1, PT ;  /* 0x000000010a00780c */ /* 0x002fe40003f25270 */
[----:B------:R-:W-:Y:S02]  /*10c90*/  SHF.R.U32.HI R23, RZ, 0x2, R21 ;  /* 0x00000002ff177819 */ /* 0x000fe40000011615 */
[----:B------:R-:W-:-:S04]  /*10ca0*/  LOP3.LUT R24, R6, 0x60, RZ, 0xc0, !PT ;  /* 0x0000006006187812 */ /* 0x000fc800078ec0ff */
[----:B------:R-:W-:-:S04]  /*10cb0*/  IADD3 R4, R24, R23, R7 ;  /* 0x0000001718047210 */ /* 0x000fc80007ffe007 */
[C---:B------:R-:W-:Y:S01]  /*10cc0*/  ISETP.GE.AND P0, PT, R4.reuse, UR36, PT ;  /* 0x0000002404007c0c */ /* 0x040fe2000bf06270 */
[----:B------:R-:W1:Y:S01]  /*10cd0*/  @P1 LDC R0, c[0x0][0x434] ;  /* 0x00010d00ff001b82 */ /* 0x000e620000000800 */
[----:B-----5:R-:W-:-:S04]  /*10ce0*/  IMAD.IADD R13, R4, 0x1, R17 ;  /* 0x00000001040d7824 */ /* 0x020fc800078e0211 */
[----:B------:R-:W-:-:S03]  /*10cf0*/  IMAD.MOV.U32 R11, RZ, RZ, R13 ;  /* 0x000000ffff0b7224 */ /* 0x000fc600078e000d */
[----:B0-----:R-:W0:Y:S08]  /*10d00*/  @P1 LDC R3, c[0x0][0x438] ;  /* 0x00010e00ff031b82 */ /* 0x001e300000000800 */
[----:B------:R-:W4:Y:S08]  /*10d10*/  @!P0 LDC.64 R8, c[0x0][0x428] ;  /* 0x00010a00ff088b82 */ /* 0x000f300000000a00 */
[----:B------:R-:W4:Y:S01]  /*10d20*/  @!P0 LDC.64 R4, c[0x0][0x418] ;  /* 0x00010600ff048b82 */ /* 0x000f220000000a00 */
[----:B-1----:R-:W-:-:S05]  /*10d30*/  @P1 IMAD.HI.U32 R0, R13, R0, RZ ;  /* 0x000000000d001227 */ /* 0x002fca00078e00ff */
[----:B0-----:R-:W-:-:S04]  /*10d40*/  @P1 SHF.R.U32.HI R11, RZ, R3, R0 ;  /* 0x00000003ff0b1219 */ /* 0x001fc80000011600 */
[--C-:B------:R-:W-:Y:S01]  /*10d50*/  @!P0 SHF.R.S32.HI R3, RZ, 0x1f, R11.reuse ;  /* 0x0000001fff038819 */ /* 0x100fe2000001140b */
[----:B------:R-:W-:Y:S02]  /*10d60*/  @!P0 IMAD.MOV.U32 R2, RZ, RZ, R11 ;  /* 0x000000ffff028224 */ /* 0x000fe400078e000b */
[----:B------:R-:W-:Y:S02]  /*10d70*/  IMAD.SHL.U32 R20, R25, 0x10, RZ ;  /* 0x0000001019147824 */ /* 0x000fe400078e00ff */
[----:B------:R-:W-:Y:S01]  /*10d80*/  IMAD.MOV.U32 R33, RZ, RZ, 0x20 ;  /* 0x00000020ff217424 */ /* 0x000fe200078e00ff */
[----:B------:R-:W-:Y:S01]  /*10d90*/  SHF.R.U32.HI R21, RZ, 0x5, R21 ;  /* 0x00000005ff157819 */ /* 0x000fe20000011615 */
[----:B------:R-:W-:Y:S01]  /*10da0*/  UMOV UR6, 0xffffffff ;  /* 0xffffffff00067882 */ /* 0x000fe20000000000 */
[----:B------:R-:W-:Y:S01]  /*10db0*/  IMAD.MOV.U32 R34, RZ, RZ, 0x40 ;  /* 0x00000040ff227424 */ /* 0x000fe200078e00ff */
[----:B--2---:R-:W-:-:S04]  /*10dc0*/  LOP3.LUT R18, R18, 0xffffffbf, RZ, 0xc0, !PT ;  /* 0xffffffbf12127812 */ /* 0x004fc800078ec0ff */
[----:B------:R-:W-:-:S04]  /*10dd0*/  @P1 LOP3.LUT R18, R18, 0x40, RZ, 0xfc, !PT ;  /* 0x0000004012121812 */ /* 0x000fc800078efcff */
[----:B------:R-:W-:Y:S02]  /*10de0*/  LOP3.LUT R18, R18, 0xffffffef, RZ, 0xc0, !PT ;  /* 0xffffffef12127812 */ /* 0x000fe400078ec0ff */
[----:B---3--:R-:W-:Y:S01]  /*10df0*/  SHF.R.S32.HI R12, RZ, 0x1f, R32 ;  /* 0x0000001fff0c7819 */ /* 0x008fe20000011420 */
[----:B----4-:R-:W-:-:S04]  /*10e00*/  @!P0 IMAD.WIDE.U32 R2, R32, R8, R2 ;  /* 0x0000000820028225 */ /* 0x010fc800078e0002 */
[----:B------:R-:W-:Y:S01]  /*10e10*/  @!P0 IMAD R0, R12, R8, RZ ;  /* 0x000000080c008224 */ /* 0x000fe200078e02ff */
[----:B------:R-:W-:Y:S01]  /*10e20*/  @!P0 LEA R4, P1, R2, R4, 0x2 ;  /* 0x0000000402048211 */ /* 0x000fe200078210ff */
[----:B------:R0:W-:Y:S02]  /*10e30*/  STL [R1+0x4], R12 ;  /* 0x0000040c01007387 */ /* 0x0001e40000100800 */
[----:B------:R-:W-:-:S04]  /*10e40*/  @!P0 IMAD R9, R32, R9, R0 ;  /* 0x0000000920098224 */ /* 0x000fc800078e0200 */
[----:B------:R-:W-:Y:S01]  /*10e50*/  @!P0 IMAD.IADD R0, R3, 0x1, R9 ;  /* 0x0000000103008824 */ /* 0x000fe200078e0209 */
[----:B------:R-:W-:-:S04]  /*10e60*/  LOP3.LUT R9, R20, 0x30, RZ, 0xc0, !PT ;  /* 0x0000003014097812 */ /* 0x000fc800078ec0ff */
[----:B------:R-:W-:Y:S01]  /*10e70*/  @!P0 LEA.HI.X R5, R2, R5, R0, 0x2, P1 ;  /* 0x0000000502058211 */ /* 0x000fe200008f1400 */
[----:B------:R-:W-:Y:S01]  /*10e80*/  IMAD.MOV.U32 R0, RZ, RZ, RZ ;  /* 0x000000ffff007224 */ /* 0x000fe200078e00ff */
[----:B------:R-:W-:-:S05]  /*10e90*/  R2P PR, R25, 0x6 ;  /* 0x0000000619007804 */ /* 0x000fca0000000000 */
[----:B------:R-:W-:Y:S01]  /*10ea0*/  SEL R33, R33, 0xffffffe0, !P1 ;  /* 0xffffffe021217807 */ /* 0x000fe20004800000 */
[----:B------:R1:W5:Y:S01]  /*10eb0*/  @!P0 LDG.E R0, desc[UR42][R4.64] ;  /* 0x0000002a04008981 */ /* 0x000362000c1e1900 */
[C---:B------:R-:W-:Y:S01]  /*10ec0*/  ISETP.GE.AND P1, PT, R9.reuse, UR4, PT ;  /* 0x0000000409007c0c */ /* 0x040fe2000bf26270 */
[----:B------:R-:W-:Y:S01]  /*10ed0*/  IMAD.MOV R2, RZ, RZ, -R11 ;  /* 0x000000ffff027224 */ /* 0x000fe200078e0a0b */
[C---:B------:R-:W-:Y:S02]  /*10ee0*/  ISETP.GE.AND P0, PT, R9.reuse, UR5, PT ;  /* 0x0000000509007c0c */ /* 0x040fe4000bf06270 */
[C---:B------:R-:W-:Y:S02]  /*10ef0*/  LOP3.LUT R19, R9.reuse, 0x40, RZ, 0xfc, !PT ;  /* 0x0000004009137812 */ /* 0x040fe400078efcff */
[----:B------:R-:W-:Y:S02]  /*10f00*/  LOP3.LUT R22, R9, 0x80, RZ, 0xfc, !PT ;  /* 0x0000008009167812 */ /* 0x000fe400078efcff */
[----:B------:R-:W-:Y:S01]  /*10f10*/  SEL R35, R34, 0xffffffc0, !P2 ;  /* 0xffffffc022237807 */ /* 0x000fe20005000000 */
[----:B-1----:R-:W-:-:S02]  /*10f20*/  IMAD R4, R10, R2, R13 ;  /* 0x000000020a047224 */ /* 0x002fc400078e020d */
[----:B------:R-:W-:Y:S02]  /*10f30*/  IMAD.SHL.U32 R2, R25, 0x80, RZ ;  /* 0x0000008019027824 */ /* 0x000fe400078e00ff */
[----:B------:R-:W-:Y:S02]  /*10f40*/  @P1 LOP3.LUT R18, R18, 0x10, RZ, 0xfc, !PT ;  /* 0x0000001012121812 */ /* 0x000fe400078efcff */
[----:B------:R-:W-:Y:S02]  /*10f50*/  ISETP.GE.AND P1, PT, R22, UR4, PT ;  /* 0x0000000416007c0c */ /* 0x000fe4000bf26270 */
[----:B------:R-:W-:Y:S02]  /*10f60*/  LOP3.LUT R18, R18, 0xfffffffd, RZ, 0xc0, !PT ;  /* 0xfffffffd12127812 */ /* 0x000fe400078ec0ff */
[----:B------:R-:W-:Y:S02]  /*10f70*/  LOP3.LUT R8, R2, 0x380, RZ, 0xc0, !PT ;  /* 0x0000038002087812 */ /* 0x000fe400078ec0ff */
[----:B------:R-:W-:-:S02]  /*10f80*/  @P0 LOP3.LUT R18, R18, 0x2, RZ, 0xfc, !PT ;  /* 0x0000000212120812 */ /* 0x000fc400078efcff */
[----:B------:R-:W-:Y:S01]  /*10f90*/  ISETP.GE.AND P0, PT, R19, UR4, PT ;  /* 0x0000000413007c0c */ /* 0x000fe2000bf06270 */
[----:B------:R-:W-:Y:S01]  /*10fa0*/  IMAD R3, R21, 0x10, R8 ;  /* 0x0000001015037824 */ /* 0x000fe200078e0208 */
[----:B------:R-:W-:Y:S02]  /*10fb0*/  LOP3.LUT R18, R18, 0xfffffff7, RZ, 0xc0, !PT ;  /* 0xfffffff712127812 */ /* 0x000fe400078ec0ff */
[----:B------:R-:W-:Y:S02]  /*10fc0*/  LOP3.LUT R10, R2, 0x400, RZ, 0xc0, !PT ;  /* 0x00000400020a7812 */ /* 0x000fe400078ec0ff */
[----:B------:R-:W-:Y:S02]  /*10fd0*/  LOP3.LUT R5, R8, 0x10, R25, 0xf8, !PT ;  /* 0x0000001008057812 */ /* 0x000fe400078ef819 */
[----:B------:R-:W-:Y:S01]  /*10fe0*/  LOP3.LUT R3, R3, 0x70, R20, 0x78, !PT ;  /* 0x0000007003037812 */ /* 0x000fe200078e7814 */
[----:B------:R-:W-:-:S04]  /*10ff0*/  IMAD R10, R21, 0x800, R10 ;  /* 0x00000800150a7824 */ /* 0x000fc800078e020a */
[----:B------:R-:W-:Y:S02]  /*11000*/  @P0 LOP3.LUT R18, R18, 0x8, RZ, 0xfc, !PT ;  /* 0x0000000812120812 */ /* 0x000fe400078efcff */
[----:B------:R-:W-:Y:S02]  /*11010*/  ISETP.GE.AND P0, PT, R19, UR5, PT ;  /* 0x0000000513007c0c */ /* 0x000fe4000bf06270 */
[----:B------:R-:W-:-:S04]  /*11020*/  LOP3.LUT R18, R18, 0xfffffffb, RZ, 0xc0, !PT ;  /* 0xfffffffb12127812 */ /* 0x000fc800078ec0ff */
[----:B------:R-:W-:-:S04]  /*11030*/  @P1 LOP3.LUT R18, R18, 0x4, RZ, 0xfc, !PT ;  /* 0x0000000412121812 */ /* 0x000fc800078efcff */
[----:B------:R-:W-:-:S04]  /*11040*/  LOP3.LUT R18, R18, 0xfffffffe, RZ, 0xc0, !PT ;  /* 0xfffffffe12127812 */ /* 0x000fc800078ec0ff */
[----:B------:R-:W-:-:S05]  /*11050*/  @P0 LOP3.LUT R18, R18, 0x1, RZ, 0xfc, !PT ;  /* 0x0000000112120812 */ /* 0x000fca00078efcff */
[----:B------:R0:W-:Y:S01]  /*11060*/  STL [R1], R18 ;  /* 0x0000001201007387 */ /* 0x0001e20000100800 */
[----:B------:R-:W-:Y:S05]  /*11070*/  BRA.DIV UR6, `(.L_x_1152) ;  /* 0x00000036065c7947 */ /* 0x000fea000b800000 */
.L_x_1204:
[----:B------:R-:W-:Y:S01]  /*11080*/  ULOP3.LUT UR4, UR40, 0x2, URZ, 0xfc, !UPT ;  /* 0x0000000228047892 */ /* 0x000fe2000f8efc3f */
[----:B------:R-:W-:Y:S01]  /*11090*/  LOP3.LUT R9, R3, 0xc00, R2, 0xf8, !PT ;  /* 0x00000c0003097812 */ /* 0x000fe200078ef802 */
[----:B------:R-:W-:Y:S01]  /*110a0*/  IMAD.MOV.U32 R8, RZ, RZ, R18 ;  /* 0x000000ffff087224 */ /* 0x000fe200078e0012 */
[----:B------:R-:W-:Y:S01]  /*110b0*/  LOP3.LUT R5, R5, 0x70, R20, 0x78, !PT ;  /* 0x0000007005057812 */ /* 0x000fe200078e7814 */
[----:B------:R-:W-:Y:S01]  /*110c0*/  IMAD.U32 R31, RZ, RZ, UR39 ;  /* 0x00000027ff1f7e24 */ /* 0x000fe2000f8e00ff */
[----:B------:R-:W-:Y:S01]  /*110d0*/  SHF.R.U32.HI R28, RZ, 0x3, R25 ;  /* 0x00000003ff1c7819 */ /* 0x000fe20000011619 */
[----:B------:R-:W-:Y:S01]  /*110e0*/  IMAD.U32 R2, RZ, RZ, UR4 ;  /* 0x00000004ff027e24 */ /* 0x000fe2000f8e00ff */
[----:B------:R-:W-:Y:S01]  /*110f0*/  LOP3.LUT R8, R8, 0xffffffdf, RZ, 0xc0, !PT ;  /* 0xffffffdf08087812 */ /* 0x000fe200078ec0ff */
[----:B------:R-:W-:Y:S01]  /*11100*/  IMAD.IADD R3, R10, 0x1, R5 ;  /* 0x000000010a037824 */ /* 0x000fe200078e0205 */
[----:B------:R1:W-:Y:S01]  /*11110*/  STL [R1+0xc], R9 ;  /* 0x00000c0901007387 */ /* 0x0003e20000100800 */
[----:B------:R-:W-:-:S02]  /*11120*/  SHF.R.S32.HI R31, RZ, 0x1f, R31 ;  /* 0x0000001fff1f7819 */ /* 0x000fc4000001141f */
[----:B------:R-:W-:Y:S01]  /*11130*/  ISETP.NE.AND P0, PT, R2, 0x3, PT ;  /* 0x000000030200780c */ /* 0x000fe20003f05270 */
[----:B------:R1:W-:Y:S01]  /*11140*/  STL [R1+0x8], R3 ;  /* 0x0000080301007387 */ /* 0x0003e20000100800 */
[----:B------:R-:W-:-:S11]  /*11150*/  LOP3.LUT R5, R25, 0x10, RZ, 0xc0, !PT ;  /* 0x0000001019057812 */ /* 0x000fd600078ec0ff */
[----:B------:R-:W-:-:S05]  /*11160*/  @P0 LOP3.LUT R8, R8, 0x20, RZ, 0xfc, !PT ;  /* 0x0000002008080812 */ /* 0x000fca00078efcff */
[----:B------:R1:W-:Y:S01]  /*11170*/  STL [R1], R8 ;  /* 0x0000000801007387 */ /* 0x0003e20000100800 */
[----:B------:R-:W-:Y:S05]  /*11180*/  @!P0 BRA `(.L_x_1153) ;  /* 0x0000000000048947 */ /* 0x000fea0003800000 */
[----:B------:R-:W-:Y:S01]  /*11190*/  BPT.TRAP 0x1 ;  /* 0x000000040000795c */ /* 0x000fe20000300000 */
.L_x_1153:
[----:B------:R-:W-:Y:S01]  /*111a0*/  IMAD.MOV.U32 R27, RZ, RZ, 0x1 ;  /* 0x00000001ff1b7424 */ /* 0x000fe200078e00ff */
[----:B------:R-:W-:-:S04]  /*111b0*/  SHF.R.S32.HI R10, RZ, 0x1f, R4 ;  /* 0x0000001fff0a7819 */ /* 0x000fc80000011404 */
[----:B------:R-:W-:-:S04]  /*111c0*/  SHF.L.U32 R27, R27, 0x1f, RZ ;  /* 0x0000001f1b1b7819 */ /* 0x000fc800000006ff */
[----:B------:R-:W2:Y:S02]  /*111d0*/  SYNCS.PHASECHK.TRANS64.TRYWAIT P0, [UR48+0x22880], R27 ;  /* 0x0228801bff0075a7 */ /* 0x000ea40008000170 */
[----:B--2---:R-:W-:Y:S05]  /*111e0*/  @!P0 BRA `(.L_x_1154) ;  /* 0x0000003400208947 */ /* 0x004fea0003800000 */
.L_x_1205:
[----:B------:R-:W3:Y:S01]  /*111f0*/  LDL R30, [R1] ;  /* 0x00000000011e7983 */ /* 0x000ee20000100800 */
[----:B------:R-:W-:Y:S01]  /*11200*/  ULDC.64 UR4, c[0x0][0x328] ;  /* 0x0000ca0000047ab9 */ /* 0x000fe20000000a00 */
[----:B0----5:R-:W-:Y:S01]  /*11210*/  SHF.R.S32.HI R18, RZ, 0x1f, R0 ;  /* 0x0000001fff127819 */ /* 0x021fe20000011400 */
[----:B-1----:R-:W-:Y:S01]  /*11220*/  IMAD R3, R10, UR4, RZ ;  /* 0x000000040a037c24 */ /* 0x002fe2000f8e02ff */
[----:B------:R-:W-:Y:S02]  /*11230*/  R2UR UR6, R31 ;  /* 0x000000001f0672ca */ /* 0x000fe400000e0000 */
[----:B------:R-:W-:Y:S01]  /*11240*/  IADD3 R7, -R23, UR36, -R7 ;  /* 0x0000002417077c10 */ /* 0x000fe2000fffe907 */
[----:B------:R-:W-:Y:S01]  /*11250*/  IMAD R9, R4, UR5, R3 ;  /* 0x0000000504097c24 */ /* 0x000fe2000f8e0203 */
[----:B------:R-:W-:Y:S01]  /*11260*/  LOP3.LUT R29, R20, 0x30, RZ, 0xc0, !PT ;  /* 0x00000030141d7812 */ /* 0x000fe200078ec0ff */
[----:B--2---:R-:W-:Y:S01]  /*11270*/  IMAD.WIDE.U32 R2, R4, UR4, RZ ;  /* 0x0000000404027c25 */ /* 0x004fe2000f8e00ff */
[----:B------:R-:W-:Y:S01]  /*11280*/  ULDC.64 UR4, c[0x0][0x338] ;  /* 0x0000ce0000047ab9 */ /* 0x000fe20000000a00 */
[----:B------:R-:W-:-:S02]  /*11290*/  ISETP.GE.AND P3, PT, R7, 0x1, PT ;  /* 0x000000010700780c */ /* 0x000fc40003f66270 */
[----:B------:R-:W-:Y:S02]  /*112a0*/  IMAD.IADD R3, R3, 0x1, R9 ;  /* 0x0000000103037824 */ /* 0x000fe400078e0209 */
[----:B------:R-:W-:Y:S02]  /*112b0*/  IMAD R9, R18, UR4, RZ ;  /* 0x0000000412097c24 */ /* 0x000fe4000f8e02ff */
[----:B------:R-:W-:-:S04]  /*112c0*/  IMAD.WIDE.U32 R2, R0, UR4, R2 ;  /* 0x0000000400027c25 */ /* 0x000fc8000f8e0002 */
[----:B------:R-:W-:Y:S01]  /*112d0*/  IMAD R8, R0, UR5, R9 ;  /* 0x0000000500087c24 */ /* 0x000fe2000f8e0209 */
[----:B------:R-:W-:Y:S02]  /*112e0*/  ULDC.64 UR4, c[0x0][0x330] ;  /* 0x0000cc0000047ab9 */ /* 0x000fe40000000a00 */
        /* <DEDUP_REMOVED lines=8> */
[----:B------:R-:W-:Y:S01]  /*11370*/  IMAD.SHL.U32 R2, R25, 0x4, RZ ;  /* 0x0000000419027824 */ /* 0x000fe200078e00ff */
[----:B------:R-:W-:Y:S02]  /*11380*/  SHF.R.U32.HI R25, RZ, 0x2, R25 ;  /* 0x00000002ff197819 */ /* 0x000fe40000011619 */
[----:B------:R-:W-:Y:S01]  /*11390*/  IADD3.X R9, R9, UR4, R3, P0, !PT ;  /* 0x0000000409097c10 */ /* 0x000fe200087fe403 */
[----:B------:R-:W-:Y:S01]  /*113a0*/  UMOV UR4, 0xffffffff ;  /* 0xffffffff00047882 */ /* 0x000fe20000000000 */
[----:B------:R-:W-:Y:S02]  /*113b0*/  LOP3.LUT R3, R6, 0x380, RZ, 0xc0, !PT ;  /* 0x0000038006037812 */ /* 0x000fe400078ec0ff */
[----:B------:R-:W-:Y:S02]  /*113c0*/  ISETP.NE.AND P0, PT, R5, RZ, PT ;  /* 0x000000ff0500720c */ /* 0x000fe40003f05270 */
[----:B------:R-:W-:-:S02]  /*113d0*/  LOP3.LUT R3, R3, 0x30, R20, 0xf8, !PT ;  /* 0x0000003003037812 */ /* 0x000fc400078ef814 */
[----:B------:R-:W-:Y:S02]  /*113e0*/  SEL R34, R34, 0xffffffc0, !P0 ;  /* 0xffffffc022227807 */ /* 0x000fe40004000000 */
[----:B------:R-:W-:-:S05]  /*113f0*/  LOP3.LUT R2, R3, 0x70, R2, 0x78, !PT ;  /* 0x0000007003027812 */ /* 0x000fca00078e7802 */
[----:B------:R-:W-:Y:S01]  /*11400*/  IMAD R5, R21, 0x400, R2 ;  /* 0x0000040015057824 */ /* 0x000fe200078e0202 */
[----:B---3--:R-:W-:Y:S01]  /*11410*/  LOP3.LUT P5, RZ, R30, 0x1, RZ, 0xc0, !PT ;  /* 0x000000011eff7812 */ /* 0x008fe200078ac0ff */
[----:B------:R-:W-:-:S12]  /*11420*/  BRA.DIV UR4, `(.L_x_1155) ;  /* 0x0000003204a87947 */ /* 0x000fd8000b800000 */
[----:B------:R-:W0:Y:S01]  /*11430*/  SHFL.IDX PT, R14, R8, RZ, 0x1c1f ;  /* 0x001c1fff080e7589 */ /* 0x000e2200000e0000 */
[----:B------:R-:W-:Y:S01]  /*11440*/  LOP3.LUT P6, RZ, R30, 0x2, RZ, 0xc0, !PT ;  /* 0x000000021eff7812 */ /* 0x000fe200078cc0ff */
[----:B------:R-:W-:Y:S01]  /*11450*/  VIADD R5, R5, UR48 ;  /* 0x0000003005057c36 */ /* 0x000fe20008000000 */
[C---:B------:R-:W-:Y:S01]  /*11460*/  ISETP.GE.AND P2, PT, R7.reuse, 0x21, PT ;  /* 0x000000210700780c */ /* 0x040fe20003f46270 */
[----:B------:R-:W1:Y:S01]  /*11470*/  SHFL.IDX PT, R3, R9, RZ, 0x1c1f ;  /* 0x001c1fff09037589 */ /* 0x000e6200000e0000 */
[C---:B------:R-:W-:Y:S01]  /*11480*/  ISETP.GE.AND P1, PT, R7.reuse, 0x41, PT ;  /* 0x000000410700780c */ /* 0x040fe20003f26270 */
[----:B------:R-:W-:Y:S01]  /*11490*/  IMAD.IADD R6, R34, 0x1, R5 ;  /* 0x0000000122067824 */ /* 0x000fe200078e0205 */
[----:B------:R-:W-:Y:S01]  /*114a0*/  ISETP.GE.AND P4, PT, R7, 0x61, PT ;  /* 0x000000610700780c */ /* 0x000fe20003f86270 */
[----:B------:R-:W-:Y:S01]  /*114b0*/  VIADD R36, R5, 0x8400 ;  /* 0x0000840005247836 */ /* 0x000fe20000000000 */
[----:B0-----:R-:W-:Y:S02]  /*114c0*/  IADD3 R2, P0, R29, R14, RZ ;  /* 0x0000000e1d027210 */ /* 0x001fe40007f1e0ff */
[----:B------:R-:W0:Y:S03]  /*114d0*/  SHFL.IDX PT, R14, R8, 0x1, 0x1c1f ;  /* 0x003c1f00080e7f89 */ /* 0x000e2600000e0000 */
[----:B-1----:R-:W-:Y:S01]  /*114e0*/  IMAD.X R3, RZ, RZ, R3, P0 ;  /* 0x000000ffff037224 */ /* 0x002fe200000e0603 */
[----:B------:R-:W-:-:S13]  /*114f0*/  ISETP.LT.OR P0, PT, R7, 0x1, P6 ;  /* 0x000000010700780c */ /* 0x000fda0003701670 */
[----:B------:R-:W-:Y:S01]  /*11500*/  LDGSTS.E.BYPASS.LTC128B.128 [R5+0x8400], desc[UR42][R2.64], !P0 ;  /* 0x0840000002057fae */ /* 0x000fe2000c101d6a */
[----:B------:R-:W-:-:S13]  /*11510*/  ISETP.LT.OR P0, PT, R7, 0x1, P5 ;  /* 0x000000010700780c */ /* 0x000fda0002f01670 */
[----:B------:R1:W-:Y:S04]  /*11520*/  LDGSTS.E.BYPASS.LTC128B.128 [R6+0x8400], desc[UR42][R2.64+0x40], !P0 ;  /* 0x0840004002067fae */ /* 0x0003e8000c101d6a */
[----:B-1----:R-:W1:Y:S01]  /*11530*/  SHFL.IDX PT, R3, R9, 0x1, 0x1c1f ;  /* 0x003c1f0009037f89 */ /* 0x002e6200000e0000 */
[----:B0-----:R-:W-:-:S03]  /*11540*/  IADD3 R2, P0, R29, R14, RZ ;  /* 0x0000000e1d027210 */ /* 0x001fc60007f1e0ff */
[----:B------:R-:W0:Y:S02]  /*11550*/  SHFL.IDX PT, R14, R8, 0x2, 0x1c1f ;  /* 0x005c1f00080e7f89 */ /* 0x000e2400000e0000 */
[----:B-1----:R-:W-:Y:S01]  /*11560*/  IMAD.X R3, RZ, RZ, R3, P0 ;  /* 0x000000ffff037224 */ /* 0x002fe200000e0603 */
[----:B------:R-:W-:-:S13]  /*11570*/  ISETP.LT.OR P0, PT, R7, 0x21, P6 ;  /* 0x000000210700780c */ /* 0x000fda0003701670 */
[----:B------:R-:W-:Y:S01]  /*11580*/  LDGSTS.E.BYPASS.LTC128B.128 [R5+0x9400], desc[UR42][R2.64], !P0 ;  /* 0x0940000002057fae */ /* 0x000fe2000c101d6a */
[----:B------:R-:W-:-:S13]  /*11590*/  ISETP.LT.OR P0, PT, R7, 0x21, P5 ;  /* 0x000000210700780c */ /* 0x000fda0002f01670 */
[----:B------:R1:W-:Y:S04]  /*115a0*/  LDGSTS.E.BYPASS.LTC128B.128 [R6+0x9400], desc[UR42][R2.64+0x40], !P0 ;  /* 0x0940004002067fae */ /* 0x0003e8000c101d6a */
[----:B-1----:R-:W1:Y:S01]  /*115b0*/  SHFL.IDX PT, R3, R9, 0x2, 0x1c1f ;  /* 0x005c1f0009037f89 */ /* 0x002e6200000e0000 */
[----:B0-----:R-:W-:-:S03]  /*115c0*/  IADD3 R2, P0, R29, R14, RZ ;  /* 0x0000000e1d027210 */ /* 0x001fc60007f1e0ff */
[----:B------:R-:W2:Y:S04]  /*115d0*/  SHFL.IDX PT, R9, R9, 0x3, 0x1c1f ;  /* 0x007c1f0009097f89 */ /* 0x000ea800000e0000 */
[----:B------:R3:W4:Y:S01]  /*115e0*/  SHFL.IDX PT, R14, R8, 0x3, 0x1c1f ;  /* 0x007c1f00080e7f89 */ /* 0x00072200000e0000 */
[----:B-1----:R-:W-:Y:S01]  /*115f0*/  IMAD.X R3, RZ, RZ, R3, P0 ;  /* 0x000000ffff037224 */ /* 0x002fe200000e0603 */
[----:B------:R-:W-:-:S13]  /*11600*/  ISETP.LT.OR P0, PT, R7, 0x41, P6 ;  /* 0x000000410700780c */ /* 0x000fda0003701670 */
[----:B------:R3:W-:Y:S01]  /*11610*/  LDGSTS.E.BYPASS.LTC128B.128 [R5+0xa400], desc[UR42][R2.64], !P0 ;  /* 0x0a40000002057fae */ /* 0x0007e2000c101d6a */
[----:B------:R-:W-:-:S13]  /*11620*/  ISETP.LT.OR P0, PT, R7, 0x41, P5 ;  /* 0x000000410700780c */ /* 0x000fda0002f01670 */
[----:B--2-4-:R3:W-:Y:S02]  /*11630*/  LDGSTS.E.BYPASS.LTC128B.128 [R6+0xa400], desc[UR42][R2.64+0x40], !P0 ;  /* 0x0a40004002067fae */ /* 0x0147e4000c101d6a */
.L_x_1215:
[----:B0--3--:R-:W-:Y:S02]  /*11640*/  IADD3 R2, P0, R29, R14, RZ ;  /* 0x0000000e1d027210 */ /* 0x009fe40007f1e0ff */
[----:B------:R-:W-:-:S03]  /*11650*/  LOP3.LUT P6, RZ, R30, 0x2, RZ, 0xc0, !PT ;  /* 0x000000021eff7812 */ /* 0x000fc600078cc0ff */
[----:B------:R-:W-:Y:S01]  /*11660*/  IMAD.X R3, RZ, RZ, R9, P0 ;  /* 0x000000ffff037224 */ /* 0x000fe200000e0609 */
        /* <DEDUP_REMOVED lines=16> */
.L_x_1156:
[----:B------:R-:W-:Y:S01]  /*11770*/  SYNCS.ARRIVE.TRANS64.A1T0 RZ, [UR48+0x22870], RZ ;  /* 0x022870ffffff79a7 */ /* 0x000fe20008100030 */
[----:B------:R-:W-:Y:S05]  /*11780*/  @!P5 BRA `(.L_x_1157) ;  /* 0x000000000004d947 */ /* 0x000fea0003800000 */
[----:B------:R-:W-:Y:S01]  /*11790*/  BPT.TRAP 0x1 ;  /* 0x000000040000795c */ /* 0x000fe20000300000 */
.L_x_1157:
[----:B------:R-:W0:Y:S02]  /*117a0*/  SYNCS.PHASECHK.TRANS64.TRYWAIT P0, [UR48+0x22840], R27 ;  /* 0x0228401bff0075a7 */ /* 0x000e240008000170 */
[----:B0-----:R-:W-:Y:S05]  /*117b0*/  @!P0 BRA `(.L_x_1158) ;  /* 0x0000003400188947 */ /* 0x001fea0003800000 */
.L_x_1216:
[----:B------:R-:W2:Y:S01]  /*117c0*/  LDL R8, [R1] ;  /* 0x0000000001087983 */ /* 0x000ea20000100800 */
[----:B------:R-:W-:Y:S01]  /*117d0*/  ULDC.64 UR4, c[0x0][0x300] ;  /* 0x0000c00000047ab9 */ /* 0x000fe20000000a00 */
[----:B------:R-:W-:Y:S01]  /*117e0*/  R2UR UR6, R31 ;  /* 0x000000001f0672ca */ /* 0x000fe200000e0000 */
[----:B------:R-:W-:Y:S01]  /*117f0*/  IMAD R3, R10, UR4, RZ ;  /* 0x000000040a037c24 */ /* 0x000fe2000f8e02ff */
[----:B------:R-:W1:Y:S01]  /*11800*/  S2R R29, SR_TID.X ;  /* 0x00000000001d7919 */ /* 0x000e620000002100 */
[----:B------:R-:W-:Y:S02]  /*11810*/  IMAD.SHL.U32 R25, R25, 0x40, RZ ;  /* 0x0000004019197824 */ /* 0x000fe400078e00ff */
[C---:B------:R-:W-:Y:S02]  /*11820*/  IMAD R5, R4.reuse, UR5, R3 ;  /* 0x0000000504057c24 */ /* 0x040fe4000f8e0203 */
[----:B0-----:R-:W-:Y:S01]  /*11830*/  IMAD.WIDE.U32 R2, R4, UR4, RZ ;  /* 0x0000000404027c25 */ /* 0x001fe2000f8e00ff */
[----:B------:R-:W-:-:S03]  /*11840*/  ULDC.64 UR4, c[0x0][0x310] ;  /* 0x0000c40000047ab9 */ /* 0x000fc60000000a00 */
        /* <DEDUP_REMOVED lines=8> */
[----:B------:R-:W-:Y:S01]  /*118d0*/  IMAD.WIDE.U32 R2, R5, UR39, R2 ;  /* 0x0000002705027c25 */ /* 0x000fe2000f8e0002 */
[----:B------:R-:W-:Y:S01]  /*118e0*/  ULDC.64 UR6, c[0x0][0x2e8] ;  /* 0x0000ba0000067ab9 */ /* 0x000fe20000000a00 */
[----:B------:R-:W-:Y:S02]  /*118f0*/  UIMAD UR4, UR39, UR5, UR4 ;  /* 0x00000005270472a4 */ /* 0x000fe4000f8e0204 */
[----:B------:R-:W-:Y:S01]  /*11900*/  IMAD.U32 R5, RZ, RZ, UR7 ;  /* 0x00000007ff057e24 */ /* 0x000fe2000f8e00ff */
[----:B------:R-:W-:Y:S01]  /*11910*/  IADD3 R0, P0, R2, UR6, RZ ;  /* 0x0000000602007c10 */ /* 0x000fe2000ff1e0ff */
[C---:B------:R-:W-:Y:S02]  /*11920*/  IMAD.SHL.U32 R2, R28.reuse, 0x80, RZ ;  /* 0x000000801c027824 */ /* 0x040fe400078e00ff */
[----:B------:R-:W-:Y:S01]  /*11930*/  IMAD.SHL.U32 R28, R28, 0x10, RZ ;  /* 0x000000101c1c7824 */ /* 0x000fe200078e00ff */
[----:B------:R-:W-:Y:S01]  /*11940*/  IADD3.X R4, R5, UR4, R3, P0, !PT ;  /* 0x0000000405047c10 */ /* 0x000fe200087fe403 */
[----:B-1----:R-:W-:Y:S01]  /*11950*/  IMAD.SHL.U32 R29, R29, 0x10, RZ ;  /* 0x000000101d1d7824 */ /* 0x002fe200078e00ff */
[----:B------:R-:W-:Y:S01]  /*11960*/  LOP3.LUT R3, R2, 0x180, RZ, 0xc0, !PT ;  /* 0x0000018002037812 */ /* 0x000fe200078ec0ff */
[----:B------:R-:W-:Y:S01]  /*11970*/  UMOV UR4, 0xffffffff ;  /* 0xffffffff00047882 */ /* 0x000fe20000000000 */
[----:B------:R-:W-:-:S02]  /*11980*/  LOP3.LUT R2, R25, 0x40, RZ, 0xc0, !PT ;  /* 0x0000004019027812 */ /* 0x000fc400078ec0ff */
[----:B------:R-:W-:Y:S02]  /*11990*/  LOP3.LUT R3, R3, 0x30, R20, 0xf8, !PT ;  /* 0x0000003003037812 */ /* 0x000fe400078ef814 */
[----:B------:R-:W-:Y:S01]  /*119a0*/  LOP3.LUT R29, R29, 0x30, RZ, 0xc0, !PT ;  /* 0x000000301d1d7812 */ /* 0x000fe200078ec0ff */
[----:B------:R-:W-:Y:S01]  /*119b0*/  IMAD R2, R21, 0x200, R2 ;  /* 0x0000020015027824 */ /* 0x000fe200078e0202 */
[----:B------:R-:W-:-:S05]  /*119c0*/  LOP3.LUT R3, R3, 0x30, R28, 0x78, !PT ;  /* 0x0000003003037812 */ /* 0x000fca00078e781c */
[----:B------:R-:W-:Y:S01]  /*119d0*/  IMAD.IADD R37, R3, 0x1, R2 ;  /* 0x0000000103257824 */ /* 0x000fe200078e0202 */
[----:B--2---:R-:W-:Y:S01]  /*119e0*/  LOP3.LUT P5, RZ, R8, 0x4, RZ, 0xc0, !PT ;  /* 0x0000000408ff7812 */ /* 0x004fe200078ac0ff */
[----:B------:R-:W-:-:S12]  /*119f0*/  BRA.DIV UR4, `(.L_x_1159) ;  /* 0x0000003204a07947 */ /* 0x000fd8000b800000 */
[----:B------:R-:W0:Y:S01]  /*11a00*/  SHFL.IDX PT, R14, R0, RZ, 0x1c1f ;  /* 0x001c1fff000e7589 */ /* 0x000e2200000e0000 */
[----:B------:R-:W-:Y:S01]  /*11a10*/  LOP3.LUT P6, RZ, R8, 0x8, RZ, 0xc0, !PT ;  /* 0x0000000808ff7812 */ /* 0x000fe200078cc0ff */
[C---:B------:R-:W-:Y:S02]  /*11a20*/  @P3 VIADD R7, R37.reuse, UR48 ;  /* 0x0000003025073c36 */ /* 0x040fe40008000000 */
[----:B------:R-:W1:Y:S01]  /*11a30*/  SHFL.IDX PT, R2, R4, RZ, 0x1c1f ;  /* 0x001c1fff04027589 */ /* 0x000e6200000e0000 */
[----:B------:R-:W-:-:S03]  /*11a40*/  @P2 VIADD R21, R37, UR48 ;  /* 0x0000003025152c36 */ /* 0x000fc60008000000 */
[----:B------:R-:W-:Y:S04]  /*11a50*/  SHFL.IDX PT, R6, R4, 0x1, 0x1c1f ;  /* 0x003c1f0004067f89 */ /* 0x000fe800000e0000 */
[----:B------:R-:W-:Y:S01]  /*11a60*/  SHFL.IDX PT, R5, R4, 0x3, 0x1c1f ;  /* 0x007c1f0004057f89 */ /* 0x000fe200000e0000 */
[----:B0-----:R-:W-:-:S05]  /*11a70*/  @P3 IADD3 R14, P0, R29, R14, RZ ;  /* 0x0000000e1d0e3210 */ /* 0x001fca0007f1e0ff */
[----:B-1----:R-:W-:Y:S01]  /*11a80*/  @P3 IMAD.X R3, RZ, RZ, R2, P0 ;  /* 0x000000ffff033224 */ /* 0x002fe200000e0602 */
[C---:B------:R-:W-:Y:S01]  /*11a90*/  LOP3.LUT P0, RZ, R8.reuse, 0x10, RZ, 0xc0, !PT ;  /* 0x0000001008ff7812 */ /* 0x040fe2000780c0ff */
[----:B------:R-:W-:Y:S02]  /*11aa0*/  @P3 IMAD.MOV.U32 R2, RZ, RZ, R14 ;  /* 0x000000ffff023224 */ /* 0x000fe400078e000e */
[----:B------:R-:W0:Y:S10]  /*11ab0*/  SHFL.IDX PT, R14, R0, 0x1, 0x1c1f ;  /* 0x003c1f00000e7f89 */ /* 0x000e3400000e0000 */
[----:B------:R-:W-:Y:S04]  /*11ac0*/  @P3 LDGSTS.E.BYPASS.LTC128B.128 [R7+0x16400], desc[UR42][R2.64], !P0 ;  /* 0x1640000002073fae */ /* 0x000fe8000c101d6a */
[----:B------:R-:W-:Y:S04]  /*11ad0*/  @P3 LDGSTS.E.BYPASS.LTC128B.128 [R7+0x18400], desc[UR42][R2.64+0x40], !P6 ;  /* 0x1840004002073fae */ /* 0x000fe8000f101d6a */
[----:B------:R1:W-:Y:S01]  /*11ae0*/  @P3 LDGSTS.E.BYPASS.LTC128B.128 [R7+0x1a400], desc[UR42][R2.64+0x80], !P5 ;  /* 0x1a40008002073fae */ /* 0x0003e2000e901d6a */
[----:B------:R-:W-:-:S02]  /*11af0*/  LOP3.LUT P3, RZ, R8, 0x10, RZ, 0xc0, !PT ;  /* 0x0000001008ff7812 */ /* 0x000fc4000786c0ff */
[----:B0-----:R-:W-:-:S05]  /*11b00*/  @P2 IADD3 R14, P0, R29, R14, RZ ;  /* 0x0000000e1d0e2210 */ /* 0x001fca0007f1e0ff */
[----:B------:R-:W-:Y:S02]  /*11b10*/  @P2 IMAD.X R9, RZ, RZ, R6, P0 ;  /* 0x000000ffff092224 */ /* 0x000fe400000e0606 */
[----:B-1----:R-:W-:Y:S01]  /*11b20*/  @P2 IMAD.MOV.U32 R2, RZ, RZ, R14 ;  /* 0x000000ffff022224 */ /* 0x002fe200078e000e */
[----:B------:R-:W-:Y:S01]  /*11b30*/  SHFL.IDX PT, R6, R4, 0x2, 0x1c1f ;  /* 0x005c1f0004067f89 */ /* 0x000fe200000e0000 */
[----:B------:R-:W-:Y:S02]  /*11b40*/  @P2 IMAD.MOV.U32 R3, RZ, RZ, R9 ;  /* 0x000000ffff032224 */ /* 0x000fe400078e0009 */
[----:B------:R-:W-:Y:S01]  /*11b50*/  @P1 VIADD R9, R37, UR48 ;  /* 0x0000003025091c36 */ /* 0x000fe20008000000 */
[----:B------:R-:W0:Y:S04]  /*11b60*/  SHFL.IDX PT, R14, R0, 0x2, 0x1c1f ;  /* 0x005c1f00000e7f89 */ /* 0x000e2800000e0000 */
[----:B------:R-:W-:Y:S04]  /*11b70*/  @P2 LDGSTS.E.BYPASS.LTC128B.128 [R21+0x16c00], desc[UR42][R2.64], !P3 ;  /* 0x16c0000002152fae */ /* 0x000fe8000d901d6a */
[----:B------:R-:W-:Y:S04]  /*11b80*/  @P2 LDGSTS.E.BYPASS.LTC128B.128 [R21+0x18c00], desc[UR42][R2.64+0x40], !P6 ;  /* 0x18c0004002152fae */ /* 0x000fe8000f101d6a */
[----:B------:R1:W-:Y:S01]  /*11b90*/  @P2 LDGSTS.E.BYPASS.LTC128B.128 [R21+0x1ac00], desc[UR42][R2.64+0x80], !P5 ;  /* 0x1ac0008002152fae */ /* 0x0003e2000e901d6a */
[----:B0-----:R-:W-:-:S05]  /*11ba0*/  @P1 IADD3 R14, P0, R29, R14, RZ ;  /* 0x0000000e1d0e1210 */ /* 0x001fca0007f1e0ff */
[----:B------:R-:W-:Y:S02]  /*11bb0*/  @P1 IMAD.X R7, RZ, RZ, R6, P0 ;  /* 0x000000ffff071224 */ /* 0x000fe400000e0606 */
[----:B-1----:R-:W-:Y:S02]  /*11bc0*/  @P1 IMAD.MOV.U32 R2, RZ, RZ, R14 ;  /* 0x000000ffff021224 */ /* 0x002fe400078e000e */
[----:B------:R-:W-:Y:S01]  /*11bd0*/  @P1 IMAD.MOV.U32 R3, RZ, RZ, R7 ;  /* 0x000000ffff031224 */ /* 0x000fe200078e0007 */
[----:B------:R0:W1:Y:S04]  /*11be0*/  SHFL.IDX PT, R14, R0, 0x3, 0x1c1f ;  /* 0x007c1f00000e7f89 */ /* 0x00006800000e0000 */
[----:B------:R0:W-:Y:S04]  /*11bf0*/  @P1 LDGSTS.E.BYPASS.LTC128B.128 [R9+0x17400], desc[UR42][R2.64], !P3 ;  /* 0x1740000002091fae */ /* 0x0001e8000d901d6a */
[----:B------:R0:W-:Y:S04]  /*11c00*/  @P1 LDGSTS.E.BYPASS.LTC128B.128 [R9+0x19400], desc[UR42][R2.64+0x40], !P6 ;  /* 0x1940004002091fae */ /* 0x0001e8000f101d6a */
[----:B------:R0:W-:Y:S02]  /*11c10*/  @P1 LDGSTS.E.BYPASS.LTC128B.128 [R9+0x1b400], desc[UR42][R2.64+0x80], !P5 ;  /* 0x1b40008002091fae */ /* 0x0001e4000e901d6a */
.L_x_1226:
[C---:B------:R-:W-:Y:S02]  /*11c20*/  LOP3.LUT P2, RZ, R8.reuse, 0x10, RZ, 0xc0, !PT ;  /* 0x0000001008ff7812 */ /* 0x040fe4000784c0ff */
[----:B------:R-:W-:Y:S02]  /*11c30*/  LOP3.LUT P1, RZ, R8, 0x8, RZ, 0xc0, !PT ;  /* 0x0000000808ff7812 */ /* 0x000fe4000782c0ff */
[----:B01----:R-:W-:-:S05]  /*11c40*/  @P4 IADD3 R2, P0, R29, R14, RZ ;  /* 0x0000000e1d024210 */ /* 0x003fca0007f1e0ff */
[----:B------:R-:W-:Y:S02]  /*11c50*/  @P4 IMAD.X R3, RZ, RZ, R5, P0 ;  /* 0x000000ffff034224 */ /* 0x000fe400000e0605 */
[----:B------:R-:W-:-:S05]  /*11c60*/  @P4 VIADD R5, R37, UR48 ;  /* 0x0000003025054c36 */ /* 0x000fca0008000000 */
[----:B------:R-:W-:Y:S01]  /*11c70*/  @!PT LDS RZ, [RZ] ;  /* 0x00000000fffff984 */ /* 0x000fe20000000800 */
[----:B------:R-:W-:Y:S01]  /*11c80*/  @!PT LDS RZ, [RZ] ;  /* 0x00000000fffff984 */ /* 0x000fe20000000800 */
[----:B------:R-:W-:Y:S01]  /*11c90*/  @!PT LDS RZ, [RZ] ;  /* 0x00000000fffff984 */ /* 0x000fe20000000800 */
[----:B------:R0:W-:Y:S04]  /*11ca0*/  @P4 LDGSTS.E.BYPASS.LTC128B.128 [R5+0x17c00], desc[UR42][R2.64], !P2 ;  /* 0x17c0000002054fae */ /* 0x0001e8000d101d6a */
[----:B------:R0:W-:Y:S04]  /*11cb0*/  @P4 LDGSTS.E.BYPASS.LTC128B.128 [R5+0x19c00], desc[UR42][R2.64+0x40], !P1 ;  /* 0x19c0004002054fae */ /* 0x0001e8000c901d6a */
[----:B------:R0:W-:Y:S01]  /*11cc0*/  @P4 LDGSTS.E.BYPASS.LTC128B.128 [R5+0x1bc00], desc[UR42][R2.64+0x80], !P5 ;  /* 0x1bc0008002054fae */ /* 0x0001e2000e901d6a */
        /* <DEDUP_REMOVED lines=9> */
.L_x_1160:
[----:B------:R-:W-:Y:S01]  /*11d60*/  SYNCS.ARRIVE.TRANS64.A1T0 RZ, [UR48+0x22830], RZ ;  /* 0x022830ffffff79a7 */ /* 0x000fe20008100030 */
[----:B------:R-:W-:Y:S05]  /*11d70*/  WARPSYNC.ALL ;  /* 0x0000000000007948 */ /* 0x000fea0003800000 */
[----:B------:R-:W-:Y:S01]  /*11d80*/  UIADD3 UR5, UR48, 0x10400, URZ ;  /* 0x0001040030057890 */ /* 0x000fe2000fffe03f */
[----:B------:R-:W-:Y:S01]  /*11d90*/  R2UR UR4, R31 ;  /* 0x000000001f0472ca */ /* 0x000fe200000e0000 */
[----:B------:R-:W-:Y:S01]  /*11da0*/  ULDC.64 UR6, c[0x0][0x2d8] ;  /* 0x0000b60000067ab9 */ /* 0x000fe20000000a00 */
[----:B------:R-:W-:Y:S01]  /*11db0*/  SHF.R.S32.HI R18, RZ, 0x1f, R26 ;  /* 0x0000001fff127819 */ /* 0x000fe2000001141a */
[----:B------:R-:W-:Y:S02]  /*11dc0*/  ULOP3.LUT UP0, URZ, UR5, 0x1bf, URZ, 0xc0, !UPT ;  /* 0x000001bf053f7892 */ /* 0x000fe4000f80c03f */
[----:B------:R-:W-:Y:S01]  /*11dd0*/  UIMAD.WIDE.U32 UR36, UR39, UR6, URZ ;  /* 0x00000006272472a5 */ /* 0x000fe2000f8e003f */
[----:B------:R-:W-:Y:S03]  /*11de0*/  BAR.SYNC.DEFER_BLOCKING 0x8, 0x180 ;  /* 0x0206000000007b1d */ /* 0x000fe60000010000 */
[----:B------:R-:W-:-:S04]  /*11df0*/  PLOP3.LUT P0, PT, PT, PT, UP0, 0x80, 0x0 ;  /* 0x000000000000781c */ /* 0x000fc80003f0f008 */
[----:B------:R-:W-:-:S04]  /*11e00*/  UIMAD UR4, UR4, UR6, URZ ;  /* 0x00000006040472a4 */ /* 0x000fc8000f8e023f */
        /* <DEDUP_REMOVED lines=19> */
.L_x_1161:
[----:B------:R-:W-:Y:S01]  /*11f40*/  UISETP.NE.AND UP0, UPT, UR50, URZ, UPT ;  /* 0x0000003f3200728c */ /* 0x000fe2000bf05270 */
[----:B------:R-:W-:Y:S01]  /*11f50*/  IADD3 R9, R23, UR41, R24 ;  /* 0x0000002917097c10 */ /* 0x000fe2000fffe018 */
[----:B------:R-:W-:Y:S02]  /*11f60*/  IMAD.U32 R4, RZ, RZ, UR36 ;  /* 0x00000024ff047e24 */ /* 0x000fe4000f8e00ff */
[----:B------:R-:W-:Y:S02]  /*11f70*/  IMAD.U32 R3, RZ, RZ, UR49 ;  /* 0x00000031ff037e24 */ /* 0x000fe4000f8e00ff */
[----:B------:R-:W-:Y:S01]  /*11f80*/  PLOP3.LUT P0, PT, PT, PT, UP0, 0x80, 0x0 ;  /* 0x000000000000781c */ /* 0x000fe20003f0f008 */
[----:B------:R-:W-:Y:S02]  /*11f90*/  IMAD.MOV.U32 R7, RZ, RZ, R9 ;  /* 0x000000ffff077224 */ /* 0x000fe400078e0009 */
[----:B------:R-:W-:Y:S02]  /*11fa0*/  IMAD.MOV.U32 R2, RZ, RZ, R4 ;  /* 0x000000ffff027224 */ /* 0x000fe400078e0004 */
[----:B------:R-:W-:Y:S01]  /*11fb0*/  @UP0 ULDC UR4, c[0x0][0x44c] ;  /* 0x0001130000040ab9 */ /* 0x000fe20000000800 */
[----:B------:R-:W-:-:S07]  /*11fc0*/  IMAD.U32 R5, RZ, RZ, UR37 ;  /* 0x00000025ff057e24 */ /* 0x000fce000f8e00ff */
[----:B------:R-:W-:Y:S01]  /*11fd0*/  @P0 IMAD.HI.U32 R0, R9, UR4, RZ ;  /* 0x0000000409000c27 */ /* 0x000fe2000f8e00ff */
[----:B------:R-:W-:Y:S01]  /*11fe0*/  PLOP3.LUT P0, PT, PT, PT, UP0, 0x80, 0x0 ;  /* 0x000000000000781c */ /* 0x000fe20003f0f008 */
[----:B------:R-:W-:-:S12]  /*11ff0*/  @UP0 ULDC UR4, c[0x0][0x450] ;  /* 0x0001140000040ab9 */ /* 0x000fd80000000800 */
[----:B------:R-:W-:Y:S01]  /*12000*/  @P0 SHF.R.U32.HI R7, RZ, UR4, R0 ;  /* 0x00000004ff070c19 */ /* 0x000fe20008011600 */
[----:B------:R-:W-:Y:S01]  /*12010*/  ULDC.64 UR4, c[0x0][0x2e0] ;  /* 0x0000b80000047ab9 */ /* 0x000fe20000000a00 */
[----:B------:R-:W0:Y:S01]  /*12020*/  LDC R0, c[0x0][0x448] ;  /* 0x00011200ff007b82 */ /* 0x000e220000000800 */
[----:B------:R-:W-:Y:S01]  /*12030*/  IMAD R11, R18, UR4, RZ ;  /* 0x00000004120b7c24 */ /* 0x000fe2000f8e02ff */
[----:B------:R-:W-:Y:S01]  /*12040*/  SHF.R.S32.HI R4, RZ, 0x1f, R7 ;  /* 0x0000001fff047819 */ /* 0x000fe20000011407 */
[----:B------:R-:W-:-:S04]  /*12050*/  IMAD.WIDE.U32 R2, R26, UR4, R2 ;  /* 0x000000041a027c25 */ /* 0x000fc8000f8e0002 */
[----:B------:R-:W-:Y:S01]  /*12060*/  IMAD R11, R26, UR5, R11 ;  /* 0x000000051a0b7c24 */ /* 0x000fe2000f8e020b */
[----:B------:R-:W-:Y:S02]  /*12070*/  ULDC.64 UR4, c[0x0][0x2d0] ;  /* 0x0000b40000047ab9 */ /* 0x000fe40000000a00 */
[----:B------:R-:W-:Y:S02]  /*12080*/  IMAD R4, R4, UR4, RZ ;  /* 0x0000000404047c24 */ /* 0x000fe4000f8e02ff */
[----:B------:R-:W-:Y:S02]  /*12090*/  IMAD.IADD R3, R3, 0x1, R11 ;  /* 0x0000000103037824 */ /* 0x000fe400078e020b */
[C---:B------:R-:W-:Y:S02]  /*120a0*/  IMAD R5, R7.reuse, UR5, R4 ;  /* 0x0000000507057c24 */ /* 0x040fe4000f8e0204 */
[----:B------:R-:W-:Y:S02]  /*120b0*/  IMAD.MOV R4, RZ, RZ, -R7 ;  /* 0x000000ffff047224 */ /* 0x000fe400078e0a07 */
[----:B------:R-:W-:Y:S01]  /*120c0*/  IMAD.WIDE.U32 R2, R7, UR4, R2 ;  /* 0x0000000407027c25 */ /* 0x000fe2000f8e0002 */
[----:B------:R-:W-:-:S03]  /*120d0*/  ULDC.64 UR4, c[0x0][0x2c8] ;  /* 0x0000b20000047ab9 */ /* 0x000fc60000000a00 */
[----:B------:R-:W-:Y:S02]  /*120e0*/  IMAD.IADD R3, R3, 0x1, R5 ;  /* 0x0000000103037824 */ /* 0x000fe400078e0205 */
[----:B0-----:R-:W-:-:S04]  /*120f0*/  IMAD R9, R0, R4, R9 ;  /* 0x0000000400097224 */ /* 0x001fc800078e0209 */
[----:B------:R-:W-:Y:S01]  /*12100*/  IMAD.WIDE.U32 R2, R9, UR4, R2 ;  /* 0x0000000409027c25 */ /* 0x000fe2000f8e0002 */
[----:B------:R-:W-:-:S05]  /*12110*/  SHF.R.S32.HI R4, RZ, 0x1f, R9 ;  /* 0x0000001fff047819 */ /* 0x000fca0000011409 */
        /* <DEDUP_REMOVED lines=11> */
[----:B------:R-:W0:Y:S01]  /*121d0*/  SHFL.IDX PT, R14, R4, RZ, 0x1c1f ;  /* 0x001c1fff040e7589 */ /* 0x000e2200000e0000 */
[----:B------:R-:W-:Y:S02]  /*121e0*/  ULDC UR4, c[0x0][0x288] ;  /* 0x0000a20000047ab9 */ /* 0x000fe40000000800 */
[----:B------:R-:W-:Y:S01]  /*121f0*/  IMAD R7, R0, UR4, RZ ;  /* 0x0000000400077c24 */ /* 0x000fe2000f8e02ff */
[----:B------:R-:W1:Y:S01]  /*12200*/  SHFL.IDX PT, R2, R5, RZ, 0x1c1f ;  /* 0x001c1fff05027589 */ /* 0x000e6200000e0000 */
[----:B------:R-:W-:-:S03]  /*12210*/  VIADD R0, R23, UR41 ;  /* 0x0000002917007c36 */ /* 0x000fc60008000000 */
[----:B------:R-:W-:Y:S01]  /*12220*/  SHFL.IDX PT, R6, R5, 0x1, 0x1c1f ;  /* 0x003c1f0005067f89 */ /* 0x000fe200000e0000 */
[C---:B------:R-:W-:Y:S01]  /*12230*/  VIADD R8, R0.reuse, 0x20 ;  /* 0x0000002000087836 */ /* 0x040fe20000000000 */
[----:B------:R-:W-:-:S13]  /*12240*/  ISETP.GE.AND P0, PT, R0, R7, PT ;  /* 0x000000070000720c */ /* 0x000fda0003f06270 */
[----:B------:R-:W-:Y:S01]  /*12250*/  @!P0 VIADD R19, R37, UR48 ;  /* 0x0000003025138c36 */ /* 0x000fe20008000000 */
[----:B0-----:R-:W-:-:S05]  /*12260*/  @!P0 IADD3 R14, P4, R29, R14, RZ ;  /* 0x0000000e1d0e8210 */ /* 0x001fca0007f9e0ff */
[----:B-1----:R-:W-:Y:S02]  /*12270*/  @!P0 IMAD.X R3, RZ, RZ, R2, P4 ;  /* 0x000000ffff038224 */ /* 0x002fe400020e0602 */
[----:B------:R-:W-:Y:S02]  /*12280*/  @!P0 IMAD.MOV.U32 R2, RZ, RZ, R14 ;  /* 0x000000ffff028224 */ /* 0x000fe400078e000e */
[----:B------:R-:W0:Y:S04]  /*12290*/  SHFL.IDX PT, R14, R4, 0x1, 0x1c1f ;  /* 0x003c1f00040e7f89 */ /* 0x000e2800000e0000 */
[----:B------:R-:W-:Y:S04]  /*122a0*/  @!P0 LDGSTS.E.BYPASS.LTC128B.128 [R19+0x10400], desc[UR42][R2.64], !P3 ;  /* 0x1040000002138fae */ /* 0x000fe8000d901d6a */
[----:B------:R-:W-:Y:S04]  /*122b0*/  @!P0 LDGSTS.E.BYPASS.LTC128B.128 [R19+0x12400], desc[UR42][R2.64+0x40], !P2 ;  /* 0x1240004002138fae */ /* 0x000fe8000d101d6a */
[----:B------:R1:W-:Y:S01]  /*122c0*/  @!P0 LDGSTS.E.BYPASS.LTC128B.128 [R19+0x14400], desc[UR42][R2.64+0x80], !P1 ;  /* 0x1440008002138fae */ /* 0x0003e2000c901d6a */
[----:B------:R-:W-:Y:S01]  /*122d0*/  ISETP.GE.AND P0, PT, R8, R7, PT ;  /* 0x000000070800720c */ /* 0x000fe20003f06270 */
[----:B------:R-:W-:-:S12]  /*122e0*/  VIADD R8, R0, 0x40 ;  /* 0x0000004000087836 */ /* 0x000fd80000000000 */
[----:B0-----:R-:W-:Y:S01]  /*122f0*/  @!P0 IADD3 R14, P4, R29, R14, RZ ;  /* 0x0000000e1d0e8210 */ /* 0x001fe20007f9e0ff */
[----:B------:R-:W-:-:S04]  /*12300*/  @!P0 VIADD R21, R37, UR48 ;  /* 0x0000003025158c36 */ /* 0x000fc80008000000 */
[----:B------:R-:W-:Y:S02]  /*12310*/  @!P0 IMAD.X R9, RZ, RZ, R6, P4 ;  /* 0x000000ffff098224 */ /* 0x000fe400020e0606 */
[----:B-1----:R-:W-:Y:S01]  /*12320*/  @!P0 IMAD.MOV.U32 R2, RZ, RZ, R14 ;  /* 0x000000ffff028224 */ /* 0x002fe200078e000e */
[----:B------:R-:W-:Y:S01]  /*12330*/  SHFL.IDX PT, R6, R5, 0x2, 0x1c1f ;  /* 0x005c1f0005067f89 */ /* 0x000fe200000e0000 */
[----:B------:R-:W-:-:S03]  /*12340*/  @!P0 IMAD.MOV.U32 R3, RZ, RZ, R9 ;  /* 0x000000ffff038224 */ /* 0x000fc600078e0009 */
[----:B------:R-:W0:Y:S04]  /*12350*/  SHFL.IDX PT, R14, R4, 0x2, 0x1c1f ;  /* 0x005c1f00040e7f89 */ /* 0x000e2800000e0000 */
[----:B------:R-:W-:Y:S04]  /*12360*/  @!P0 LDGSTS.E.BYPASS.LTC128B.128 [R21+0x10c00], desc[UR42][R2.64], !P3 ;  /* 0x10c0000002158fae */ /* 0x000fe8000d901d6a */
[----:B------:R-:W-:Y:S04]  /*12370*/  @!P0 LDGSTS.E.BYPASS.LTC128B.128 [R21+0x12c00], desc[UR42][R2.64+0x40], !P2 ;  /* 0x12c0004002158fae */ /* 0x000fe8000d101d6a */
[----:B------:R1:W-:Y:S01]  /*12380*/  @!P0 LDGSTS.E.BYPASS.LTC128B.128 [R21+0x14c00], desc[UR42][R2.64+0x80], !P1 ;  /* 0x14c0008002158fae */ /* 0x0003e2000c901d6a */
[----:B------:R-:W-:-:S03]  /*12390*/  ISETP.GE.AND P0, PT, R8, R7, PT ;  /* 0x000000070800720c */ /* 0x000fc60003f06270 */
[----:B------:R-:W2:Y:S10]  /*123a0*/  SHFL.IDX PT, R5, R5, 0x3, 0x1c1f ;  /* 0x007c1f0005057f89 */ /* 0x000eb400000e0000 */
[----:B0-----:R-:W-:Y:S01]  /*123b0*/  @!P0 IADD3 R14, P4, R29, R14, RZ ;  /* 0x0000000e1d0e8210 */ /* 0x001fe20007f9e0ff */
[----:B------:R-:W-:-:S04]  /*123c0*/  @!P0 VIADD R19, R37, UR48 ;  /* 0x0000003025138c36 */ /* 0x000fc80008000000 */
[----:B------:R-:W-:Y:S02]  /*123d0*/  @!P0 IMAD.X R9, RZ, RZ, R6, P4 ;  /* 0x000000ffff098224 */ /* 0x000fe400020e0606 */
[----:B-1----:R-:W-:Y:S02]  /*123e0*/  @!P0 IMAD.MOV.U32 R2, RZ, RZ, R14 ;  /* 0x000000ffff028224 */ /* 0x002fe400078e000e */
[----:B------:R-:W-:Y:S01]  /*123f0*/  @!P0 IMAD.MOV.U32 R3, RZ, RZ, R9 ;  /* 0x000000ffff038224 */ /* 0x000fe200078e0009 */
[----:B------:R0:W1:Y:S04]  /*12400*/  SHFL.IDX PT, R14, R4, 0x3, 0x1c1f ;  /* 0x007c1f00040e7f89 */ /* 0x00006800000e0000 */
[----:B------:R0:W-:Y:S04]  /*12410*/  @!P0 LDGSTS.E.BYPASS.LTC128B.128 [R19+0x11400], desc[UR42][R2.64], !P3 ;  /* 0x1140000002138fae */ /* 0x0001e8000d901d6a */
[----:B------:R0:W-:Y:S04]  /*12420*/  @!P0 LDGSTS.E.BYPASS.LTC128B.128 [R19+0x13400], desc[UR42][R2.64+0x40], !P2 ;  /* 0x1340004002138fae */ /* 0x0001e8000d101d6a */
[----:B--2---:R0:W-:Y:S02]  /*12430*/  @!P0 LDGSTS.E.BYPASS.LTC128B.128 [R19+0x15400], desc[UR42][R2.64+0x80], !P1 ;  /* 0x1540008002138fae */ /* 0x0041e4000c901d6a */
.L_x_1235:
[----:B------:R-:W-:Y:S01]  /*12440*/  VIADD R0, R0, 0x60 ;  /* 0x0000006000007836 */ /* 0x000fe20000000000 */
[----:B------:R-:W-:Y:S04]  /*12450*/  BSSY B0, `(.L_x_1163) ;  /* 0x000000c000007945 */ /* 0x000fe80003800000 */
[----:B------:R-:W-:-:S13]  /*12460*/  ISETP.GE.AND P0, PT, R0, R7, PT ;  /* 0x000000070000720c */ /* 0x000fda0003f06270 */
[----:B------:R-:W-:Y:S05]  /*12470*/  @P0 BRA `(.L_x_1164) ;  /* 0x0000000000240947 */ /* 0x000fea0003800000 */
[----:B01----:R-:W-:-:S05]  /*12480*/  IADD3 R2, P0, R29, R14, RZ ;  /* 0x0000000e1d027210 */ /* 0x003fca0007f1e0ff */
[----:B------:R-:W-:Y:S02]  /*12490*/  IMAD.X R3, RZ, RZ, R5, P0 ;  /* 0x000000ffff037224 */ /* 0x000fe400000e0605 */
[----:B------:R-:W-:-:S05]  /*124a0*/  VIADD R5, R37, UR48 ;  /* 0x0000003025057c36 */ /* 0x000fca0008000000 */
[----:B------:R-:W-:Y:S01]  /*124b0*/  @!PT LDS RZ, [RZ] ;  /* 0x00000000fffff984 */ /* 0x000fe20000000800 */
[----:B------:R-:W-:Y:S01]  /*124c0*/  @!PT LDS RZ, [RZ] ;  /* 0x00000000fffff984 */ /* 0x000fe20000000800 */
[----:B------:R-:W-:Y:S01]  /*124d0*/  @!PT LDS RZ, [RZ] ;  /* 0x00000000fffff984 */ /* 0x000fe20000000800 */
[----:B------:R2:W-:Y:S04]  /*124e0*/  LDGSTS.E.BYPASS.LTC128B.128 [R5+0x11c00], desc[UR42][R2.64], !P3 ;  /* 0x11c0000002057fae */ /* 0x0005e8000d901d6a */
[----:B------:R2:W-:Y:S04]  /*124f0*/  LDGSTS.E.BYPASS.LTC128B.128 [R5+0x13c00], desc[UR42][R2.64+0x40], !P2 ;  /* 0x13c0004002057fae */ /* 0x0005e8000d101d6a */
[----:B------:R2:W-:Y:S02]  /*12500*/  LDGSTS.E.BYPASS.LTC128B.128 [R5+0x15c00], desc[UR42][R2.64+0x80], !P1 ;  /* 0x15c0008002057fae */ /* 0x0005e4000c901d6a */
.L_x_1164:
[----:B------:R-:W-:Y:S05]  /*12510*/  BSYNC B0 ;  /* 0x0000000000007941 */ /* 0x000fea0003800000 */
.L_x_1163:
[----:B------:R-:W-:Y:S01]  /*12520*/  NOP ;  /* 0x0000000000007918 */ /* 0x000fe20000000000 */
[----:B------:R-:W-:Y:S01]  /*12530*/  SYNCS.ARRIVE.TRANS64.RED.A0T1 RZ, [UR48+0x22800], RZ ;  /* 0x022800ffffff79a7 */ /* 0x000fe20008200430 */
[----:B------:R-:W-:Y:S01]  /*12540*/  IMAD.MOV.U32 R0, RZ, RZ, 0x1 ;  /* 0x00000001ff007424 */ /* 0x000fe200078e00ff */
[----:B------:R-:W-:Y:S01]  /*12550*/  ARRIVES.LDGSTSBAR.64.TRANSCNT [UR48+0x22800] ;  /* 0x02280000ff0079b0 */ /* 0x000fe20008000ab0 */
[----:B------:R-:W-:Y:S02]  /*12560*/  VIADD R16, R16, 0xfffffffe ;  /* 0xfffffffe10107836 */ /* 0x000fe40000000000 */
[----:B------:R-:W-:Y:S01]  /*12570*/  IMAD.MOV.U32 R29, RZ, RZ, 0x1 ;  /* 0x00000001ff1d7424 */ /* 0x000fe200078e00ff */
[----:B------:R-:W-:Y:S01]  /*12580*/  SHF.L.U32 R0, R0, 0x1f, RZ ;  /* 0x0000001f00007819 */ /* 0x000fe200000006ff */
[----:B------:R-:W-:Y:S01]  /*12590*/  NOP ;  /* 0x0000000000007918 */ /* 0x000fe20000000000 */
[----:B------:R-:W-:Y:S02]  /*125a0*/  SYNCS.ARRIVE.TRANS64.A1T0 RZ, [UR48+0x22800], RZ ;  /* 0x022800ffffff79a7 */ /* 0x000fe40008100030 */
[----:B------:R-:W3:Y:S02]  /*125b0*/  SYNCS.PHASECHK.TRANS64.TRYWAIT P0, [UR48+0x22820], R0 ;  /* 0x02282000ff0075a7 */ /* 0x000ee40008000170 */
[----:B---3--:R-:W-:Y:S05]  /*125c0*/  @!P0 BRA `(.L_x_1165) ;  /* 0x0000003000588947 */ /* 0x008fea0003800000 */
.L_x_1236:
[----:B------:R-:W-:-:S13]  /*125d0*/  ISETP.GE.AND P0, PT, R16, UR51, PT ;  /* 0x0000003310007c0c */ /* 0x000fda000bf06270 */
[----:B------:R-:W-:Y:S05]  /*125e0*/  @!P0 BRA `(.L_x_1166) ;  /* 0x0000001000ac8947 */ /* 0x000fea0003800000 */
[----:B------:R-:W-:Y:S01]  /*125f0*/  UIADD3 UR4, UR47, 0x1, URZ ;  /* 0x000000012f047890 */ /* 0x000fe2000fffe03f */
[----:B0-2---:R-:W-:Y:S01]  /*12600*/  LOP3.LUT R3, RZ, UR45, RZ, 0x33, !PT ;  /* 0x0000002dff037c12 */ /* 0x005fe2000f8e33ff */
[----:B------:R-:W-:Y:S01]  /*12610*/  IMAD.MOV.U32 R10, RZ, RZ, 0x1 ;  /* 0x00000001ff0a7424 */ /* 0x000fe200078e00ff */
[----:B------:R-:W-:Y:S01]  /*12620*/  IADD3 R17, R24, R17, R23 ;  /* 0x0000001118117210 */ /* 0x000fe20007ffe017 */
[----:B------:R-:W-:Y:S01]  /*12630*/  UIMAD UR4, UR4, UR38, URZ ;  /* 0x00000026040472a4 */ /* 0x000fe2000f8e023f */
[----:B------:R-:W-:Y:S01]  /*12640*/  LOP3.LUT R5, RZ, UR44, RZ, 0x33, !PT ;  /* 0x0000002cff057c12 */ /* 0x000fe2000f8e33ff */
[----:B------:R-:W-:Y:S02]  /*12650*/  IMAD.MOV.U32 R9, RZ, RZ, RZ ;  /* 0x000000ffff097224 */ /* 0x000fe400078e00ff */
[----:B------:R-:W-:Y:S02]  /*12660*/  VIADD R17, R17, 0xfffffe80 ;  /* 0xfffffe8011117836 */ /* 0x000fe40000000000 */
[----:B------:R-:W-:-:S04]  /*12670*/  LOP3.LUT R0, RZ, UR4, RZ, 0x33, !PT ;  /* 0x00000004ff007c12 */ /* 0x000fc8000f8e33ff */
[----:B------:R-:W-:-:S04]  /*12680*/  VIADDMNMX R0, R0, -UR46, R3, !PT ;  /* 0x8000002e00007c46 */ /* 0x000fc8000f800103 */
[----:B------:R-:W-:-:S04]  /*12690*/  VIMNMX R0, R0, R5, !PT ;  /* 0x0000000500007248 */ /* 0x000fc80007fe0100 */
[C---:B------:R-:W-:Y:S01]  /*126a0*/  IADD3 R30, -R0.reuse, -0x2, RZ ;  /* 0xfffffffe001e7810 */ /* 0x040fe20007ffe1ff */
[----:B------:R-:W-:-:S07]  /*126b0*/  IMAD R28, R0, -0x80, R17 ;  /* 0xffffff80001c7824 */ /* 0x000fce00078e0211 */
.L_x_1181:
[----:B0-2---:R-:W2:Y:S01]  /*126c0*/  LDL R4, [R1+0x4] ;  /* 0x0000040001047983 */ /* 0x005ea20000100800 */
[----:B------:R-:W0:Y:S01]  /*126d0*/  LDC R0, c[0x0][0x430] ;  /* 0x00010c00ff007b82 */ /* 0x000e220000000800 */
[----:B------:R-:W-:Y:S01]  /*126e0*/  IMAD.MOV.U32 R7, RZ, RZ, R28 ;  /* 0x000000ffff077224 */ /* 0x000fe200078e001c */
[----:B------:R-:W-:Y:S01]  /*126f0*/  ULDC.64 UR4, c[0x0][0x428] ;  /* 0x00010a0000047ab9 */ /* 0x000fe20000000a00 */
[----:B0-----:R-:W-:-:S13]  /*12700*/  ISETP.NE.AND P0, PT, R0, 0x1, PT ;  /* 0x000000010000780c */ /* 0x001fda0003f05270 */
[----:B------:R-:W0:Y:S08]  /*12710*/  @P0 LDC R3, c[0x0][0x434] ;  /* 0x00010d00ff030b82 */ /* 0x000e300000000800 */
[----:B------:R-:W3:Y:S01]  /*12720*/  @P0 LDC R5, c[0x0][0x438] ;  /* 0x00010e00ff050b82 */ /* 0x000ee20000000800 */
[----:B0-----:R-:W-:-:S05]  /*12730*/  @P0 IMAD.HI.U32 R0, R28, R3, RZ ;  /* 0x000000031c000227 */ /* 0x001fca00078e00ff */
[----:B---3--:R-:W-:-:S04]  /*12740*/  @P0 SHF.R.U32.HI R7, RZ, R5, R0 ;  /* 0x00000005ff070219 */ /* 0x008fc80000011600 */
[--C-:B------:R-:W-:Y:S01]  /*12750*/  SHF.R.S32.HI R3, RZ, 0x1f, R7.reuse ;  /* 0x0000001fff037819 */ /* 0x100fe20000011407 */
[----:B------:R-:W-:-:S04]  /*12760*/  IMAD.MOV.U32 R2, RZ, RZ, R7 ;  /* 0x000000ffff027224 */ /* 0x000fc800078e0007 */
[----:B------:R-:W-:-:S04]  /*12770*/  IMAD.WIDE.U32 R2, R32, UR4, R2 ;  /* 0x0000000420027c25 */ /* 0x000fc8000f8e0002 */
[----:B--2---:R-:W-:-:S04]  /*12780*/  IMAD R5, R4, UR4, RZ ;  /* 0x0000000404057c24 */ /* 0x004fc8000f8e02ff */
[----:B------:R-:W-:Y:S01]  /*12790*/  IMAD R5, R32, UR5, R5 ;  /* 0x0000000520057c24 */ /* 0x000fe2000f8e0205 */
[----:B------:R-:W-:Y:S02]  /*127a0*/  ULDC.64 UR4, c[0x0][0x418] ;  /* 0x0001060000047ab9 */ /* 0x000fe40000000a00 */
[----:B------:R-:W-:Y:S01]  /*127b0*/  LEA R4, P0, R2, UR4, 0x2 ;  /* 0x0000000402047c11 */ /* 0x000fe2000f8010ff */
[----:B------:R-:W-:-:S05]  /*127c0*/  IMAD.IADD R3, R5, 0x1, R3 ;  /* 0x0000000105037824 */ /* 0x000fca00078e0203 */
[----:B------:R-:W-:-:S05]  /*127d0*/  LEA.HI.X R5, R2, UR5, R3, 0x2, P0 ;  /* 0x0000000502057c11 */ /* 0x000fca00080f1403 */
[----:B------:R-:W2:Y:S01]  /*127e0*/  LDG.E R6, desc[UR42][R4.64] ;  /* 0x0000002a04067981 */ /* 0x000ea2000c1e1900 */
[----:B------:R-:W-:-:S06]  /*127f0*/  ULOP3.LUT UR6, UR40, 0x2, URZ, 0xfc, !UPT ;  /* 0x0000000228067892 */ /* 0x000fcc000f8efc3f */
[----:B------:R-:W-:Y:S02]  /*12800*/  IMAD.U32 R8, RZ, RZ, UR6 ;  /* 0x00000006ff087e24 */ /* 0x000fe4000f8e00ff */
[----:B------:R-:W-:-:S03]  /*12810*/  VIADD R0, R9, 0x1 ;  /* 0x0000000109007836 */ /* 0x000fc60000000000 */
[----:B------:R-:W-:Y:S02]  /*12820*/  ISETP.NE.AND P1, PT, R8, 0x3, PT ;  /* 0x000000030800780c */ /* 0x000fe40003f25270 */
[----:B------:R-:W-:Y:S01]  /*12830*/  ISETP.NE.AND P0, PT, R0, 0x2, PT ;  /* 0x000000020000780c */ /* 0x000fe20003f05270 */
[----:B------:R-:W-:-:S03]  /*12840*/  VIADD R30, R30, 0xffffffff ;  /* 0xffffffff1e1e7836 */ /* 0x000fc60000000000 */
[----:B------:R-:W-:Y:S02]  /*12850*/  SEL R29, RZ, 0x1, P0 ;  /* 0x00000001ff1d7807 */ /* 0x000fe40000000000 */
[----:B------:R-:W-:Y:S02]  /*12860*/  SEL R0, R0, RZ, P0 ;  /* 0x000000ff00007207 */ /* 0x000fe40000000000 */
[----:B------:R-:W-:Y:S02]  /*12870*/  LOP3.LUT R29, R10, R29, RZ, 0x3c, !PT ;  /* 0x0000001d0a1d7212 */ /* 0x000fe400078e3cff */
[----:B------:R-:W-:Y:S02]  /*12880*/  ISETP.GT.AND P2, PT, R30, UR51, PT ;  /* 0x000000331e007c0c */ /* 0x000fe4000bf44270 */
[----:B--2---:R-:W-:Y:S01]  /*12890*/  SHF.R.S32.HI R17, RZ, 0x1f, R6 ;  /* 0x0000001fff117819 */ /* 0x004fe20000011406 */
[----:B------:R-:W-:Y:S10]  /*128a0*/  @!P1 BRA `(.L_x_1167) ;  /* 0x0000000000049947 */ /* 0x000ff40003800000 */
[----:B------:R-:W-:Y:S01]  /*128b0*/  BPT.TRAP 0x1 ;  /* 0x000000040000795c */ /* 0x000fe20000300000 */
.L_x_1167:
[----:B------:R-:W-:Y:S02]  /*128c0*/  LEA R8, R0, UR48, 0x3 ;  /* 0x0000003000087c11 */ /* 0x000fe4000f8e18ff */
[----:B------:R-:W-:-:S04]  /*128d0*/  SHF.L.U32 R18, R29, 0x1f, RZ ;  /* 0x0000001f1d127819 */ /* 0x000fc800000006ff */
[----:B------:R-:W0:Y:S02]  /*128e0*/  SYNCS.PHASECHK.TRANS64.TRYWAIT P0, [R8+URZ+0x22880], R18 ;  /* 0x02288012080075a7 */ /* 0x000e24000800017f */
[----:B0-----:R-:W-:Y:S05]  /*128f0*/  @!P0 BRA `(.L_x_1168) ;  /* 0x0000002c00a48947 */ /* 0x001fea0003800000 */
.L_x_1237:
[----:B------:R-:W2:Y:S01]  /*12900*/  LDL R2, [R1] ;  /* 0x0000000001027983 */ /* 0x000ea20000100800 */
[----:B------:R-:W-:Y:S01]  /*12910*/  ULDC UR4, c[0x0][0x430] ;  /* 0x00010c0000047ab9 */ /* 0x000fe20000000800 */
[----:B------:R-:W-:Y:S01]  /*12920*/  R2UR UR6, R31 ;  /* 0x000000001f0672ca */ /* 0x000fe200000e0000 */
[----:B------:R-:W-:Y:S01]  /*12930*/  UIADD3 UR4, -UR4, URZ, URZ ;  /* 0x0000003f04047290 */ /* 0x000fe2000fffe13f */
[----:B------:R-:W3:Y:S05]  /*12940*/  S2R R23, SR_TID.X ;  /* 0x0000000000177919 */ /* 0x000eea0000002100 */
[----:B------:R-:W-:Y:S01]  /*12950*/  IMAD R7, R7, UR4, R28 ;  /* 0x0000000407077c24 */ /* 0x000fe2000f8e021c */
[----:B------:R-:W-:-:S04]  /*12960*/  ULDC.64 UR4, c[0x0][0x328] ;  /* 0x0000ca0000047ab9 */ /* 0x000fc80000000a00 */
[----:B------:R-:W-:Y:S01]  /*12970*/  SHF.R.S32.HI R16, RZ, 0x1f, R7 ;  /* 0x0000001fff107819 */ /* 0x000fe20000011407 */
[----:B---3--:R-:W-:-:S05]  /*12980*/  IMAD.SHL.U32 R23, R23, 0x10, RZ ;  /* 0x0000001017177824 */ /* 0x008fca00078e00ff */
[----:B------:R-:W-:Y:S02]  /*12990*/  LOP3.LUT R23, R23, 0x30, RZ, 0xc0, !PT ;  /* 0x0000003017177812 */ /* 0x000fe400078ec0ff */
[C---:B--2---:R-:W-:Y:S02]  /*129a0*/  LOP3.LUT P3, RZ, R2.reuse, 0x2, RZ, 0xc0, !PT ;  /* 0x0000000202ff7812 */ /* 0x044fe4000786c0ff */
[----:B------:R-:W-:Y:S01]  /*129b0*/  LOP3.LUT P1, RZ, R2, 0x1, RZ, 0xc0, !PT ;  /* 0x0000000102ff7812 */ /* 0x000fe2000782c0ff */
[----:B------:R-:W-:-:S04]  /*129c0*/  IMAD R2, R16, UR4, RZ ;  /* 0x0000000410027c24 */ /* 0x000fc8000f8e02ff */
[C---:B------:R-:W-:Y:S02]  /*129d0*/  IMAD R5, R7.reuse, UR5, R2 ;  /* 0x0000000507057c24 */ /* 0x040fe4000f8e0202 */
[----:B------:R-:W-:Y:S01]  /*129e0*/  IMAD.WIDE.U32 R2, R7, UR4, RZ ;  /* 0x0000000407027c25 */ /* 0x000fe2000f8e00ff */
        /* <DEDUP_REMOVED lines=13> */
[----:B------:R-:W-:-:S04]  /*12ac0*/  IADD3 R19, P0, R2, UR6, RZ ;  /* 0x0000000602137c10 */ /* 0x000fc8000ff1e0ff */
[----:B------:R-:W-:Y:S01]  /*12ad0*/  IADD3.X R22, R5, UR4, R3, P0, !PT ;  /* 0x0000000405167c10 */ /* 0x000fe200087fe403 */
[----:B------:R-:W-:-:S03]  /*12ae0*/  UMOV UR4, 0xffffffff ;  /* 0xffffffff00047882 */ /* 0x000fc60000000000 */
[----:B------:R-:W-:Y:S05]  /*12af0*/  BRA.DIV UR4, `(.L_x_1169) ;  /* 0x0000002e04387947 */ /* 0x000fea000b800000 */
[----:B-1----:R-:W1:Y:S01]  /*12b00*/  SHFL.IDX PT, R14, R19, RZ, 0x1c1f ;  /* 0x001c1fff130e7589 */ /* 0x002e6200000e0000 */
[----:B------:R-:W-:-:S03]  /*12b10*/  IMAD R20, R0, 0x4000, R36 ;  /* 0x0000400000147824 */ /* 0x000fc600078e0224 */
[----:B------:R-:W2:Y:S01]  /*12b20*/  SHFL.IDX PT, R3, R22, RZ, 0x1c1f ;  /* 0x001c1fff16037589 */ /* 0x000ea200000e0000 */
[----:B------:R-:W-:-:S03]  /*12b30*/  IMAD.IADD R21, R34, 0x1, R20 ;  /* 0x0000000122157824 */ /* 0x000fc600078e0214 */
[----:B------:R-:W-:Y:S01]  /*12b40*/  SHFL.IDX PT, R5, R22, 0x1, 0x1c1f ;  /* 0x003c1f0016057f89 */ /* 0x000fe200000e0000 */
[----:B-1----:R-:W-:-:S03]  /*12b50*/  IADD3 R2, P0, R23, R14, RZ ;  /* 0x0000000e17027210 */ /* 0x002fc60007f1e0ff */
[----:B------:R-:W1:Y:S02]  /*12b60*/  SHFL.IDX PT, R14, R19, 0x1, 0x1c1f ;  /* 0x003c1f00130e7f89 */ /* 0x000e6400000e0000 */
[----:B--2---:R-:W-:-:S05]  /*12b70*/  IMAD.X R3, RZ, RZ, R3, P0 ;  /* 0x000000ffff037224 */ /* 0x004fca00000e0603 */
[----:B------:R-:W-:Y:S04]  /*12b80*/  LDGSTS.E.BYPASS.LTC128B.128 [R20], desc[UR42][R2.64], !P3 ;  /* 0x0000000002147fae */ /* 0x000fe8000d901d6a */
[----:B------:R2:W-:Y:S01]  /*12b90*/  LDGSTS.E.BYPASS.LTC128B.128 [R21], desc[UR42][R2.64+0x40], !P1 ;  /* 0x0000004002157fae */ /* 0x0005e2000c901d6a */
[----:B-1----:R-:W-:-:S03]  /*12ba0*/  IADD3 R4, P0, R23, R14, RZ ;  /* 0x0000000e17047210 */ /* 0x002fc60007f1e0ff */
[----:B--2---:R-:W-:Y:S04]  /*12bb0*/  SHFL.IDX PT, R3, R22, 0x2, 0x1c1f ;  /* 0x005c1f0016037f89 */ /* 0x004fe800000e0000 */
[----:B------:R-:W1:Y:S01]  /*12bc0*/  SHFL.IDX PT, R14, R19, 0x2, 0x1c1f ;  /* 0x005c1f00130e7f89 */ /* 0x000e6200000e0000 */
[----:B------:R-:W-:-:S03]  /*12bd0*/  IMAD.X R5, RZ, RZ, R5, P0 ;  /* 0x000000ffff057224 */ /* 0x000fc600000e0605 */
[----:B------:R-:W2:Y:S04]  /*12be0*/  SHFL.IDX PT, R22, R22, 0x3, 0x1c1f ;  /* 0x007c1f0016167f89 */ /* 0x000ea800000e0000 */
[----:B------:R3:W-:Y:S04]  /*12bf0*/  LDGSTS.E.BYPASS.LTC128B.128 [R20+0x1000], desc[UR42][R4.64], !P3 ;  /* 0x0100000004147fae */ /* 0x0007e8000d901d6a */
[----:B------:R3:W-:Y:S01]  /*12c00*/  LDGSTS.E.BYPASS.LTC128B.128 [R21+0x1000], desc[UR42][R4.64+0x40], !P1 ;  /* 0x0100004004157fae */ /* 0x0007e2000c901d6a */
[----:B-1----:R-:W-:-:S03]  /*12c10*/  IADD3 R2, P0, R23, R14, RZ ;  /* 0x0000000e17027210 */ /* 0x002fc60007f1e0ff */
[----:B------:R3:W1:Y:S02]  /*12c20*/  SHFL.IDX PT, R14, R19, 0x3, 0x1c1f ;  /* 0x007c1f00130e7f89 */ /* 0x00066400000e0000 */
[----:B------:R-:W-:-:S05]  /*12c30*/  IMAD.X R3, RZ, RZ, R3, P0 ;  /* 0x000000ffff037224 */ /* 0x000fca00000e0603 */
[----:B------:R3:W-:Y:S04]  /*12c40*/  LDGSTS.E.BYPASS.LTC128B.128 [R20+0x2000], desc[UR42][R2.64], !P3 ;  /* 0x0200000002147fae */ /* 0x0007e8000d901d6a */
[----:B--2---:R3:W-:Y:S02]  /*12c50*/  LDGSTS.E.BYPASS.LTC128B.128 [R21+0x2000], desc[UR42][R2.64+0x40], !P1 ;  /* 0x0200004002157fae */ /* 0x0047e4000c901d6a */
.L_x_1247:
[----:B-1-3--:R-:W-:Y:S02]  /*12c60*/  IADD3 R2, P0, R23, R14, RZ ;  /* 0x0000000e17027210 */ /* 0x00afe40007f1e0ff */
[----:B------:R-:W-:-:S03]  /*12c70*/  R2UR UR4, R8 ;  /* 0x00000000080472ca */ /* 0x000fc600000e0000 */
[----:B------:R-:W-:-:S05]  /*12c80*/  IMAD.X R3, RZ, RZ, R22, P0 ;  /* 0x000000ffff037224 */ /* 0x000fca00000e0616 */
        /* <DEDUP_REMOVED lines=14> */
.L_x_1170:
[----:B------:R1:W-:Y:S01]  /*12d70*/  SYNCS.ARRIVE.TRANS64.A1T0 RZ, [R8+URZ+0x22870], RZ ;  /* 0x022870ff08ff79a7 */ /* 0x0003e2000810003f */
[----:B------:R-:W-:Y:S05]  /*12d80*/  @!P1 BRA `(.L_x_1171) ;  /* 0x0000000000049947 */ /* 0x000fea0003800000 */
[----:B------:R-:W-:Y:S01]  /*12d90*/  BPT.TRAP 0x1 ;  /* 0x000000040000795c */ /* 0x000fe20000300000 */
.L_x_1171:
[----:B------:R-:W2:Y:S02]  /*12da0*/  SYNCS.PHASECHK.TRANS64.TRYWAIT P0, [R8+URZ+0x22840], R18 ;  /* 0x02284012080075a7 */ /* 0x000ea4000800017f */
[----:B--2---:R-:W-:Y:S05]  /*12db0*/  @!P0 BRA `(.L_x_1172) ;  /* 0x0000002c00a48947 */ /* 0x004fea0003800000 */
.L_x_1248:
[----:B------:R-:W3:Y:S01]  /*12dc0*/  LDL R2, [R1] ;  /* 0x0000000001027983 */ /* 0x000ee20000100800 */
[----:B------:R-:W-:Y:S01]  /*12dd0*/  ULDC.64 UR4, c[0x0][0x300] ;  /* 0x0000c00000047ab9 */ /* 0x000fe20000000a00 */
[----:B------:R-:W-:Y:S01]  /*12de0*/  R2UR UR6, R31 ;  /* 0x000000001f0672ca */ /* 0x000fe200000e0000 */
[----:B------:R-:W-:Y:S01]  /*12df0*/  IMAD R16, R16, UR4, RZ ;  /* 0x0000000410107c24 */ /* 0x000fe2000f8e02ff */
[----:B------:R-:W4:Y:S03]  /*12e00*/  S2R R19, SR_TID.X ;  /* 0x0000000000137919 */ /* 0x000f260000002100 */
[----:B------:R-:W-:Y:S02]  /*12e10*/  IMAD R5, R7, UR5, R16 ;  /* 0x0000000507057c24 */ /* 0x000fe4000f8e0210 */
[----:B----4-:R-:W-:-:S05]  /*12e20*/  IMAD.SHL.U32 R19, R19, 0x10, RZ ;  /* 0x0000001013137824 */ /* 0x010fca00078e00ff */
[----:B------:R-:W-:Y:S02]  /*12e30*/  LOP3.LUT R19, R19, 0x30, RZ, 0xc0, !PT ;  /* 0x0000003013137812 */ /* 0x000fe400078ec0ff */
[C---:B---3--:R-:W-:Y:S02]  /*12e40*/  LOP3.LUT P4, RZ, R2.reuse, 0x10, RZ, 0xc0, !PT ;  /* 0x0000001002ff7812 */ /* 0x048fe4000788c0ff */
[C---:B------:R-:W-:Y:S02]  /*12e50*/  LOP3.LUT P3, RZ, R2.reuse, 0x8, RZ, 0xc0, !PT ;  /* 0x0000000802ff7812 */ /* 0x040fe4000786c0ff */
[----:B------:R-:W-:Y:S01]  /*12e60*/  LOP3.LUT P1, RZ, R2, 0x4, RZ, 0xc0, !PT ;  /* 0x0000000402ff7812 */ /* 0x000fe2000782c0ff */
[----:B------:R-:W-:Y:S01]  /*12e70*/  IMAD.WIDE.U32 R2, R7, UR4, RZ ;  /* 0x0000000407027c25 */ /* 0x000fe2000f8e00ff */
[----:B------:R-:W-:-:S03]  /*12e80*/  ULDC.64 UR4, c[0x0][0x310] ;  /* 0x0000c40000047ab9 */ /* 0x000fc60000000a00 */
        /* <DEDUP_REMOVED lines=13> */
[----:B------:R-:W-:-:S03]  /*12f60*/  IMAD R17, R0, 0x6000, R37 ;  /* 0x0000600000117824 */ /* 0x000fc600078e0225 */
[----:B0-2---:R-:W-:Y:S01]  /*12f70*/  IADD3.X R18, R5, UR4, R3, P0, !PT ;  /* 0x0000000405127c10 */ /* 0x005fe200087fe403 */
[----:B------:R-:W-:-:S03]  /*12f80*/  UMOV UR4, 0xffffffff ;  /* 0xffffffff00047882 */ /* 0x000fc60000000000 */
[----:B------:R-:W-:Y:S05]  /*12f90*/  BRA.DIV UR4, `(.L_x_1173) ;  /* 0x0000002e04407947 */ /* 0x000fea000b800000 */
[----:B------:R-:W0:Y:S01]  /*12fa0*/  SHFL.IDX PT, R14, R16, RZ, 0x1c1f ;  /* 0x001c1fff100e7589 */ /* 0x000e2200000e0000 */
[----:B------:R-:W-:-:S03]  /*12fb0*/  VIADD R17, R17, UR48 ;  /* 0x0000003011117c36 */ /* 0x000fc60008000000 */
[----:B------:R-:W2:Y:S01]  /*12fc0*/  SHFL.IDX PT, R3, R18, RZ, 0x1c1f ;  /* 0x001c1fff12037589 */ /* 0x000ea200000e0000 */
[----:B0-----:R-:W-:-:S03]  /*12fd0*/  IADD3 R6, P0, R19, R14, RZ ;  /* 0x0000000e13067210 */ /* 0x001fc60007f1e0ff */
[----:B------:R-:W0:Y:S02]  /*12fe0*/  SHFL.IDX PT, R14, R16, 0x1, 0x1c1f ;  /* 0x003c1f00100e7f89 */ /* 0x000e2400000e0000 */
[----:B--2---:R-:W-:Y:S02]  /*12ff0*/  IMAD.X R7, RZ, RZ, R3, P0 ;  /* 0x000000ffff077224 */ /* 0x004fe400000e0603 */
[----:B------:R-:W2:Y:S04]  /*13000*/  SHFL.IDX PT, R3, R18, 0x1, 0x1c1f ;  /* 0x003c1f0012037f89 */ /* 0x000ea800000e0000 */
[----:B------:R3:W-:Y:S04]  /*13010*/  LDGSTS.E.BYPASS.LTC128B.128 [R17+0x16400], desc[UR42][R6.64], !P4 ;  /* 0x1640000006117fae */ /* 0x0007e8000e101d6a */
[----:B------:R3:W-:Y:S04]  /*13020*/  LDGSTS.E.BYPASS.LTC128B.128 [R17+0x18400], desc[UR42][R6.64+0x40], !P3 ;  /* 0x1840004006117fae */ /* 0x0007e8000d901d6a */
[----:B------:R3:W-:Y:S01]  /*13030*/  LDGSTS.E.BYPASS.LTC128B.128 [R17+0x1a400], desc[UR42][R6.64+0x80], !P1 ;  /* 0x1a40008006117fae */ /* 0x0007e2000c901d6a */
[----:B0-----:R-:W-:-:S03]  /*13040*/  IADD3 R4, P0, R19, R14, RZ ;  /* 0x0000000e13047210 */ /* 0x001fc60007f1e0ff */
[----:B------:R-:W0:Y:S02]  /*13050*/  SHFL.IDX PT, R14, R16, 0x2, 0x1c1f ;  /* 0x005c1f00100e7f89 */ /* 0x000e2400000e0000 */
[----:B--2---:R-:W-:Y:S02]  /*13060*/  IMAD.X R5, RZ, RZ, R3, P0 ;  /* 0x000000ffff057224 */ /* 0x004fe400000e0603 */
[----:B------:R-:W2:Y:S04]  /*13070*/  SHFL.IDX PT, R3, R18, 0x2, 0x1c1f ;  /* 0x005c1f0012037f89 */ /* 0x000ea800000e0000 */
[----:B------:R3:W-:Y:S04]  /*13080*/  LDGSTS.E.BYPASS.LTC128B.128 [R17+0x16c00], desc[UR42][R4.64], !P4 ;  /* 0x16c0000004117fae */ /* 0x0007e8000e101d6a */
[----:B------:R3:W-:Y:S04]  /*13090*/  LDGSTS.E.BYPASS.LTC128B.128 [R17+0x18c00], desc[UR42][R4.64+0x40], !P3 ;  /* 0x18c0004004117fae */ /* 0x0007e8000d901d6a */
[----:B------:R3:W-:Y:S04]  /*130a0*/  LDGSTS.E.BYPASS.LTC128B.128 [R17+0x1ac00], desc[UR42][R4.64+0x80], !P1 ;  /* 0x1ac0008004117fae */ /* 0x0007e8000c901d6a */
[----:B------:R-:W4:Y:S01]  /*130b0*/  SHFL.IDX PT, R18, R18, 0x3, 0x1c1f ;  /* 0x007c1f0012127f89 */ /* 0x000f2200000e0000 */
[----:B0-----:R-:W-:-:S03]  /*130c0*/  IADD3 R2, P0, R19, R14, RZ ;  /* 0x0000000e13027210 */ /* 0x001fc60007f1e0ff */
[----:B------:R3:W0:Y:S02]  /*130d0*/  SHFL.IDX PT, R14, R16, 0x3, 0x1c1f ;  /* 0x007c1f00100e7f89 */ /* 0x00062400000e0000 */
[----:B--2---:R-:W-:-:S05]  /*130e0*/  IMAD.X R3, RZ, RZ, R3, P0 ;  /* 0x000000ffff037224 */ /* 0x004fca00000e0603 */
[----:B------:R3:W-:Y:S04]  /*130f0*/  LDGSTS.E.BYPASS.LTC128B.128 [R17+0x17400], desc[UR42][R2.64], !P4 ;  /* 0x1740000002117fae */ /* 0x0007e8000e101d6a */
[----:B------:R3:W-:Y:S04]  /*13100*/  LDGSTS.E.BYPASS.LTC128B.128 [R17+0x19400], desc[UR42][R2.64+0x40], !P3 ;  /* 0x1940004002117fae */ /* 0x0007e8000d901d6a */
[----:B------:R3:W-:Y:S02]  /*13110*/  LDGSTS.E.BYPASS.LTC128B.128 [R17+0x1b400], desc[UR42][R2.64+0x80], !P1 ;  /* 0x1b40008002117fae */ /* 0x0007e4000c901d6a */
.L_x_1258:
[----:B0--3--:R-:W-:Y:S02]  /*13120*/  IADD3 R2, P0, R19, R14, RZ ;  /* 0x0000000e13027210 */ /* 0x009fe40007f1e0ff */
[----:B------:R-:W-:-:S03]  /*13130*/  R2UR UR4, R8 ;  /* 0x00000000080472ca */ /* 0x000fc600000e0000 */
[----:B----4-:R-:W-:-:S05]  /*13140*/  IMAD.X R3, RZ, RZ, R18, P0 ;  /* 0x000000ffff037224 */ /* 0x010fca00000e0612 */
        /* <DEDUP_REMOVED lines=15> */
.L_x_1174:
[----:B------:R-:W-:Y:S01]  /*13240*/  IMAD.U32 R2, RZ, RZ, UR40 ;  /* 0x00000028ff027e24 */ /* 0x000fe2000f8e00ff */
[----:B------:R0:W-:Y:S04]  /*13250*/  SYNCS.ARRIVE.TRANS64.A1T0 RZ, [R8+URZ+0x22830], RZ ;  /* 0x022830ff08ff79a7 */ /* 0x0001e8000810003f */
[----:B------:R-:W-:-:S04]  /*13260*/  LOP3.LUT R2, R2, 0x1, RZ, 0xfc, !PT ;  /* 0x0000000102027812 */ /* 0x000fc800078efcff */
[----:B------:R-:W-:-:S13]  /*13270*/  ISETP.NE.AND P1, PT, R2, 0x3, PT ;  /* 0x000000030200780c */ /* 0x000fda0003f25270 */
[----:B0-----:R-:W-:Y:S05]  /*13280*/  @!P1 BRA `(.L_x_1175) ;  /* 0x0000000000049947 */ /* 0x001fea0003800000 */
[----:B------:R-:W-:Y:S01]  /*13290*/  BPT.TRAP 0x1 ;  /* 0x000000040000795c */ /* 0x000fe20000300000 */
.L_x_1175:
[----:B------:R-:W-:Y:S02]  /*132a0*/  LOP3.LUT R3, R10, 0x1, RZ, 0x3c, !PT ;  /* 0x000000010a037812 */ /* 0x000fe400078e3cff */
[----:B------:R-:W-:Y:S02]  /*132b0*/  LEA R2, R9, UR48, 0x3 ;  /* 0x0000003009027c11 */ /* 0x000fe4000f8e18ff */
[----:B------:R-:W-:-:S04]  /*132c0*/  SHF.L.U32 R3, R3, 0x1f, RZ ;  /* 0x0000001f03037819 */ /* 0x000fc800000006ff */
[----:B------:R-:W0:Y:S02]  /*132d0*/  SYNCS.PHASECHK.TRANS64.TRYWAIT P0, [R2+URZ+0x22870], R3 ;  /* 0x02287003020075a7 */ /* 0x000e24000800017f */
[----:B0-----:R-:W-:Y:S05]  /*132e0*/  @!P0 BRA `(.L_x_1176) ;  /* 0x0000002c00908947 */ /* 0x001fea0003800000 */
.L_x_1259:
[----:B------:R-:W-:-:S06]  /*132f0*/  ULOP3.LUT UR4, UR40, 0x2, URZ, 0xfc, !UPT ;  /* 0x0000000228047892 */ /* 0x000fcc000f8efc3f */
[----:B------:R-:W-:-:S05]  /*13300*/  IMAD.U32 R4, RZ, RZ, UR4 ;  /* 0x00000004ff047e24 */ /* 0x000fca000f8e00ff */
[----:B------:R-:W-:-:S13]  /*13310*/  ISETP.NE.AND P0, PT, R4, 0x3, PT ;  /* 0x000000030400780c */ /* 0x000fda0003f05270 */
[----:B------:R-:W-:Y:S05]  /*13320*/  @!P0 BRA `(.L_x_1177) ;  /* 0x0000000000048947 */ /* 0x000fea0003800000 */
[----:B------:R-:W-:Y:S01]  /*13330*/  BPT.TRAP 0x1 ;  /* 0x000000040000795c */ /* 0x000fe20000300000 */
.L_x_1177:
[----:B0-----:R-:W-:Y:S01]  /*13340*/  SHF.L.U32 R3, R10, 0x1f, RZ ;  /* 0x0000001f0a037819 */ /* 0x001fe200000006ff */
[----:B------:R-:W-:-:S03]  /*13350*/  IMAD.SHL.U32 R5, R9, 0x4000, RZ ;  /* 0x0000400009057824 */ /* 0x000fc600078e00ff */
[----:B------:R-:W0:Y:S02]  /*13360*/  SYNCS.PHASECHK.TRANS64.TRYWAIT P0, [R2+URZ+0x22860], R3 ;  /* 0x02286003020075a7 */ /* 0x000e24000800017f */
[----:B0-----:R-:W-:Y:S05]  /*13370*/  @!P0 BRA `(.L_x_1178) ;  /* 0x0000002c00808947 */ /* 0x001fea0003800000 */
.L_x_1260:
[----:B------:R-:W2:Y:S04]  /*13380*/  LDL R4, [R1+0xc] ;  /* 0x00000c0001047983 */ /* 0x000ea80000100800 */
[----:B------:R-:W3:Y:S01]  /*13390*/  LDL R7, [R1+0x8] ;  /* 0x0000080001077983 */ /* 0x000ee20000100800 */
[----:B------:R-:W-:Y:S05]  /*133a0*/  WARPSYNC.ALL ;  /* 0x0000000000007948 */ /* 0x000fea0003800000 */
[----:B------:R-:W-:Y:S01]  /*133b0*/  ULOP3.LUT UR4, UR40, 0x2, URZ, 0xfc, !UPT ;  /* 0x0000000228047892 */ /* 0x000fe2000f8efc3f */
[----:B--2---:R-:W-:-:S02]  /*133c0*/  LOP3.LUT R4, R5, R4, RZ, 0xfc, !PT ;  /* 0x0000000405047212 */ /* 0x004fc400078efcff */
[----:B---3--:R-:W-:-:S03]  /*133d0*/  IADD3 R5, R5, UR48, R7 ;  /* 0x0000003005057c10 */ /* 0x008fc6000fffe007 */
[----:B------:R-:W-:Y:S01]  /*133e0*/  VIADD R6, R4, UR48 ;  /* 0x0000003004067c36 */ /* 0x000fe20008000000 */
[----:B------:R-:W2:Y:S03]  /*133f0*/  LDSM.16.MT88.4 R16, [R4+UR48+0x8400] ;  /* 0x008400300410783b */ /* 0x000ea60008004200 */
[----:B0-----:R-:W-:Y:S01]  /*13400*/  IMAD.IADD R3, R35, 0x1, R6 ;  /* 0x0000000123037824 */ /* 0x001fe200078e0206 */
[----:B------:R-:W-:-:S04]  /*13410*/  IADD3 R6, R33, 0x400, R5 ;  /* 0x0000040021067810 */ /* 0x000fc80007ffe005 */
[----:B-1----:R-:W0:Y:S01]  /*13420*/  LDSM.16.MT88.4 R8, [R3+0x8400] ;  /* 0x008400000308783b */ /* 0x002e220000004200 */
[C-C-:B--2---:R-:W-:Y:S02]  /*13430*/  PRMT R12, R16.reuse, 0x6420, R17.reuse ;  /* 0x00006420100c7816 */ /* 0x144fe40000000011 */
[----:B------:R-:W-:Y:S02]  /*13440*/  PRMT R13, R16, 0x7531, R17 ;  /* 0x00007531100d7816 */ /* 0x000fe40000000011 */
[C-C-:B------:R-:W-:Y:S02]  /*13450*/  PRMT R14, R18.reuse, 0x6420, R19.reuse ;  /* 0x00006420120e7816 */ /* 0x140fe40000000013 */
[----:B------:R-:W-:Y:S02]  /*13460*/  PRMT R15, R18, 0x7531, R19 ;  /* 0x00007531120f7816 */ /* 0x000fe40000000013 */
[C-C-:B0-----:R-:W-:Y:S02]  /*13470*/  PRMT R20, R8.reuse, 0x6420, R9.reuse ;  /* 0x0000642008147816 */ /* 0x141fe40000000009 */
[----:B------:R-:W-:Y:S01]  /*13480*/  PRMT R21, R8, 0x7531, R9 ;  /* 0x0000753108157816 */ /* 0x000fe20000000009 */
[----:B------:R-:W-:Y:S01]  /*13490*/  STSM.16.M88.4 [R5+0x400], R12 ;  /* 0x0004000c05007844 */ /* 0x000fe20000000200 */
[----:B------:R-:W-:-:S02]  /*134a0*/  PRMT R22, R10, 0x6420, R11 ;  /* 0x000064200a167816 */ /* 0x000fc4000000000b */
[----:B------:R-:W-:-:S05]  /*134b0*/  PRMT R23, R10, 0x7531, R11 ;  /* 0x000075310a177816 */ /* 0x000fca000000000b */
[----:B------:R0:W-:Y:S04]  /*134c0*/  STSM.16.M88.4 [R5+0x2400], R20 ;  /* 0x0024001405007844 */ /* 0x0001e80000000200 */
[----:B------:R-:W1:Y:S04]  /*134d0*/  LDSM.16.MT88.4 R8, [R4+UR48+0x9400] ;  /* 0x009400300408783b */ /* 0x000e680008004200 */
[----:B------:R-:W2:Y:S01]  /*134e0*/  LDSM.16.MT88.4 R12, [R3+0x9400] ;  /* 0x00940000030c783b */ /* 0x000ea20000004200 */
[----:B0-----:R-:W-:Y:S01]  /*134f0*/  IADD3 R20, R35, 0x400, R5 ;  /* 0x0000040023147810 */ /* 0x001fe20007ffe005 */
[----:B------:R-:W-:-:S05]  /*13500*/  IMAD.U32 R23, RZ, RZ, UR4 ;  /* 0x00000004ff177e24 */ /* 0x000fca000f8e00ff */
[----:B------:R-:W-:Y:S02]  /*13510*/  ISETP.NE.AND P0, PT, R23, 0x3, PT ;  /* 0x000000031700780c */ /* 0x000fe40003f05270 */
[C-C-:B-1----:R-:W-:Y:S02]  /*13520*/  PRMT R16, R8.reuse, 0x6420, R9.reuse ;  /* 0x0000642008107816 */ /* 0x142fe40000000009 */
[----:B------:R-:W-:Y:S02]  /*13530*/  PRMT R17, R8, 0x7531, R9 ;  /* 0x0000753108117816 */ /* 0x000fe40000000009 */
[C-C-:B------:R-:W-:Y:S02]  /*13540*/  PRMT R18, R10.reuse, 0x6420, R11.reuse ;  /* 0x000064200a127816 */ /* 0x140fe4000000000b */
[----:B------:R-:W-:Y:S02]  /*13550*/  PRMT R19, R10, 0x7531, R11 ;  /* 0x000075310a137816 */ /* 0x000fe4000000000b */
[----:B--2---:R-:W-:-:S02]  /*13560*/  PRMT R24, R12, 0x6420, R13 ;  /* 0x000064200c187816 */ /* 0x004fc4000000000d */
[----:B------:R-:W-:Y:S01]  /*13570*/  PRMT R25, R12, 0x7531, R13 ;  /* 0x000075310c197816 */ /* 0x000fe2000000000d */
[----:B------:R-:W-:Y:S01]  /*13580*/  STSM.16.M88.4 [R6], R16 ;  /* 0x0000001006007844 */ /* 0x000fe20000000200 */
        /* <DEDUP_REMOVED lines=11> */
[----:B------:R0:W-:Y:S01]  /*13640*/  STSM.16.M88.4 [R20], R16 ;  /* 0x0000001014007844 */ /* 0x0001e20000000200 */
[C-C-:B------:R-:W-:Y:S02]  /*13650*/  PRMT R10, R14.reuse, 0x6420, R15.reuse ;  /* 0x000064200e0a7816 */ /* 0x140fe4000000000f */
[----:B------:R-:W-:-:S05]  /*13660*/  PRMT R11, R14, 0x7531, R15 ;  /* 0x000075310e0b7816 */ /* 0x000fca000000000f */
[----:B------:R-:W-:Y:S04]  /*13670*/  STSM.16.M88.4 [R20+0x2000], R8 ;  /* 0x0020000814007844 */ /* 0x000fe80000000200 */
[----:B------:R-:W1:Y:S04]  /*13680*/  LDSM.16.MT88.4 R4, [R4+UR48+0xb400] ;  /* 0x00b400300404783b */ /* 0x000e680008004200 */
[----:B------:R-:W2:Y:S01]  /*13690*/  LDSM.16.MT88.4 R8, [R3+0xb400] ;  /* 0x00b400000308783b */ /* 0x000ea20000004200 */
[----:B0-----:R-:W-:Y:S01]  /*136a0*/  IMAD.IADD R16, R33, 0x1, R20 ;  /* 0x0000000121107824 */ /* 0x001fe200078e0214 */
[----:B-1----:R-:W-:-:S02]  /*136b0*/  PRMT R12, R4, 0x6420, R5 ;  /* 0x00006420040c7816 */ /* 0x002fc40000000005 */
[----:B------:R-:W-:Y:S02]  /*136c0*/  PRMT R13, R4, 0x7531, R5 ;  /* 0x00007531040d7816 */ /* 0x000fe40000000005 */
[C-C-:B------:R-:W-:Y:S02]  /*136d0*/  PRMT R14, R6.reuse, 0x6420, R7.reuse ;  /* 0x00006420060e7816 */ /* 0x140fe40000000007 */
[----:B------:R-:W-:Y:S02]  /*136e0*/  PRMT R15, R6, 0x7531, R7 ;  /* 0x00007531060f7816 */ /* 0x000fe40000000007 */
[C-C-:B--2---:R-:W-:Y:S02]  /*136f0*/  PRMT R4, R8.reuse, 0x6420, R9.reuse ;  /* 0x0000642008047816 */ /* 0x144fe40000000009 */
[----:B------:R-:W-:Y:S01]  /*13700*/  PRMT R5, R8, 0x7531, R9 ;  /* 0x0000753108057816 */ /* 0x000fe20000000009 */
[----:B------:R0:W-:Y:S01]  /*13710*/  STSM.16.M88.4 [R16], R12 ;  /* 0x0000000c10007844 */ /* 0x0001e20000000200 */
        /* <DEDUP_REMOVED lines=11> */
.L_x_1179:
[----:B-1----:R1:W-:Y:S01]  /*137d0*/  SYNCS.ARRIVE.TRANS64.A1T0 RZ, [R2+URZ+0x22850], RZ ;  /* 0x022850ff02ff79a7 */ /* 0x0023e2000810003f */
[----:B------:R-:W-:Y:S06]  /*137e0*/  BAR.SYNC.DEFER_BLOCKING 0x2, 0x80 ;  /* 0x0082000000007b1d */ /* 0x000fec0000010000 */
[----:B------:R-:W-:Y:S05]  /*137f0*/  @!P1 BRA `(.L_x_1180) ;  /* 0x0000000000049947 */ /* 0x000fea0003800000 */
[----:B------:R-:W-:Y:S01]  /*13800*/  BPT.TRAP 0x1 ;  /* 0x000000040000795c */ /* 0x000fe20000300000 */
.L_x_1180:
[----:B------:R-:W2:Y:S01]  /*13810*/  S2R R3, SR_CgaCtaId ;  /* 0x0000000000037919 */ /* 0x000ea20000008800 */
[----:B-1----:R-:W-:Y:S02]  /*13820*/  VIADD R2, R2, 0x22880 ;  /* 0x0002288002027836 */ /* 0x002fe40000000000 */
[----:B------:R-:W-:Y:S02]  /*13830*/  VIADD R28, R28, 0xffffff80 ;  /* 0xffffff801c1c7836 */ /* 0x000fe40000000000 */
[----:B------:R-:W-:Y:S02]  /*13840*/  IMAD.MOV.U32 R9, RZ, RZ, R0 ;  /* 0x000000ffff097224 */ /* 0x000fe400078e0000 */
[----:B------:R-:W-:Y:S01]  /*13850*/  IMAD.MOV.U32 R10, RZ, RZ, R29 ;  /* 0x000000ffff0a7224 */ /* 0x000fe200078e001d */
[----:B--2---:R-:W-:-:S04]  /*13860*/  PRMT R2, R3, 0x654, R2 ;  /* 0x0000065403027816 */ /* 0x004fc80000000002 */
[----:B------:R2:W-:Y:S01]  /*13870*/  SYNCS.ARRIVE.TRANS64.RED.A1T0 RZ, [R2+URZ], RZ ;  /* 0x000000ff02ff79a7 */ /* 0x0005e2000810043f */
[----:B------:R-:W-:Y:S05]  /*13880*/  @P2 BRA `(.L_x_1181) ;  /* 0xffffffec008c2947 */ /* 0x000fea000383ffff */
[----:B------:R-:W-:Y:S05]  /*13890*/  BRA `(.L_x_1182) ;  /* 0x0000000000047947 */ /* 0x000fea0003800000 */
.L_x_1166:
[----:B0-----:R-:W-:-:S07]  /*138a0*/  IMAD.MOV.U32 R0, RZ, RZ, RZ ;  /* 0x000000ffff007224 */ /* 0x001fce00078e00ff */
.L_x_1182:
[----:B------:R-:W-:-:S06]  /*138b0*/  ULOP3.LUT UR4, UR40, 0x1, URZ, 0xfc, !UPT ;  /* 0x0000000128047892 */ /* 0x000fcc000f8efc3f */
[----:B--2---:R-:W-:-:S05]  /*138c0*/  IMAD.U32 R2, RZ, RZ, UR4 ;  /* 0x00000004ff027e24 */ /* 0x004fca000f8e00ff */
[----:B------:R-:W-:-:S13]  /*138d0*/  ISETP.NE.AND P1, PT, R2, 0x3, PT ;  /* 0x000000030200780c */ /* 0x000fda0003f25270 */
[----:B------:R-:W-:Y:S05]  /*138e0*/  @!P1 BRA `(.L_x_1183) ;  /* 0x0000000000049947 */ /* 0x000fea0003800000 */
[----:B------:R-:W-:Y:S01]  /*138f0*/  BPT.TRAP 0x1 ;  /* 0x000000040000795c */ /* 0x000fe20000300000 */
.L_x_1183:
[----:B------:R-:W-:Y:S01]  /*13900*/  LOP3.LUT R2, R29, 0x1, RZ, 0x3c, !PT ;  /* 0x000000011d027812 */ /* 0x000fe200078e3cff */
[----:B------:R-:W-:Y:S01]  /*13910*/  BSSY B0, `(.L_x_1184) ;  /* 0x0000005000007945 */ /* 0x000fe20003800000 */
[----:B------:R-:W-:Y:S02]  /*13920*/  LEA R17, R0, UR48, 0x3 ;  /* 0x0000003000117c11 */ /* 0x000fe4000f8e18ff */
[----:B------:R-:W-:-:S04]  /*13930*/  SHF.L.U32 R2, R2, 0x1f, RZ ;  /* 0x0000001f02027819 */ /* 0x000fc800000006ff */
[----:B------:R-:W2:Y:S02]  /*13940*/  SYNCS.PHASECHK.TRANS64.TRYWAIT P0, [R17+URZ+0x22870], R2 ;  /* 0x02287002110075a7 */ /* 0x000ea4000800017f */
[----:B--2---:R-:W-:Y:S05]  /*13950*/  @!P0 BRA `(.L_x_1185) ;  /* 0x00000028001c8947 */ /* 0x004fea0003800000 */
.L_x_1261:
[----:B------:R-:W-:Y:S05]  /*13960*/  BSYNC B0 ;  /* 0x0000000000007941 */ /* 0x000fea0003800000 */
.L_x_1184:
[----:B------:R-:W-:-:S06]  /*13970*/  ULOP3.LUT UR4, UR40, 0x2, URZ, 0xfc, !UPT ;  /* 0x0000000228047892 */ /* 0x000fcc000f8efc3f */
[----:B------:R-:W-:-:S05]  /*13980*/  IMAD.U32 R3, RZ, RZ, UR4 ;  /* 0x00000004ff037e24 */ /* 0x000fca000f8e00ff */
[----:B------:R-:W-:-:S13]  /*13990*/  ISETP.NE.AND P0, PT, R3, 0x3, PT ;  /* 0x000000030300780c */ /* 0x000fda0003f05270 */
[----:B------:R-:W-:Y:S05]  /*139a0*/  @!P0 BRA `(.L_x_1186) ;  /* 0x0000000000048947 */ /* 0x000fea0003800000 */
[----:B------:R-:W-:Y:S01]  /*139b0*/  BPT.TRAP 0x1 ;  /* 0x000000040000795c */ /* 0x000fe20000300000 */
.L_x_1186:
[----:B--2---:R-:W2:Y:S01]  /*139c0*/  LDL.LU R2, [R1+0xc] ;  /* 0x00000c0001027983 */ /* 0x004ea20000300800 */
[----:B0-----:R-:W-:Y:S01]  /*139d0*/  SHF.L.U32 R4, R29, 0x1f, RZ ;  /* 0x0000001f1d047819 */ /* 0x001fe200000006ff */
[----:B------:R-:W-:-:S03]  /*139e0*/  IMAD.SHL.U32 R3, R0, 0x4000, RZ ;  /* 0x0000400000037824 */ /* 0x000fc600078e00ff */
[----:B------:R-:W0:Y:S02]  /*139f0*/  SYNCS.PHASECHK.TRANS64.TRYWAIT P0, [R17+URZ+0x22860], R4 ;  /* 0x02286004110075a7 */ /* 0x000e24000800017f */
[----:B--2---:R-:W-:-:S05]  /*13a00*/  LOP3.LUT R2, R3, R2, RZ, 0xfc, !PT ;  /* 0x0000000203027212 */ /* 0x004fca00078efcff */
[----:B------:R-:W-:-:S04]  /*13a10*/  VIADD R16, R2, UR48 ;  /* 0x0000003002107c36 */ /* 0x000fc80008000000 */
[----:B------:R-:W-:Y:S01]  /*13a20*/  IMAD.IADD R16, R35, 0x1, R16 ;  /* 0x0000000123107824 */ /* 0x000fe200078e0210 */
[----:B0-----:R-:W-:Y:S06]  /*13a30*/  @!P0 BRA `(.L_x_1187) ;  /* 0x0000002400f88947 */ /* 0x001fec0003800000 */
.L_x_1262:
[----:B------:R-:W2:Y:S01]  /*13a40*/  LDL.LU R12, [R1+0x8] ;  /* 0x00000800010c7983 */ /* 0x000ea20000300800 */
[----:B------:R-:W-:Y:S05]  /*13a50*/  WARPSYNC.ALL ;  /* 0x0000000000007948 */ /* 0x000fea0003800000 */
[----:B------:R-:W3:Y:S01]  /*13a60*/  LDSM.16.MT88.4 R8, [R2+UR48+0x8400] ;  /* 0x008400300208783b */ /* 0x000ee20008004200 */
[----:B------:R-:W-:-:S03]  /*13a70*/  ULOP3.LUT UR4, UR40, 0x2, URZ, 0xfc, !UPT ;  /* 0x0000000228047892 */ /* 0x000fc6000f8efc3f */
[----:B0-----:R-:W0:Y:S03]  /*13a80*/  LDSM.16.MT88.4 R4, [R16+0x8400] ;  /* 0x008400001004783b */ /* 0x001e260000004200 */
[----:B------:R-:W-:-:S05]  /*13a90*/  IMAD.U32 R19, RZ, RZ, UR4 ;  /* 0x00000004ff137e24 */ /* 0x000fca000f8e00ff */
[----:B------:R-:W-:Y:S02]  /*13aa0*/  ISETP.NE.AND P0, PT, R19, 0x3, PT ;  /* 0x000000031300780c */ /* 0x000fe40003f05270 */
[----:B---3--:R-:W-:Y:S02]  /*13ab0*/  PRMT R13, R8, 0x7531, R9 ;  /* 0x00007531080d7816 */ /* 0x008fe40000000009 */
[C-C-:B-1----:R-:W-:Y:S02]  /*13ac0*/  PRMT R14, R10.reuse, 0x6420, R11.reuse ;  /* 0x000064200a0e7816 */ /* 0x142fe4000000000b */
[----:B------:R-:W-:Y:S02]  /*13ad0*/  PRMT R15, R10, 0x7531, R11 ;  /* 0x000075310a0f7816 */ /* 0x000fe4000000000b */
[C-C-:B0-----:R-:W-:Y:S02]  /*13ae0*/  PRMT R10, R6.reuse, 0x6420, R7.reuse ;  /* 0x00006420060a7816 */ /* 0x141fe40000000007 */
[----:B------:R-:W-:-:S02]  /*13af0*/  PRMT R11, R6, 0x7531, R7 ;  /* 0x00007531060b7816 */ /* 0x000fc40000000007 */
[----:B--2---:R-:W-:Y:S02]  /*13b00*/  IADD3 R3, R3, UR48, R12 ;  /* 0x0000003003037c10 */ /* 0x004fe4000fffe00c */
[----:B------:R-:W-:Y:S02]  /*13b10*/  PRMT R12, R8, 0x6420, R9 ;  /* 0x00006420080c7816 */ /* 0x000fe40000000009 */
[C-C-:B------:R-:W-:Y:S02]  /*13b20*/  PRMT R8, R4.reuse, 0x6420, R5.reuse ;  /* 0x0000642004087816 */ /* 0x140fe40000000005 */
[----:B------:R-:W-:Y:S01]  /*13b30*/  PRMT R9, R4, 0x7531, R5 ;  /* 0x0000753104097816 */ /* 0x000fe20000000005 */
[----:B------:R-:W-:Y:S01]  /*13b40*/  STSM.16.M88.4 [R3+0x400], R12 ;  /* 0x0004000c03007844 */ /* 0x000fe20000000200 */
[--C-:B------:R-:W-:Y:S02]  /*13b50*/  IADD3 R18, R33, 0x400, R3.reuse ;  /* 0x0000040021127810 */ /* 0x100fe40007ffe003 */
[----:B------:R-:W-:Y:S01]  /*13b60*/  IADD3 R20, R35, 0x400, R3 ;  /* 0x0000040023147810 */ /* 0x000fe20007ffe003 */
[----:B------:R-:W-:Y:S04]  /*13b70*/  STSM.16.M88.4 [R3+0x2400], R8 ;  /* 0x0024000803007844 */ /* 0x000fe80000000200 */
[----:B------:R-:W0:Y:S01]  /*13b80*/  LDSM.16.MT88.4 R12, [R2+UR48+0x9400] ;  /* 0x00940030020c783b */ /* 0x000e220008004200 */
[----:B------:R-:W-:-:S03]  /*13b90*/  IMAD.IADD R33, R33, 0x1, R20 ;  /* 0x0000000121217824 */ /* 0x000fc600078e0214 */
[----:B------:R-:W1:Y:S01]  /*13ba0*/  LDSM.16.MT88.4 R8, [R16+0x9400] ;  /* 0x009400001008783b */ /* 0x000e620000004200 */
[C-C-:B0-----:R-:W-:Y:S02]  /*13bb0*/  PRMT R4, R12.reuse, 0x6420, R13.reuse ;  /* 0x000064200c047816 */ /* 0x141fe4000000000d */
[----:B------:R-:W-:Y:S02]  /*13bc0*/  PRMT R5, R12, 0x7531, R13 ;  /* 0x000075310c057816 */ /* 0x000fe4000000000d */
[C-C-:B------:R-:W-:Y:S02]  /*13bd0*/  PRMT R6, R14.reuse, 0x6420, R15.reuse ;  /* 0x000064200e067816 */ /* 0x140fe4000000000f */
[----:B------:R-:W-:Y:S02]  /*13be0*/  PRMT R7, R14, 0x7531, R15 ;  /* 0x000075310e077816 */ /* 0x000fe4000000000f */
[C-C-:B-1----:R-:W-:Y:S02]  /*13bf0*/  PRMT R12, R8.reuse, 0x6420, R9.reuse ;  /* 0x00006420080c7816 */ /* 0x142fe40000000009 */
[----:B------:R-:W-:Y:S01]  /*13c00*/  PRMT R13, R8, 0x7531, R9 ;  /* 0x00007531080d7816 */ /* 0x000fe20000000009 */
[----:B------:R-:W-:Y:S01]  /*13c10*/  STSM.16.M88.4 [R18], R4 ;  /* 0x0000000412007844 */ /* 0x000fe20000000200 */
        /* <DEDUP_REMOVED lines=35> */
.L_x_1188:
[----:B-1----:R1:W-:Y:S01]  /*13e50*/  SYNCS.ARRIVE.TRANS64.A1T0 RZ, [R17+URZ+0x22850], RZ ;  /* 0x022850ff11ff79a7 */ /* 0x0023e2000810003f */
[----:B------:R-:W-:Y:S06]  /*13e60*/  BAR.SYNC.DEFER_BLOCKING 0x2, 0x80 ;  /* 0x0082000000007b1d */ /* 0x000fec0000010000 */
[----:B------:R-:W-:Y:S05]  /*13e70*/  @!P1 BRA `(.L_x_1189) ;  /* 0x0000000000049947 */ /* 0x000fea0003800000 */
[----:B------:R-:W-:Y:S01]  /*13e80*/  BPT.TRAP 0x1 ;  /* 0x000000040000795c */ /* 0x000fe20000300000 */
.L_x_1189:
[----:B------:R-:W2:Y:S01]  /*13e90*/  S2R R2, SR_CgaCtaId ;  /* 0x0000000000027919 */ /* 0x000ea20000008800 */
[----:B-1----:R-:W-:Y:S02]  /*13ea0*/  VIADD R17, R17, 0x22880 ;  /* 0x0002288011117836 */ /* 0x002fe40000000000 */
[----:B------:R-:W-:-:S05]  /*13eb0*/  VIADD R0, R0, 0x1 ;  /* 0x0000000100007836 */ /* 0x000fca0000000000 */
[----:B------:R-:W-:-:S04]  /*13ec0*/  ISETP.NE.AND P0, PT, R0, 0x2, PT ;  /* 0x000000020000780c */ /* 0x000fc80003f05270 */
[----:B0-----:R-:W-:Y:S02]  /*13ed0*/  SEL R4, RZ, 0x1, P0 ;  /* 0x00000001ff047807 */ /* 0x001fe40000000000 */
[----:B------:R-:W-:Y:S02]  /*13ee0*/  SEL R0, R0, RZ, P0 ;  /* 0x000000ff00007207 */ /* 0x000fe40000000000 */
[----:B------:R-:W-:Y:S02]  /*13ef0*/  LOP3.LUT R29, R29, R4, RZ, 0x3c, !PT ;  /* 0x000000041d1d7212 */ /* 0x000fe400078e3cff */
[----:B--2---:R-:W-:Y:S01]  /*13f00*/  PRMT R17, R2, 0x654, R17 ;  /* 0x0000065402117816 */ /* 0x004fe20000000011 */
[----:B------:R-:W-:-:S03]  /*13f10*/  IMAD.MOV.U32 R2, RZ, RZ, RZ ;  /* 0x000000ffff027224 */ /* 0x000fc600078e00ff */
[----:B------:R0:W-:Y:S04]  /*13f20*/  SYNCS.ARRIVE.TRANS64.RED.A1T0 RZ, [R17+URZ], RZ ;  /* 0x000000ff11ff79a7 */ /* 0x0001e8000810043f */
.L_x_1140:
[----:B------:R-:W1:Y:S01]  /*13f30*/  S2R R4, SR_CgaCtaId ;  /* 0x0000000000047919 */ /* 0x000e620000008800 */
[----:B------:R-:W-:Y:S02]  /*13f40*/  MOV R3, 0x400 ;  /* 0x0000040000037802 */ /* 0x000fe40000000f00 */
[----:B------:R-:W-:Y:S02]  /*13f50*/  SHF.L.U32 R2, R2, 0x1f, RZ ;  /* 0x0000001f02027819 */ /* 0x000fe400000006ff */
[----:B-1----:R-:W-:-:S04]  /*13f60*/  LEA R5, R4, R3, 0x18 ;  /* 0x0000000304057211 */ /* 0x002fc800078ec0ff */
[----:B------:R-:W1:Y:S02]  /*13f70*/  SYNCS.PHASECHK.TRANS64.TRYWAIT P0, [R5+URZ+0x22820], R2 ;  /* 0x02282002050075a7 */ /* 0x000e64000800017f */
[----:B-1----:R-:W-:Y:S05]  /*13f80*/  @!P0 BRA `(.L_x_1190) ;  /* 0x0000002000b88947 */ /* 0x002fea0003800000 */
.L_x_1263:
[----:B------:R-:W2:Y:S02]  /*13f90*/  S2R R3, SR_TID.X ;  /* 0x0000000000037919 */ /* 0x000ea40000002100 */
[----:B--2---:R-:W-:-:S04]  /*13fa0*/  SHF.R.U32.HI R3, RZ, 0x5, R3 ;  /* 0x00000005ff037819 */ /* 0x004fc80000011603 */
[----:B------:R-:W-:-:S05]  /*13fb0*/  LOP3.LUT R3, R3, 0x3, RZ, 0xc0, !PT ;  /* 0x0000000303037812 */ /* 0x000fca00078ec0ff */
[----:B-1----:R-:W1:Y:S02]  /*13fc0*/  SHFL.IDX PT, R2, R3, RZ, 0x1f ;  /* 0x00001fff03027589 */ /* 0x002e6400000e0000 */
[----:B-1----:R-:W-:-:S13]  /*13fd0*/  ISETP.NE.AND P0, PT, R2, RZ, PT ;  /* 0x000000ff0200720c */ /* 0x002fda0003f05270 */
        /* <DEDUP_REMOVED lines=8> */
.L_x_1191:
[C---:B------:R-:W-:Y:S01]  /*14060*/  IMAD R4, R0.reuse, 0x8, R5 ;  /* 0x0000000800047824 */ /* 0x040fe200078e0205 */
[----:B------:R-:W-:Y:S01]  /*14070*/  SHF.L.U32 R3, R29, 0x1f, RZ ;  /* 0x0000001f1d037819 */ /* 0x000fe200000006ff */
[----:B------:R-:W-:-:S03]  /*14080*/  VIADD R0, R0, 0x1 ;  /* 0x0000000100007836 */ /* 0x000fc60000000000 */
[----:B------:R-:W1:Y:S02]  /*14090*/  SYNCS.PHASECHK.TRANS64.TRYWAIT P1, [R4+URZ+0x22840], R3 ;  /* 0x02284003040075a7 */ /* 0x000e64000802017f */
[----:B------:R-:W-:-:S04]  /*140a0*/  ISETP.NE.AND P2, PT, R0, 0x2, PT ;  /* 0x000000020000780c */ /* 0x000fc80003f45270 */
[----:B------:R-:W-:Y:S01]  /*140b0*/  SEL R2, RZ, 0x1, P2 ;  /* 0x00000001ff027807 */ /* 0x000fe20001000000 */
[----:B-1----:R-:W-:Y:S08]  /*140c0*/  @!P1 BRA `(.L_x_1192) ;  /* 0x00000020007c9947 */ /* 0x002ff00003800000 */
.L_x_1264:
[----:B------:R-:W-:Y:S02]  /*140d0*/  SEL R0, R0, RZ, P2 ;  /* 0x000000ff00007207 */ /* 0x000fe40001000000 */
[----:B------:R-:W-:Y:S01]  /*140e0*/  LOP3.LUT R2, R29, R2, RZ, 0x3c, !PT ;  /* 0x000000021d027212 */ /* 0x000fe200078e3cff */
[----:B------:R-:W-:Y:S06]  /*140f0*/  @!P0 BRA `(.L_x_1193) ;  /* 0x0000000000048947 */ /* 0x000fec0003800000 */
[----:B------:R-:W-:Y:S01]  /*14100*/  BPT.TRAP 0x1 ;  /* 0x000000040000795c */ /* 0x000fe20000300000 */
.L_x_1193:
[----:B------:R-:W-:Y:S01]  /*14110*/  IMAD R5, R0, 0x8, R5 ;  /* 0x0000000800057824 */ /* 0x000fe200078e0205 */
[----:B------:R-:W-:-:S04]  /*14120*/  SHF.L.U32 R0, R2, 0x1f, RZ ;  /* 0x0000001f02007819 */ /* 0x000fc800000006ff */
[----:B------:R-:W2:Y:S02]  /*14130*/  SYNCS.PHASECHK.TRANS64.TRYWAIT P1, [R5+URZ+0x22840], R0 ;  /* 0x02284000050075a7 */ /* 0x000ea4000802017f */
[----:B--2---:R-:W-:Y:S05]  /*14140*/  @!P1 BRA `(.L_x_1194) ;  /* 0x0000002000709947 */ /* 0x004fea0003800000 */
.L_x_1265:
[----:B------:R-:W-:Y:S05]  /*14150*/  @!P0 BRA `(.L_x_1195) ;  /* 0x0000000000048947 */ /* 0x000fea0003800000 */
[----:B------:R-:W-:Y:S01]  /*14160*/  BPT.TRAP 0x1 ;  /* 0x000000040000795c */ /* 0x000fe20000300000 */
.L_x_1195:
[----:B------:R-:W3:Y:S02]  /*14170*/  SYNCS.PHASECHK.TRANS64.TRYWAIT P1, [R4+URZ+0x22860], R3 ;  /* 0x02286003040075a7 */ /* 0x000ee4000802017f */
[----:B---3--:R-:W-:Y:S05]  /*14180*/  @!P1 BRA `(.L_x_1196) ;  /* 0x0000002000749947 */ /* 0x008fea0003800000 */
.L_x_1266:
[----:B------:R-:W-:Y:S05]  /*14190*/  @!P0 BRA `(.L_x_1197) ;  /* 0x0000000000048947 */ /* 0x000fea0003800000 */
[----:B------:R-:W-:Y:S01]  /*141a0*/  BPT.TRAP 0x1 ;  /* 0x000000040000795c */ /* 0x000fe20000300000 */
.L_x_1197:
[----:B------:R-:W4:Y:S02]  /*141b0*/  SYNCS.PHASECHK.TRANS64.TRYWAIT P1, [R5+URZ+0x22860], R0 ;  /* 0x02286000050075a7 */ /* 0x000f24000802017f */
[----:B----4-:R-:W-:Y:S05]  /*141c0*/  @!P1 BRA `(.L_x_1198) ;  /* 0x0000002000789947 */ /* 0x010fea0003800000 */
.L_x_1267:
[----:B------:R-:W-:Y:S05]  /*141d0*/  @!P0 BRA `(.L_x_1199) ;  /* 0x0000000000048947 */ /* 0x000fea0003800000 */
[----:B------:R-:W-:Y:S01]  /*141e0*/  BPT.TRAP 0x1 ;  /* 0x000000040000795c */ /* 0x000fe20000300000 */
.L_x_1199:
[----:B------:R-:W0:Y:S02]  /*141f0*/  SYNCS.PHASECHK.TRANS64.TRYWAIT P1, [R4+URZ+0x22880], R3 ;  /* 0x02288003040075a7 */ /* 0x000e24000802017f */
[----:B0-----:R-:W-:Y:S05]  /*14200*/  @!P1 BRA `(.L_x_1200) ;  /* 0x00000020007c9947 */ /* 0x001fea0003800000 */
.L_x_1268:
[----:B------:R-:W-:Y:S05]  /*14210*/  @!P0 BRA `(.L_x_1201) ;  /* 0x0000000000048947 */ /* 0x000fea0003800000 */
[----:B------:R-:W-:Y:S01]  /*14220*/  BPT.TRAP 0x1 ;  /* 0x000000040000795c */ /* 0x000fe20000300000 */
.L_x_1201:
[----:B------:R0:W0:Y:S02]  /*14230*/  SYNCS.PHASECHK.TRANS64.TRYWAIT P0, [R5+URZ+0x22880], R0 ;  /* 0x02288000050075a7 */ /* 0x000024000800017f */
[----:B0-----:R-:W-:Y:S05]  /*14240*/  @!P0 NANOSLEEP.SYNCS 0x989680 ;  /* 0x009896800000895d */ /* 0x001fea0003900000 */
[----:B------:R-:W0:Y:S02]  /*14250*/  @!P0 SYNCS.PHASECHK.TRANS64 P0, [R5+URZ+0x22880], R0 ;  /* 0x02288000050085a7 */ /* 0x000e24000800007f */
[----:B0-----:R-:W-:Y:S05]  /*14260*/  @!P0 BRA `(.L_x_1201) ;  /* 0xfffffffc00f08947 */ /* 0x001fea000383ffff */
.L_x_1048:
[----:B------:R-:W-:Y:S05]  /*14270*/  BSYNC B6 ;  /* 0x0000000000067941 */ /* 0x000fea0003800000 */
.L_x_1045:
[----:B------:R-:W-:Y:S05]  /*14280*/  EXIT ;  /* 0x000000000000794d */ /* 0x000fea0003800000 */
.L_x_1058:
[----:B0-----:R-:W-:-:S04]  /*14290*/  IMAD.U32 R3, RZ, RZ, UR36 ;  /* 0x00000024ff037e24 */ /* 0x001fc8000f8e00ff */
[----:B------:R0:W1:Y:S03]  /*142a0*/  SYNCS.PHASECHK.TRANS64.TRYWAIT P0, [R3+URZ+0x22800], R0 ;  /* 0x02280000030075a7 */ /* 0x000066000800017f */
[----:B-1----:R-:W-:Y:S05]  /*142b0*/  @!P0 NANOSLEEP.SYNCS 0x989680 ;  /* 0x009896800000895d */ /* 0x002fea0003900000 */
[----:B------:R-:W1:Y:S02]  /*142c0*/  @!P0 SYNCS.PHASECHK.TRANS64 P0, [R3+URZ+0x22800], R0 ;  /* 0x02280000030085a7 */ /* 0x000e64000800007f */
[----:B-1----:R-:W-:Y:S05]  /*142d0*/  @!P0 BRA `(.L_x_1058) ;  /* 0xfffffffc00ec8947 */ /* 0x002fea000383ffff */
[----:B------:R-:W-:Y:S05]  /*142e0*/  BRA `(.L_x_1202) ;  /* 0xfffffed400787947 */ /* 0x000fea000383ffff */
.L_x_1062:
[----:B-1----:R-:W-:-:S04]  /*142f0*/  IMAD.U32 R3, RZ, RZ, UR36 ;  /* 0x00000024ff037e24 */ /* 0x002fc8000f8e00ff */
[----:B------:R1:W2:Y:S03]  /*14300*/  SYNCS.PHASECHK.TRANS64.TRYWAIT P1, [R3+URZ+0x22830], R0 ;  /* 0x02283000030075a7 */ /* 0x0002a6000802017f */
[----:B--2---:R-:W-:Y:S05]  /*14310*/  @!P1 NANOSLEEP.SYNCS 0x989680 ;  /* 0x009896800000995d */ /* 0x004fea0003900000 */
[----:B------:R-:W2:Y:S02]  /*14320*/  @!P1 SYNCS.PHASECHK.TRANS64 P1, [R3+URZ+0x22830], R0 ;  /* 0x02283000030095a7 */ /* 0x000ea4000802007f */
[----:B--2---:R-:W-:Y:S05]  /*14330*/  @!P1 BRA `(.L_x_1062) ;  /* 0xfffffffc00ec9947 */ /* 0x004fea000383ffff */
[----:B------:R-:W-:Y:S05]  /*14340*/  BRA `(.L_x_1061) ;  /* 0xfffffed400947947 */ /* 0x000fea000383ffff */
.L_x_1079:
[----:B-1----:R-:W-:-:S04]  /*14350*/  IMAD.U32 R10, RZ, RZ, UR4 ;  /* 0x00000004ff0a7e24 */ /* 0x002fc8000f8e00ff */
[----:B------:R1:W2:Y:S03]  /*14360*/  SYNCS.PHASECHK.TRANS64.TRYWAIT P1, [R10+URZ+0x22830], R9 ;  /* 0x022830090a0075a7 */ /* 0x0002a6000802017f */
[----:B--2---:R-:W-:Y:S05]  /*14370*/  @!P1 NANOSLEEP.SYNCS 0x989680 ;  /* 0x009896800000995d */ /* 0x004fea0003900000 */
[----:B------:R-:W2:Y:S02]  /*14380*/  @!P1 SYNCS.PHASECHK.TRANS64 P1, [R10+URZ+0x22830], R9 ;  /* 0x022830090a0095a7 */ /* 0x000ea4000802007f */
[----:B--2---:R-:W-:Y:S05]  /*14390*/  @!P1 BRA `(.L_x_1079) ;  /* 0xfffffffc00ec9947 */ /* 0x004fea000383ffff */
[----:B------:R-:W-:Y:S05]  /*143a0*/  BRA `(.L_x_1076) ;  /* 0xffffff0c00007947 */ /* 0x000fea000383ffff */
.L_x_1083:
[----:B-1----:R-:W-:-:S04]  /*143b0*/  IMAD.U32 R10, RZ, RZ, UR10 ;  /* 0x0000000aff0a7e24 */ /* 0x002fc8000f8e00ff */
[----:B------:R1:W2:Y:S03]  /*143c0*/  SYNCS.PHASECHK.TRANS64.TRYWAIT P1, [R10+URZ+0x22850], R9 ;  /* 0x022850090a0075a7 */ /* 0x0002a6000802017f */
[----:B--2---:R-:W-:Y:S05]  /*143d0*/  @!P1 NANOSLEEP.SYNCS 0x989680 ;  /* 0x009896800000995d */ /* 0x004fea0003900000 */
[----:B------:R-:W2:Y:S02]  /*143e0*/  @!P1 SYNCS.PHASECHK.TRANS64 P1, [R10+URZ+0x22850], R9 ;  /* 0x022850090a0095a7 */ /* 0x000ea4000802007f */
[----:B--2---:R-:W-:Y:S05]  /*143f0*/  @!P1 BRA `(.L_x_1083) ;  /* 0xfffffffc00ec9947 */ /* 0x004fea000383ffff */
[----:B------:R-:W-:Y:S05]  /*14400*/  BRA `(.L_x_1080) ;  /* 0xffffff0c00a87947 */ /* 0x000fea000383ffff */
.L_x_1102:
[----:B-1----:R-:W-:-:S04]  /*14410*/  IMAD.U32 R20, RZ, RZ, UR4 ;  /* 0x00000004ff147e24 */ /* 0x002fc8000f8e00ff */
[----:B------:R1:W2:Y:S03]  /*14420*/  SYNCS.PHASECHK.TRANS64.TRYWAIT P1, [R20+URZ+0x22830], R9 ;  /* 0x02283009140075a7 */ /* 0x0002a6000802017f */
[----:B--2---:R-:W-:Y:S05]  /*14430*/  @!P1 NANOSLEEP.SYNCS 0x989680 ;  /* 0x009896800000995d */ /* 0x004fea0003900000 */
[----:B------:R-:W2:Y:S02]  /*14440*/  @!P1 SYNCS.PHASECHK.TRANS64 P1, [R20+URZ+0x22830], R9 ;  /* 0x02283009140095a7 */ /* 0x000ea4000802007f */
[----:B--2---:R-:W-:Y:S05]  /*14450*/  @!P1 BRA `(.L_x_1102) ;  /* 0xfffffffc00ec9947 */ /* 0x004fea000383ffff */
[----:B------:R-:W-:Y:S05]  /*14460*/  BRA `(.L_x_1099) ;  /* 0xffffff3c00347947 */ /* 0x000fea000383ffff */
.L_x_1106:
[----:B-1----:R-:W-:-:S04]  /*14470*/  IMAD.U32 R14, RZ, RZ, UR10 ;  /* 0x0000000aff0e7e24 */ /* 0x002fc8000f8e00ff */
[----:B------:R1:W2:Y:S03]  /*14480*/  SYNCS.PHASECHK.TRANS64.TRYWAIT P1, [R14+URZ+0x22850], R9 ;  /* 0x022850090e0075a7 */ /* 0x0002a6000802017f */
[----:B--2---:R-:W-:Y:S05]  /*14490*/  @!P1 NANOSLEEP.SYNCS 0x989680 ;  /* 0x009896800000995d */ /* 0x004fea0003900000 */
[----:B------:R-:W2:Y:S02]  /*144a0*/  @!P1 SYNCS.PHASECHK.TRANS64 P1, [R14+URZ+0x22850], R9 ;  /* 0x022850090e0095a7 */ /* 0x000ea4000802007f */
[----:B--2---:R-:W-:Y:S05]  /*144b0*/  @!P1 BRA `(.L_x_1106) ;  /* 0xfffffffc00ec9947 */ /* 0x004fea000383ffff */
[----:B------:R-:W-:Y:S05]  /*144c0*/  BRA `(.L_x_1103) ;  /* 0xffffff3c00dc7947 */ /* 0x000fea000383ffff */
.L_x_1114:
[----:B-1----:R-:W-:-:S04]  /*144d0*/  IMAD.U32 R20, RZ, RZ, UR10 ;  /* 0x0000000aff147e24 */ /* 0x002fc8000f8e00ff */
[----:B------:R1:W2:Y:S03]  /*144e0*/  SYNCS.PHASECHK.TRANS64.TRYWAIT P1, [R20+URZ+0x22830], R9 ;  /* 0x02283009140075a7 */ /* 0x0002a6000802017f */
[----:B--2---:R-:W-:Y:S05]  /*144f0*/  @!P1 NANOSLEEP.SYNCS 0x989680 ;  /* 0x009896800000995d */ /* 0x004fea0003900000 */
[----:B------:R-:W2:Y:S02]  /*14500*/  @!P1 SYNCS.PHASECHK.TRANS64 P1, [R20+URZ+0x22830], R9 ;  /* 0x02283009140095a7 */ /* 0x000ea4000802007f */
[----:B--2---:R-:W-:Y:S05]  /*14510*/  @!P1 BRA `(.L_x_1114) ;  /* 0xfffffffc00ec9947 */ /* 0x004fea000383ffff */
[----:B------:R-:W-:Y:S05]  /*14520*/  BRA `(.L_x_1111) ;  /* 0xffffff5800ac7947 */ /* 0x000fea000383ffff */
.L_x_1118:
[----:B-1----:R-:W-:-:S04]  /*14530*/  IMAD.U32 R14, RZ, RZ, UR10 ;  /* 0x0000000aff0e7e24 */ /* 0x002fc8000f8e00ff */
[----:B------:R1:W2:Y:S03]  /*14540*/  SYNCS.PHASECHK.TRANS64.TRYWAIT P1, [R14+URZ+0x22850], R9 ;  /* 0x022850090e0075a7 */ /* 0x0002a6000802017f */
[----:B--2---:R-:W-:Y:S05]  /*14550*/  @!P1 NANOSLEEP.SYNCS 0x989680 ;  /* 0x009896800000995d */ /* 0x004fea0003900000 */
[----:B------:R-:W2:Y:S02]  /*14560*/  @!P1 SYNCS.PHASECHK.TRANS64 P1, [R14+URZ+0x22850], R9 ;  /* 0x022850090e0095a7 */ /* 0x000ea4000802007f */
[----:B--2---:R-:W-:Y:S05]  /*14570*/  @!P1 BRA `(.L_x_1118) ;  /* 0xfffffffc00ec9947 */ /* 0x004fea000383ffff */
[----:B------:R-:W-:Y:S05]  /*14580*/  BRA `(.L_x_1115) ;  /* 0xffffff5c00447947 */ /* 0x000fea000383ffff */
.L_x_1133:
[----:B-1----:R-:W-:-:S04]  /*14590*/  IMAD.U32 R5, RZ, RZ, UR5 ;  /* 0x00000005ff057e24 */ /* 0x002fc8000f8e00ff */
[----:B------:R1:W2:Y:S03]  /*145a0*/  SYNCS.PHASECHK.TRANS64.TRYWAIT P1, [R5+URZ+0x22850], R0 ;  /* 0x02285000050075a7 */ /* 0x0002a6000802017f */
[----:B--2---:R-:W-:Y:S05]  /*145b0*/  @!P1 NANOSLEEP.SYNCS 0x989680 ;  /* 0x009896800000995d */ /* 0x004fea0003900000 */
[----:B------:R-:W2:Y:S02]  /*145c0*/  @!P1 SYNCS.PHASECHK.TRANS64 P1, [R5+URZ+0x22850], R0 ;  /* 0x02285000050095a7 */ /* 0x000ea4000802007f */
[----:B--2---:R-:W-:Y:S05]  /*145d0*/  @!P1 BRA `(.L_x_1133) ;  /* 0xfffffffc00ec9947 */ /* 0x004fea000383ffff */
[----:B------:R-:W-:Y:S05]  /*145e0*/  BRA `(.L_x_1132) ;  /* 0xffffff8400fc7947 */ /* 0x000fea000383ffff */
.L_x_1152:
[----:B------:R-:W-:Y:S02]  /*145f0*/  IMAD.MOV.U32 R13, RZ, RZ, R27 ;  /* 0x000000ffff0d7224 */ /* 0x000fe400078e001b */
[----:B0-----:R-:W-:Y:S02]  /*14600*/  IMAD.MOV.U32 R12, RZ, RZ, RZ ;  /* 0x000000ffff0c7224 */ /* 0x001fe400078e00ff */
[----:B------:R-:W-:Y:S02]  /*14610*/  IMAD.MOV.U32 R11, RZ, RZ, 0x1f ;  /* 0x0000001fff0b7424 */ /* 0x000fe400078e00ff */
[----:B------:R-:W-:-:S07]  /*14620*/  IMAD.MOV.U32 R15, RZ, RZ, -0x1 ;  /* 0xffffffffff0f7424 */ /* 0x000fce00078e00ff */
[----:B-----5:R-:W-:Y:S05]  /*14630*/  WARPSYNC.COLLECTIVE R15, `(.L_x_1203) ;  /* 0x000000000f087348 */ /* 0x020fea0003c00000 */
[----:B------:R0:W1:Y:S02]  /*14640*/  SHFL.IDX P6, R14, R13, R12, R11 ;  /* 0x0000000c0d0e7389 */ /* 0x00006400000c000b */
[----:B01---5:R-:W-:Y:S01]  /*14650*/  ENDCOLLECTIVE ;  /* 0x000000000000791b */ /* 0x023fe20003800000 */
.L_x_1203:
[----:B------:R-:W-:Y:S05]  /*14660*/  BRA `(.L_x_1204) ;  /* 0xffffffc800847947 */ /* 0x000fea000383ffff */
.L_x_1154:
[----:B--2---:R-:W-:-:S04]  /*14670*/  IMAD.U32 R2, RZ, RZ, UR48 ;  /* 0x00000030ff027e24 */ /* 0x004fc8000f8e00ff */
[----:B------:R2:W3:Y:S03]  /*14680*/  SYNCS.PHASECHK.TRANS64.TRYWAIT P0, [R2+URZ+0x22880], R27 ;  /* 0x0228801b020075a7 */ /* 0x0004e6000800017f */
[----:B---3--:R-:W-:Y:S05]  /*14690*/  @!P0 NANOSLEEP.SYNCS 0x989680 ;  /* 0x009896800000895d */ /* 0x008fea0003900000 */
[----:B------:R-:W3:Y:S02]  /*146a0*/  @!P0 SYNCS.PHASECHK.TRANS64 P0, [R2+URZ+0x22880], R27 ;  /* 0x0228801b020085a7 */ /* 0x000ee4000800007f */
[----:B---3--:R-:W-:Y:S05]  /*146b0*/  @!P0 BRA `(.L_x_1154) ;  /* 0xfffffffc00ec8947 */ /* 0x008fea000383ffff */
[----:B------:R-:W-:Y:S05]  /*146c0*/  BRA `(.L_x_1205) ;  /* 0xffffffc800c87947 */ /* 0x000fea000383ffff */
.L_x_1155:
        /* <DEDUP_REMOVED lines=8> */
.L_x_1207:
[----:B------:R-:W-:Y:S05]  /*14750*/  BSYNC B0 ;  /* 0x0000000000007941 */ /* 0x000fea0003800000 */
.L_x_1206:
[----:B------:R-:W-:Y:S01]  /*14760*/  IMAD.MOV.U32 R13, RZ, RZ, R8 ;  /* 0x000000ffff0d7224 */ /* 0x000fe200078e0008 */
[----:B------:R-:W-:Y:S01]  /*14770*/  LOP3.LUT P1, RZ, R30, 0x2, RZ, 0xc0, !PT ;  /* 0x000000021eff7812 */ /* 0x000fe2000782c0ff */
[----:B------:R-:W-:Y:S01]  /*14780*/  IMAD.MOV.U32 R12, RZ, RZ, RZ ;  /* 0x000000ffff0c7224 */ /* 0x000fe200078e00ff */
[C---:B------:R-:W-:Y:S01]  /*14790*/  ISETP.GE.AND P2, PT, R7.reuse, 0x21, PT ;  /* 0x000000210700780c */ /* 0x040fe20003f46270 */
[----:B------:R-:W-:Y:S01]  /*147a0*/  IMAD.MOV.U32 R11, RZ, RZ, 0x1c1f ;  /* 0x00001c1fff0b7424 */ /* 0x000fe200078e00ff */
[----:B------:R-:W-:Y:S01]  /*147b0*/  ISETP.GE.AND P4, PT, R7, 0x61, PT ;  /* 0x000000610700780c */ /* 0x000fe20003f86270 */
[----:B------:R-:W-:Y:S02]  /*147c0*/  IMAD.MOV.U32 R15, RZ, RZ, -0x1 ;  /* 0xffffffffff0f7424 */ /* 0x000fe400078e00ff */
[----:B------:R-:W-:Y:S02]  /*147d0*/  IMAD.MOV.U32 R3, RZ, RZ, R14 ;  /* 0x000000ffff037224 */ /* 0x000fe400078e000e */
[----:B------:R-:W-:-:S08]  /*147e0*/  VIADD R5, R5, UR48 ;  /* 0x0000003005057c36 */ /* 0x000fd00008000000 */
[----:B------:R-:W-:Y:S05]  /*147f0*/  WARPSYNC.COLLECTIVE R15, `(.L_x_1208) ;  /* 0x000000000f087348 */ /* 0x000fea0003c00000 */
[----:B------:R0:W1:Y:S02]  /*14800*/  SHFL.IDX P6, R14, R13, R12, R11 ;  /* 0x0000000c0d0e7389 */ /* 0x00006400000c000b */
[----:B01----:R-:W-:Y:S01]  /*14810*/  ENDCOLLECTIVE ;  /* 0x000000000000791b */ /* 0x003fe20003800000 */
.L_x_1208:
[----:B------:R-:W-:Y:S02]  /*14820*/  IMAD.IADD R6, R34, 0x1, R5 ;  /* 0x0000000122067824 */ /* 0x000fe400078e0205 */
[----:B------:R-:W-:Y:S02]  /*14830*/  VIADD R36, R5, 0x8400 ;  /* 0x0000840005247836 */ /* 0x000fe40000000000 */
[----:B------:R-:W-:Y:S02]  /*14840*/  IMAD.MOV.U32 R13, RZ, RZ, R9 ;  /* 0x000000ffff0d7224 */ /* 0x000fe400078e0009 */
[----:B------:R-:W-:Y:S01]  /*14850*/  IMAD.MOV.U32 R12, RZ, RZ, 0x1 ;  /* 0x00000001ff0c7424 */ /* 0x000fe200078e00ff */
[----:B------:R-:W-:-:S13]  /*14860*/  IADD3 R2, P0, R29, R14, RZ ;  /* 0x0000000e1d027210 */ /* 0x000fda0007f1e0ff */
[----:B------:R-:W-:Y:S05]  /*14870*/  WARPSYNC.COLLECTIVE R15, `(.L_x_1209) ;  /* 0x000000000f087348 */ /* 0x000fea0003c00000 */
[----:B------:R0:W1:Y:S02]  /*14880*/  SHFL.IDX P6, R14, R13, R12, R11 ;  /* 0x0000000c0d0e7389 */ /* 0x00006400000c000b */
[----:B01----:R-:W-:Y:S01]  /*14890*/  ENDCOLLECTIVE ;  /* 0x000000000000791b */ /* 0x003fe20003800000 */
.L_x_1209:
        /* <DEDUP_REMOVED lines=13> */
.L_x_1210:
[----:B------:R-:W-:Y:S02]  /*14970*/  IMAD.MOV.U32 R13, RZ, RZ, R9 ;  /* 0x000000ffff0d7224 */ /* 0x000fe400078e0009 */
[----:B------:R-:W-:Y:S01]  /*14980*/  IMAD.MOV.U32 R12, RZ, RZ, 0x2 ;  /* 0x00000002ff0c7424 */ /* 0x000fe200078e00ff */
[----:B------:R-:W-:-:S13]  /*14990*/  IADD3 R2, P0, R29, R14, RZ ;  /* 0x0000000e1d027210 */ /* 0x000fda0007f1e0ff */
[----:B------:R-:W-:Y:S05]  /*149a0*/  WARPSYNC.COLLECTIVE R15, `(.L_x_1211) ;  /* 0x000000000f087348 */ /* 0x000fea0003c00000 */
[----:B------:R0:W1:Y:S02]  /*149b0*/  SHFL.IDX P6, R14, R13, R12, R11 ;  /* 0x0000000c0d0e7389 */ /* 0x00006400000c000b */
[----:B01----:R-:W-:Y:S01]  /*149c0*/  ENDCOLLECTIVE ;  /* 0x000000000000791b */ /* 0x003fe20003800000 */
.L_x_1211:
        /* <DEDUP_REMOVED lines=13> */
.L_x_1212:
[----:B------:R-:W-:Y:S02]  /*14aa0*/  IMAD.MOV.U32 R13, RZ, RZ, R9 ;  /* 0x000000ffff0d7224 */ /* 0x000fe400078e0009 */
[----:B------:R-:W-:Y:S01]  /*14ab0*/  IMAD.MOV.U32 R12, RZ, RZ, 0x3 ;  /* 0x00000003ff0c7424 */ /* 0x000fe200078e00ff */
[----:B------:R-:W-:-:S13]  /*14ac0*/  IADD3 R2, P0, R29, R14, RZ ;  /* 0x0000000e1d027210 */ /* 0x000fda0007f1e0ff */
[----:B------:R-:W-:Y:S05]  /*14ad0*/  WARPSYNC.COLLECTIVE R15, `(.L_x_1213) ;  /* 0x000000000f087348 */ /* 0x000fea0003c00000 */
[----:B------:R0:W1:Y:S02]  /*14ae0*/  SHFL.IDX P6, R14, R13, R12, R11 ;  /* 0x0000000c0d0e7389 */ /* 0x00006400000c000b */
[----:B01----:R-:W-:Y:S01]  /*14af0*/  ENDCOLLECTIVE ;  /* 0x000000000000791b */ /* 0x003fe20003800000 */
.L_x_1213:
        /* <DEDUP_REMOVED lines=13> */
.L_x_1214:
[----:B------:R-:W-:Y:S01]  /*14bd0*/  @!PT LDS RZ, [RZ] ;  /* 0x00000000fffff984 */ /* 0x000fe20000000800 */
[----:B------:R-:W-:Y:S01]  /*14be0*/  @!PT LDS RZ, [RZ] ;  /* 0x00000000fffff984 */ /* 0x000fe20000000800 */
[----:B------:R-:W-:Y:S01]  /*14bf0*/  @!PT LDS RZ, [RZ] ;  /* 0x00000000fffff984 */ /* 0x000fe20000000800 */
[----:B------:R0:W-:Y:S01]  /*14c00*/  LDGSTS.E.BYPASS.LTC128B.128 [R6+0xa400], desc[UR42][R2.64+0x40], !P0 ;  /* 0x0a40004002067fae */ /* 0x0001e2000c101d6a */
[----:B------:R-:W-:Y:S05]  /*14c10*/  BRA `(.L_x_1215) ;  /* 0xffffffc800887947 */ /* 0x000fea000383ffff */
.L_x_1158:
[----:B0-----:R-:W-:-:S04]  /*14c20*/  IMAD.U32 R2, RZ, RZ, UR48 ;  /* 0x00000030ff027e24 */ /* 0x001fc8000f8e00ff */
[----:B------:R0:W1:Y:S03]  /*14c30*/  SYNCS.PHASECHK.TRANS64.TRYWAIT P0, [R2+URZ+0x22840], R27 ;  /* 0x0228401b020075a7 */ /* 0x000066000800017f */
[----:B-1----:R-:W-:Y:S05]  /*14c40*/  @!P0 NANOSLEEP.SYNCS 0x989680 ;  /* 0x009896800000895d */ /* 0x002fea0003900000 */
[----:B------:R-:W1:Y:S02]  /*14c50*/  @!P0 SYNCS.PHASECHK.TRANS64 P0, [R2+URZ+0x22840], R27 ;  /* 0x0228401b020085a7 */ /* 0x000e64000800007f */
[----:B-1----:R-:W-:Y:S05]  /*14c60*/  @!P0 BRA `(.L_x_1158) ;  /* 0xfffffffc00ec8947 */ /* 0x002fea000383ffff */
[----:B------:R-:W-:Y:S05]  /*14c70*/  BRA `(.L_x_1216) ;  /* 0xffffffc800d07947 */ /* 0x000fea000383ffff */
.L_x_1159:
        /* <DEDUP_REMOVED lines=8> */
.L_x_1218:
[----:B------:R-:W-:Y:S05]  /*14d00*/  BSYNC B0 ;  /* 0x0000000000007941 */ /* 0x000fea0003800000 */
.L_x_1217:
[----:B------:R-:W-:Y:S01]  /*14d10*/  IMAD.MOV.U32 R13, RZ, RZ, R0 ;  /* 0x000000ffff0d7224 */ /* 0x000fe200078e0000 */
[----:B------:R-:W-:Y:S01]  /*14d20*/  P2R R5, PR, RZ, 0x10 ;  /* 0x00000010ff057803 */ /* 0x000fe20000000000 */
[----:B------:R-:W-:Y:S01]  /*14d30*/  IMAD.MOV.U32 R12, RZ, RZ, RZ ;  /* 0x000000ffff0c7224 */ /* 0x000fe200078e00ff */
[----:B------:R-:W-:Y:S01]  /*14d40*/  LOP3.LUT P4, RZ, R8, 0x8, RZ, 0xc0, !PT ;  /* 0x0000000808ff7812 */ /* 0x000fe2000788c0ff */
[----:B------:R-:W-:Y:S02]  /*14d50*/  IMAD.MOV.U32 R11, RZ, RZ, 0x1c1f ;  /* 0x00001c1fff0b7424 */ /* 0x000fe400078e00ff */
[----:B------:R-:W-:Y:S02]  /*14d60*/  IMAD.MOV.U32 R15, RZ, RZ, -0x1 ;  /* 0xffffffffff0f7424 */ /* 0x000fe400078e00ff */
[----:B------:R-:W-:Y:S02]  /*14d70*/  IMAD.MOV.U32 R2, RZ, RZ, R14 ;  /* 0x000000ffff027224 */ /* 0x000fe400078e000e */
[----:B------:R-:W-:-:S07]  /*14d80*/  @P3 VIADD R7, R37, UR48 ;  /* 0x0000003025073c36 */ /* 0x000fce0008000000 */
[----:B------:R-:W-:Y:S05]  /*14d90*/  WARPSYNC.COLLECTIVE R15, `(.L_x_1219) ;  /* 0x000000000f087348 */ /* 0x000fea0003c00000 */
[----:B------:R0:W1:Y:S02]  /*14da0*/  SHFL.IDX P6, R14, R13, R12, R11 ;  /* 0x0000000c0d0e7389 */ /* 0x00006400000c000b */
[----:B01----:R-:W-:Y:S01]  /*14db0*/  ENDCOLLECTIVE ;  /* 0x000000000000791b */ /* 0x003fe20003800000 */
.L_x_1219:
[----:B------:R-:W-:Y:S02]  /*14dc0*/  @P2 VIADD R21, R37, UR48 ;  /* 0x0000003025152c36 */ /* 0x000fe40008000000 */
[----:B------:R-:W-:Y:S02]  /*14dd0*/  IMAD.MOV.U32 R13, RZ, RZ, R4 ;  /* 0x000000ffff0d7224 */ /* 0x000fe400078e0004 */
[----:B------:R-:W-:Y:S01]  /*14de0*/  IMAD.MOV.U32 R12, RZ, RZ, 0x1 ;  /* 0x00000001ff0c7424 */ /* 0x000fe200078e00ff */
[----:B------:R-:W-:Y:S02]  /*14df0*/  LOP3.LUT P6, RZ, R8, 0x10, RZ, 0xc0, !PT ;  /* 0x0000001008ff7812 */ /* 0x000fe400078cc0ff */
[----:B------:R-:W-:-:S05]  /*14e00*/  @P3 IADD3 R14, P0, R29, R14, RZ ;  /* 0x0000000e1d0e3210 */ /* 0x000fca0007f1e0ff */
[----:B------:R-:W-:Y:S02]  /*14e10*/  @P3 IMAD.X R3, RZ, RZ, R2, P0 ;  /* 0x000000ffff033224 */ /* 0x000fe400000e0602 */
[----:B------:R-:W-:-:S05]  /*14e20*/  @P3 IMAD.MOV.U32 R2, RZ, RZ, R14 ;  /* 0x000000ffff023224 */ /* 0x000fca00078e000e */
[----:B------:R-:W-:Y:S01]  /*14e30*/  @!PT LDS RZ, [RZ] ;  /* 0x00000000fffff984 */ /* 0x000fe20000000800 */
[----:B------:R-:W-:Y:S01]  /*14e40*/  @!PT LDS RZ, [RZ] ;  /* 0x00000000fffff984 */ /* 0x000fe20000000800 */
[----:B------:R-:W-:Y:S01]  /*14e50*/  @!PT LDS RZ, [RZ] ;  /* 0x00000000fffff984 */ /* 0x000fe20000000800 */
[----:B------:R0:W-:Y:S02]  /*14e60*/  @P3 LDGSTS.E.BYPASS.LTC128B.128 [R7+0x16400], desc[UR42][R2.64], !P6 ;  /* 0x1640000002073fae */ /* 0x0001e4000f101d6a */
[----:B0-----:R-:W-:Y:S05]  /*14e70*/  WARPSYNC.COLLECTIVE R15, `(.L_x_1220) ;  /* 0x000000000f087348 */ /* 0x001fea0003c00000 */
[----:B------:R1:W2:Y:S02]  /*14e80*/  SHFL.IDX P6, R14, R13, R12, R11 ;  /* 0x0000000c0d0e7389 */ /* 0x0002a400000c000b */
[----:B012---:R-:W-:Y:S01]  /*14e90*/  ENDCOLLECTIVE ;  /* 0x000000000000791b */ /* 0x007fe20003800000 */
.L_x_1220:
[----:B------:R-:W-:Y:S01]  /*14ea0*/  @!PT LDS RZ, [RZ] ;  /* 0x00000000fffff984 */ /* 0x000fe20000000800 */
[----:B------:R-:W-:Y:S01]  /*14eb0*/  @!PT LDS RZ, [RZ] ;  /* 0x00000000fffff984 */ /* 0x000fe20000000800 */
[----:B------:R-:W-:Y:S01]  /*14ec0*/  @!PT LDS RZ, [RZ] ;  /* 0x00000000fffff984 */ /* 0x000fe20000000800 */
[----:B------:R0:W-:Y:S04]  /*14ed0*/  @P3 LDGSTS.E.BYPASS.LTC128B.128 [R7+0x18400], desc[UR42][R2.64+0x40], !P4 ;  /* 0x1840004002073fae */ /* 0x0001e8000e101d6a */
[----:B------:R0:W-:Y:S01]  /*14ee0*/  @P3 LDGSTS.E.BYPASS.LTC128B.128 [R7+0x1a400], desc[UR42][R2.64+0x80], !P5 ;  /* 0x1a40008002073fae */ /* 0x0001e2000e901d6a */
[----:B------:R-:W-:Y:S01]  /*14ef0*/  LOP3.LUT P3, RZ, R8, 0x10, RZ, 0xc0, !PT ;  /* 0x0000001008ff7812 */ /* 0x000fe2000786c0ff */
[----:B------:R-:W-:Y:S02]  /*14f00*/  IMAD.MOV.U32 R13, RZ, RZ, R0 ;  /* 0x000000ffff0d7224 */ /* 0x000fe400078e0000 */
[----:B------:R-:W-:-:S10]  /*14f10*/  IMAD.MOV.U32 R6, RZ, RZ, R14 ;  /* 0x000000ffff067224 */ /* 0x000fd400078e000e */
[----:B0-----:R-:W-:Y:S05]  /*14f20*/  WARPSYNC.COLLECTIVE R15, `(.L_x_1221) ;  /* 0x000000000f087348 */ /* 0x001fea0003c00000 */
[----:B------:R1:W2:Y:S02]  /*14f30*/  SHFL.IDX P6, R14, R13, R12, R11 ;  /* 0x0000000c0d0e7389 */ /* 0x0002a400000c000b */
[----:B012---:R-:W-:Y:S01]  /*14f40*/  ENDCOLLECTIVE ;  /* 0x000000000000791b */ /* 0x007fe20003800000 */
.L_x_1221:
[----:B------:R-:W-:Y:S02]  /*14f50*/  IMAD.MOV.U32 R13, RZ, RZ, R4 ;  /* 0x000000ffff0d7224 */ /* 0x000fe400078e0004 */
[----:B------:R-:W-:Y:S01]  /*14f60*/  IMAD.MOV.U32 R12, RZ, RZ, 0x2 ;  /* 0x00000002ff0c7424 */ /* 0x000fe200078e00ff */
[----:B------:R-:W-:-:S05]  /*14f70*/  @P2 IADD3 R14, P0, R29, R14, RZ ;  /* 0x0000000e1d0e2210 */ /* 0x000fca0007f1e0ff */
[----:B------:R-:W-:-:S08]  /*14f80*/  @P2 IMAD.MOV.U32 R2, RZ, RZ, R14 ;  /* 0x000000ffff022224 */ /* 0x000fd000078e000e */
[----:B------:R-:W-:Y:S05]  /*14f90*/  WARPSYNC.COLLECTIVE R15, `(.L_x_1222) ;  /* 0x000000000f087348 */ /* 0x000fea0003c00000 */
[----:B------:R0:W1:Y:S02]  /*14fa0*/  SHFL.IDX P6, R14, R13, R12, R11 ;  /* 0x0000000c0d0e7389 */ /* 0x00006400000c000b */
[----:B01----:R-:W-:Y:S01]  /*14fb0*/  ENDCOLLECTIVE ;  /* 0x000000000000791b */ /* 0x003fe20003800000 */
.L_x_1222:
[----:B------:R-:W-:-:S04]  /*14fc0*/  @P2 IMAD.X R9, RZ, RZ, R6, P0 ;  /* 0x000000ffff092224 */ /* 0x000fc800000e0606 */
[----:B------:R-:W-:Y:S02]  /*14fd0*/  @P2 IMAD.MOV.U32 R3, RZ, RZ, R9 ;  /* 0x000000ffff032224 */ /* 0x000fe400078e0009 */
[----:B------:R-:W-:-:S03]  /*14fe0*/  @P1 VIADD R9, R37, UR48 ;  /* 0x0000003025091c36 */ /* 0x000fc60008000000 */
        /* <DEDUP_REMOVED lines=11> */
.L_x_1223:
[----:B------:R-:W-:Y:S02]  /*150a0*/  IMAD.MOV.U32 R13, RZ, RZ, R4 ;  /* 0x000000ffff0d7224 */ /* 0x000fe400078e0004 */
[----:B------:R-:W-:Y:S01]  /*150b0*/  IMAD.MOV.U32 R12, RZ, RZ, 0x3 ;  /* 0x00000003ff0c7424 */ /* 0x000fe200078e00ff */
[----:B------:R-:W-:-:S05]  /*150c0*/  @P1 IADD3 R14, P0, R29, R14, RZ ;  /* 0x0000000e1d0e1210 */ /* 0x000fca0007f1e0ff */
[----:B------:R-:W-:-:S08]  /*150d0*/  @P1 IMAD.MOV.U32 R2, RZ, RZ, R14 ;  /* 0x000000ffff021224 */ /* 0x000fd000078e000e */
[----:B------:R-:W-:Y:S05]  /*150e0*/  WARPSYNC.COLLECTIVE R15, `(.L_x_1224) ;  /* 0x000000000f087348 */ /* 0x000fea0003c00000 */
[----:B------:R0:W1:Y:S02]  /*150f0*/  SHFL.IDX P6, R14, R13, R12, R11 ;  /* 0x0000000c0d0e7389 */ /* 0x00006400000c000b */
[----:B01----:R-:W-:Y:S01]  /*15100*/  ENDCOLLECTIVE ;  /* 0x000000000000791b */ /* 0x003fe20003800000 */
.L_x_1224:
[----:B------:R-:W-:-:S04]  /*15110*/  @P1 IMAD.X R7, RZ, RZ, R6, P0 ;  /* 0x000000ffff071224 */ /* 0x000fc800000e0606 */
[----:B------:R-:W-:-:S05]  /*15120*/  @P1 IMAD.MOV.U32 R3, RZ, RZ, R7 ;  /* 0x000000ffff031224 */ /* 0x000fca00078e0007 */
[----:B------:R-:W-:Y:S01]  /*15130*/  @!PT LDS RZ, [RZ] ;  /* 0x00000000fffff984 */ /* 0x000fe20000000800 */
[----:B------:R-:W-:Y:S01]  /*15140*/  @!PT LDS RZ, [RZ] ;  /* 0x00000000fffff984 */ /* 0x000fe20000000800 */
[----:B------:R-:W-:Y:S01]  /*15150*/  @!PT LDS RZ, [RZ] ;  /* 0x00000000fffff984 */ /* 0x000fe20000000800 */
[----:B------:R0:W-:Y:S01]  /*15160*/  @P1 LDGSTS.E.BYPASS.LTC128B.128 [R9+0x17400], desc[UR42][R2.64], !P3 ;  /* 0x1740000002091fae */ /* 0x0001e2000d901d6a */
[----:B------:R-:W-:-:S03]  /*15170*/  IMAD.MOV.U32 R13, RZ, RZ, R0 ;  /* 0x000000ffff0d7224 */ /* 0x000fc600078e0000 */
[----:B------:R0:W-:Y:S01]  /*15180*/  @P1 LDGSTS.E.BYPASS.LTC128B.128 [R9+0x19400], desc[UR42][R2.64+0x40], !P4 ;  /* 0x1940004002091fae */ /* 0x0001e2000e101d6a */
[----:B------:R-:W-:-:S03]  /*15190*/  ISETP.NE.AND P4, PT, R5, RZ, PT ;  /* 0x000000ff0500720c */ /* 0x000fc60003f85270 */
[----:B------:R0:W-:Y:S01]  /*151a0*/  @P1 LDGSTS.E.BYPASS.LTC128B.128 [R9+0x1b400], desc[UR42][R2.64+0x80], !P5 ;  /* 0x1b40008002091fae */ /* 0x0001e2000e901d6a */
[----:B------:R-:W-:-:S09]  /*151b0*/  IMAD.MOV.U32 R5, RZ, RZ, R14 ;  /* 0x000000ffff057224 */ /* 0x000fd200078e000e */
[----:B0-----:R-:W-:Y:S05]  /*151c0*/  WARPSYNC.COLLECTIVE R15, `(.L_x_1225) ;  /* 0x000000000f087348 */ /* 0x001fea0003c00000 */
[----:B------:R1:W2:Y:S02]  /*151d0*/  SHFL.IDX P6, R14, R13, R12, R11 ;  /* 0x0000000c0d0e7389 */ /* 0x0002a400000c000b */
[----:B012---:R-:W-:Y:S01]  /*151e0*/  ENDCOLLECTIVE ;  /* 0x000000000000791b */ /* 0x007fe20003800000 */
.L_x_1225:
[----:B------:R-:W-:Y:S05]  /*151f0*/  BRA `(.L_x_1226) ;  /* 0xffffffc800887947 */ /* 0x000fea000383ffff */
.L_x_1162:
[----:B------:R-:W-:Y:S02]  /*15200*/  IMAD.MOV.U32 R13, RZ, RZ, R5 ;  /* 0x000000ffff0d7224 */ /* 0x000fe400078e0005 */
[----:B------:R-:W-:Y:S02]  /*15210*/  IMAD.MOV.U32 R12, RZ, RZ, RZ ;  /* 0x000000ffff0c7224 */ /* 0x000fe400078e00ff */
[----:B------:R-:W-:Y:S02]  /*15220*/  IMAD.MOV.U32 R11, RZ, RZ, 0x1c1f ;  /* 0x00001c1fff0b7424 */ /* 0x000fe400078e00ff */
[----:B------:R-:W-:-:S07]  /*15230*/  IMAD.MOV.U32 R15, RZ, RZ, -0x1 ;  /* 0xffffffffff0f7424 */ /* 0x000fce00078e00ff */
[----:B------:R-:W-:Y:S05]  /*15240*/  WARPSYNC.COLLECTIVE R15, `(.L_x_1227) ;  /* 0x000000000f087348 */ /* 0x000fea0003c00000 */
[----:B------:R0:W1:Y:S02]  /*15250*/  SHFL.IDX P6, R14, R13, R12, R11 ;  /* 0x0000000c0d0e7389 */ /* 0x00006400000c000b */
[----:B01----:R-:W-:Y:S01]  /*15260*/  ENDCOLLECTIVE ;  /* 0x000000000000791b */ /* 0x003fe20003800000 */
.L_x_1227:
[----:B------:R-:W-:Y:S02]  /*15270*/  IMAD.MOV.U32 R13, RZ, RZ, R4 ;  /* 0x000000ffff0d7224 */ /* 0x000fe400078e0004 */
[----:B------:R-:W-:-:S07]  /*15280*/  IMAD.MOV.U32 R2, RZ, RZ, R14 ;  /* 0x000000ffff027224 */ /* 0x000fce00078e000e */
[----:B------:R-:W-:Y:S05]  /*15290*/  WARPSYNC.COLLECTIVE R15, `(.L_x_1228) ;  /* 0x000000000f087348 */ /* 0x000fea0003c00000 */
[----:B------:R0:W1:Y:S02]  /*152a0*/  SHFL.IDX P6, R14, R13, R12, R11 ;  /* 0x0000000c0d0e7389 */ /* 0x00006400000c000b */
[----:B01----:R-:W-:Y:S01]  /*152b0*/  ENDCOLLECTIVE ;  /* 0x000000000000791b */ /* 0x003fe20003800000 */
.L_x_1228:
[----:B------:R-:W-:Y:S02]  /*152c0*/  ULDC UR4, c[0x0][0x288] ;  /* 0x0000a20000047ab9 */ /* 0x000fe40000000800 */
[----:B------:R-:W-:Y:S02]  /*152d0*/  IMAD R7, R0, UR4, RZ ;  /* 0x0000000400077c24 */ /* 0x000fe4000f8e02ff */
[----:B------:R-:W-:-:S04]  /*152e0*/  VIADD R0, R23, UR41 ;  /* 0x0000002917007c36 */ /* 0x000fc80008000000 */
[C---:B------:R-:W-:Y:S01]  /*152f0*/  VIADD R6, R0.reuse, 0x20 ;  /* 0x0000002000067836 */ /* 0x040fe20000000000 */
        /* <DEDUP_REMOVED lines=10> */
.L_x_1229:
        /* <DEDUP_REMOVED lines=12> */
.L_x_1230:
        /* <DEDUP_REMOVED lines=8> */
.L_x_1231:
[----:B------:R-:W-:Y:S02]  /*154e0*/  @!P0 IMAD.X R9, RZ, RZ, R6, P4 ;  /* 0x000000ffff098224 */ /* 0x000fe400020e0606 */
[----:B------:R-:W-:Y:S02]  /*154f0*/  VIADD R6, R0, 0x40 ;  /* 0x0000004000067836 */ /* 0x000fe40000000000 */
        /* <DEDUP_REMOVED lines=8> */
[----:B------:R-:W-:Y:S01]  /*15580*/  ISETP.GE.AND P0, PT, R6, R7, PT ;  /* 0x000000070600720c */ /* 0x000fe20003f06270 */
[----:B------:R-:W-:-:S12]  /*15590*/  IMAD.MOV.U32 R6, RZ, RZ, R14 ;  /* 0x000000ffff067224 */ /* 0x000fd800078e000e */
[----:B0-----:R-:W-:Y:S05]  /*155a0*/  WARPSYNC.COLLECTIVE R15, `(.L_x_1232) ;  /* 0x000000000f087348 */ /* 0x001fea0003c00000 */
[----:B------:R1:W2:Y:S02]  /*155b0*/  SHFL.IDX P6, R14, R13, R12, R11 ;  /* 0x0000000c0d0e7389 */ /* 0x0002a400000c000b */
[----:B012---:R-:W-:Y:S01]  /*155c0*/  ENDCOLLECTIVE ;  /* 0x000000000000791b */ /* 0x007fe20003800000 */
.L_x_1232:
        /* <DEDUP_REMOVED lines=8> */
.L_x_1233:
        /* <DEDUP_REMOVED lines=13> */
.L_x_1234:
[----:B------:R-:W-:Y:S05]  /*15720*/  BRA `(.L_x_1235) ;  /* 0xffffffcc00447947 */ /* 0x000fea000383ffff */
.L_x_1165:
[----:B0-2---:R-:W-:-:S04]  /*15730*/  IMAD.U32 R3, RZ, RZ, UR48 ;  /* 0x00000030ff037e24 */ /* 0x005fc8000f8e00ff */
[----:B------:R0:W2:Y:S03]  /*15740*/  SYNCS.PHASECHK.TRANS64.TRYWAIT P0, [R3+URZ+0x22820], R0 ;  /* 0x02282000030075a7 */ /* 0x0000a6000800017f */
[----:B--2---:R-:W-:Y:S05]  /*15750*/  @!P0 NANOSLEEP.SYNCS 0x989680 ;  /* 0x009896800000895d */ /* 0x004fea0003900000 */
[----:B------:R-:W2:Y:S02]  /*15760*/  @!P0 SYNCS.PHASECHK.TRANS64 P0, [R3+URZ+0x22820], R0 ;  /* 0x02282000030085a7 */ /* 0x000ea4000800007f */
[----:B--2---:R-:W-:Y:S05]  /*15770*/  @!P0 BRA `(.L_x_1165) ;  /* 0xfffffffc00ec8947 */ /* 0x004fea000383ffff */
[----:B------:R-:W-:Y:S05]  /*15780*/  BRA `(.L_x_1236) ;  /* 0xffffffcc00907947 */ /* 0x000fea000383ffff */
.L_x_1168:
[----:B0-----:R0:W2:Y:S02]  /*15790*/  SYNCS.PHASECHK.TRANS64.TRYWAIT P0, [R8+URZ+0x22880], R18 ;  /* 0x02288012080075a7 */ /* 0x0010a4000800017f */
[----:B--2---:R-:W-:Y:S05]  /*157a0*/  @!P0 NANOSLEEP.SYNCS 0x989680 ;  /* 0x009896800000895d */ /* 0x004fea0003900000 */
[----:B------:R-:W2:Y:S02]  /*157b0*/  @!P0 SYNCS.PHASECHK.TRANS64 P0, [R8+URZ+0x22880], R18 ;  /* 0x02288012080085a7 */ /* 0x000ea4000800007f */
[----:B--2---:R-:W-:Y:S05]  /*157c0*/  @!P0 BRA `(.L_x_1168) ;  /* 0xfffffffc00f08947 */ /* 0x004fea000383ffff */
[----:B------:R-:W-:Y:S05]  /*157d0*/  BRA `(.L_x_1237) ;  /* 0xffffffd000487947 */ /* 0x000fea000383ffff */
.L_x_1169:
[----:B------:R-:W-:Y:S01]  /*157e0*/  BSSY B0, `(.L_x_1238) ;  /* 0x0000008000007945 */ /* 0x000fe20003800000 */
[----:B------:R-:W-:Y:S02]  /*157f0*/  IMAD.MOV.U32 R13, RZ, RZ, R22 ;  /* 0x000000ffff0d7224 */ /* 0x000fe400078e0016 */
[----:B------:R-:W-:Y:S02]  /*15800*/  IMAD.MOV.U32 R12, RZ, RZ, RZ ;  /* 0x000000ffff0c7224 */ /* 0x000fe400078e00ff */
[----:B------:R-:W-:Y:S02]  /*15810*/  IMAD.MOV.U32 R11, RZ, RZ, 0x1c1f ;  /* 0x00001c1fff0b7424 */ /* 0x000fe400078e00ff */
[----:B------:R-:W-:-:S07]  /*15820*/  IMAD.MOV.U32 R15, RZ, RZ, -0x1 ;  /* 0xffffffffff0f7424 */ /* 0x000fce00078e00ff */
[----:B01----:R-:W-:Y:S05]  /*15830*/  WARPSYNC.COLLECTIVE R15, `(.L_x_1239) ;  /* 0x000000000f087348 */ /* 0x003fea0003c00000 */
[----:B-1----:R1:W2:Y:S02]  /*15840*/  SHFL.IDX P6, R14, R13, R12, R11 ;  /* 0x0000000c0d0e7389 */ /* 0x0022a400000c000b */
[----:B012---:R-:W-:Y:S01]  /*15850*/  ENDCOLLECTIVE ;  /* 0x000000000000791b */ /* 0x007fe20003800000 */
.L_x_1239:
[----:B------:R-:W-:Y:S05]  /*15860*/  BSYNC B0 ;  /* 0x0000000000007941 */ /* 0x000fea0003800000 */
.L_x_1238:
        /* <DEDUP_REMOVED lines=9> */
.L_x_1240:
[----:B------:R-:W-:Y:S02]  /*15900*/  IMAD.IADD R21, R34, 0x1, R20 ;  /* 0x0000000122157824 */ /* 0x000fe400078e0214 */
[----:B------:R-:W-:Y:S02]  /*15910*/  IMAD.MOV.U32 R13, RZ, RZ, R22 ;  /* 0x000000ffff0d7224 */ /* 0x000fe400078e0016 */
[----:B------:R-:W-:Y:S01]  /*15920*/  IMAD.MOV.U32 R12, RZ, RZ, 0x1 ;  /* 0x00000001ff0c7424 */ /* 0x000fe200078e00ff */
[----:B------:R-:W-:-:S13]  /*15930*/  IADD3 R2, P0, R23, R14, RZ ;  /* 0x0000000e17027210 */ /* 0x000fda0007f1e0ff */
[----:B------:R-:W-:Y:S05]  /*15940*/  WARPSYNC.COLLECTIVE R15, `(.L_x_1241) ;  /* 0x000000000f087348 */ /* 0x000fea0003c00000 */
[----:B------:R0:W1:Y:S02]  /*15950*/  SHFL.IDX P6, R14, R13, R12, R11 ;  /* 0x0000000c0d0e7389 */ /* 0x00006400000c000b */
[----:B01----:R-:W-:Y:S01]  /*15960*/  ENDCOLLECTIVE ;  /* 0x000000000000791b */ /* 0x003fe20003800000 */
.L_x_1241:
[----:B------:R-:W-:-:S05]  /*15970*/  IMAD.X R3, RZ, RZ, R3, P0 ;  /* 0x000000ffff037224 */ /* 0x000fca00000e0603 */
[----:B------:R-:W-:Y:S01]  /*15980*/  @!PT LDS RZ, [RZ] ;  /* 0x00000000fffff984 */ /* 0x000fe20000000800 */
[----:B------:R-:W-:Y:S01]  /*15990*/  @!PT LDS RZ, [RZ] ;  /* 0x00000000fffff984 */ /* 0x000fe20000000800 */
[----:B------:R-:W-:Y:S01]  /*159a0*/  @!PT LDS RZ, [RZ] ;  /* 0x00000000fffff984 */ /* 0x000fe20000000800 */
[----:B------:R0:W-:Y:S04]  /*159b0*/  LDGSTS.E.BYPASS.LTC128B.128 [R20], desc[UR42][R2.64], !P3 ;  /* 0x0000000002147fae */ /* 0x0001e8000d901d6a */
[----:B------:R0:W-:Y:S01]  /*159c0*/  LDGSTS.E.BYPASS.LTC128B.128 [R21], desc[UR42][R2.64+0x40], !P1 ;  /* 0x0000004002157fae */ /* 0x0001e2000c901d6a */
[----:B------:R-:W-:Y:S02]  /*159d0*/  IMAD.MOV.U32 R13, RZ, RZ, R19 ;  /* 0x000000ffff0d7224 */ /* 0x000fe400078e0013 */
[----:B------:R-:W-:-:S07]  /*159e0*/  IMAD.MOV.U32 R5, RZ, RZ, R14 ;  /* 0x000000ffff057224 */ /* 0x000fce00078e000e */
[----:B0-----:R-:W-:Y:S05]  /*159f0*/  WARPSYNC.COLLECTIVE R15, `(.L_x_1242) ;  /* 0x000000000f087348 */ /* 0x001fea0003c00000 */
[----:B------:R1:W2:Y:S02]  /*15a00*/  SHFL.IDX P6, R14, R13, R12, R11 ;  /* 0x0000000c0d0e7389 */ /* 0x0002a400000c000b */
[----:B012---:R-:W-:Y:S01]  /*15a10*/  ENDCOLLECTIVE ;  /* 0x000000000000791b */ /* 0x007fe20003800000 */
.L_x_1242:
[----:B------:R-:W-:Y:S02]  /*15a20*/  IMAD.MOV.U32 R13, RZ, RZ, R22 ;  /* 0x000000ffff0d7224 */ /* 0x000fe400078e0016 */
[----:B------:R-:W-:Y:S01]  /*15a30*/  IMAD.MOV.U32 R12, RZ, RZ, 0x2 ;  /* 0x00000002ff0c7424 */ /* 0x000fe200078e00ff */
[----:B------:R-:W-:-:S13]  /*15a40*/  IADD3 R2, P0, R23, R14, RZ ;  /* 0x0000000e17027210 */ /* 0x000fda0007f1e0ff */
[----:B------:R-:W-:Y:S05]  /*15a50*/  WARPSYNC.COLLECTIVE R15, `(.L_x_1243) ;  /* 0x000000000f087348 */ /* 0x000fea0003c00000 */
[----:B------:R0:W1:Y:S02]  /*15a60*/  SHFL.IDX P6, R14, R13, R12, R11 ;  /* 0x0000000c0d0e7389 */ /* 0x00006400000c000b */
[----:B01----:R-:W-:Y:S01]  /*15a70*/  ENDCOLLECTIVE ;  /* 0x000000000000791b */ /* 0x003fe20003800000 */
.L_x_1243:
[----:B------:R-:W-:-:S05]  /*15a80*/  IMAD.X R3, RZ, RZ, R5, P0 ;  /* 0x000000ffff037224 */ /* 0x000fca00000e0605 */
[----:B------:R-:W-:Y:S01]  /*15a90*/  @!PT LDS RZ, [RZ] ;  /* 0x00000000fffff984 */ /* 0x000fe20000000800 */
[----:B------:R-:W-:Y:S01]  /*15aa0*/  @!PT LDS RZ, [RZ] ;  /* 0x00000000fffff984 */ /* 0x000fe20000000800 */
[----:B------:R-:W-:Y:S01]  /*15ab0*/  @!PT LDS RZ, [RZ] ;  /* 0x00000000fffff984 */ /* 0x000fe20000000800 */
[----:B------:R-:W-:Y:S04]  /*15ac0*/  LDGSTS.E.BYPASS.LTC128B.128 [R20+0x1000], desc[UR42][R2.64], !P3 ;  /* 0x0100000002147fae */ /* 0x000fe8000d901d6a */
[----:B------:R0:W-:Y:S01]  /*15ad0*/  LDGSTS.E.BYPASS.LTC128B.128 [R21+0x1000], desc[UR42][R2.64+0x40], !P1 ;  /* 0x0100004002157fae */ /* 0x0001e2000c901d6a */
[----:B------:R-:W-:Y:S02]  /*15ae0*/  IMAD.MOV.U32 R13, RZ, RZ, R19 ;  /* 0x000000ffff0d7224 */ /* 0x000fe400078e0013 */
[----:B0-----:R-:W-:-:S07]  /*15af0*/  IMAD.MOV.U32 R3, RZ, RZ, R14 ;  /* 0x000000ffff037224 */ /* 0x001fce00078e000e */
[----:B------:R-:W-:Y:S05]  /*15b00*/  WARPSYNC.COLLECTIVE R15, `(.L_x_1244) ;  /* 0x000000000f087348 */ /* 0x000fea0003c00000 */
[----:B------:R0:W1:Y:S02]  /*15b10*/  SHFL.IDX P6, R14, R13, R12, R11 ;  /* 0x0000000c0d0e7389 */ /* 0x00006400000c000b */
[----:B01----:R-:W-:Y:S01]  /*15b20*/  ENDCOLLECTIVE ;  /* 0x000000000000791b */ /* 0x003fe20003800000 */
.L_x_1244:
[----:B------:R-:W-:Y:S02]  /*15b30*/  IMAD.MOV.U32 R13, RZ, RZ, R22 ;  /* 0x000000ffff0d7224 */ /* 0x000fe400078e0016 */
[----:B------:R-:W-:Y:S01]  /*15b40*/  IMAD.MOV.U32 R12, RZ, RZ, 0x3 ;  /* 0x00000003ff0c7424 */ /* 0x000fe200078e00ff */
[----:B------:R-:W-:-:S13]  /*15b50*/  IADD3 R2, P0, R23, R14, RZ ;  /* 0x0000000e17027210 */ /* 0x000fda0007f1e0ff */
[----:B------:R-:W-:Y:S05]  /*15b60*/  WARPSYNC.COLLECTIVE R15, `(.L_x_1245) ;  /* 0x000000000f087348 */ /* 0x000fea0003c00000 */
[----:B------:R0:W1:Y:S02]  /*15b70*/  SHFL.IDX P6, R14, R13, R12, R11 ;  /* 0x0000000c0d0e7389 */ /* 0x00006400000c000b */
[----:B01----:R-:W-:Y:S01]  /*15b80*/  ENDCOLLECTIVE ;  /* 0x000000000000791b */ /* 0x003fe20003800000 */
.L_x_1245:
[----:B------:R-:W-:-:S05]  /*15b90*/  IMAD.X R3, RZ, RZ, R3, P0 ;  /* 0x000000ffff037224 */ /* 0x000fca00000e0603 */
[----:B------:R-:W-:Y:S01]  /*15ba0*/  @!PT LDS RZ, [RZ] ;  /* 0x00000000fffff984 */ /* 0x000fe20000000800 */
[----:B------:R-:W-:Y:S01]  /*15bb0*/  @!PT LDS RZ, [RZ] ;  /* 0x00000000fffff984 */ /* 0x000fe20000000800 */
[----:B------:R-:W-:Y:S01]  /*15bc0*/  @!PT LDS RZ, [RZ] ;  /* 0x00000000fffff984 */ /* 0x000fe20000000800 */
[----:B------:R0:W-:Y:S04]  /*15bd0*/  LDGSTS.E.BYPASS.LTC128B.128 [R20+0x2000], desc[UR42][R2.64], !P3 ;  /* 0x0200000002147fae */ /* 0x0001e8000d901d6a */
[----:B------:R0:W-:Y:S01]  /*15be0*/  LDGSTS.E.BYPASS.LTC128B.128 [R21+0x2000], desc[UR42][R2.64+0x40], !P1 ;  /* 0x0200004002157fae */ /* 0x0001e2000c901d6a */
[----:B------:R-:W-:Y:S02]  /*15bf0*/  IMAD.MOV.U32 R13, RZ, RZ, R19 ;  /* 0x000000ffff0d7224 */ /* 0x000fe400078e0013 */
[----:B------:R-:W-:-:S07]  /*15c00*/  IMAD.MOV.U32 R22, RZ, RZ, R14 ;  /* 0x000000ffff167224 */ /* 0x000fce00078e000e */
[----:B0-----:R-:W-:Y:S05]  /*15c10*/  WARPSYNC.COLLECTIVE R15, `(.L_x_1246) ;  /* 0x000000000f087348 */ /* 0x001fea0003c00000 */
[----:B------:R1:W2:Y:S02]  /*15c20*/  SHFL.IDX P6, R14, R13, R12, R11 ;  /* 0x0000000c0d0e7389 */ /* 0x0002a400000c000b */
[----:B012---:R-:W-:Y:S01]  /*15c30*/  ENDCOLLECTIVE ;  /* 0x000000000000791b */ /* 0x007fe20003800000 */
.L_x_1246:
[----:B------:R-:W-:Y:S05]  /*15c40*/  BRA `(.L_x_1247) ;  /* 0xffffffd000047947 */ /* 0x000fea000383ffff */
.L_x_1172:
[----:B--2---:R2:W3:Y:S02]  /*15c50*/  SYNCS.PHASECHK.TRANS64.TRYWAIT P0, [R8+URZ+0x22840], R18 ;  /* 0x02284012080075a7 */ /* 0x0044e4000800017f */
[----:B---3--:R-:W-:Y:S05]  /*15c60*/  @!P0 NANOSLEEP.SYNCS 0x989680 ;  /* 0x009896800000895d */ /* 0x008fea0003900000 */
[----:B------:R-:W3:Y:S02]  /*15c70*/  @!P0 SYNCS.PHASECHK.TRANS64 P0, [R8+URZ+0x22840], R18 ;  /* 0x02284012080085a7 */ /* 0x000ee4000800007f */
[----:B---3--:R-:W-:Y:S05]  /*15c80*/  @!P0 BRA `(.L_x_1172) ;  /* 0xfffffffc00f08947 */ /* 0x008fea000383ffff */
[----:B------:R-:W-:Y:S05]  /*15c90*/  BRA `(.L_x_1248) ;  /* 0xffffffd000487947 */ /* 0x000fea000383ffff */
.L_x_1173:
[----:B------:R-:W-:Y:S01]  /*15ca0*/  BSSY B0, `(.L_x_1249) ;  /* 0x0000008000007945 */ /* 0x000fe20003800000 */
[----:B------:R-:W-:Y:S02]  /*15cb0*/  IMAD.MOV.U32 R13, RZ, RZ, R18 ;  /* 0x000000ffff0d7224 */ /* 0x000fe400078e0012 */
[----:B------:R-:W-:Y:S02]  /*15cc0*/  IMAD.MOV.U32 R12, RZ, RZ, RZ ;  /* 0x000000ffff0c7224 */ /* 0x000fe400078e00ff */
[----:B------:R-:W-:Y:S02]  /*15cd0*/  IMAD.MOV.U32 R11, RZ, RZ, 0x1c1f ;  /* 0x00001c1fff0b7424 */ /* 0x000fe400078e00ff */
[----:B------:R-:W-:-:S07]  /*15ce0*/  IMAD.MOV.U32 R15, RZ, RZ, -0x1 ;  /* 0xffffffffff0f7424 */ /* 0x000fce00078e00ff */
[----:B-1----:R-:W-:Y:S05]  /*15cf0*/  WARPSYNC.COLLECTIVE R15, `(.L_x_1250) ;  /* 0x000000000f087348 */ /* 0x002fea0003c00000 */
[----:B------:R0:W2:Y:S02]  /*15d00*/  SHFL.IDX P6, R14, R13, R12, R11 ;  /* 0x0000000c0d0e7389 */ /* 0x0000a400000c000b */
[----:B012---:R-:W-:Y:S01]  /*15d10*/  ENDCOLLECTIVE ;  /* 0x000000000000791b */ /* 0x007fe20003800000 */
.L_x_1250:
[----:B------:R-:W-:Y:S05]  /*15d20*/  BSYNC B0 ;  /* 0x0000000000007941 */ /* 0x000fea0003800000 */
.L_x_1249:
        /* <DEDUP_REMOVED lines=9> */
.L_x_1251:
[----:B------:R-:W-:Y:S02]  /*15dc0*/  IMAD.MOV.U32 R13, RZ, RZ, R18 ;  /* 0x000000ffff0d7224 */ /* 0x000fe400078e0012 */
[----:B------:R-:W-:Y:S01]  /*15dd0*/  IMAD.MOV.U32 R12, RZ, RZ, 0x1 ;  /* 0x00000001ff0c7424 */ /* 0x000fe200078e00ff */
[----:B------:R-:W-:-:S13]  /*15de0*/  IADD3 R2, P0, R19, R14, RZ ;  /* 0x0000000e13027210 */ /* 0x000fda0007f1e0ff */
[----:B------:R-:W-:Y:S05]  /*15df0*/  WARPSYNC.COLLECTIVE R15, `(.L_x_1252) ;  /* 0x000000000f087348 */ /* 0x000fea0003c00000 */
[----:B------:R0:W1:Y:S02]  /*15e00*/  SHFL.IDX P6, R14, R13, R12, R11 ;  /* 0x0000000c0d0e7389 */ /* 0x00006400000c000b */
[----:B01----:R-:W-:Y:S01]  /*15e10*/  ENDCOLLECTIVE ;  /* 0x000000000000791b */ /* 0x003fe20003800000 */
.L_x_1252:
        /* <DEDUP_REMOVED lines=12> */
.L_x_1253:
[----:B------:R-:W-:Y:S02]  /*15ee0*/  IMAD.MOV.U32 R13, RZ, RZ, R18 ;  /* 0x000000ffff0d7224 */ /* 0x000fe400078e0012 */
[----:B------:R-:W-:Y:S01]  /*15ef0*/  IMAD.MOV.U32 R12, RZ, RZ, 0x2 ;  /* 0x00000002ff0c7424 */ /* 0x000fe200078e00ff */
[----:B------:R-:W-:-:S13]  /*15f00*/  IADD3 R2, P0, R19, R14, RZ ;  /* 0x0000000e13027210 */ /* 0x000fda0007f1e0ff */
[----:B------:R-:W-:Y:S05]  /*15f10*/  WARPSYNC.COLLECTIVE R15, `(.L_x_1254) ;  /* 0x000000000f087348 */ /* 0x000fea0003c00000 */
[----:B------:R0:W1:Y:S02]  /*15f20*/  SHFL.IDX P6, R14, R13, R12, R11 ;  /* 0x0000000c0d0e7389 */ /* 0x00006400000c000b */
[----:B01----:R-:W-:Y:S01]  /*15f30*/  ENDCOLLECTIVE ;  /* 0x000000000000791b */ /* 0x003fe20003800000 */
.L_x_1254:
        /* <DEDUP_REMOVED lines=12> */
.L_x_1255:
[----:B------:R-:W-:Y:S02]  /*16000*/  IMAD.MOV.U32 R13, RZ, RZ, R18 ;  /* 0x000000ffff0d7224 */ /* 0x000fe400078e0012 */
[----:B------:R-:W-:Y:S01]  /*16010*/  IMAD.MOV.U32 R12, RZ, RZ, 0x3 ;  /* 0x00000003ff0c7424 */ /* 0x000fe200078e00ff */
[----:B------:R-:W-:-:S13]  /*16020*/  IADD3 R2, P0, R19, R14, RZ ;  /* 0x0000000e13027210 */ /* 0x000fda0007f1e0ff */
[----:B------:R-:W-:Y:S05]  /*16030*/  WARPSYNC.COLLECTIVE R15, `(.L_x_1256) ;  /* 0x000000000f087348 */ /* 0x000fea0003c00000 */
[----:B------:R0:W1:Y:S02]  /*16040*/  SHFL.IDX P6, R14, R13, R12, R11 ;  /* 0x0000000c0d0e7389 */ /* 0x00006400000c000b */
[----:B01----:R-:W-:Y:S01]  /*16050*/  ENDCOLLECTIVE ;  /* 0x000000000000791b */ /* 0x003fe20003800000 */
.L_x_1256:
        /* <DEDUP_REMOVED lines=12> */
.L_x_1257:
[----:B------:R-:W-:Y:S05]  /*16120*/  BRA `(.L_x_1258) ;  /* 0xffffffcc00fc7947 */ /* 0x000fea000383ffff */
.L_x_1176:
[----:B0-----:R0:W2:Y:S02]  /*16130*/  SYNCS.PHASECHK.TRANS64.TRYWAIT P0, [R2+URZ+0x22870], R3 ;  /* 0x02287003020075a7 */ /* 0x0010a4000800017f */
[----:B--2---:R-:W-:Y:S05]  /*16140*/  @!P0 NANOSLEEP.SYNCS 0x989680 ;  /* 0x009896800000895d */ /* 0x004fea0003900000 */
[----:B------:R-:W2:Y:S02]  /*16150*/  @!P0 SYNCS.PHASECHK.TRANS64 P0, [R2+URZ+0x22870], R3 ;  /* 0x02287003020085a7 */ /* 0x000ea4000800007f */
[----:B--2---:R-:W-:Y:S05]  /*16160*/  @!P0 BRA `(.L_x_1176) ;  /* 0xfffffffc00f08947 */ /* 0x004fea000383ffff */
[----:B------:R-:W-:Y:S05]  /*16170*/  BRA `(.L_x_1259) ;  /* 0xffffffd0005c7947 */ /* 0x000fea000383ffff */
.L_x_1178:
[----:B0-----:R0:W2:Y:S02]  /*16180*/  SYNCS.PHASECHK.TRANS64.TRYWAIT P0, [R2+URZ+0x22860], R3 ;  /* 0x02286003020075a7 */ /* 0x0010a4000800017f */
[----:B--2---:R-:W-:Y:S05]  /*16190*/  @!P0 NANOSLEEP.SYNCS 0x989680 ;  /* 0x009896800000895d */ /* 0x004fea0003900000 */
[----:B------:R-:W2:Y:S02]  /*161a0*/  @!P0 SYNCS.PHASECHK.TRANS64 P0, [R2+URZ+0x22860], R3 ;  /* 0x02286003020085a7 */ /* 0x000ea4000800007f */
[----:B--2---:R-:W-:Y:S05]  /*161b0*/  @!P0 BRA `(.L_x_1178) ;  /* 0xfffffffc00f08947 */ /* 0x004fea000383ffff */
[----:B------:R-:W-:Y:S05]  /*161c0*/  BRA `(.L_x_1260) ;  /* 0xffffffd0006c7947 */ /* 0x000fea000383ffff */
.L_x_1185:
[----:B--2---:R2:W3:Y:S02]  /*161d0*/  SYNCS.PHASECHK.TRANS64.TRYWAIT P0, [R17+URZ+0x22870], R2 ;  /* 0x02287002110075a7 */ /* 0x0044e4000800017f */
[----:B---3--:R-:W-:Y:S05]  /*161e0*/  @!P0 NANOSLEEP.SYNCS 0x989680 ;  /* 0x009896800000895d */ /* 0x008fea0003900000 */
[----:B------:R-:W3:Y:S02]  /*161f0*/  @!P0 SYNCS.PHASECHK.TRANS64 P0, [R17+URZ+0x22870], R2 ;  /* 0x02287002110085a7 */ /* 0x000ee4000800007f */
[----:B---3--:R-:W-:Y:S05]  /*16200*/  @!P0 BRA `(.L_x_1185) ;  /* 0xfffffffc00f08947 */ /* 0x008fea000383ffff */
[----:B------:R-:W-:Y:S05]  /*16210*/  BRA `(.L_x_1261) ;  /* 0xffffffd400d07947 */ /* 0x000fea000383ffff */
.L_x_1187:
[----:B0-----:R0:W2:Y:S02]  /*16220*/  SYNCS.PHASECHK.TRANS64.TRYWAIT P0, [R17+URZ+0x22860], R4 ;  /* 0x02286004110075a7 */ /* 0x0010a4000800017f */
[----:B--2---:R-:W-:Y:S05]  /*16230*/  @!P0 NANOSLEEP.SYNCS 0x989680 ;  /* 0x009896800000895d */ /* 0x004fea0003900000 */
[----:B------:R-:W2:Y:S02]  /*16240*/  @!P0 SYNCS.PHASECHK.TRANS64 P0, [R17+URZ+0x22860], R4 ;  /* 0x02286004110085a7 */ /* 0x000ea4000800007f */
[----:B--2---:R-:W-:Y:S05]  /*16250*/  @!P0 BRA `(.L_x_1187) ;  /* 0xfffffffc00f08947 */ /* 0x004fea000383ffff */
[----:B------:R-:W-:Y:S05]  /*16260*/  BRA `(.L_x_1262) ;  /* 0xffffffd400f47947 */ /* 0x000fea000383ffff */
.L_x_1190:
[----:B-1----:R1:W2:Y:S02]  /*16270*/  SYNCS.PHASECHK.TRANS64.TRYWAIT P0, [R5+URZ+0x22820], R2 ;  /* 0x02282002050075a7 */ /* 0x0022a4000800017f */
[----:B--2---:R-:W-:Y:S05]  /*16280*/  @!P0 NANOSLEEP.SYNCS 0x989680 ;  /* 0x009896800000895d */ /* 0x004fea0003900000 */
[----:B------:R-:W2:Y:S02]  /*16290*/  @!P0 SYNCS.PHASECHK.TRANS64 P0, [R5+URZ+0x22820], R2 ;  /* 0x02282002050085a7 */ /* 0x000ea4000800007f */
[----:B--2---:R-:W-:Y:S05]  /*162a0*/  @!P0 BRA `(.L_x_1190) ;  /* 0xfffffffc00f08947 */ /* 0x004fea000383ffff */
[----:B------:R-:W-:Y:S05]  /*162b0*/  BRA `(.L_x_1263) ;  /* 0xffffffdc00347947 */ /* 0x000fea000383ffff */
.L_x_1192:
[----:B-1----:R1:W2:Y:S02]  /*162c0*/  SYNCS.PHASECHK.TRANS64.TRYWAIT P1, [R4+URZ+0x22840], R3 ;  /* 0x02284003040075a7 */ /* 0x0022a4000802017f */
[----:B--2---:R-:W-:Y:S05]  /*162d0*/  @!P1 NANOSLEEP.SYNCS 0x989680 ;  /* 0x009896800000995d */ /* 0x004fea0003900000 */
[----:B------:R-:W2:Y:S02]  /*162e0*/  @!P1 SYNCS.PHASECHK.TRANS64 P1, [R4+URZ+0x22840], R3 ;  /* 0x02284003040095a7 */ /* 0x000ea4000802007f */
[----:B--2---:R-:W-:Y:S05]  /*162f0*/  @!P1 BRA `(.L_x_1192) ;  /* 0xfffffffc00f09947 */ /* 0x004fea000383ffff */
[----:B------:R-:W-:Y:S05]  /*16300*/  BRA `(.L_x_1264) ;  /* 0xffffffdc00707947 */ /* 0x000fea000383ffff */
.L_x_1194:
[----:B--2---:R2:W3:Y:S02]  /*16310*/  SYNCS.PHASECHK.TRANS64.TRYWAIT P1, [R5+URZ+0x22840], R0 ;  /* 0x02284000050075a7 */ /* 0x0044e4000802017f */
[----:B---3--:R-:W-:Y:S05]  /*16320*/  @!P1 NANOSLEEP.SYNCS 0x989680 ;  /* 0x009896800000995d */ /* 0x008fea0003900000 */
[----:B------:R-:W3:Y:S02]  /*16330*/  @!P1 SYNCS.PHASECHK.TRANS64 P1, [R5+URZ+0x22840], R0 ;  /* 0x02284000050095a7 */ /* 0x000ee4000802007f */
[----:B---3--:R-:W-:Y:S05]  /*16340*/  @!P1 BRA `(.L_x_1194) ;  /* 0xfffffffc00f09947 */ /* 0x008fea000383ffff */
[----:B------:R-:W-:Y:S05]  /*16350*/  BRA `(.L_x_1265) ;  /* 0xffffffdc007c7947 */ /* 0x000fea000383ffff */
.L_x_1196:
[----:B---3--:R3:W4:Y:S02]  /*16360*/  SYNCS.PHASECHK.TRANS64.TRYWAIT P1, [R4+URZ+0x22860], R3 ;  /* 0x02286003040075a7 */ /* 0x008724000802017f */
[----:B----4-:R-:W-:Y:S05]  /*16370*/  @!P1 NANOSLEEP.SYNCS 0x989680 ;  /* 0x009896800000995d */ /* 0x010fea0003900000 */
[----:B------:R-:W4:Y:S02]  /*16380*/  @!P1 SYNCS.PHASECHK.TRANS64 P1, [R4+URZ+0x22860], R3 ;  /* 0x02286003040095a7 */ /* 0x000f24000802007f */
[----:B----4-:R-:W-:Y:S05]  /*16390*/  @!P1 BRA `(.L_x_1196) ;  /* 0xfffffffc00f09947 */ /* 0x010fea000383ffff */
[----:B------:R-:W-:Y:S05]  /*163a0*/  BRA `(.L_x_1266) ;  /* 0xffffffdc00787947 */ /* 0x000fea000383ffff */
.L_x_1198:
[----:B----4-:R4:W0:Y:S02]  /*163b0*/  SYNCS.PHASECHK.TRANS64.TRYWAIT P1, [R5+URZ+0x22860], R0 ;  /* 0x02286000050075a7 */ /* 0x010824000802017f */
[----:B0-----:R-:W-:Y:S05]  /*163c0*/  @!P1 NANOSLEEP.SYNCS 0x989680 ;  /* 0x009896800000995d */ /* 0x001fea0003900000 */
[----:B------:R-:W0:Y:S02]  /*163d0*/  @!P1 SYNCS.PHASECHK.TRANS64 P1, [R5+URZ+0x22860], R0 ;  /* 0x02286000050095a7 */ /* 0x000e24000802007f */
[----:B0-----:R-:W-:Y:S05]  /*163e0*/  @!P1 BRA `(.L_x_1198) ;  /* 0xfffffffc00f09947 */ /* 0x001fea000383ffff */
[----:B------:R-:W-:Y:S05]  /*163f0*/  BRA `(.L_x_1267) ;  /* 0xffffffdc00747947 */ /* 0x000fea000383ffff */
.L_x_1200:
[----:B------:R0:W0:Y:S02]  /*16400*/  SYNCS.PHASECHK.TRANS64.TRYWAIT P1, [R4+URZ+0x22880], R3 ;  /* 0x02288003040075a7 */ /* 0x000024000802017f */
[----:B0-----:R-:W-:Y:S05]  /*16410*/  @!P1 NANOSLEEP.SYNCS 0x989680 ;  /* 0x009896800000995d */ /* 0x001fea0003900000 */
[----:B------:R-:W0:Y:S02]  /*16420*/  @!P1 SYNCS.PHASECHK.TRANS64 P1, [R4+URZ+0x22880], R3 ;  /* 0x02288003040095a7 */ /* 0x000e24000802007f */
[----:B0-----:R-:W-:Y:S05]  /*16430*/  @!P1 BRA `(.L_x_1200) ;  /* 0xfffffffc00f09947 */ /* 0x001fea000383ffff */
[----:B------:R-:W-:Y:S05]  /*16440*/  BRA `(.L_x_1268) ;  /* 0xffffffdc00707947 */ /* 0x000fea000383ffff */
.L_x_1269:
        /* <DEDUP_REMOVED lines=11> */
.L_x_3317:


//--------------------- .text._ZN7cutlass13device_kernelIN5flash11enable_sm90INS1_16FlashAttnFwdSm90INS1_25CollectiveMainloopFwdSm90ILi2EN4cute5tupleIJNS5_1CILi1EEES8_S8_EEENS6_IJNS7_ILi128EEESA_NS7_ILi192EEEEEELi128ENS_12float_e4m3_tEfNS_4arch4Sm90ELb0ELb1ELb0ELb1ELb1ELb0ELb0ELb1ELb1ELb1ELb1ELb0EEENS1_21CollectiveEpilogueFwdINS6_IJSA_SA_SA_EEES9_NS_10bfloat16_tESF_Li256ELb1ELb1ELb1ELb1EEENS1_36VarlenDynamicPersistentTileSchedulerILi128ELi128ELi256ELi128ELb1ELb1ELb1ELb1ELb0ELb1EEEEEEEEEvNT_6ParamsE --------------------------
	.section	.text._ZN7cutlass13device_kernelIN5flash11enable_sm90INS1_16FlashAttnFwdSm90INS1_25CollectiveMainloopFwdSm90ILi2EN4cute5tupleIJNS5_1CILi1EEES8_S8_EEENS6_IJNS7_ILi128EEESA_NS7_ILi192EEEEEELi128ENS_12float_e4m3_tEfNS_4arch4Sm90ELb0ELb1ELb0ELb1ELb1ELb0ELb0ELb1ELb1ELb1ELb1ELb0EEENS1_21CollectiveEpilogueFwdINS6_IJSA_SA_SA_EEES9_NS_10bfloat16_tESF_Li256ELb1ELb1ELb1ELb1EEENS1_36VarlenDynamicPersistentTileSchedulerILi128ELi128ELi256ELi128ELb1ELb1ELb1ELb1ELb0ELb1EEEEEEEEEvNT_6ParamsE,"ax",@progbits
	.align	128
.text._ZN7cutlass13device_kernelIN5flash11enable_sm90INS1_16FlashAttnFwdSm90INS1_25CollectiveMainloopFwdSm90ILi2EN4cute5tupleIJNS5_1CILi1EEES8_S8_EEENS6_IJNS7_ILi128EEESA_NS7_ILi192EEEEEELi128ENS_12float_e4m3_tEfNS_4arch4Sm90ELb0ELb1ELb0ELb1ELb1ELb0ELb0ELb1ELb1ELb1ELb1ELb0EEENS1_21CollectiveEpilogueFwdINS6_IJSA_SA_SA_EEES9_NS_10bfloat16_tESF_Li256ELb1ELb1ELb1ELb1EEENS1_36VarlenDynamicPersistentTileSchedulerILi128ELi128ELi256ELi128ELb1ELb1ELb1ELb1ELb0ELb1EEEEEEEEEvNT_6ParamsE:
        .type           _ZN7cutlass13device_kernelIN5flash11enable_sm90INS1_16FlashAttnFwdSm90INS1_25CollectiveMainloopFwdSm90ILi2EN4cute5tupleIJNS5_1CILi1EEES8_S8_EEENS6_IJNS7_ILi128EEESA_NS7_ILi192EEEEEELi128ENS_12float_e4m3_tEfNS_4arch4Sm90ELb0ELb1ELb0ELb1ELb1ELb0ELb0ELb1ELb1ELb1ELb1ELb0EEENS1_21CollectiveEpilogueFwdINS6_IJSA_SA_SA_EEES9_NS_10bfloat16_tESF_Li256ELb1ELb1ELb1ELb1EEENS1_36VarlenDynamicPersistentTileSchedulerILi128ELi128ELi256ELi128ELb1ELb1ELb1ELb1ELb0ELb1EEEEEEEEEvNT_6ParamsE,@function
        .size           _ZN7cutlass13device_kernelIN5flash11enable_sm90INS1_16FlashAttnFwdSm90INS1_25CollectiveMainloopFwdSm90ILi2EN4cute5tupleIJNS5_1CILi1EEES8_S8_EEENS6_IJNS7_ILi128EEESA_NS7_ILi192EEEEEELi128ENS_12float_e4m3_tEfNS_4arch4Sm90ELb0ELb1ELb0ELb1ELb1ELb0ELb0ELb1ELb1ELb1ELb1ELb0EEENS1_21CollectiveEpilogueFwdINS6_IJSA_SA_SA_EEES9_NS_10bfloat16_tESF_Li256ELb1ELb1ELb1ELb1EEENS1_36VarlenDynamicPersistentTileSchedulerILi128ELi128ELi256ELi128ELb1ELb1ELb1ELb1ELb0ELb1EEEEEEEEEvNT_6ParamsE,(.L_x_3318 - _ZN7cutlass13device_kernelIN5flash11enable_sm90INS1_16FlashAttnFwdSm90INS1_25CollectiveMainloopFwdSm90ILi2EN4cute5tupleIJNS5_1CILi1EEES8_S8_EEENS6_IJNS7_ILi128EEESA_NS7_ILi192EEEEEELi128ENS_12float_e4m3_tEfNS_4arch4Sm90ELb0ELb1ELb0ELb1ELb1ELb0ELb0ELb1ELb1ELb1ELb1ELb0EEENS1_21CollectiveEpilogueFwdINS6_IJSA_SA_SA_EEES9_NS_10bfloat16_tESF_Li256ELb1ELb1ELb1ELb1EEENS1_36VarlenDynamicPersistentTileSchedulerILi128ELi128ELi256ELi128ELb1ELb1ELb1ELb1ELb0ELb1EEEEEEEEEvNT_6ParamsE)
        .other          _ZN7cutlass13device_kernelIN5flash11enable_sm90INS1_16FlashAttnFwdSm90INS1_25CollectiveMainloopFwdSm90ILi2EN4cute5tupleIJNS5_1CILi1EEES8_S8_EEENS6_IJNS7_ILi128EEESA_NS7_ILi192EEEEEELi128ENS_12float_e4m3_tEfNS_4arch4Sm90ELb0ELb1ELb0ELb1ELb1ELb0ELb0ELb1ELb1ELb1ELb1ELb0EEENS1_21CollectiveEpilogueFwdINS6_IJSA_SA_SA_EEES9_NS_10bfloat16_tESF_Li256ELb1ELb1ELb1ELb1EEENS1_36VarlenDynamicPersistentTileSchedulerILi128ELi128ELi256ELi128ELb1ELb1ELb1ELb1ELb0ELb1EEEEEEEEEvNT_6ParamsE,@"STO_CUDA_ENTRY STV_DEFAULT"
_ZN7cutlass13device_kernelIN5flash11enable_sm90INS1_16FlashAttnFwdSm90INS1_25CollectiveMainloopFwdSm90ILi2EN4cute5tupleIJNS5_1CILi1EEES8_S8_EEENS6_IJNS7_ILi128EEESA_NS7_ILi192EEEEEELi128ENS_12float_e4m3_tEfNS_4arch4Sm90ELb0ELb1ELb0ELb1ELb1ELb0ELb0ELb1ELb1ELb1ELb1ELb0EEENS1_21CollectiveEpilogueFwdINS6_IJSA_SA_SA_EEES9_NS_10bfloat16_tESF_Li256ELb1ELb1ELb1ELb1EEENS1_36VarlenDynamicPersistentTileSchedulerILi128ELi128ELi256ELi128ELb1ELb1ELb1ELb1ELb0ELb1EEEEEEEEEvNT_6ParamsE:
        /* <DEDUP_REMOVED lines=45> */
.L_x_1270:
        /* <DEDUP_REMOVED lines=22> */
.L_x_1271:
        /* <DEDUP_REMOVED lines=18> */
.L_x_1272:
        /* <DEDUP_REMOVED lines=22> */
.L_x_1273:
        /* <DEDUP_REMOVED lines=24> */
.L_x_1274:
        /* <DEDUP_REMOVED lines=8> */
.L_x_1276:
        /* <DEDUP_REMOVED lines=25> */
[----:B------:R-:W-:Y:S01]  /*0a40*/  R2UR UR53, R15 ;  /* 0x000000000f3572ca */ /* 0x000fe200000e0000 */
[----:B------:R-:W-:Y:S01]  /*0a50*/  UMOV UR49, URZ ;  /* 0x0000003f00317c82 */ /* 0x000fe20008000000 */
[CC--:B------:R-:W-:Y:S02]  /*0a60*/  LEA.HI R3, R0.reuse, R205.reuse, RZ, 0x7 ;  /* 0x000000cd00037211 */ /* 0x0c0fe400078f38ff */
[----:B------:R-:W-:-:S02]  /*0a70*/  LEA.HI R4, R0, R205, RZ, 0x5 ;  /* 0x000000cd00047211 */ /* 0x000fc400078f28ff */
[----:B------:R-:W-:Y:S02]  /*0a80*/  LOP3.LUT R2, R3, 0xffffff80, RZ, 0xc0, !PT ;  /* 0xffffff8003027812 */ /* 0x000fe400078ec0ff */
[----:B------:R-:W-:Y:S01]  /*0a90*/  SHF.R.S32.HI R200, RZ, 0x7, R3 ;  /* 0x00000007ffc87819 */ /* 0x000fe20000011403 */
[----:B------:R-:W-:Y:S02]  /*0aa0*/  IMAD.SHL.U32 R6, R4, 0x20, RZ ;  /* 0x0000002004067824 */ /* 0x000fe400078e00ff */
[----:B------:R-:W-:Y:S01]  /*0ab0*/  IMAD.IADD R183, R205, 0x1, -R2 ;  /* 0x00000001cdb77824 */ /* 0x000fe200078e0a02 */
[----:B------:R-:W-:Y:S02]  /*0ac0*/  LEA.HI R2, R0, R205, RZ, 0x4 ;  /* 0x000000cd00027211 */ /* 0x000fe400078f20ff */
[----:B------:R-:W-:Y:S02]  /*0ad0*/  LOP3.LUT R7, R6, 0xfffffc00, RZ, 0xc0, !PT ;  /* 0xfffffc0006077812 */ /* 0x000fe400078ec0ff */
[----:B------:R-:W-:-:S02]  /*0ae0*/  LOP3.LUT R4, R2, 0x3fffff0, RZ, 0xc0, !PT ;  /* 0x03fffff002047812 */ /* 0x000fc400078ec0ff */
[----:B------:R-:W-:Y:S02]  /*0af0*/  SHF.R.S32.HI R5, RZ, 0x4, R2 ;  /* 0x00000004ff057819 */ /* 0x000fe40000011402 */
[----:B------:R-:W-:Y:S01]  /*0b00*/  SHF.R.S32.HI R8, RZ, 0x1f, R183 ;  /* 0x0000001fff087819 */ /* 0x000fe200000114b7 */
[----:B------:R-:W-:Y:S01]  /*0b10*/  IMAD.IADD R4, R205, 0x1, -R4 ;  /* 0x00000001cd047824 */ /* 0x000fe200078e0a04 */
[----:B------:R-:W-:Y:S02]  /*0b20*/  LEA.HI R2, R2, R5, RZ, 0x1 ;  /* 0x0000000502027211 */ /* 0x000fe400078f08ff */
[----:B------:R-:W-:Y:S01]  /*0b30*/  LEA.HI R9, R8, R183, RZ, 0x2 ;  /* 0x000000b708097211 */ /* 0x000fe200078f10ff */
[----:B------:R-:W-:Y:S01]  /*0b40*/  IMAD R7, R4, 0x40, R7 ;  /* 0x0000004004077824 */ /* 0x000fe200078e0207 */
[----:B------:R-:W-:Y:S02]  /*0b50*/  LEA.HI R4, R0, R205, RZ, 0x2 ;  /* 0x000000cd00047211 */ /* 0x000fe400078f10ff */
[----:B------:R-:W-:-:S02]  /*0b60*/  LOP3.LUT R2, R2, 0x1ffffffe, RZ, 0xc0, !PT ;  /* 0x1ffffffe02027812 */ /* 0x000fc400078ec0ff */
[----:B------:R-:W-:Y:S02]  /*0b70*/  LOP3.LUT R4, R4, 0xfffffffc, RZ, 0xc0, !PT ;  /* 0xfffffffc04047812 */ /* 0x000fe400078ec0ff */
[--C-:B------:R-:W-:Y:S01]  /*0b80*/  SHF.R.S32.HI R6, RZ, 0x2, R9.reuse ;  /* 0x00000002ff067819 */ /* 0x100fe20000011409 */
[----:B------:R-:W-:Y:S01]  /*0b90*/  IMAD.IADD R2, R5, 0x1, -R2 ;  /* 0x0000000105027824 */ /* 0x000fe200078e0a02 */
[----:B------:R-:W-:Y:S01]  /*0ba0*/  SHF.R.S32.HI R11, RZ, 0x1f, R9 ;  /* 0x0000001fff0b7819 */ /* 0x000fe20000011409 */
[----:B------:R-:W-:Y:S01]  /*0bb0*/  IMAD.IADD R4, R205, 0x1, -R4 ;  /* 0x00000001cd047824 */ /* 0x000fe200078e0a04 */
[----:B------:R-:W-:Y:S01]  /*0bc0*/  LEA.HI R0, R0, R205, RZ, 0x3 ;  /* 0x000000cd00007211 */ /* 0x000fe200078f18ff */
[----:B------:R-:W-:Y:S01]  /*0bd0*/  IMAD R202, R2, 0x8, R7 ;  /* 0x0000000802ca7824 */ /* 0x000fe200078e0207 */
[----:B------:R-:W-:Y:S02]  /*0be0*/  LEA.HI R11, R11, R6, RZ, 0x3 ;  /* 0x000000060b0b7211 */ /* 0x000fe400078f18ff */
[----:B------:R-:W-:-:S02]  /*0bf0*/  LEA.HI R2, R4, R4, RZ, 0x1 ;  /* 0x0000000404027211 */ /* 0x000fc400078f08ff */
[----:B------:R-:W-:Y:S02]  /*0c00*/  LOP3.LUT R22, R0, 0xfffffff8, RZ, 0xc0, !PT ;  /* 0xfffffff800167812 */ /* 0x000fe400078ec0ff */
[----:B------:R-:W-:Y:S02]  /*0c10*/  LOP3.LUT R5, R2, 0x1ffffffe, RZ, 0xc0, !PT ;  /* 0x1ffffffe02057812 */ /* 0x000fe400078ec0ff */
[----:B------:R-:W-:Y:S01]  /*0c20*/  LOP3.LUT R2, R9, 0x7ffffffc, RZ, 0xc0, !PT ;  /* 0x7ffffffc09027812 */ /* 0x000fe200078ec0ff */
[----:B------:R-:W-:Y:S01]  /*0c30*/  IMAD.IADD R22, R205, 0x1, -R22 ;  /* 0x00000001cd167824 */ /* 0x000fe200078e0a16 */
[----:B------:R-:W-:Y:S01]  /*0c40*/  LOP3.LUT R11, R11, 0xfffffff8, RZ, 0xc0, !PT ;  /* 0xfffffff80b0b7812 */ /* 0x000fe200078ec0ff */
[----:B------:R-:W-:Y:S01]  /*0c50*/  IMAD.IADD R4, R4, 0x1, -R5 ;  /* 0x0000000104047824 */ /* 0x000fe200078e0a05 */
[----:B------:R-:W-:Y:S01]  /*0c60*/  LEA.HI R8, R8, R183, RZ, 0x5 ;  /* 0x000000b708087211 */ /* 0x000fe200078f28ff */
[----:B------:R-:W-:Y:S01]  /*0c70*/  IMAD.IADD R2, R183, 0x1, -R2 ;  /* 0x00000001b7027824 */ /* 0x000fe200078e0a02 */
[----:B------:R-:W-:Y:S01]  /*0c80*/  LEA.HI R3, R3, R200, RZ, 0x1 ;  /* 0x000000c803037211 */ /* 0x000fe200078f08ff */
[----:B------:R-:W-:Y:S01]  /*0c90*/  IMAD.IADD R11, R6, 0x1, -R11 ;  /* 0x00000001060b7824 */ /* 0x000fe200078e0a0b */
[----:B------:R-:W-:Y:S01]  /*0ca0*/  SHF.R.S32.HI R8, RZ, 0x5, R8 ;  /* 0x00000005ff087819 */ /* 0x000fe20000011408 */
[----:B------:R-:W-:Y:S01]  /*0cb0*/  IMAD.SHL.U32 R18, R22, 0x8, RZ ;  /* 0x0000000816127824 */ /* 0x000fe200078e00ff */
[----:B------:R-:W-:Y:S01]  /*0cc0*/  LOP3.LUT R3, R3, 0x3fffffe, RZ, 0xc0, !PT ;  /* 0x03fffffe03037812 */ /* 0x000fe200078ec0ff */
[----:B------:R-:W-:Y:S01]  /*0cd0*/  IMAD.SHL.U32 R16, R2, 0x2, RZ ;  /* 0x0000000202107824 */ /* 0x000fe200078e00ff */
[----:B------:R-:W-:Y:S01]  /*0ce0*/  SHF.R.S32.HI R182, RZ, 0x3, R0 ;  /* 0x00000003ffb67819 */ /* 0x000fe20000011400 */
[----:B------:R-:W-:Y:S01]  /*0cf0*/  IMAD R8, R8, 0x10, R11 ;  /* 0x0000001008087824 */ /* 0x000fe200078e020b */
[----:B------:R-:W-:Y:S01]  /*0d00*/  SHF.R.S32.HI R204, RZ, 0x1f, R18 ;  /* 0x0000001fffcc7819 */ /* 0x000fe20000011412 */
[----:B------:R-:W-:Y:S01]  /*0d10*/  IMAD.IADD R3, R200, 0x1, -R3 ;  /* 0x00000001c8037824 */ /* 0x000fe200078e0a03 */
[----:B------:R-:W-:Y:S01]  /*0d20*/  SHF.R.S32.HI R199, RZ, 0x1f, R16 ;  /* 0x0000001fffc77819 */ /* 0x000fe20000011410 */
[----:B------:R-:W-:-:S02]  /*0d30*/  VIADD R19, R18, 0x40 ;  /* 0x0000004012137836 */ /* 0x000fc40000000000 */
        /* <DEDUP_REMOVED lines=33> */
.L_x_1388:
[----:B------:R-:W-:Y:S01]  /*0f50*/  ULDC.64 UR8, c[0x0][0xa28] ;  /* 0x00028a0000087ab9 */ /* 0x000fe20000000a00 */
[----:B------:R-:W-:Y:S01]  /*0f60*/  ULDC UR4, c[0x0][0x424] ;  /* 0x0001090000047ab9 */ /* 0x000fe20000000800 */
[----:B------:R-:W-:Y:S01]  /*0f70*/  UISETP.NE.U32.AND UP0, UPT, UR8, URZ, UPT ;  /* 0x0000003f0800728c */ /* 0x000fe2000bf05070 */
[----:B------:R-:W-:-:S03]  /*0f80*/  ULDC UR7, c[0x0][0x2f0] ;  /* 0x0000bc0000077ab9 */ /* 0x000fc60000000800 */
[----:B------:R-:W-:-:S03]  /*0f90*/  UISETP.NE.AND.EX UP0, UPT, UR9, URZ, UPT, UP0 ;  /* 0x0000003f0900728c */ /* 0x000fc6000bf05300 */
[----:B------:R-:W-:Y:S02]  /*0fa0*/  ULDC.64 UR8, c[0x0][0xa18] ;  /* 0x0002860000087ab9 */ /* 0x000fe40000000a00 */
[----:B------:R-:W-:Y:S01]  /*0fb0*/  UISETP.NE.U32.AND UP1, UPT, UR8, URZ, UPT ;  /* 0x0000003f0800728c */ /* 0x000fe2000bf25070 */
[----:B------:R-:W-:-:S03]  /*0fc0*/  PLOP3.LUT P0, PT, PT, PT, UP0, 0x80, 0x0 ;  /* 0x000000000000781c */ /* 0x000fc60003f0f008 */
[----:B------:R-:W-:-:S03]  /*0fd0*/  UISETP.NE.AND.EX UP1, UPT, UR9, URZ, UPT, UP1 ;  /* 0x0000003f0900728c */ /* 0x000fc6000bf25310 */
[----:B------:R-:W-:Y:S02]  /*0fe0*/  @UP0 ULDC.64 UR8, c[0x0][0xa28] ;  /* 0x00028a0000080ab9 */ /* 0x000fe40000000a00 */
[----:B------:R-:W-:Y:S01]  /*0ff0*/  @UP0 UIMAD.WIDE UR8, UR53, 0x4, UR8 ;  /* 0x00000004350808a5 */ /* 0x000fe2000f8e0208 */
[----:B------:R-:W-:-:S05]  /*1000*/  PLOP3.LUT P2, PT, PT, PT, UP1, 0x80, 0x0 ;  /* 0x000000000000781c */ /* 0x000fca0003f4f018 */
[----:B0-2-4-:R-:W-:Y:S02]  /*1010*/  IMAD.U32 R2, RZ, RZ, UR8 ;  /* 0x00000008ff027e24 */ /* 0x015fe4000f8e00ff */
[----:B------:R-:W-:Y:S01]  /*1020*/  IMAD.U32 R3, RZ, RZ, UR9 ;  /* 0x00000009ff037e24 */ /* 0x000fe2000f8e00ff */
[----:B------:R-:W-:Y:S02]  /*1030*/  @UP1 ULDC.64 UR8, c[0x0][0xa18] ;  /* 0x0002860000081ab9 */ /* 0x000fe40000000a00 */
[----:B------:R-:W-:Y:S02]  /*1040*/  @UP1 UIMAD.WIDE UR8, UR53, 0x4, UR8 ;  /* 0x00000004350818a5 */ /* 0x000fe4000f8e0208 */
[----:B------:R-:W2:Y:S04]  /*1050*/  @P0 LDG.E R2, desc[UR56][R2.64] ;  /* 0x0000003802020981 */ /* 0x000ea8000c1e1900 */
[----:B------:R-:W-:-:S02]  /*1060*/  IMAD.U32 R4, RZ, RZ, UR8 ;  /* 0x00000008ff047e24 */ /* 0x000fc4000f8e00ff */
[----:B------:R-:W-:Y:S01]  /*1070*/  IMAD.U32 R5, RZ, RZ, UR9 ;  /* 0x00000009ff057e24 */ /* 0x000fe2000f8e00ff */
[----:B------:R-:W-:-:S04]  /*1080*/  ULDC.64 UR8, c[0x0][0x418] ;  /* 0x0001060000087ab9 */ /* 0x000fc80000000a00 */
[----:B---3--:R-:W3:Y:S01]  /*1090*/  @P2 LDG.E R4, desc[UR56][R4.64] ;  /* 0x0000003804042981 */ /* 0x008ee2000c1e1900 */
[----:B------:R-:W-:Y:S01]  /*10a0*/  UISETP.NE.U32.AND UP0, UPT, UR8, URZ, UPT ;  /* 0x0000003f0800728c */ /* 0x000fe2000bf05070 */
[----:B------:R-:W-:Y:S01]  /*10b0*/  UMOV UR41, URZ ;  /* 0x0000003f00297c82 */ /* 0x000fe20008000000 */
[----:B------:R-:W-:Y:S02]  /*10c0*/  ULOP3.LUT UR43, UR5, 0xffff, URZ, 0xc0, !UPT ;  /* 0x0000ffff052b7892 */ /* 0x000fe4000f8ec03f */
[----:B------:R-:W-:-:S03]  /*10d0*/  UISETP.NE.AND.EX UP0, UPT, UR9, URZ, UPT, UP0 ;  /* 0x0000003f0900728c */ /* 0x000fc6000bf05300 */
[----:B------:R-:W-:Y:S01]  /*10e0*/  ULDC.64 UR8, c[0x0][0xa20] ;  /* 0x0002880000087ab9 */ /* 0x000fe20000000a00 */
[----:B------:R-:W-:Y:S01]  /*10f0*/  USEL UR4, UR4, 0x1, UP0 ;  /* 0x0000000104047887 */ /* 0x000fe20008000000 */
[----:B------:R-:W-:-:S03]  /*1100*/  ISETP.NE.U32.AND P1, PT, RZ, UR8, PT ;  /* 0x00000008ff007c0c */ /* 0x000fc6000bf25070 */
[----:B------:R-:W-:Y:S01]  /*1110*/  UIMAD UR4, UR4, UR7, URZ ;  /* 0x00000007040472a4 */ /* 0x000fe2000f8e023f */
[----:B------:R-:W-:Y:S02]  /*1120*/  ISETP.NE.AND.EX P1, PT, RZ, UR9, PT, P1 ;  /* 0x00000009ff007c0c */ /* 0x000fe4000bf25310 */
[----:B--2---:R-:W-:Y:S02]  /*1130*/  @P0 R2UR UR41, R2 ;  /* 0x00000000022902ca */ /* 0x004fe400000e0000 */
[----:B---3--:R-:W-:Y:S01]  /*1140*/  @P2 R2UR UR48, R4 ;  /* 0x00000000043022ca */ /* 0x008fe200000e0000 */
[----:B-1---5:R-:W-:-:S14]  /*1150*/  @P2 BRA `(.L_x_1277) ;  /* 0x0000000000382947 */ /* 0x022fdc0003800000 */
[----:B------:R-:W-:Y:S01]  /*1160*/  ULDC.64 UR8, c[0x0][0xa00] ;  /* 0x0002800000087ab9 */ /* 0x000fe20000000a00 */
[----:B------:R-:W-:Y:S01]  /*1170*/  ULDC UR48, c[0x0][0x288] ;  /* 0x0000a20000307ab9 */ /* 0x000fe20000000800 */
        /* <DEDUP_REMOVED lines=12> */
.L_x_1277:
[----:B------:R-:W-:Y:S01]  /*1240*/  UMOV UR44, UR53 ;  /* 0x00000035002c7c82 */ /* 0x000fe20008000000 */
[----:B------:R-:W-:Y:S05]  /*1250*/  @!P1 BRA `(.L_x_1278) ;  /* 0x00000000001c9947 */ /* 0x000fea0003800000 */
[----:B------:R-:W-:Y:S02]  /*1260*/  ULDC.64 UR8, c[0x0][0xa20] ;  /* 0x0002880000087ab9 */ /* 0x000fe40000000a00 */
[----:B------:R-:W-:-:S06]  /*1270*/  UIMAD.WIDE UR8, UR53, 0x4, UR8 ;  /* 0x00000004350878a5 */ /* 0x000fcc000f8e0208 */
[----:B------:R-:W-:Y:S02]  /*1280*/  IMAD.U32 R2, RZ, RZ, UR8 ;  /* 0x00000008ff027e24 */ /* 0x000fe4000f8e00ff */
[----:B------:R-:W-:-:S05]  /*1290*/  IMAD.U32 R3, RZ, RZ, UR9 ;  /* 0x00000009ff037e24 */ /* 0x000fca000f8e00ff */
[----:B------:R-:W2:Y:S02]  /*12a0*/  LDG.E R2, desc[UR56][R2.64] ;  /* 0x0000003802027981 */ /* 0x000ea4000c1e1900 */
[----:B--2---:R-:W-:Y:S01]  /*12b0*/  R2UR UR4, R2 ;  /* 0x00000000020472ca */ /* 0x004fe200000e0000 */
[----:B------:R-:W-:-:S14]  /*12c0*/  BRA `(.L_x_1279) ;  /* 0x0000000000347947 */ /* 0x000fdc0003800000 */
.L_x_1278:
        /* <DEDUP_REMOVED lines=13> */
.L_x_1279:
[----:B------:R-:W-:Y:S01]  /*13a0*/  ULDC.64 UR10, c[0x0][0x990] ;  /* 0x00026400000a7ab9 */ /* 0x000fe20000000a00 */
[----:B------:R-:W-:Y:S01]  /*13b0*/  ULDC.64 UR8, c[0x0][0x998] ;  /* 0x0002660000087ab9 */ /* 0x000fe20000000a00 */
[----:B------:R-:W-:Y:S01]  /*13c0*/  UISETP.NE.U32.AND UP0, UPT, UR10, URZ, UPT ;  /* 0x0000003f0a00728c */ /* 0x000fe2000bf05070 */
[----:B------:R-:W-:Y:S01]  /*13d0*/  IMAD.MOV.U32 R7, RZ, RZ, 0x3f800000 ;  /* 0x3f800000ff077424 */ /* 0x000fe200078e00ff */
[----:B------:R-:W-:Y:S01]  /*13e0*/  UISETP.NE.U32.AND UP1, UPT, UR8, URZ, UPT ;  /* 0x0000003f0800728c */ /* 0x000fe2000bf25070 */
[----:B------:R-:W-:Y:S01]  /*13f0*/  IMAD.MOV.U32 R0, RZ, RZ, 0x3f800000 ;  /* 0x3f800000ff007424 */ /* 0x000fe200078e00ff */
[----:B------:R-:W-:Y:S02]  /*1400*/  UISETP.NE.AND.EX UP0, UPT, UR11, URZ, UPT, UP0 ;  /* 0x0000003f0b00728c */ /* 0x000fe4000bf05300 */
[----:B------:R-:W-:-:S04]  /*1410*/  UISETP.NE.AND.EX UP1, UPT, UR9, URZ, UPT, UP1 ;  /* 0x0000003f0900728c */ /* 0x000fc8000bf25310 */
[----:B------:R-:W-:Y:S02]  /*1420*/  PLOP3.LUT P0, PT, PT, PT, UP0, 0x80, 0x0 ;  /* 0x000000000000781c */ /* 0x000fe40003f0f008 */
[----:B------:R-:W-:-:S03]  /*1430*/  PLOP3.LUT P1, PT, PT, PT, UP1, 0x80, 0x0 ;  /* 0x000000000000781c */ /* 0x000fc60003f2f018 */
[----:B------:R-:W-:Y:S02]  /*1440*/  @UP0 USHF.R.S32.HI UR7, URZ, 0x1f, UR53 ;  /* 0x0000001f3f070899 */ /* 0x000fe40008011435 */
[----:B------:R-:W-:Y:S01]  /*1450*/  @UP1 USHF.R.S32.HI UR16, URZ, 0x1f, UR53 ;  /* 0x0000001f3f101899 */ /* 0x000fe20008011435 */
[----:B------:R-:W-:Y:S01]  /*1460*/  @UP0 ULDC.64 UR14, c[0x0][0x9a8] ;  /* 0x00026a00000e0ab9 */ /* 0x000fe20000000a00 */
[----:B------:R-:W-:Y:S01]  /*1470*/  @UP1 ULDC.64 UR18, c[0x0][0x9b8] ;  /* 0x00026e0000121ab9 */ /* 0x000fe20000000a00 */
[----:B------:R-:W-:Y:S02]  /*1480*/  @UP0 UIMAD UR7, UR7, UR14, URZ ;  /* 0x0000000e070702a4 */ /* 0x000fe4000f8e023f */
[----:B------:R-:W-:Y:S02]  /*1490*/  @UP1 UIMAD UR16, UR16, UR18, URZ ;  /* 0x00000012101012a4 */ /* 0x000fe4000f8e023f */
[----:B------:R-:W-:Y:S02]  /*14a0*/  @UP0 UIMAD.WIDE.U32 UR12, UR53, UR14, URZ ;  /* 0x0000000e350c02a5 */ /* 0x000fe4000f8e003f */
[----:B------:R-:W-:-:S02]  /*14b0*/  @UP0 UIMAD UR7, UR53, UR15, UR7 ;  /* 0x0000000f350702a4 */ /* 0x000fc4000f8e0207 */
[----:B------:R-:W-:Y:S02]  /*14c0*/  @UP1 UIMAD UR16, UR53, UR19, UR16 ;  /* 0x00000013351012a4 */ /* 0x000fe4000f8e0210 */
[----:B------:R-:W-:Y:S02]  /*14d0*/  @UP1 UIMAD.WIDE.U32 UR14, UR53, UR18, URZ ;  /* 0x00000012350e12a5 */ /* 0x000fe4000f8e003f */
[----:B------:R-:W-:Y:S02]  /*14e0*/  @UP0 UIADD3 UR13, UR13, UR7, URZ ;  /* 0x000000070d0d0290 */ /* 0x000fe4000fffe03f */
[----:B------:R-:W-:Y:S01]  /*14f0*/  @UP1 UIADD3 UR15, UR15, UR16, URZ ;  /* 0x000000100f0f1290 */ /* 0x000fe2000fffe03f */
[----:B------:R-:W-:Y:S02]  /*1500*/  @UP1 ULDC.64 UR18, c[0x0][0x9c0] ;  /* 0x0002700000121ab9 */ /* 0x000fe40000000a00 */
[----:B------:R-:W-:Y:S01]  /*1510*/  @UP0 ULDC.64 UR16, c[0x0][0x9b0] ;  /* 0x00026c0000100ab9 */ /* 0x000fe20000000a00 */
[----:B------:R-:W-:-:S02]  /*1520*/  @UP1 UIMAD.WIDE.U32 UR14, UR43, UR18, UR14 ;  /* 0x000000122b0e12a5 */ /* 0x000fc4000f8e000e */
[----:B------:R-:W-:Y:S02]  /*1530*/  @UP0 UIMAD.WIDE.U32 UR12, UR43, UR16, UR12 ;  /* 0x000000102b0c02a5 */ /* 0x000fe4000f8e000c */
[----:B------:R-:W-:Y:S02]  /*1540*/  @UP1 UIMAD UR7, UR43, UR19, UR15 ;  /* 0x000000132b0712a4 */ /* 0x000fe4000f8e020f */
[----:B------:R-:W-:Y:S02]  /*1550*/  @UP0 UIMAD UR13, UR43, UR17, UR13 ;  /* 0x000000112b0d02a4 */ /* 0x000fe4000f8e020d */
[----:B------:R-:W-:Y:S02]  /*1560*/  @UP0 ULEA UR10, UP2, UR12, UR10, 0x2 ;  /* 0x0000000a0c0a0291 */ /* 0x000fe4000f84103f */
[----:B------:R-:W-:Y:S02]  /*1570*/  @UP1 ULEA UR8, UP3, UR14, UR8, 0x2 ;  /* 0x000000080e081291 */ /* 0x000fe4000f86103f */
[----:B------:R-:W-:-:S02]  /*1580*/  @UP0 ULEA.HI.X UR11, UR12, UR11, UR13, 0x2, UP2 ;  /* 0x0000000b0c0b0291 */ /* 0x000fc400090f140d */
[----:B------:R-:W-:Y:S01]  /*1590*/  @UP1 ULEA.HI.X UR9, UR14, UR9, UR7, 0x2, UP3 ;  /* 0x000000090e091291 */ /* 0x000fe200098f1407 */
[----:B------:R-:W-:Y:S02]  /*15a0*/  IMAD.U32 R2, RZ, RZ, UR10 ;  /* 0x0000000aff027e24 */ /* 0x000fe4000f8e00ff */
[----:B------:R-:W-:Y:S01]  /*15b0*/  IMAD.U32 R4, RZ, RZ, UR8 ;  /* 0x00000008ff047e24 */ /* 0x000fe2000f8e00ff */
[----:B------:R-:W-:Y:S01]  /*15c0*/  ULDC UR7, c[0x0][0x448] ;  /* 0x0001120000077ab9 */ /* 0x000fe20000000800 */
[----:B------:R-:W-:Y:S02]  /*15d0*/  IMAD.U32 R3, RZ, RZ, UR11 ;  /* 0x0000000bff037e24 */ /* 0x000fe4000f8e00ff */
[----:B------:R-:W-:Y:S01]  /*15e0*/  IMAD.U32 R5, RZ, RZ, UR9 ;  /* 0x00000009ff057e24 */ /* 0x000fe2000f8e00ff */
[----:B------:R-:W-:Y:S02]  /*15f0*/  UISETP.NE.AND UP4, UPT, UR7, 0x1, UPT ;  /* 0x000000010700788c */ /* 0x000fe4000bf85270 */
[----:B------:R-:W2:Y:S01]  /*1600*/  @P0 LDG.E R7, desc[UR56][R2.64] ;  /* 0x0000003802070981 */ /* 0x000ea2000c1e1900 */
[----:B------:R-:W-:-:S02]  /*1610*/  USHF.L.U32 UR42, UR6, 0x7, URZ ;  /* 0x00000007062a7899 */ /* 0x000fc4000800063f */
[----:B------:R-:W-:Y:S01]  /*1620*/  UIADD3 UR41, -UR41, UR4, URZ ;  /* 0x0000000429297290 */ /* 0x000fe2000fffe13f */
[----:B------:R-:W2:Y:S01]  /*1630*/  @P1 LDG.E R0, desc[UR56][R4.64] ;  /* 0x0000003804001981 */ /* 0x000ea2000c1e1900 */
[----:B------:R-:W-:Y:S01]  /*1640*/  ULDC.64 UR6, c[0x0][0x9e0] ;  /* 0x0002780000067ab9 */ /* 0x000fe20000000a00 */
[----:B------:R-:W-:Y:S02]  /*1650*/  UIADD3 UR4, UR42, 0x7f, URZ ;  /* 0x0000007f2a047890 */ /* 0x000fe4000fffe03f */
[----:B------:R-:W-:Y:S01]  /*1660*/  UISETP.GE.AND UP0, UPT, UR7, 0x1, UPT ;  /* 0x000000010700788c */ /* 0x000fe2000bf06270 */
[----:B------:R-:W-:Y:S01]  /*1670*/  @UP4 ULDC UR8, c[0x0][0x44c] ;  /* 0x0001130000084ab9 */ /* 0x000fe20000000800 */
[----:B------:R-:W-:Y:S01]  /*1680*/  @UP4 ULDC UR12, c[0x0][0x450] ;  /* 0x00011400000c4ab9 */ /* 0x000fe20000000800 */
[----:B------:R-:W-:-:S03]  /*1690*/  UIMAD.WIDE.U32 UR8, UR4, UR8, URZ ;  /* 0x00000008040872a5 */ /* 0x000fc6000f8e003f */
[----:B------:R-:W-:Y:S01]  /*16a0*/  PLOP3.LUT P0, PT, PT, PT, UP0, 0x40, 0x0 ;  /* 0x000000000000781c */ /* 0x000fe20003f0e808 */
[----:B------:R-:W-:Y:S02]  /*16b0*/  UIADD3 UR10, UR41, 0x1, -UR48 ;  /* 0x00000001290a7890 */ /* 0x000fe4000fffe830 */
[----:B------:R-:W-:Y:S01]  /*16c0*/  @UP4 USHF.R.U32.HI UR4, URZ, UR12, UR9 ;  /* 0x0000000c3f044299 */ /* 0x000fe20008011609 */
[----:B------:R-:W-:Y:S01]  /*16d0*/  ULDC UR11, c[0x0][0x988] ;  /* 0x00026200000b7ab9 */ /* 0x000fe20000000800 */
[----:B------:R-:W-:Y:S02]  /*16e0*/  UP2UR UR55, UPR, URZ, 0x10 ;  /* 0x000000103f377883 */ /* 0x000fe40008000000 */
[----:B------:R-:W-:Y:S02]  /*16f0*/  UIADD3 UR10, UR10, UR4, URZ ;  /* 0x000000040a0a7290 */ /* 0x000fe4000fffe03f */
[----:B------:R-:W-:Y:S02]  /*1700*/  UP2UR UR54, UPR, URZ, 0x1 ;  /* 0x000000013f367883 */ /* 0x000fe40008000000 */
[----:B------:R-:W-:Y:S01]  /*1710*/  UIADD3 UR6, UR10, UR6, URZ ;  /* 0x000000060a067290 */ /* 0x000fe2000fffe03f */
[----:B--2---:R-:W-:-:S04]  /*1720*/  FMUL.FTZ R0, R7, R0 ;  /* 0x0000000007007220 */ /* 0x004fc80000410000 */
[----:B------:R-:W-:-:S05]  /*1730*/  FMUL.FTZ R0, R0, UR11 ;  /* 0x0000000b00007c20 */ /* 0x000fca0008410000 */
[----:B------:R-:W-:Y:S01]  /*1740*/  R2UR UR40, R0 ;  /* 0x00000000002872ca */ /* 0x000fe200000e0000 */
[----:B------:R-:W-:-:S14]  /*1750*/  @P0 BRA `(.L_x_1280) ;  /* 0x0000000000440947 */ /* 0x000fdc0003800000 */
        /* <DEDUP_REMOVED lines=10> */
.L_x_1281:
[----:B------:R-:W-:-:S11]  /*1800*/  UISETP.NE.AND UP0, UPT, UR7, 0x1, UPT ;  /* 0x000000010700788c */ /* 0x000fd6000bf05270 */
[----:B------:R-:W-:Y:S02]  /*1810*/  @UP0 ULDC.64 UR10, c[0x0][0x9e8] ;  /* 0x00027a00000a0ab9 */ /* 0x000fe40000000a00 */
[----:B------:R-:W-:-:S04]  /*1820*/  UIMAD.WIDE.U32 UR8, UR4, UR10, URZ ;  /* 0x0000000a040872a5 */ /* 0x000fc8000f8e003f */
[----:B------:R-:W-:-:S12]  /*1830*/  @UP0 USHF.R.U32.HI UR4, URZ, UR11, UR9 ;  /* 0x0000000b3f040299 */ /* 0x000fd80008011609 */
.L_x_1282:
[----:B------:R-:W-:-:S04]  /*1840*/  UIMAD UR4, UR4, UR7, UR7 ;  /* 0x00000007040472a4 */ /* 0x000fc8000f8e0207 */
[----:B------:R-:W-:-:S04]  /*1850*/  UISETP.LT.AND UP0, UPT, UR6, UR4, UPT ;  /* 0x000000040600728c */ /* 0x000fc8000bf01270 */
[----:B------:R-:W-:-:S12]  /*1860*/  USEL UR6, UR6, UR4, UP0 ;  /* 0x0000000406067287 */ /* 0x000fd80008000000 */
.L_x_1280:
[----:B------:R-:W-:Y:S02]  /*1870*/  UISETP.NE.AND UP0, UPT, UR55, URZ, UPT ;  /* 0x0000003f3700728c */ /* 0x000fe4000bf05270 */
[----:B------:R-:W-:Y:S02]  /*1880*/  UIADD3 UR4, UR41, 0x7f, URZ ;  /* 0x0000007f29047890 */ /* 0x000fe4000fffe03f */
[----:B------:R-:W-:Y:S02]  /*1890*/  UIADD3 UR10, UR6, 0x7f, URZ ;  /* 0x0000007f060a7890 */ /* 0x000fe4000fffe03f */
[----:B------:R-:W-:Y:S02]  /*18a0*/  UISETP.GE.AND UP1, UPT, UR7, 0x1, UPT ;  /* 0x000000010700788c */ /* 0x000fe4000bf26270 */
[----:B------:R-:W-:Y:S02]  /*18b0*/  USHF.R.S32.HI UR6, URZ, 0x1f, UR4 ;  /* 0x0000001f3f067899 */ /* 0x000fe40008011404 */
[----:B------:R-:W-:Y:S01]  /*18c0*/  USHF.R.S32.HI UR11, URZ, 0x1f, UR10 ;  /* 0x0000001f3f0b7899 */ /* 0x000fe2000801140a */
[----:B------:R-:W-:Y:S01]  /*18d0*/  @UP0 ULDC UR8, c[0x0][0x44c] ;  /* 0x0001130000080ab9 */ /* 0x000fe20000000800 */
[----:B------:R-:W-:Y:S01]  /*18e0*/  ULEA.HI UR6, UR6, UR4, URZ, 0x7 ;  /* 0x0000000406067291 */ /* 0x000fe2000f8f383f */
[----:B------:R-:W-:Y:S01]  /*18f0*/  PLOP3.LUT P0, PT, PT, PT, UP1, 0x40, 0x0 ;  /* 0x000000000000781c */ /* 0x000fe20003f0e818 */
[----:B------:R-:W-:-:S02]  /*1900*/  UIMAD.WIDE.U32 UR8, UR42, UR8, URZ ;  /* 0x000000082a0872a5 */ /* 0x000fc4000f8e003f */
[----:B------:R-:W-:Y:S01]  /*1910*/  ULEA.HI UR11, UR11, UR10, URZ, 0x7 ;  /* 0x0000000a0b0b7291 */ /* 0x000fe2000f8f383f */
[----:B------:R-:W-:Y:S01]  /*1920*/  @UP0 ULDC UR13, c[0x0][0x450] ;  /* 0x00011400000d0ab9 */ /* 0x000fe20000000800 */
[----:B------:R-:W-:Y:S01]  /*1930*/  UMOV UR12, UR42 ;  /* 0x0000002a000c7c82 */ /* 0x000fe20008000000 */
[----:B------:R-:W-:Y:S02]  /*1940*/  UIADD3 UR58, UR41, -UR48, URZ ;  /* 0x80000030293a7290 */ /* 0x000fe4000fffe03f */
[----:B------:R-:W-:Y:S02]  /*1950*/  USHF.R.S32.HI UR6, URZ, 0x7, UR6 ;  /* 0x000000073f067899 */ /* 0x000fe40008011406 */
[----:B------:R-:W-:Y:S02]  /*1960*/  USHF.R.S32.HI UR11, URZ, 0x7, UR11 ;  /* 0x000000073f0b7899 */ /* 0x000fe4000801140b */
[----:B------:R-:W-:Y:S02]  /*1970*/  @UP0 USHF.R.U32.HI UR12, URZ, UR13, UR9 ;  /* 0x0000000d3f0c0299 */ /* 0x000fe40008011609 */
[----:B------:R-:W-:-:S02]  /*1980*/  UISETP.LT.AND UP0, UPT, UR6, UR11, UPT ;  /* 0x0000000b0600728c */ /* 0x000fc4000bf01270 */
[----:B------:R-:W-:Y:S01]  /*1990*/  UIADD3 UR4, UR58, UR12, URZ ;  /* 0x0000000c3a047290 */ /* 0x000fe2000fffe03f */
[----:B------:R-:W-:Y:S01]  /*19a0*/  ULDC UR10, c[0x0][0x9dc] ;  /* 0x00027700000a7ab9 */ /* 0x000fe20000000800 */
[----:B------:R-:W-:Y:S02]  /*19b0*/  USEL UR6, UR6, UR11, UP0 ;  /* 0x0000000b06067287 */ /* 0x000fe40008000000 */
[----:B------:R-:W-:Y:S01]  /*19c0*/  UIADD3 UR10, UR4, -UR10, URZ ;  /* 0x8000000a040a7290 */ /* 0x000fe2000fffe03f */
[----:B------:R-:W-:Y:S11]  /*19d0*/  @P0 BRA `(.L_x_1283) ;  /* 0x0000000000440947 */ /* 0x000ff60003800000 */
        /* <DEDUP_REMOVED lines=10> */
.L_x_1284:
[----:B------:R-:W-:-:S11]  /*1a80*/  UISETP.NE.AND UP0, UPT, UR7, 0x1, UPT ;  /* 0x000000010700788c */ /* 0x000fd6000bf05270 */
[----:B------:R-:W-:Y:S02]  /*1a90*/  @UP0 ULDC.64 UR12, c[0x0][0x9e8] ;  /* 0x00027a00000c0ab9 */ /* 0x000fe40000000a00 */
[----:B------:R-:W-:-:S04]  /*1aa0*/  UIMAD.WIDE.U32 UR8, UR4, UR12, URZ ;  /* 0x0000000c040872a5 */ /* 0x000fc8000f8e003f */
[----:B------:R-:W-:-:S12]  /*1ab0*/  @UP0 USHF.R.U32.HI UR4, URZ, UR13, UR9 ;  /* 0x0000000d3f040299 */ /* 0x000fd80008011609 */
.L_x_1285:
[----:B------:R-:W-:-:S04]  /*1ac0*/  UIMAD UR4, UR4, UR7, URZ ;  /* 0x00000007040472a4 */ /* 0x000fc8000f8e023f */
[----:B------:R-:W-:-:S04]  /*1ad0*/  UISETP.LT.AND UP0, UPT, UR10, UR4, UPT ;  /* 0x000000040a00728c */ /* 0x000fc8000bf01270 */
[----:B------:R-:W-:-:S12]  /*1ae0*/  USEL UR10, UR10, UR4, !UP0 ;  /* 0x000000040a0a7287 */ /* 0x000fd8000c000000 */
.L_x_1283:
[----:B------:R-:W-:-:S04]  /*1af0*/  USHF.R.S32.HI UR4, URZ, 0x1f, UR10 ;  /* 0x0000001f3f047899 */ /* 0x000fc8000801140a */
[----:B------:R-:W-:-:S04]  /*1b00*/  ULEA.HI UR4, UR4, UR10, URZ, 0x7 ;  /* 0x0000000a04047291 */ /* 0x000fc8000f8f383f */
[----:B------:R-:W-:Y:S02]  /*1b10*/  USHF.R.S32.HI UR7, URZ, 0x7, UR4 ;  /* 0x000000073f077899 */ /* 0x000fe40008011404 */
[----:B------:R-:W-:Y:S02]  /*1b20*/  ULOP3.LUT UR4, UR5, 0xff000000, URZ, 0xc0, !UPT ;  /* 0xff00000005047892 */ /* 0x000fe4000f8ec03f */
[----:B------:R-:W-:Y:S02]  /*1b30*/  UISETP.LT.AND UP0, UPT, URZ, UR7, UPT ;  /* 0x000000073f00728c */ /* 0x000fe4000bf01270 */
[----:B------:R-:W-:Y:S02]  /*1b40*/  ULOP3.LUT UR5, UR5, 0xff0000, URZ, 0xc0, !UPT ;  /* 0x00ff000005057892 */ /* 0x000fe4000f8ec03f */
[----:B------:R-:W-:Y:S02]  /*1b50*/  USEL UR38, URZ, UR7, !UP0 ;  /* 0x000000073f267287 */ /* 0x000fe4000c000000 */
[----:B------:R-:W-:-:S02]  /*1b60*/  USHF.R.U32.HI UR4, URZ, 0x8, UR4 ;  /* 0x000000083f047899 */ /* 0x000fc40008011604 */
[----:B------:R-:W-:Y:S02]  /*1b70*/  UISETP.GT.AND UP0, UPT, UR6, UR38, UPT ;  /* 0x000000260600728c */ /* 0x000fe4000bf04270 */
[----:B------:R-:W-:-:S03]  /*1b80*/  ULEA.HI UR5, UR5, UR4, URZ, 0x10 ;  /* 0x0000000405057291 */ /* 0x000fc6000f8f803f */
[----:B------:R-:W-:Y:S01]  /*1b90*/  UMOV UR4, URZ ;  /* 0x0000003f00047c82 */ /* 0x000fe20008000000 */
[----:B------:R-:W-:Y:S01]  /*1ba0*/  PLOP3.LUT P0, PT, PT, PT, UP0, 0x80, 0x0 ;  /* 0x000000000000781c */ /* 0x000fe20003f0f008 */
[----:B------:R-:W-:Y:S02]  /*1bb0*/  ULOP3.LUT UR39, UR5, 0xff, URZ, 0xc0, !UPT ;  /* 0x000000ff05277892 */ /* 0x000fe4000f8ec03f */
[----:B------:R-:W-:-:S10]  /*1bc0*/  USHF.R.U32.HI UR47, URZ, 0x10, UR5 ;  /* 0x000000103f2f7899 */ /* 0x000fd40008011605 */
[----:B------:R-:W-:Y:S05]  /*1bd0*/  @!P0 BRA `(.L_x_1286) ;  /* 0x0000000000948947 */ /* 0x000fea0003800000 */
[----:B------:R-:W-:Y:S01]  /*1be0*/  UISETP.NE.AND UP0, UPT, UR47, URZ, UPT ;  /* 0x0000003f2f00728c */ /* 0x000fe2000bf05270 */
[----:B------:R-:W-:-:S03]  /*1bf0*/  ULDC UR4, c[0x0][0x9f0] ;  /* 0x00027c0000047ab9 */ /* 0x000fc60000000800 */
[----:B------:R-:W-:-:S04]  /*1c00*/  USEL UR10, UR47, UR4, UP0 ;  /* 0x000000042f0a7287 */ /* 0x000fc80008000000 */
[----:B------:R-:W-:Y:S02]  /*1c10*/  UIADD3 UR4, UR10, -0x1, UR6 ;  /* 0xffffffff0a047890 */ /* 0x000fe4000fffe006 */
[----:B------:R-:W-:Y:S02]  /*1c20*/  IMAD.U32 R3, RZ, RZ, UR10 ;  /* 0x0000000aff037e24 */ /* 0x000fe4000f8e00ff */
[----:B------:R-:W-:-:S03]  /*1c30*/  UIADD3 UR7, -UR38, UR4, URZ ;  /* 0x0000000426077290 */ /* 0x000fc6000fffe13f */
[-C--:B------:R-:W-:Y:S01]  /*1c40*/  IABS R0, R3.reuse ;  /* 0x0000000300007213 */ /* 0x080fe20000000000 */
[----:B------:R-:W-:Y:S01]  /*1c50*/  UMOV UR4, URZ ;  /* 0x0000003f00047c82 */ /* 0x000fe20008000000 */
[----:B------:R-:W-:Y:S01]  /*1c60*/  IABS R5, R3 ;  /* 0x0000000300057213 */ /* 0x000fe20000000000 */
[----:B------:R-:W-:Y:S01]  /*1c70*/  IMAD.U32 R4, RZ, RZ, UR7 ;  /* 0x00000007ff047e24 */ /* 0x000fe2000f8e00ff */
[----:B------:R-:W-:Y:S01]  /*1c80*/  R2UR UR11, R0 ;  /* 0x00000000000b72ca */ /* 0x000fe200000e0000 */
[----:B------:R-:W-:-:S03]  /*1c90*/  ULOP3.LUT UR7, UR7, UR10, URZ, 0x3c, !UPT ;  /* 0x0000000a07077292 */ /* 0x000fc6000f8e3c3f */
[----:B------:R-:W-:-:S05]  /*1ca0*/  IABS R4, R4 ;  /* 0x0000000400047213 */ /* 0x000fca0000000000 */
[----:B------:R-:W-:-:S04]  /*1cb0*/  IMAD.MOV.U32 R3, RZ, RZ, R4 ;  /* 0x000000ffff037224 */ /* 0x000fc800078e0004 */
[----:B------:R-:W0:Y:S01]  /*1cc0*/  I2F.RP R0, UR11 ;  /* 0x0000000b00007d06 */ /* 0x000e220008209400 */
[----:B------:R-:W-:-:S07]  /*1cd0*/  R2UR UR9, R3 ;  /* 0x00000000030972ca */ /* 0x000fce00000e0000 */
[----:B0-----:R-:W0:Y:S02]  /*1ce0*/  MUFU.RCP R0, R0 ;  /* 0x0000000000007308 */ /* 0x001e240000001000 */
[----:B0-----:R-:W-:Y:S02]  /*1cf0*/  VIADD R2, R0, 0xffffffe ;  /* 0x0ffffffe00027836 */ /* 0x001fe40000000000 */
        /* <DEDUP_REMOVED lines=19> */
.L_x_1286:
[----:B------:R-:W-:Y:S01]  /*1e30*/  UIMAD UR38, UR39, UR4, UR38 ;  /* 0x00000004272672a4 */ /* 0x000fe2000f8e0226 */
[----:B------:R-:W-:Y:S01]  /*1e40*/  IMAD.U32 R88, RZ, RZ, UR6 ;  /* 0x00000006ff587e24 */ /* 0x000fe2000f8e00ff */
[----:B------:R-:W-:Y:S01]  /*1e50*/  PLOP3.LUT P0, PT, PT, PT, PT, 0x80, 0x0 ;  /* 0x000000000000781c */ /* 0x000fe20003f0f070 */
[----:B------:R-:W-:Y:S01]  /*1e60*/  IMAD.U32 R3, RZ, RZ, UR4 ;  /* 0x00000004ff037e24 */ /* 0x000fe2000f8e00ff */
[----:B------:R-:W-:Y:S01]  /*1e70*/  CS2R R26, SRZ ;  /* 0x00000000001a7805 */ /* 0x000fe2000001ff00 */
[----:B------:R-:W-:Y:S01]  /*1e80*/  IMAD.MOV.U32 R0, RZ, RZ, RZ ;  /* 0x000000ffff007224 */ /* 0x000fe200078e00ff */
[----:B------:R-:W-:Y:S01]  /*1e90*/  CS2R R42, SRZ ;  /* 0x00000000002a7805 */ /* 0x000fe2000001ff00 */
[----:B------:R-:W-:Y:S01]  /*1ea0*/  IMAD.MOV.U32 R2, RZ, RZ, RZ ;  /* 0x000000ffff027224 */ /* 0x000fe200078e00ff */
[----:B------:R-:W-:Y:S01]  /*1eb0*/  VIADDMNMX R88, R3, UR38, R88, PT ;  /* 0x0000002603587c46 */ /* 0x000fe2000b800158 */
[----:B------:R-:W-:Y:S01]  /*1ec0*/  IMAD.MOV.U32 R15, RZ, RZ, RZ ;  /* 0x000000ffff0f7224 */ /* 0x000fe200078e00ff */
[----:B------:R-:W-:Y:S01]  /*1ed0*/  CS2R R100, SRZ ;  /* 0x0000000000647805 */ /* 0x000fe2000001ff00 */
[----:B------:R-:W-:Y:S01]  /*1ee0*/  IMAD.MOV.U32 R6, RZ, RZ, RZ ;  /* 0x000000ffff067224 */ /* 0x000fe200078e00ff */
[----:B------:R-:W-:Y:S01]  /*1ef0*/  ISETP.GT.AND P1, PT, R88, UR38, PT ;  /* 0x0000002658007c0c */ /* 0x000fe2000bf24270 */
[----:B------:R-:W-:Y:S01]  /*1f00*/  IMAD.MOV.U32 R8, RZ, RZ, RZ ;  /* 0x000000ffff087224 */ /* 0x000fe200078e00ff */
[----:B------:R-:W-:Y:S01]  /*1f10*/  CS2R R44, SRZ ;  /* 0x00000000002c7805 */ /* 0x000fe2000001ff00 */
        /* <DEDUP_REMOVED lines=23> */
[----:B------:R-:W-:Y:S01]  /*2090*/  IMAD.MOV.U32 R133, RZ, RZ, RZ ;  /* 0x000000ffff857224 */ /* 0x000fe200078e00ff */
[----:B------:R-:W-:Y:S02]  /*20a0*/  CS2R R36, SRZ ;  /* 0x0000000000247805 */ /* 0x000fe4000001ff00 */
[----:B------:R-:W-:Y:S02]  /*20b0*/  CS2R R54, SRZ ;  /* 0x0000000000367805 */ /* 0x000fe4000001ff00 */
[----:B------:R-:W-:Y:S01]  /*20c0*/  CS2R R138, SRZ ;  /* 0x00000000008a7805 */ /* 0x000fe2000001ff00 */
[----:B------:R-:W-:Y:S01]  /*20d0*/  IMAD.MOV.U32 R141, RZ, RZ, RZ ;  /* 0x000000ffff8d7224 */ /* 0x000fe200078e00ff */
[----:B------:R-:W-:Y:S01]  /*20e0*/  CS2R R150, SRZ ;  /* 0x0000000000967805 */ /* 0x000fe2000001ff00 */
[----:B------:R-:W-:Y:S02]  /*20f0*/  IMAD.MOV.U32 R137, RZ, RZ, RZ ;  /* 0x000000ffff897224 */ /* 0x000fe400078e00ff */
[----:B------:R-:W-:-:S02]  /*2100*/  IMAD.MOV.U32 R143, RZ, RZ, RZ ;  /* 0x000000ffff8f7224 */ /* 0x000fc400078e00ff */
[----:B------:R-:W-:Y:S02]  /*2110*/  IMAD.MOV.U32 R56, RZ, RZ, RZ ;  /* 0x000000ffff387224 */ /* 0x000fe400078e00ff */
[----:B------:R-:W-:Y:S02]  /*2120*/  IMAD.MOV.U32 R58, RZ, RZ, RZ ;  /* 0x000000ffff3a7224 */ /* 0x000fe400078e00ff */
[----:B------:R-:W-:Y:S01]  /*2130*/  IMAD.MOV.U32 R60, RZ, RZ, RZ ;  /* 0x000000ffff3c7224 */ /* 0x000fe200078e00ff */
        /* <DEDUP_REMOVED lines=32> */
.L_x_1288:
        /* <DEDUP_REMOVED lines=9> */
.L_x_1497:
[----:B------:R-:W-:Y:S05]  /*23d0*/  @!P0 BRA `(.L_x_1290) ;  /* 0x0000000000048947 */ /* 0x000fea0003800000 */
[----:B------:R-:W-:Y:S01]  /*23e0*/  BPT.TRAP 0x1 ;  /* 0x000000040000795c */ /* 0x000fe20000300000 */
.L_x_1290:
[----:B0-----:R-:W-:Y:S02]  /*23f0*/  IMAD.U32 R3, RZ, RZ, UR49 ;  /* 0x00000031ff037e24 */ /* 0x001fe4000f8e00ff */
[----:B------:R-:W-:-:S03]  /*2400*/  IMAD.U32 R0, RZ, RZ, UR50 ;  /* 0x00000032ff007e24 */ /* 0x000fc6000f8e00ff */
[----:B------:R-:W-:Y:S02]  /*2410*/  LEA R3, R3, UR36, 0x3 ;  /* 0x0000002403037c11 */ /* 0x000fe4000f8e18ff */
[----:B------:R-:W-:-:S04]  /*2420*/  SHF.L.U32 R0, R0, 0x1f, RZ ;  /* 0x0000001f00007819 */ /* 0x000fc800000006ff */
[----:B------:R0:W1:Y:S01]  /*2430*/  SYNCS.PHASECHK.TRANS64.TRYWAIT P1, [R3+URZ+0x22830], R0 ;  /* 0x02283000030075a7 */ /* 0x000062000802017f */
[----:B------:R-:W-:Y:S05]  /*2440*/  @!P0 BRA `(.L_x_1291) ;  /* 0x0000000000048947 */ /* 0x000fea0003800000 */
[----:B------:R-:W-:Y:S01]  /*2450*/  BPT.TRAP 0x1 ;  /* 0x000000040000795c */ /* 0x000fe20000300000 */
.L_x_1291:
[----:B-1----:R-:W-:Y:S05]  /*2460*/  @P1 BRA `(.L_x_1292) ;  /* 0x0000000000081947 */ /* 0x002fea0003800000 */
[----:B------:R-:W1:Y:S02]  /*2470*/  SYNCS.PHASECHK.TRANS64.TRYWAIT P1, [R3+URZ+0x22830], R0 ;  /* 0x02283000030075a7 */ /* 0x000e64000802017f */
[----:B-1----:R-:W-:Y:S05]  /*2480*/  @!P1 BRA `(.L_x_1293) ;  /* 0x0000016400f49947 */ /* 0x002fea0003800000 */
.L_x_1292:
        /* <DEDUP_REMOVED lines=8> */
[----:B------:R-:W-:Y:S01]  /*2510*/  UMOV UR5, 0x80000020 ;  /* 0x8000002000057882 */ /* 0x000fe20000000000 */
[----:B------:R-:W-:Y:S02]  /*2520*/  UMOV UR7, 0x80000020 ;  /* 0x8000002000077882 */ /* 0x000fe40000000000 */
[----:B------:R-:W-:Y:S02]  /*2530*/  ULOP3.LUT UR28, UR4, 0x10000, URZ, 0xfc, !UPT ;  /* 0x00010000041c7892 */ /* 0x000fe4000f8efc3f */
[----:B------:R-:W-:Y:S02]  /*2540*/  UIADD3 UR4, UR24, 0x2, URZ ;  /* 0x0000000218047890 */ /* 0x000fe4000fffe03f */
[----:B------:R-:W-:Y:S02]  /*2550*/  UIMAD UR26, UR49, 0x600, UR28 ;  /* 0x00000600311a78a4 */ /* 0x000fe4000f8e021c */
[----:B------:R-:W-:-:S02]  /*2560*/  UIADD3 UR8, UR24, 0x200, URZ ;  /* 0x0000020018087890 */ /* 0x000fc4000fffe03f */
[----:B------:R-:W-:Y:S02]  /*2570*/  UIADD3 UR6, UR26, 0x2, URZ ;  /* 0x000000021a067890 */ /* 0x000fe4000fffe03f */
[----:B------:R-:W-:Y:S01]  /*2580*/  UIADD3 UR10, UR26, 0x200, URZ ;  /* 0x000002001a0a7890 */ /* 0x000fe2000fffe03f */
[----:B------:R-:W-:Y:S02]  /*2590*/  UMOV UR9, 0x80000020 ;  /* 0x8000002000097882 */ /* 0x000fe40000000000 */
[----:B------:R-:W-:Y:S01]  /*25a0*/  QGMMA.64x128x32.F32.E4M3.E4M3 R24, gdesc[UR24], RZ, !UPT, gsb0 ;  /* 0x01e00000181879f3 */ /* 0x000fe2000c0008ff */
[----:B------:R-:W-:Y:S01]  /*25b0*/  UMOV UR11, 0x80000020 ;  /* 0x80000020000b7882 */ /* 0x000fe20000000000 */
[----:B------:R-:W-:Y:S02]  /*25c0*/  UIADD3 UR12, UR24, 0x202, URZ ;  /* 0x00000202180c7890 */ /* 0x000fe4000fffe03f */
[----:B------:R-:W-:Y:S01]  /*25d0*/  UIADD3 UR14, UR26, 0x202, URZ ;  /* 0x000002021a0e7890 */ /* 0x000fe2000fffe03f */
[----:B------:R-:W-:Y:S01]  /*25e0*/  UMOV UR13, 0x80000020 ;  /* 0x80000020000d7882 */ /* 0x000fe20000000000 */
[----:B------:R-:W-:Y:S01]  /*25f0*/  UMOV UR15, 0x80000020 ;  /* 0x80000020000f7882 */ /* 0x000fe20000000000 */
[----:B------:R-:W-:-:S02]  /*2600*/  UIADD3 UR16, UR24, 0x400, URZ ;  /* 0x0000040018107890 */ /* 0x000fc4000fffe03f */
[----:B------:R-:W-:Y:S01]  /*2610*/  UIADD3 UR18, UR26, 0x400, URZ ;  /* 0x000004001a127890 */ /* 0x000fe2000fffe03f */
[----:B------:R-:W-:Y:S01]  /*2620*/  UMOV UR17, 0x80000020 ;  /* 0x8000002000117882 */ /* 0x000fe20000000000 */
[----:B------:R-:W-:Y:S01]  /*2630*/  UMOV UR19, 0x80000020 ;  /* 0x8000002000137882 */ /* 0x000fe20000000000 */
[----:B------:R-:W-:Y:S02]  /*2640*/  UIADD3 UR20, UR24, 0x402, URZ ;  /* 0x0000040218147890 */ /* 0x000fe4000fffe03f */
[----:B------:R-:W-:Y:S01]  /*2650*/  UIADD3 UR22, UR26, 0x402, URZ ;  /* 0x000004021a167890 */ /* 0x000fe2000fffe03f */
[----:B------:R-:W-:Y:S01]  /*2660*/  UMOV UR21, 0x80000020 ;  /* 0x8000002000157882 */ /* 0x000fe20000000000 */
[----:B------:R-:W-:Y:S01]  /*2670*/  UMOV UR23, 0x80000020 ;  /* 0x8000002000177882 */ /* 0x000fe20000000000 */
[----:B------:R-:W-:Y:S02]  /*2680*/  WARPGROUP.DEPBAR.LE gsb0, 0x0 ;  /* 0x00008000000079c5 */ /* 0x000fe40000010000 */
        /* <DEDUP_REMOVED lines=17> */
.L_x_1294:
[----:B------:R-:W-:Y:S01]  /*27a0*/  UISETP.NE.AND UP1, UPT, UR55, URZ, UPT ;  /* 0x0000003f3700728c */ /* 0x000fe2000bf25270 */
[----:B------:R-:W-:Y:S01]  /*27b0*/  R2UR UR6, R3 ;  /* 0x00000000030672ca */ /* 0x000fe200000e0000 */
[----:B01----:R-:W-:Y:S01]  /*27c0*/  VIADD R3, R17, UR42 ;  /* 0x0000002a11037c36 */ /* 0x003fe20008000000 */
[----:B------:R-:W-:Y:S01]  /*27d0*/  UISETP.NE.AND UP0, UPT, UR54, URZ, UPT ;  /* 0x0000003f3600728c */ /* 0x000fe2000bf05270 */
[----:B------:R-:W-:Y:S01]  /*27e0*/  IMAD.MOV.U32 R5, RZ, RZ, -0x80 ;  /* 0xffffff80ff057424 */ /* 0x000fe200078e00ff */
[----:B------:R-:W-:Y:S01]  /*27f0*/  ULDC UR30, c[0x0][0x9dc] ;  /* 0x00027700001e7ab9 */ /* 0x000fe20000000800 */
[----:B------:R-:W-:Y:S01]  /*2800*/  PLOP3.LUT P1, PT, PT, PT, UP1, 0x80, 0x0 ;  /* 0x000000000000781c */ /* 0x000fe20003f2f018 */
[----:B------:R-:W-:Y:S01]  /*2810*/  ULDC UR14, c[0x0][0x9e0] ;  /* 0x00027800000e7ab9 */ /* 0x000fe20000000800 */
[----:B------:R-:W-:Y:S01]  /*2820*/  PLOP3.LUT P2, PT, PT, PT, UP1, 0x80, 0x0 ;  /* 0x000000000000781c */ /* 0x000fe20003f4f018 */
[C---:B------:R-:W-:Y:S01]  /*2830*/  IMAD R7, R88.reuse, R5, 0x80 ;  /* 0x0000008058077424 */ /* 0x040fe200078e0205 */
[----:B------:R-:W-:Y:S01]  /*2840*/  LEA R6, R88, 0xffffff80, 0x7 ;  /* 0xffffff8058067811 */ /* 0x000fe200078e38ff */
[----:B------:R-:W-:Y:S01]  /*2850*/  @UP1 ULDC UR7, c[0x0][0x44c] ;  /* 0x0001130000071ab9 */ /* 0x000fe20000000800 */
[----:B------:R-:W-:-:S02]  /*2860*/  IMAD.U32 R5, RZ, RZ, UR48 ;  /* 0x00000030ff057e24 */ /* 0x000fc4000f8e00ff */
[----:B------:R-:W-:Y:S01]  /*2870*/  UIADD3 UR6, UR6, 0x22840, URZ ;  /* 0x0002284006067890 */ /* 0x000fe2000fffe03f */
[----:B------:R-:W-:-:S03]  /*2880*/  IADD3 R8, -R16, UR41, R7 ;  /* 0x0000002910087c10 */ /* 0x000fc6000fffe107 */
[----:B------:R-:W-:Y:S01]  /*2890*/  UPRMT UR6, UR37, 0x654, UR6 ;  /* 0x0000065425067896 */ /* 0x000fe20008000006 */
[----:B------:R-:W-:Y:S01]  /*28a0*/  @P1 IMAD.HI.U32 R0, R3, UR7, RZ ;  /* 0x0000000703001c27 */ /* 0x000fe2000f8e00ff */
[----:B------:R-:W-:Y:S01]  /*28b0*/  @UP1 ULDC UR7, c[0x0][0x450] ;  /* 0x0001140000071ab9 */ /* 0x000fe20000000800 */
[----:B------:R-:W-:-:S03]  /*28c0*/  PLOP3.LUT P1, PT, PT, PT, UP0, 0x40, 0x0 ;  /* 0x000000000000781c */ /* 0x000fc60003f2e808 */
[----:B------:R-:W-:Y:S02]  /*28d0*/  @P2 SHF.R.U32.HI R3, RZ, UR7, R0 ;  /* 0x00000007ff032c19 */ /* 0x000fe40008011600 */
[----:B------:R-:W-:Y:S01]  /*28e0*/  IADD3 R0, -R16, 0x1, R7 ;  /* 0x0000000110007810 */ /* 0x000fe20007ffe107 */
[----:B------:R-:W-:Y:S01]  /*28f0*/  SYNCS.ARRIVE.TRANS64.RED.A1T0 RZ, [UR6], RZ ;  /* 0x000000ffffff79a7 */ /* 0x000fe20008100406 */
[----:B------:R-:W-:Y:S01]  /*2900*/  ULOP3.LUT UR6, URZ, UR30, URZ, 0x33, !UPT ;  /* 0x0000001e3f067292 */ /* 0x000fe2000f8e333f */
[----:B------:R-:W0:Y:S01]  /*2910*/  SHFL.IDX PT, R11, R3, RZ, 0x1c1f ;  /* 0x001c1fff030b7589 */ /* 0x000e2200000e0000 */
[----:B------:R-:W-:-:S05]  /*2920*/  IADD3 R0, -R5, UR41, R0 ;  /* 0x0000002905007c10 */ /* 0x000fca000fffe100 */
[C---:B------:R-:W-:Y:S02]  /*2930*/  VIADD R9, R0.reuse, UR14 ;  /* 0x0000000e00097c36 */ /* 0x040fe40008000000 */
[----:B------:R-:W-:-:S03]  /*2940*/  VIADD R10, R0, UR6 ;  /* 0x00000006000a7c36 */ /* 0x000fc60008000000 */
[----:B0-----:R-:W-:Y:S01]  /*2950*/  VIADDMNMX R0, R11, R9, R8, PT ;  /* 0x000000090b007246 */ /* 0x001fe20003800108 */
[----:B------:R-:W-:Y:S01]  /*2960*/  IMAD.IADD R2, R10, 0x1, R11 ;  /* 0x000000010a027824 */ /* 0x000fe200078e020b */
[----:B------:R-:W-:Y:S06]  /*2970*/  @P1 BRA `(.L_x_1295) ;  /* 0x0000000000641947 */ /* 0x000fec0003800000 */
[----:B------:R-:W-:Y:S01]  /*2980*/  IMAD.U32 R4, RZ, RZ, UR48 ;  /* 0x00000030ff047e24 */ /* 0x000fe2000f8e00ff */
[----:B------:R-:W-:Y:S04]  /*2990*/  BSSY B0, `(.L_x_1296) ;  /* 0x0000013000007945 */ /* 0x000fe80003800000 */
[----:B------:R-:W-:-:S04]  /*29a0*/  IADD3 R5, -R4, UR41, R11 ;  /* 0x0000002904057c10 */ /* 0x000fc8000fffe10b */
        /* <DEDUP_REMOVED lines=11> */
.L_x_1297:
[----:B------:R-:W-:Y:S02]  /*2a60*/  ULDC UR6, c[0x0][0x9e4] ;  /* 0x0002790000067ab9 */ /* 0x000fe40000000800 */
[----:B------:R-:W-:-:S05]  /*2a70*/  IMAD.U32 R11, RZ, RZ, UR6 ;  /* 0x00000006ff0b7e24 */ /* 0x000fca000f8e00ff */
[----:B------:R-:W-:-:S13]  /*2a80*/  ISETP.NE.AND P1, PT, R11, 0x1, PT ;  /* 0x000000010b00780c */ /* 0x000fda0003f25270 */
[----:B------:R-:W0:Y:S02]  /*2a90*/  @P1 LDC.64 R12, c[0x0][0x9e8] ;  /* 0x00027a00ff0c1b82 */ /* 0x000e240000000a00 */
[----:B0-----:R-:W-:-:S05]  /*2aa0*/  @P1 IMAD.HI.U32 R4, R5, R12, RZ ;  /* 0x0000000c05041227 */ /* 0x001fca00078e00ff */
[----:B------:R-:W-:-:S07]  /*2ab0*/  @P1 SHF.R.U32.HI R5, RZ, R13, R4 ;  /* 0x0000000dff051219 */ /* 0x000fce0000011604 */
.L_x_1298:
[----:B------:R-:W-:Y:S05]  /*2ac0*/  BSYNC B0 ;  /* 0x0000000000007941 */ /* 0x000fea0003800000 */
.L_x_1296:
[----:B------:R-:W-:-:S04]  /*2ad0*/  IMAD R5, R5, R11, -R6 ;  /* 0x0000000b05057224 */ /* 0x000fc800078e0a06 */
[----:B------:R-:W-:-:S05]  /*2ae0*/  IMAD.IADD R5, R5, 0x1, -R16 ;  /* 0x0000000105057824 */ /* 0x000fca00078e0a10 */
[----:B------:R-:W-:Y:S02]  /*2af0*/  VIADDMNMX R0, R5, R11, R0, PT ;  /* 0x0000000b05007246 */ /* 0x000fe40003800100 */
[----:B------:R-:W-:-:S07]  /*2b00*/  VIMNMX R2, R2, R5, !PT ;  /* 0x0000000502027248 */ /* 0x000fce0007fe0100 */
.L_x_1295:
[C---:B------:R-:W-:Y:S01]  /*2b10*/  ISETP.GE.AND P2, PT, R7.reuse, 0x9, PT ;  /* 0x000000090700780c */ /* 0x040fe20003f46270 */
[----:B------:R-:W0:Y:S01]  /*2b20*/  SHFL.IDX PT, R3, R3, 0x1, 0x1c1f ;  /* 0x003c1f0003037f89 */ /* 0x000e2200000e0000 */
[C---:B------:R-:W-:Y:S01]  /*2b30*/  ISETP.GE.AND P1, PT, R7.reuse, 0x2, PT ;  /* 0x000000020700780c */ /* 0x040fe20003f26270 */
[----:B------:R-:W-:Y:S01]  /*2b40*/  UISETP.NE.AND UP0, UPT, UR54, URZ, UPT ;  /* 0x0000003f3600728c */ /* 0x000fe2000bf05270 */
[C---:B------:R-:W-:Y:S02]  /*2b50*/  ISETP.GT.AND P3, PT, R2.reuse, 0x8, !P2 ;  /* 0x000000080200780c */ /* 0x040fe40005764270 */
[----:B------:R-:W-:Y:S02]  /*2b60*/  ISETP.GT.AND P4, PT, R2, 0x1, !P1 ;  /* 0x000000010200780c */ /* 0x000fe40004f84270 */
[----:B------:R-:W-:Y:S02]  /*2b70*/  ISETP.LT.OR P3, PT, R0, 0x9, P3 ;  /* 0x000000090000780c */ /* 0x000fe40001f61670 */
[----:B------:R-:W-:-:S02]  /*2b80*/  ISETP.GE.AND P5, PT, R7, 0x11, PT ;  /* 0x000000110700780c */ /* 0x000fc40003fa6270 */
[----:B------:R-:W-:Y:S02]  /*2b90*/  FSEL R28, R28, -INF , !P3 ;  /* 0xff8000001c1c7808 */ /* 0x000fe40005800000 */
[----:B------:R-:W-:Y:S02]  /*2ba0*/  ISETP.LT.OR P4, PT, R0, 0x2, P4 ;  /* 0x000000020000780c */ /* 0x000fe40002781670 */
[----:B------:R-:W-:Y:S02]  /*2bb0*/  ISETP.GT.AND P3, PT, R2, 0x10, !P5 ;  /* 0x000000100200780c */ /* 0x000fe40006f64270 */
[----:B------:R-:W-:Y:S02]  /*2bc0*/  ISETP.GE.AND P6, PT, R7, 0xa, PT ;  /* 0x0000000a0700780c */ /* 0x000fe40003fc6270 */
[----:B------:R-:W-:Y:S02]  /*2bd0*/  FSEL R25, R25, -INF , !P4 ;  /* 0xff80000019197808 */ /* 0x000fe40006000000 */
[----:B------:R-:W-:-:S02]  /*2be0*/  P2R R20, PR, RZ, 0x20 ;  /* 0x00000020ff147803 */ /* 0x000fc40000000000 */
[----:B------:R-:W-:Y:S02]  /*2bf0*/  ISETP.LT.OR P3, PT, R0, 0x11, P3 ;  /* 0x000000110000780c */ /* 0x000fe40001f61670 */
[----:B------:R-:W-:Y:S02]  /*2c00*/  ISETP.GT.AND P4, PT, R2, 0x9, !P6 ;  /* 0x000000090200780c */ /* 0x000fe40007784270 */
[----:B------:R-:W-:Y:S02]  /*2c10*/  ISETP.GE.AND P5, PT, R7, 0x12, PT ;  /* 0x000000120700780c */ /* 0x000fe40003fa6270 */
[----:B------:R-:W-:Y:S02]  /*2c20*/  FSEL R32, R32, -INF , !P3 ;  /* 0xff80000020207808 */ /* 0x000fe40005800000 */
[----:B------:R-:W-:Y:S02]  /*2c30*/  ISETP.LT.OR P4, PT, R0, 0xa, P4 ;  /* 0x0000000a0000780c */ /* 0x000fe40002781670 */
[----:B------:R-:W-:-:S02]  /*2c40*/  ISETP.GT.AND P3, PT, R2, 0x11, !P5 ;  /* 0x000000110200780c */ /* 0x000fc40006f64270 */
[----:B------:R-:W-:Y:S02]  /*2c50*/  FSEL R29, R29, -INF , !P4 ;  /* 0xff8000001d1d7808 */ /* 0x000fe40006000000 */
        /* <DEDUP_REMOVED lines=11> */
[----:B------:R-:W-:Y:S02]  /*2d10*/  ISETP.GE.AND P4, PT, R7, 0x21, PT ;  /* 0x000000210700780c */ /* 0x000fe40003f86270 */
        /* <DEDUP_REMOVED lines=101> */
[----:B------:R-:W-:Y:S02]  /*3370*/  ISETP.GE.AND P3, PT, R7, 0x71, PT ;  /* 0x000000710700780c */ /* 0x000fe40003f66270 */
[----:B------:R-:W-:Y:S02]  /*3380*/  P2R R15, PR, RZ, 0x40 ;  /* 0x00000040ff0f7803 */ /* 0x000fe40000000000 */
[----:B------:R-:W-:-:S04]  /*3390*/  ISETP.GT.AND P4, PT, R2, 0x70, !P3 ;  /* 0x000000700200780c */ /* 0x000fc80005f84270 */
[----:B------:R-:W-:-:S04]  /*33a0*/  ISETP.LT.OR P4, PT, R0, 0x71, P4 ;  /* 0x000000710000780c */ /* 0x000fc80002781670 */
[----:B------:R-:W-:Y:S02]  /*33b0*/  FSEL R80, R80, -INF , !P4 ;  /* 0xff80000050507808 */ /* 0x000fe40006000000 */
[----:B------:R-:W-:-:S04]  /*33c0*/  ISETP.GE.AND P4, PT, R7, 0x72, PT ;  /* 0x000000720700780c */ /* 0x000fc80003f86270 */
        /* <DEDUP_REMOVED lines=8> */
[----:B------:R-:W-:Y:S02]  /*3450*/  P2R R14, PR, RZ, 0x40 ;  /* 0x00000040ff0e7803 */ /* 0x000fe40000000000 */
[----:B------:R-:W-:-:S04]  /*3460*/  ISETP.GT.AND P6, PT, R2, RZ, !P6 ;  /* 0x000000ff0200720c */ /* 0x000fc800077c4270 */
[----:B------:R-:W-:-:S04]  /*3470*/  ISETP.LT.OR P6, PT, R0, 0x1, P6 ;  /* 0x000000010000780c */ /* 0x000fc800037c1670 */
[----:B------:R-:W-:Y:S02]  /*3480*/  FSEL R11, R24, -INF , !P6 ;  /* 0xff800000180b7808 */ /* 0x000fe40007000000 */
[----:B------:R-:W-:-:S04]  /*3490*/  ISETP.GE.AND P6, PT, R7, 0x7a, PT ;  /* 0x0000007a0700780c */ /* 0x000fc80003fc6270 */
[----:B------:R-:W-:Y:S02]  /*34a0*/  P2R R24, PR, RZ, 0x40 ;  /* 0x00000040ff187803 */ /* 0x000fe40000000000 */
[----:B------:R-:W-:Y:S01]  /*34b0*/  ISETP.GT.AND P6, PT, R2, 0x79, !P6 ;  /* 0x000000790200780c */ /* 0x000fe200077c4270 */
[----:B0-----:R-:W-:-:S03]  /*34c0*/  IMAD.IADD R2, R10, 0x1, R3 ;  /* 0x000000010a027824 */ /* 0x001fc600078e0203 */
[----:B------:R-:W-:Y:S02]  /*34d0*/  ISETP.LT.OR P6, PT, R0, 0x7a, P6 ;  /* 0x0000007a0000780c */ /* 0x000fe400037c1670 */
[----:B------:R-:W-:Y:S02]  /*34e0*/  VIADDMNMX R0, R3, R9, R8, PT ;  /* 0x0000000903007246 */ /* 0x000fe40003800108 */
[----:B------:R-:W-:Y:S02]  /*34f0*/  FSEL R85, R85, -INF , !P6 ;  /* 0xff80000055557808 */ /* 0x000fe40007000000 */
[----:B------:R-:W-:-:S13]  /*3500*/  PLOP3.LUT P6, PT, PT, PT, UP0, 0x40, 0x0 ;  /* 0x000000000000781c */ /* 0x000fda0003fce808 */
[----:B------:R-:W-:Y:S05]  /*3510*/  @P6 BRA `(.L_x_1299) ;  /* 0x0000000000646947 */ /* 0x000fea0003800000 */
        /* <DEDUP_REMOVED lines=14> */
.L_x_1301:
[----:B------:R-:W-:Y:S02]  /*3600*/  ULDC UR6, c[0x0][0x9e4] ;  /* 0x0002790000067ab9 */ /* 0x000fe40000000800 */
[----:B------:R-:W-:-:S05]  /*3610*/  IMAD.U32 R7, RZ, RZ, UR6 ;  /* 0x00000006ff077e24 */ /* 0x000fca000f8e00ff */
[----:B------:R-:W-:-:S13]  /*3620*/  ISETP.NE.AND P6, PT, R7, 0x1, PT ;  /* 0x000000010700780c */ /* 0x000fda0003fc5270 */
[----:B------:R-:W0:Y:S02]  /*3630*/  @P6 LDC.64 R4, c[0x0][0x9e8] ;  /* 0x00027a00ff046b82 */ /* 0x000e240000000a00 */
[----:B0-----:R-:W-:-:S05]  /*3640*/  @P6 IMAD.HI.U32 R4, R3, R4, RZ ;  /* 0x0000000403046227 */ /* 0x001fca00078e00ff */
[----:B------:R-:W-:-:S07]  /*3650*/  @P6 SHF.R.U32.HI R3, RZ, R5, R4 ;  /* 0x00000005ff036219 */ /* 0x000fce0000011604 */
.L_x_1302:
[----:B------:R-:W-:Y:S05]  /*3660*/  BSYNC B0 ;  /* 0x0000000000007941 */ /* 0x000fea0003800000 */
.L_x_1300:
[----:B------:R-:W-:-:S04]  /*3670*/  IMAD R3, R3, R7, -R6 ;  /* 0x0000000703037224 */ /* 0x000fc800078e0a06 */
[----:B------:R-:W-:-:S05]  /*3680*/  IMAD.IADD R3, R3, 0x1, -R16 ;  /* 0x0000000103037824 */ /* 0x000fca00078e0a10 */
[----:B------:R-:W-:Y:S02]  /*3690*/  VIADDMNMX R0, R3, R7, R0, PT ;  /* 0x0000000703007246 */ /* 0x000fe40003800100 */
[----:B------:R-:W-:-:S07]  /*36a0*/  VIMNMX R2, R2, R3, !PT ;  /* 0x0000000302027248 */ /* 0x000fce0007fe0100 */
.L_x_1299:
[----:B------:R-:W-:Y:S01]  /*36b0*/  ISETP.GT.AND P1, PT, R2, 0x1, !P1 ;  /* 0x000000010200780c */ /* 0x000fe20004f24270 */
[----:B------:R-:W-:Y:S01]  /*36c0*/  IMAD.U32 R8, RZ, RZ, UR40 ;  /* 0x00000028ff087e24 */ /* 0x000fe2000f8e00ff */
[----:B------:R-:W-:Y:S01]  /*36d0*/  ISETP.NE.AND P6, PT, R15, RZ, PT ;  /* 0x000000ff0f00720c */ /* 0x000fe20003fc5270 */
[----:B------:R-:W-:Y:S01]  /*36e0*/  UISETP.NE.AND UP1, UPT, UR55, URZ, UPT ;  /* 0x0000003f3700728c */ /* 0x000fe2000bf25270 */
[----:B------:R-:W-:Y:S01]  /*36f0*/  ISETP.LT.OR P1, PT, R0, 0x2, P1 ;  /* 0x000000020000780c */ /* 0x000fe20000f21670 */
[----:B------:R-:W-:Y:S01]  /*3700*/  UISETP.NE.AND UP0, UPT, UR54, URZ, UPT ;  /* 0x0000003f3600728c */ /* 0x000fe2000bf05270 */
[----:B------:R-:W-:Y:S01]  /*3710*/  FMNMX.FTZ R3, R11, R25, !PT ;  /* 0x000000190b037209 */ /* 0x000fe20007810000 */
[----:B------:R-:W-:Y:S01]  /*3720*/  UMOV UR10, UR42 ;  /* 0x0000002a000a7c82 */ /* 0x000fe20008000000 */
[----:B------:R-:W-:Y:S02]  /*3730*/  FSEL R27, R27, -INF , !P1 ;  /* 0xff8000001b1b7808 */ /* 0x000fe40004800000 */
[----:B------:R-:W-:-:S02]  /*3740*/  ISETP.GT.AND P1, PT, R2, 0x9, !P6 ;  /* 0x000000090200780c */ /* 0x000fc40007724270 */
[----:B------:R-:W-:Y:S02]  /*3750*/  FMNMX.FTZ R4, R28, R3, !PT ;  /* 0x000000031c047209 */ /* 0x000fe40007810000 */
[----:B------:R-:W-:Y:S01]  /*3760*/  ISETP.LT.OR P1, PT, R0, 0xa, P1 ;  /* 0x0000000a0000780c */ /* 0x000fe20000f21670 */
[----:B------:R-:W-:Y:S01]  /*3770*/  @UP1 ULDC UR6, c[0x0][0x44c] ;  /* 0x0001130000061ab9 */ /* 0x000fe20000000800 */
[----:B------:R-:W-:Y:S01]  /*3780*/  FMNMX.FTZ R3, R29, R4, !PT ;  /* 0x000000041d037209 */ /* 0x000fe20007810000 */
[----:B------:R-:W-:Y:S01]  /*3790*/  UIMAD.WIDE.U32 UR6, UR42, UR6, URZ ;  /* 0x000000062a0672a5 */ /* 0x000fe2000f8e003f */
[----:B------:R-:W-:Y:S01]  /*37a0*/  FSEL R31, R31, -INF , !P1 ;  /* 0xff8000001f1f7808 */ /* 0x000fe20004800000 */
[----:B------:R-:W-:Y:S01]  /*37b0*/  @UP1 ULDC UR11, c[0x0][0x450] ;  /* 0x00011400000b1ab9 */ /* 0x000fe20000000800 */
[----:B------:R-:W-:Y:S01]  /*37c0*/  ISETP.NE.AND P1, PT, R20, RZ, PT ;  /* 0x000000ff1400720c */ /* 0x000fe20003f25270 */
[----:B------:R-:W-:Y:S01]  /*37d0*/  @UP1 USHF.R.U32.HI UR10, URZ, UR11, UR7 ;  /* 0x0000000b3f0a1299 */ /* 0x000fe20008011607 */
[----:B------:R-:W-:-:S02]  /*37e0*/  FMNMX.FTZ R4, R32, R3, !PT ;  /* 0x0000000320047209 */ /* 0x000fc40007810000 */
[----:B------:R-:W-:Y:S01]  /*37f0*/  ISETP.GT.AND P1, PT, R2, 0x10, !P1 ;  /* 0x000000100200780c */ /* 0x000fe20004f24270 */
[----:B------:R-:W-:Y:S01]  /*3800*/  UIADD3 UR58, UR58, UR10, URZ ;  /* 0x0000000a3a3a7290 */ /* 0x000fe2000fffe03f */
[----:B------:R-:W-:Y:S02]  /*3810*/  FMNMX.FTZ R3, R33, R4, !PT ;  /* 0x0000000421037209 */ /* 0x000fe40007810000 */
[----:B------:R-:W-:Y:S01]  /*3820*/  ISETP.LT.OR P1, PT, R0, 0x11, P1 ;  /* 0x000000110000780c */ /* 0x000fe20000f21670 */
[----:B------:R-:W-:Y:S01]  /*3830*/  UIADD3 UR14, UR58, UR14, URZ ;  /* 0x0000000e3a0e7290 */ /* 0x000fe2000fffe03f */
[----:B------:R-:W-:Y:S02]  /*3840*/  ISETP.GT.AND P2, PT, R2, 0x8, !P2 ;  /* 0x000000080200780c */ /* 0x000fe40005744270 */
[----:B------:R-:W-:Y:S02]  /*3850*/  FSEL R34, R34, -INF , !P1 ;  /* 0xff80000022227808 */ /* 0x000fe40004800000 */
[----:B------:R-:W-:-:S02]  /*3860*/  ISETP.NE.AND P1, PT, R21, RZ, PT ;  /* 0x000000ff1500720c */ /* 0x000fc40003f25270 */
[----:B------:R-:W-:Y:S02]  /*3870*/  FMNMX.FTZ R4, R36, R3, !PT ;  /* 0x0000000324047209 */ /* 0x000fe40007810000 */
[----:B------:R-:W-:Y:S02]  /*3880*/  ISETP.GT.AND P1, PT, R2, 0x11, !P1 ;  /* 0x000000110200780c */ /* 0x000fe40004f24270 */
[C---:B------:R-:W-:Y:S02]  /*3890*/  ISETP.LT.OR P2, PT, R0.reuse, 0x9, P2 ;  /* 0x000000090000780c */ /* 0x040fe40001741670 */
[----:B------:R-:W-:Y:S02]  /*38a0*/  ISETP.LT.OR P1, PT, R0, 0x12, P1 ;  /* 0x000000120000780c */ /* 0x000fe40000f21670 */
[----:B------:R-:W-:Y:S02]  /*38b0*/  FMNMX.FTZ R3, R37, R4, !PT ;  /* 0x0000000425037209 */ /* 0x000fe40007810000 */
[----:B------:R-:W-:-:S02]  /*38c0*/  FSEL R35, R35, -INF , !P1 ;  /* 0xff80000023237808 */ /* 0x000fc40004800000 */
[----:B------:R-:W-:Y:S02]  /*38d0*/  ISETP.NE.AND P1, PT, R89, RZ, PT ;  /* 0x000000ff5900720c */ /* 0x000fe40003f25270 */
[----:B------:R-:W-:Y:S02]  /*38e0*/  FSEL R30, R30, -INF , !P2 ;  /* 0xff8000001e1e7808 */ /* 0x000fe40005000000 */
[----:B------:R-:W-:Y:S02]  /*38f0*/  ISETP.GT.AND P1, PT, R2, 0x18, !P1 ;  /* 0x000000180200780c */ /* 0x000fe40004f24270 */
[----:B------:R-:W-:Y:S02]  /*3900*/  ISETP.NE.AND P2, PT, R96, RZ, PT ;  /* 0x000000ff6000720c */ /* 0x000fe40003f45270 */
[----:B------:R-:W-:Y:S02]  /*3910*/  ISETP.LT.OR P1, PT, R0, 0x19, P1 ;  /* 0x000000190000780c */ /* 0x000fe40000f21670 */
[----:B------:R-:W-:-:S02]  /*3920*/  FMNMX.FTZ R4, R40, R3, !PT ;  /* 0x0000000328047209 */ /* 0x000fc40007810000 */
[----:B------:R-:W-:Y:S02]  /*3930*/  FSEL R38, R38, -INF , !P1 ;  /* 0xff80000026267808 */ /* 0x000fe40004800000 */
[----:B------:R-:W-:Y:S02]  /*3940*/  ISETP.NE.AND P1, PT, R90, RZ, PT ;  /* 0x000000ff5a00720c */ /* 0x000fe40003f25270 */
[----:B------:R-:W-:Y:S02]  /*3950*/  FMNMX.FTZ R3, R41, R4, !PT ;  /* 0x0000000429037209 */ /* 0x000fe40007810000 */
[----:B------:R-:W-:Y:S02]  /*3960*/  ISETP.GT.AND P1, PT, R2, 0x19, !P1 ;  /* 0x000000190200780c */ /* 0x000fe40004f24270 */
[----:B------:R-:W-:Y:S02]  /*3970*/  ISETP.NE.AND P6, PT, R97, RZ, PT ;  /* 0x000000ff6100720c */ /* 0x000fe40003fc5270 */
        /* <DEDUP_REMOVED lines=53> */
[----:B------:R-:W-:Y:S01]  /*3cd0*/  ISETP.NE.AND P2, PT, R107, RZ, PT ;  /* 0x000000ff6b00720c */ /* 0x000fe20003f45270 */
[----:B------:R-:W0:Y:S01]  /*3ce0*/  SHFL.BFLY PT, R3, R4, 0x2, 0x1f ;  /* 0x0c401f0004037f89 */ /* 0x000e2200000e0000 */
[----:B------:R-:W-:-:S02]  /*3cf0*/  FSEL R55, R55, -INF , !P1 ;  /* 0xff80000037377808 */ /* 0x000fc40004800000 */
[----:B------:R-:W-:Y:S02]  /*3d00*/  ISETP.NE.AND P1, PT, R99, RZ, PT ;  /* 0x000000ff6300720c */ /* 0x000fe40003f25270 */
[----:B------:R-:W-:Y:S02]  /*3d10*/  ISETP.NE.AND P6, PT, R108, RZ, PT ;  /* 0x000000ff6c00720c */ /* 0x000fe40003fc5270 */
[C---:B------:R-:W-:Y:S02]  /*3d20*/  ISETP.GT.AND P1, PT, R2.reuse, 0x40, !P1 ;  /* 0x000000400200780c */ /* 0x040fe40004f24270 */
[----:B------:R-:W-:Y:S02]  /*3d30*/  ISETP.GT.AND P3, PT, R2, 0x70, !P3 ;  /* 0x000000700200780c */ /* 0x000fe40005f64270 */
[----:B------:R-:W-:Y:S02]  /*3d40*/  ISETP.LT.OR P1, PT, R0, 0x41, P1 ;  /* 0x000000410000780c */ /* 0x000fe40000f21670 */
[----:B------:R-:W-:-:S02]  /*3d50*/  ISETP.GT.AND P4, PT, R2, 0x71, !P4 ;  /* 0x000000710200780c */ /* 0x000fc40006784270 */
[----:B------:R-:W-:Y:S02]  /*3d60*/  FSEL R58, R58, -INF , !P1 ;  /* 0xff8000003a3a7808 */ /* 0x000fe40004800000 */
[----:B------:R-:W-:Y:S02]  /*3d70*/  ISETP.NE.AND P1, PT, R100, RZ, PT ;  /* 0x000000ff6400720c */ /* 0x000fe40003f25270 */
[----:B------:R-:W-:Y:S02]  /*3d80*/  ISETP.LT.OR P3, PT, R0, 0x71, P3 ;  /* 0x000000710000780c */ /* 0x000fe40001f61670 */
[C---:B------:R-:W-:Y:S02]  /*3d90*/  ISETP.GT.AND P1, PT, R2.reuse, 0x41, !P1 ;  /* 0x000000410200780c */ /* 0x040fe40004f24270 */
[----:B------:R-:W-:Y:S02]  /*3da0*/  ISETP.GT.AND P5, PT, R2, 0x78, !P5 ;  /* 0x000000780200780c */ /* 0x000fe40006fa4270 */
[----:B------:R-:W-:-:S02]  /*3db0*/  ISETP.LT.OR P1, PT, R0, 0x42, P1 ;  /* 0x000000420000780c */ /* 0x000fc40000f21670 */
[----:B0-----:R-:W-:Y:S02]  /*3dc0*/  FMNMX.FTZ R6, R4, R3, !PT ;  /* 0x0000000304067209 */ /* 0x001fe40007810000 */
[----:B------:R-:W-:Y:S02]  /*3dd0*/  FSEL R59, R59, -INF , !P1 ;  /* 0xff8000003b3b7808 */ /* 0x000fe40004800000 */
[----:B------:R-:W-:Y:S01]  /*3de0*/  ISETP.NE.AND P1, PT, R101, RZ, PT ;  /* 0x000000ff6500720c */ /* 0x000fe20003f25270 */
[----:B------:R-:W0:Y:S01]  /*3df0*/  SHFL.BFLY PT, R3, R6, 0x1, 0x1f ;  /* 0x0c201f0006037f89 */ /* 0x000e2200000e0000 */
[----:B------:R-:W-:Y:S02]  /*3e00*/  ISETP.LT.OR P4, PT, R0, 0x72, P4 ;  /* 0x000000720000780c */ /* 0x000fe40002781670 */
[----:B------:R-:W-:Y:S02]  /*3e10*/  ISETP.GT.AND P1, PT, R2, 0x48, !P1 ;  /* 0x000000480200780c */ /* 0x000fe40004f24270 */
[----:B------:R-:W-:-:S02]  /*3e20*/  FSEL R82, R82, -INF , !P3 ;  /* 0xff80000052527808 */ /* 0x000fc40005800000 */
[C---:B------:R-:W-:Y:S02]  /*3e30*/  ISETP.LT.OR P1, PT, R0.reuse, 0x49, P1 ;  /* 0x000000490000780c */ /* 0x040fe40000f21670 */
[----:B------:R-:W-:Y:S02]  /*3e40*/  ISETP.LT.OR P5, PT, R0, 0x79, P5 ;  /* 0x000000790000780c */ /* 0x000fe40002fa1670 */
[----:B------:R-:W-:Y:S02]  /*3e50*/  FSEL R62, R62, -INF , !P1 ;  /* 0xff8000003e3e7808 */ /* 0x000fe40004800000 */
[----:B------:R-:W-:Y:S02]  /*3e60*/  ISETP.NE.AND P1, PT, R102, RZ, PT ;  /* 0x000000ff6600720c */ /* 0x000fe40003f25270 */
[----:B------:R-:W-:Y:S02]  /*3e70*/  FSEL R83, R83, -INF , !P4 ;  /* 0xff80000053537808 */ /* 0x000fe40006000000 */
[----:B------:R-:W-:-:S02]  /*3e80*/  ISETP.GT.AND P1, PT, R2, 0x49, !P1 ;  /* 0x000000490200780c */ /* 0x000fc40004f24270 */
[----:B------:R-:W-:Y:S02]  /*3e90*/  FSEL R86, R86, -INF , !P5 ;  /* 0xff80000056567808 */ /* 0x000fe40006800000 */
[----:B------:R-:W-:Y:S02]  /*3ea0*/  ISETP.LT.OR P1, PT, R0, 0x4a, P1 ;  /* 0x0000004a0000780c */ /* 0x000fe40000f21670 */
[----:B0-----:R-:W-:Y:S02]  /*3eb0*/  FMNMX.FTZ R3, R6, R3, !PT ;  /* 0x0000000306037209 */ /* 0x001fe40007810000 */
[----:B------:R-:W-:Y:S02]  /*3ec0*/  FSEL R63, R63, -INF , !P1 ;  /* 0xff8000003f3f7808 */ /* 0x000fe40004800000 */
[----:B------:R-:W-:Y:S01]  /*3ed0*/  ISETP.NE.AND P1, PT, R103, RZ, PT ;  /* 0x000000ff6700720c */ /* 0x000fe20003f25270 */
[----:B------:R-:W-:-:S03]  /*3ee0*/  FFMA.FTZ R5, R3, R8, -8 ;  /* 0xc100000003057423 */ /* 0x000fc60000010008 */
        /* <DEDUP_REMOVED lines=17> */
[----:B------:R-:W-:Y:S02]  /*4000*/  ISETP.LT.OR P1, PT, R0, 0x61, P1 ;  /* 0x000000610000780c */ /* 0x000fe40000f21670 */
[----:B------:R-:W-:Y:S02]  /*4010*/  ISETP.GT.AND P2, PT, R2, 0x69, !P2 ;  /* 0x000000690200780c */ /* 0x000fe40005744270 */
[----:B------:R-:W-:-:S02]  /*4020*/  FSEL R74, R74, -INF , !P1 ;  /* 0xff8000004a4a7808 */ /* 0x000fc40004800000 */
[----:B------:R-:W-:Y:S02]  /*4030*/  ISETP.GT.AND P1, PT, R2, 0x61, !P6 ;  /* 0x000000610200780c */ /* 0x000fe40007724270 */
[----:B------:R-:W-:Y:S02]  /*4040*/  ISETP.NE.AND P6, PT, R14, RZ, PT ;  /* 0x000000ff0e00720c */ /* 0x000fe40003fc5270 */
[C---:B------:R-:W-:Y:S02]  /*4050*/  ISETP.LT.OR P1, PT, R0.reuse, 0x62, P1 ;  /* 0x000000620000780c */ /* 0x040fe40000f21670 */
[----:B------:R-:W-:Y:S02]  /*4060*/  ISETP.LT.OR P2, PT, R0, 0x6a, P2 ;  /* 0x0000006a0000780c */ /* 0x000fe40001741670 */
[----:B------:R-:W-:Y:S02]  /*4070*/  FSEL R75, R75, -INF , !P1 ;  /* 0xff8000004b4b7808 */ /* 0x000fe40004800000 */
[----:B------:R-:W-:-:S02]  /*4080*/  FSETP.NEU.FTZ.AND P1, PT, R3, -INF , PT ;  /* 0xff8000000300780b */ /* 0x000fc40003f3d000 */
[----:B------:R-:W-:Y:S02]  /*4090*/  FSEL R79, R79, -INF , !P2 ;  /* 0xff8000004f4f7808 */ /* 0x000fe40005000000 */
[----:B------:R-:W-:Y:S02]  /*40a0*/  FSEL R92, R5, RZ, P1 ;  /* 0x000000ff055c7208 */ /* 0x000fe40000800000 */
[----:B------:R-:W-:Y:S02]  /*40b0*/  ISETP.GT.AND P1, PT, R2, RZ, !P6 ;  /* 0x000000ff0200720c */ /* 0x000fe40007724270 */
[----:B------:R-:W-:Y:S01]  /*40c0*/  ISETP.NE.AND P6, PT, R24, RZ, PT ;  /* 0x000000ff1800720c */ /* 0x000fe20003fc5270 */
[--C-:B------:R-:W-:Y:S01]  /*40d0*/  FFMA.FTZ R5, R11, UR40, -R92.reuse ;  /* 0x000000280b057c23 */ /* 0x100fe2000801085c */
[----:B------:R-:W-:Y:S01]  /*40e0*/  ISETP.LT.OR P1, PT, R0, 0x1, P1 ;  /* 0x000000010000780c */ /* 0x000fe20000f21670 */
[--C-:B------:R-:W-:Y:S01]  /*40f0*/  FFMA.FTZ R6, R25, UR40, -R92.reuse ;  /* 0x0000002819067c23 */ /* 0x100fe2000801085c */
[----:B------:R-:W-:-:S01]  /*4100*/  FFMA.FTZ R8, R29, UR40, -R92 ;  /* 0x000000281d087c23 */ /* 0x000fc2000801085c */
[----:B------:R-:W-:Y:S01]  /*4110*/  ISETP.GT.AND P6, PT, R2, 0x79, !P6 ;  /* 0x000000790200780c */ /* 0x000fe200077c4270 */
[----:B------:R-:W-:-:S01]  /*4120*/  FFMA.FTZ R24, R45, UR40, -R92 ;  /* 0x000000282d187c23 */ /* 0x000fc2000801085c */
[----:B------:R-:W-:Y:S01]  /*4130*/  FSEL R90, R26, -INF , !P1 ;  /* 0xff8000001a5a7808 */ /* 0x000fe20004800000 */
[----:B------:R-:W-:-:S01]  /*4140*/  FFMA.FTZ R20, R48, UR40, -R92 ;  /* 0x0000002830147c23 */ /* 0x000fc2000801085c */
[----:B------:R-:W-:Y:S01]  /*4150*/  ISETP.NE.AND P1, PT, R12, RZ, PT ;  /* 0x000000ff0c00720c */ /* 0x000fe20003f25270 */
[----:B------:R-:W-:-:S01]  /*4160*/  FFMA.FTZ R10, R33, UR40, -R92 ;  /* 0x00000028210a7c23 */ /* 0x000fc2000801085c */
[----:B------:R-:W-:Y:S01]  /*4170*/  FMNMX.FTZ R9, R90, R27, !PT ;  /* 0x0000001b5a097209 */ /* 0x000fe20007810000 */
[----:B------:R-:W-:-:S01]  /*4180*/  FFMA.FTZ R33, R57, UR40, -R92 ;  /* 0x0000002839217c23 */ /* 0x000fc2000801085c */
[----:B------:R-:W-:Y:S01]  /*4190*/  ISETP.GT.AND P1, PT, R2, 0x68, !P1 ;  /* 0x000000680200780c */ /* 0x000fe20004f24270 */
[----:B------:R-:W-:-:S01]  /*41a0*/  FFMA.FTZ R52, R52, UR40, -R92 ;  /* 0x0000002834347c23 */ /* 0x000fc2000801085c */
[----:B------:R-:W-:Y:S01]  /*41b0*/  FMNMX.FTZ R4, R30, R9, !PT ;  /* 0x000000091e047209 */ /* 0x000fe20007810000 */
[----:B------:R-:W-:-:S01]  /*41c0*/  FFMA.FTZ R7, R28, UR40, -R92 ;  /* 0x000000281c077c23 */ /* 0x000fc2000801085c */
[----:B------:R-:W-:Y:S01]  /*41d0*/  ISETP.LT.OR P1, PT, R0, 0x69, P1 ;  /* 0x000000690000780c */ /* 0x000fe20000f21670 */
[----:B------:R-:W-:Y:S01]  /*41e0*/  MUFU.EX2 R5, R5 ;  /* 0x0000000500057308 */ /* 0x000fe20000000800 */
[----:B------:R-:W-:Y:S01]  /*41f0*/  FMNMX.FTZ R11, R31, R4, !PT ;  /* 0x000000041f0b7209 */ /* 0x000fe20007810000 */
[--C-:B------:R-:W-:Y:S01]  /*4200*/  FFMA.FTZ R26, R56, UR40, -R92.reuse ;  /* 0x00000028381a7c23 */ /* 0x100fe2000801085c */
[----:B------:R-:W-:Y:S01]  /*4210*/  FSEL R78, R78, -INF , !P1 ;  /* 0xff8000004e4e7808 */ /* 0x000fe20004800000 */
[--C-:B------:R-:W-:Y:S01]  /*4220*/  FFMA.FTZ R32, R32, UR40, -R92.reuse ;  /* 0x0000002820207c23 */ /* 0x100fe2000801085c */
[----:B------:R-:W-:Y:S01]  /*4230*/  FMNMX.FTZ R4, R34, R11, !PT ;  /* 0x0000000b22047209 */ /* 0x000fe20007810000 */
[--C-:B------:R-:W-:Y:S01]  /*4240*/  FFMA.FTZ R36, R36, UR40, -R92.reuse ;  /* 0x0000002824247c23 */ /* 0x100fe2000801085c */
[----:B------:R-:W-:Y:S01]  /*4250*/  ISETP.LT.OR P6, PT, R0, 0x7a, P6 ;  /* 0x0000007a0000780c */ /* 0x000fe200037c1670 */
[----:B------:R-:W0:Y:S01]  /*4260*/  MUFU.EX2 R6, R6 ;  /* 0x0000000600067308 */ /* 0x000e220000000800 */
[----:B------:R-:W-:Y:S01]  /*4270*/  FMNMX.FTZ R11, R35, R4, !PT ;  /* 0x00000004230b7209 */ /* 0x000fe20007810000 */
[--C-:B------:R-:W-:Y:S01]  /*4280*/  FFMA.FTZ R0, R60, UR40, -R92.reuse ;  /* 0x000000283c007c23 */ /* 0x100fe2000801085c */
[----:B------:R-:W-:Y:S01]  /*4290*/  FSEL R87, R87, -INF , !P6 ;  /* 0xff80000057577808 */ /* 0x000fe20007000000 */
[--C-:B------:R-:W-:Y:S01]  /*42a0*/  FFMA.FTZ R12, R37, UR40, -R92.reuse ;  /* 0x00000028250c7c23 */ /* 0x100fe2000801085c */
[----:B------:R-:W-:Y:S01]  /*42b0*/  FMNMX.FTZ R4, R38, R11, !PT ;  /* 0x0000000b26047209 */ /* 0x000fe20007810000 */
[--C-:B------:R-:W-:Y:S01]  /*42c0*/  FFMA.FTZ R40, R40, UR40, -R92.reuse ;  /* 0x0000002828287c23 */ /* 0x100fe2000801085c */
[----:B------:R-:W-:-:S01]  /*42d0*/  FFMA.FTZ R14, R41, UR40, -R92 ;  /* 0x00000028290e7c23 */ /* 0x000fc2000801085c */
[----:B------:R-:W1:Y:S01]  /*42e0*/  MUFU.EX2 R7, R7 ;  /* 0x0000000700077308 */ /* 0x000e620000000800 */
[----:B------:R-:W-:Y:S01]  /*42f0*/  FMNMX.FTZ R13, R39, R4, !PT ;  /* 0x00000004270d7209 */ /* 0x000fe20007810000 */
[--C-:B------:R-:W-:Y:S01]  /*4300*/  FFMA.FTZ R44, R44, UR40, -R92.reuse ;  /* 0x000000282c2c7c23 */ /* 0x100fe2000801085c */
[----:B------:R-:W-:-:S01]  /*4310*/  FFMA.FTZ R37, R65, UR40, -R92 ;  /* 0x0000002841257c23 */ /* 0x000fc2000801085c */
[--C-:B------:R-:W-:Y:S01]  /*4320*/  FFMA.FTZ R28, R64, UR40, -R92.reuse ;  /* 0x00000028401c7c23 */ /* 0x100fe2000801085c */
[----:B------:R-:W-:Y:S01]  /*4330*/  FMNMX.FTZ R4, R42, R13, !PT ;  /* 0x0000000d2a047209 */ /* 0x000fe20007810000 */
[--C-:B------:R-:W-:Y:S01]  /*4340*/  FFMA.FTZ R2, R53, UR40, -R92.reuse ;  /* 0x0000002835027c23 */ /* 0x100fe2000801085c */
[----:B------:R-:W-:-:S01]  /*4350*/  FFMA.FTZ R49, R49, UR40, -R92 ;  /* 0x0000002831317c23 */ /* 0x000fc2000801085c */
[----:B------:R-:W2:Y:S01]  /*4360*/  MUFU.EX2 R8, R8 ;  /* 0x0000000800087308 */ /* 0x000ea20000000800 */
[----:B------:R-:W-:Y:S01]  /*4370*/  FMNMX.FTZ R13, R43, R4, !PT ;  /* 0x000000042b0d7209 */ /* 0x000fe20007810000 */
[--C-:B------:R-:W-:Y:S01]  /*4380*/  FFMA.FTZ R41, R69, UR40, -R92.reuse ;  /* 0x0000002845297c23 */ /* 0x100fe2000801085c */
[----:B------:R-:W-:-:S02]  /*4390*/  FFMA.FTZ R53, R81, UR40, -R92 ;  /* 0x0000002851357c23 */ /* 0x000fc4000801085c */
[----:B------:R-:W-:-:S03]  /*43a0*/  FMNMX.FTZ R4, R46, R13, !PT ;  /* 0x0000000d2e047209 */ /* 0x000fc60007810000 */
[----:B------:R3:W4:Y:S01]  /*43b0*/  MUFU.EX2 R9, R32 ;  /* 0x0000002000097308 */ /* 0x0007220000000800 */
[----:B------:R-:W-:-:S04]  /*43c0*/  FMNMX.FTZ R15, R47, R4, !PT ;  /* 0x000000042f0f7209 */ /* 0x000fc80007810000 */
[----:B------:R-:W-:-:S03]  /*43d0*/  FMNMX.FTZ R4, R50, R15, !PT ;  /* 0x0000000f32047209 */ /* 0x000fc60007810000 */
[----:B------:R-:W5:Y:S01]  /*43e0*/  MUFU.EX2 R10, R10 ;  /* 0x0000000a000a7308 */ /* 0x000f620000000800 */
[----:B------:R-:W-:Y:S01]  /*43f0*/  FMNMX.FTZ R15, R51, R4, !PT ;  /* 0x00000004330f7209 */ /* 0x000fe20007810000 */
[----:B---3--:R-:W-:-:S03]  /*4400*/  FFMA.FTZ R32, R68, UR40, -R92 ;  /* 0x0000002844207c23 */ /* 0x008fc6000801085c */
[----:B------:R-:W-:-:S03]  /*4410*/  FMNMX.FTZ R4, R54, R15, !PT ;  /* 0x0000000f36047209 */ /* 0x000fc60007810000 */
[----:B------:R3:W-:Y:S01]  /*4420*/  MUFU.EX2 R11, R36 ;  /* 0x00000024000b7308 */ /* 0x0007e20000000800 */
[----:B------:R-:W-:-:S04]  /*4430*/  FMNMX.FTZ R21, R55, R4, !PT ;  /* 0x0000000437157209 */ /* 0x000fc80007810000 */
[----:B------:R-:W-:-:S03]  /*4440*/  FMNMX.FTZ R4, R58, R21, !PT ;  /* 0x000000153a047209 */ /* 0x000fc60007810000 */
[----:B------:R-:W-:Y:S01]  /*4450*/  MUFU.EX2 R12, R12 ;  /* 0x0000000c000c7308 */ /* 0x000fe20000000800 */
        /* <DEDUP_REMOVED lines=10> */
[----:B------:R-:W-:Y:S01]  /*4500*/  MUFU.EX2 R25, R52 ;  /* 0x0000003400197308 */ /* 0x000fe20000000800 */
[----:B------:R-:W-:-:S04]  /*4510*/  FMNMX.FTZ R29, R71, R4, !PT ;  /* 0x00000004471d7209 */ /* 0x000fc80007810000 */
        /* <DEDUP_REMOVED lines=10> */
[----:B------:R-:W-:Y:S01]  /*45c0*/  FMNMX.FTZ R4, R86, R29, !PT ;  /* 0x0000001d56047209 */ /* 0x000fe20007810000 */
[----:B------:R-:W-:-:S02]  /*45d0*/  FFMA.FTZ R29, R61, UR40, -R92 ;  /* 0x000000283d1d7c23 */ /* 0x000fc4000801085c */
[----:B------:R3:W-:Y:S01]  /*45e0*/  MUFU.EX2 R21, R49 ;  /* 0x0000003100157308 */ /* 0x0007e20000000800 */
[----:B------:R-:W-:-:S05]  /*45f0*/  FMNMX.FTZ R4, R87, R4, !PT ;  /* 0x0000000457047209 */ /* 0x000fca0007810000 */
[----:B------:R-:W0:Y:S02]  /*4600*/  SHFL.BFLY PT, R45, R4, 0x2, 0x1f ;  /* 0x0c401f00042d7f89 */ /* 0x000e2400000e0000 */
[----:B------:R-:W-:Y:S01]  /*4610*/  MUFU.EX2 R2, R2 ;  /* 0x0000000200027308 */ /* 0x000fe20000000800 */
[----:B---3--:R-:W-:-:S07]  /*4620*/  FFMA.FTZ R49, R77, UR40, -R92 ;  /* 0x000000284d317c23 */ /* 0x008fce000801085c */
[----:B------:R-:W-:Y:S08]  /*4630*/  MUFU.EX2 R0, R0 ;  /* 0x0000000000007308 */ /* 0x000ff00000000800 */
[----:B------:R-:W-:Y:S01]  /*4640*/  MUFU.EX2 R29, R29 ;  /* 0x0000001d001d7308 */ /* 0x000fe20000000800 */
[----:B0-----:R-:W-:Y:S01]  /*4650*/  FMNMX.FTZ R48, R4, R45, !PT ;  /* 0x0000002d04307209 */ /* 0x001fe20007810000 */
[----:B------:R-:W-:-:S06]  /*4660*/  FFMA.FTZ R45, R73, UR40, -R92 ;  /* 0x00000028492d7c23 */ /* 0x000fcc000801085c */
[----:B------:R-:W-:Y:S01]  /*4670*/  MUFU.EX2 R26, R26 ;  /* 0x0000001a001a7308 */ /* 0x000fe20000000800 */
[----:B------:R-:W0:Y:S07]  /*4680*/  SHFL.BFLY PT, R57, R48, 0x1, 0x1f ;  /* 0x0c201f0030397f89 */ /* 0x000e2e00000e0000 */
[----:B------:R-:W-:Y:S08]  /*4690*/  MUFU.EX2 R33, R33 ;  /* 0x0000002100217308 */ /* 0x000ff00000000800 */
[----:B------:R-:W-:Y:S08]  /*46a0*/  MUFU.EX2 R32, R32 ;  /* 0x0000002000207308 */ /* 0x000ff00000000800 */
[----:B------:R-:W-:Y:S01]  /*46b0*/  MUFU.EX2 R41, R41 ;  /* 0x0000002900297308 */ /* 0x000fe20000000800 */
[----:B0-----:R-:W-:Y:S01]  /*46c0*/  FMNMX.FTZ R4, R48, R57, !PT ;  /* 0x0000003930047209 */ /* 0x001fe20007810000 */
[----:B------:R-:W-:-:S02]  /*46d0*/  IMAD.U32 R57, RZ, RZ, UR40 ;  /* 0x00000028ff397e24 */ /* 0x000fc4000f8e00ff */
[----:B------:R-:W-:-:S01]  /*46e0*/  FFMA.FTZ R48, R84, UR40, -R92 ;  /* 0x0000002854307c23 */ /* 0x000fc2000801085c */
[C---:B------:R-:W-:Y:S01]  /*46f0*/  FSETP.NEU.FTZ.AND P1, PT, R4.reuse, -INF , PT ;  /* 0xff8000000400780b */ /* 0x040fe20003f3d000 */
[----:B------:R-:W-:-:S02]  /*4700*/  FFMA.FTZ R52, R4, R57, -8 ;  /* 0xc100000004347423 */ /* 0x000fc40000010039 */
[----:B------:R-:W-:Y:S01]  /*4710*/  MUFU.EX2 R28, R28 ;  /* 0x0000001c001c7308 */ /* 0x000fe20000000800 */
[----:B------:R-:W-:-:S02]  /*4720*/  FFMA.FTZ R57, R85, UR40, -R92 ;  /* 0x0000002855397c23 */ /* 0x000fc4000801085c */
[----:B------:R-:W-:Y:S02]  /*4730*/  FSEL R56, R52, RZ, P1 ;  /* 0x000000ff34387208 */ /* 0x000fe40000800000 */
[----:B------:R-:W-:-:S03]  /*4740*/  PLOP3.LUT P1, PT, PT, PT, UP0, 0x40, 0x0 ;  /* 0x000000000000781c */ /* 0x000fc60003f2e808 */
[----:B------:R-:W-:Y:S01]  /*4750*/  MUFU.EX2 R37, R37 ;  /* 0x0000002500257308 */ /* 0x000fe20000000800 */
[----:B------:R-:W-:-:S01]  /*4760*/  FFMA.FTZ R52, R90, UR40, -R56 ;  /* 0x000000285a347c23 */ /* 0x000fc20008010838 */
[--C-:B------:R-:W-:Y:S01]  /*4770*/  FFMA.FTZ R27, R27, UR40, -R56.reuse ;  /* 0x000000281b1b7c23 */ /* 0x100fe20008010838 */
[----:B------:R-:W-:-:S01]  /*4780*/  FFMA.FTZ R61, R31, UR40, -R56 ;  /* 0x000000281f3d7c23 */ /* 0x000fc20008010838 */
[--C-:B------:R-:W-:Y:S01]  /*4790*/  FFMA.FTZ R60, R30, UR40, -R56.reuse ;  /* 0x000000281e3c7c23 */ /* 0x100fe20008010838 */
[----:B------:R-:W-:-:S01]  /*47a0*/  FFMA.FTZ R31, R42, UR40, -R56 ;  /* 0x000000282a1f7c23 */ /* 0x000fc20008010838 */
[----:B------:R-:W-:Y:S01]  /*47b0*/  FFMA.FTZ R43, R43, UR40, -R56 ;  /* 0x000000282b2b7c23 */ /* 0x000fe20008010838 */
[----:B------:R-:W-:-:S01]  /*47c0*/  FADD.FTZ R42, R5, R6 ;  /* 0x00000006052a7221 */ /* 0x000fc20000010000 */
        /* <DEDUP_REMOVED lines=16> */
[----:B------:R1:W-:Y:S01]  /*48d0*/  MUFU.EX2 R34, R43 ;  /* 0x0000002b00227308 */ /* 0x0003e20000000800 */
[----:B------:R-:W-:-:S01]  /*48e0*/  FFMA.FTZ R66, R66, UR40, -R56 ;  /* 0x0000002842427c23 */ /* 0x000fc20008010838 */
[--C-:B------:R-:W-:Y:S01]  /*48f0*/  FFMA.FTZ R67, R67, UR40, -R56.reuse ;  /* 0x0000002843437c23 */ /* 0x100fe20008010838 */
[----:B------:R-:W-:-:S01]  /*4900*/  FFMA.FTZ R70, R70, UR40, -R56 ;  /* 0x0000002846467c23 */ /* 0x000fc20008010838 */
[--C-:B------:R-:W-:Y:S01]  /*4910*/  FFMA.FTZ R71, R71, UR40, -R56.reuse ;  /* 0x0000002847477c23 */ /* 0x100fe20008010838 */
[----:B------:R-:W-:-:S01]  /*4920*/  FFMA.FTZ R74, R74, UR40, -R56 ;  /* 0x000000284a4a7c23 */ /* 0x000fc20008010838 */
[--C-:B------:R-:W-:Y:S01]  /*4930*/  FFMA.FTZ R75, R75, UR40, -R56.reuse ;  /* 0x000000284b4b7c23 */ /* 0x100fe20008010838 */
[----:B------:R-:W-:-:S01]  /*4940*/  FFMA.FTZ R78, R78, UR40, -R56 ;  /* 0x000000284e4e7c23 */ /* 0x000fc20008010838 */
[----:B------:R-:W3:Y:S01]  /*4950*/  MUFU.EX2 R60, R60 ;  /* 0x0000003c003c7308 */ /* 0x000ee20000000800 */
[----:B-1----:R-:W-:-:S01]  /*4960*/  FADD.FTZ R43, R7, R42 ;  /* 0x0000002a072b7221 */ /* 0x002fc20000010000 */
[--C-:B------:R-:W-:Y:S01]  /*4970*/  FFMA.FTZ R79, R79, UR40, -R56.reuse ;  /* 0x000000284f4f7c23 */ /* 0x100fe20008010838 */
[----:B------:R-:W-:-:S01]  /*4980*/  FFMA.FTZ R82, R82, UR40, -R56 ;  /* 0x0000002852527c23 */ /* 0x000fc20008010838 */
[----:B------:R-:W-:Y:S01]  /*4990*/  FFMA.FTZ R83, R83, UR40, -R56 ;  /* 0x0000002853537c23 */ /* 0x000fe20008010838 */
[----:B--2---:R-:W-:-:S01]  /*49a0*/  FADD.FTZ R42, R8, R43 ;  /* 0x0000002b082a7221 */ /* 0x004fc20000010000 */
[--C-:B------:R-:W-:Y:S01]  /*49b0*/  FFMA.FTZ R86, R86, UR40, -R56.reuse ;  /* 0x0000002856567c23 */ /* 0x100fe20008010838 */
[----:B------:R-:W-:-:S01]  /*49c0*/  FFMA.FTZ R56, R87, UR40, -R56 ;  /* 0x0000002857387c23 */ /* 0x000fc20008010838 */
[----:B------:R-:W1:Y:S01]  /*49d0*/  MUFU.EX2 R61, R61 ;  /* 0x0000003d003d7308 */ /* 0x000e620000000800 */
[----:B----4-:R-:W-:-:S04]  /*49e0*/  FADD.FTZ R43, R9, R42 ;  /* 0x0000002a092b7221 */ /* 0x010fc80000010000 */
[----:B-----5:R-:W-:Y:S01]  /*49f0*/  FADD.FTZ R42, R10, R43 ;  /* 0x0000002b0a2a7221 */ /* 0x020fe20000010000 */
[----:B0-----:R-:W-:-:S02]  /*4a00*/  FADD.FTZ R43, R52, R27 ;  /* 0x0000001b342b7221 */ /* 0x001fc40000010000 */
[----:B------:R-:W0:Y:S01]  /*4a10*/  MUFU.EX2 R30, R30 ;  /* 0x0000001e001e7308 */ /* 0x000e220000000800 */
[----:B------:R-:W-:-:S01]  /*4a20*/  FADD.FTZ R65, R11, R42 ;  /* 0x0000002a0b417221 */ /* 0x000fc20000010000 */
[----:B---3--:R-:W-:Y:S01]  /*4a30*/  FADD.FTZ R42, R60, R43 ;  /* 0x0000002b3c2a7221 */ /* 0x008fe20000010000 */
[C---:B------:R-:W-:Y:S02]  /*4a40*/  F2FP.SATFINITE.E4M3.F32.PACK_AB_MERGE_C R11, R12.reuse, R11, RZ ;  /* 0x0000000b0c0b723e */ /* 0x040fe400048070ff */
[----:B------:R-:W-:Y:S01]  /*4a50*/  FADD.FTZ R64, R12, R65 ;  /* 0x000000410c407221 */ /* 0x000fe20000010000 */
[----:B------:R-:W-:Y:S02]  /*4a60*/  F2FP.SATFINITE.E4M3.F32.PACK_AB_MERGE_C R65, R8, R7, RZ ;  /* 0x000000070841723e */ /* 0x000fe400048070ff */
[----:B------:R-:W2:Y:S01]  /*4a70*/  MUFU.EX2 R35, R35 ;  /* 0x0000002300237308 */ /* 0x000ea20000000800 */
[----:B-1----:R-:W-:-:S01]  /*4a80*/  FADD.FTZ R7, R61, R42 ;  /* 0x0000002a3d077221 */ /* 0x002fc20000010000 */
[----:B------:R-:W-:Y:S01]  /*4a90*/  FADD.FTZ R43, R13, R64 ;  /* 0x000000400d2b7221 */ /* 0x000fe20000010000 */
[----:B------:R-:W-:-:S02]  /*4aa0*/  F2FP.SATFINITE.E4M3.F32.PACK_AB_MERGE_C R164, R6, R5, R65 ;  /* 0x0000000506a4723e */ /* 0x000fc40004807041 */
[----:B------:R-:W-:Y:S01]  /*4ab0*/  F2FP.SATFINITE.E4M3.F32.PACK_AB_MERGE_C R60, R61, R60, RZ ;  /* 0x0000003c3d3c723e */ /* 0x000fe200048070ff */
[----:B------:R-:W-:-:S01]  /*4ac0*/  FADD.FTZ R12, R14, R43 ;  /* 0x0000002b0e0c7221 */ /* 0x000fc20000010000 */
[----:B------:R-:W-:Y:S01]  /*4ad0*/  F2FP.SATFINITE.E4M3.F32.PACK_AB_MERGE_C R166, R10, R9, R11 ;  /* 0x000000090aa6723e */ /* 0x000fe2000480700b */
[----:B------:R-:W1:Y:S01]  /*4ae0*/  MUFU.EX2 R38, R38 ;  /* 0x0000002600267308 */ /* 0x000e620000000800 */
[----:B0-----:R-:W-:-:S01]  /*4af0*/  FADD.FTZ R8, R30, R7 ;  /* 0x000000071e087221 */ /* 0x001fc20000010000 */
[----:B------:R-:W-:Y:S01]  /*4b00*/  FADD.FTZ R7, R15, R12 ;  /* 0x0000000c0f077221 */ /* 0x000fe20000010000 */
[C---:B------:R-:W-:Y:S02]  /*4b10*/  F2FP.SATFINITE.E4M3.F32.PACK_AB_MERGE_C R15, R24.reuse, R15, RZ ;  /* 0x0000000f180f723e */ /* 0x040fe400048070ff */
[----:B------:R-:W-:Y:S01]  /*4b20*/  F2FP.SATFINITE.E4M3.F32.PACK_AB_MERGE_C R165, R27, R52, R60 ;  /* 0x000000341ba5723e */ /* 0x000fe2000480703c */
[----:B------:R-:W-:-:S01]  /*4b30*/  FADD.FTZ R7, R24, R7 ;  /* 0x0000000718077221 */ /* 0x000fc20000010000 */
[----:B------:R-:W-:Y:S01]  /*4b40*/  F2FP.SATFINITE.E4M3.F32.PACK_AB_MERGE_C R160, R14, R13, R15 ;  /* 0x0000000d0ea0723e */ /* 0x000fe2000480700f */
[----:B------:R-:W0:Y:S01]  /*4b50*/  MUFU.EX2 R39, R39 ;  /* 0x0000002700277308 */ /* 0x000e220000000800 */
[----:B--2---:R-:W-:-:S01]  /*4b60*/  FADD.FTZ R5, R35, R8 ;  /* 0x0000000823057221 */ /* 0x004fc20000010000 */
[----:B------:R-:W-:-:S04]  /*4b70*/  FADD.FTZ R8, R20, R7 ;  /* 0x0000000714087221 */ /* 0x000fc80000010000 */
[----:B------:R-:W-:Y:S02]  /*4b80*/  FADD.FTZ R8, R21, R8 ;  /* 0x0000000815087221 */ /* 0x000fe40000010000 */
[----:B------:R-:W2:Y:S01]  /*4b90*/  MUFU.EX2 R31, R31 ;  /* 0x0000001f001f7308 */ /* 0x000ea20000000800 */
[----:B-1----:R-:W-:-:S07]  /*4ba0*/  FADD.FTZ R6, R38, R5 ;  /* 0x0000000526067221 */ /* 0x002fce0000010000 */
[----:B------:R-:W1:Y:S01]  /*4bb0*/  MUFU.EX2 R46, R46 ;  /* 0x0000002e002e7308 */ /* 0x000e620000000800 */
[----:B0-----:R-:W-:-:S01]  /*4bc0*/  FADD.FTZ R6, R39, R6 ;  /* 0x0000000627067221 */ /* 0x001fc20000010000 */
[----:B------:R-:W-:-:S04]  /*4bd0*/  F2FP.SATFINITE.E4M3.F32.PACK_AB_MERGE_C R38, R39, R38, RZ ;  /* 0x000000262726723e */ /* 0x000fc800048070ff */
[----:B------:R-:W-:Y:S02]  /*4be0*/  F2FP.SATFINITE.E4M3.F32.PACK_AB_MERGE_C R167, R35, R30, R38 ;  /* 0x0000001e23a7723e */ /* 0x000fe40004807026 */
[----:B------:R-:W0:Y:S01]  /*4bf0*/  MUFU.EX2 R47, R47 ;  /* 0x0000002f002f7308 */ /* 0x000e220000000800 */
[----:B--2---:R-:W-:-:S01]  /*4c00*/  FADD.FTZ R5, R31, R6 ;  /* 0x000000061f057221 */ /* 0x004fc20000010000 */
[----:B------:R-:W-:Y:S01]  /*4c10*/  F2FP.SATFINITE.E4M3.F32.PACK_AB_MERGE_C R6, R2, R25, RZ ;  /* 0x000000190206723e */ /* 0x000fe200048070ff */
[----:B------:R-:W-:-:S01]  /*4c20*/  FADD.FTZ R25, R25, R8 ;  /* 0x0000000819197221 */ /* 0x000fc20000010000 */
[----:B------:R-:W-:Y:S02]  /*4c30*/  VIADD R8, R88, 0xfffffffe ;  /* 0xfffffffe58087836 */ /* 0x000fe40000000000 */
[----:B------:R-:W-:-:S01]  /*4c40*/  FADD.FTZ R5, R34, R5 ;  /* 0x0000000522057221 */ /* 0x000fc20000010000 */
[----:B------:R-:W-:Y:S01]  /*4c50*/  F2FP.SATFINITE.E4M3.F32.PACK_AB_MERGE_C R162, R21, R20, R6 ;  /* 0x0000001415a2723e */ /* 0x000fe20004807006 */
[----:B------:R-:W-:-:S01]  /*4c60*/  FADD.FTZ R25, R2, R25 ;  /* 0x0000001902197221 */ /* 0x000fc20000010000 */
[----:B------:R-:W2:Y:S01]  /*4c70*/  MUFU.EX2 R50, R50 ;  /* 0x0000003200327308 */ /* 0x000ea20000000800 */
[----:B-1----:R-:W-:-:S01]  /*4c80*/  FADD.FTZ R6, R46, R5 ;  /* 0x000000052e067221 */ /* 0x002fc20000010000 */
[----:B------:R-:W-:-:S04]  /*4c90*/  F2FP.SATFINITE.E4M3.F32.PACK_AB_MERGE_C R2, R29, R0, RZ ;  /* 0x000000001d02723e */ /* 0x000fc800048070ff */
[----:B------:R-:W-:Y:S02]  /*4ca0*/  F2FP.SATFINITE.E4M3.F32.PACK_AB_MERGE_C R156, R33, R26, R2 ;  /* 0x0000001a219c723e */ /* 0x000fe40004807002 */
[----:B------:R-:W1:Y:S01]  /*4cb0*/  MUFU.EX2 R51, R51 ;  /* 0x0000003300337308 */ /* 0x000e620000000800 */
[----:B0-----:R-:W-:-:S01]  /*4cc0*/  FADD.FTZ R5, R47, R6 ;  /* 0x000000062f057221 */ /* 0x001fc20000010000 */
[----:B------:R-:W-:Y:S01]  /*4cd0*/  FADD.FTZ R6, R26, R25 ;  /* 0x000000191a067221 */ /* 0x000fe20000010000 */
[----:B------:R-:W-:-:S03]  /*4ce0*/  F2FP.SATFINITE.E4M3.F32.PACK_AB_MERGE_C R46, R47, R46, RZ ;  /* 0x0000002e2f2e723e */ /* 0x000fc600048070ff */
[----:B------:R-:W-:Y:S01]  /*4cf0*/  FADD.FTZ R33, R33, R6 ;  /* 0x0000000621217221 */ /* 0x000fe20000010000 */
[----:B------:R-:W-:Y:S01]  /*4d00*/  F2FP.SATFINITE.E4M3.F32.PACK_AB_MERGE_C R6, R41, R32, RZ ;  /* 0x000000202906723e */ /* 0x000fe200048070ff */
[----:B------:R-:W0:Y:S01]  /*4d10*/  MUFU.EX2 R54, R54 ;  /* 0x0000003600367308 */ /* 0x000e220000000800 */
[----:B--2---:R-:W-:-:S01]  /*4d20*/  FADD.FTZ R2, R50, R5 ;  /* 0x0000000532027221 */ /* 0x004fc20000010000 */
[----:B------:R-:W-:Y:S02]  /*4d30*/  F2FP.SATFINITE.E4M3.F32.PACK_AB_MERGE_C R161, R34, R31, R46 ;  /* 0x0000001f22a1723e */ /* 0x000fe4000480702e */
[----:B------:R-:W-:-:S04]  /*4d40*/  F2FP.SATFINITE.E4M3.F32.PACK_AB_MERGE_C R158, R37, R28, R6 ;  /* 0x0000001c259e723e */ /* 0x000fc80004807006 */
[----:B------:R-:W2:Y:S01]  /*4d50*/  MUFU.EX2 R55, R55 ;  /* 0x0000003700377308 */ /* 0x000ea20000000800 */
[----:B-1----:R-:W-:-:S07]  /*4d60*/  FADD.FTZ R5, R51, R2 ;  /* 0x0000000233057221 */ /* 0x002fce0000010000 */
[----:B------:R-:W1:Y:S01]  /*4d70*/  MUFU.EX2 R58, R58 ;  /* 0x0000003a003a7308 */ /* 0x000e620000000800 */
[----:B0-----:R-:W-:-:S07]  /*4d80*/  FADD.FTZ R2, R54, R5 ;  /* 0x0000000536027221 */ /* 0x001fce0000010000 */
[----:B------:R-:W0:Y:S01]  /*4d90*/  MUFU.EX2 R59, R59 ;  /* 0x0000003b003b7308 */ /* 0x000e220000000800 */
[----:B--2---:R-:W-:-:S01]  /*4da0*/  FADD.FTZ R5, R55, R2 ;  /* 0x0000000237057221 */ /* 0x004fc20000010000 */
[----:B------:R-:W-:Y:S01]  /*4db0*/  FADD.FTZ R2, R0, R33 ;  /* 0x0000002100027221 */ /* 0x000fe20000010000 */
[----:B------:R-:W-:-:S03]  /*4dc0*/  F2FP.SATFINITE.E4M3.F32.PACK_AB_MERGE_C R54, R55, R54, RZ ;  /* 0x000000363736723e */ /* 0x000fc600048070ff */
[----:B------:R-:W-:Y:S01]  /*4dd0*/  FADD.FTZ R29, R29, R2 ;  /* 0x000000021d1d7221 */ /* 0x000fe20000010000 */
[----:B------:R-:W-:Y:S01]  /*4de0*/  F2FP.SATFINITE.E4M3.F32.PACK_AB_MERGE_C R163, R51, R50, R54 ;  /* 0x0000003233a3723e */ /* 0x000fe20004807036 */
[----:B------:R-:W2:Y:S01]  /*4df0*/  MUFU.EX2 R62, R62 ;  /* 0x0000003e003e7308 */ /* 0x000ea20000000800 */
[----:B-1----:R-:W-:-:S01]  /*4e00*/  FADD.FTZ R0, R58, R5 ;  /* 0x000000053a007221 */ /* 0x002fc20000010000 */
[----:B------:R-:W-:-:S04]  /*4e10*/  FADD.FTZ R28, R28, R29 ;  /* 0x0000001d1c1c7221 */ /* 0x000fc80000010000 */
[----:B------:R-:W-:Y:S02]  /*4e20*/  FADD.FTZ R37, R37, R28 ;  /* 0x0000001c25257221 */ /* 0x000fe40000010000 */
[----:B------:R-:W1:Y:S01]  /*4e30*/  MUFU.EX2 R63, R63 ;  /* 0x0000003f003f7308 */ /* 0x000e620000000800 */
[----:B0-----:R-:W-:-:S01]  /*4e40*/  FADD.FTZ R5, R59, R0 ;  /* 0x000000003b057221 */ /* 0x001fc20000010000 */
[----:B------:R-:W-:-:S04]  /*4e50*/  FADD.FTZ R32, R32, R37 ;  /* 0x0000002520207221 */ /* 0x000fc80000010000 */
[----:B------:R-:W-:Y:S02]  /*4e60*/  FADD.FTZ R41, R41, R32 ;  /* 0x0000002029297221 */ /* 0x000fe40000010000 */
[----:B------:R-:W0:Y:S01]  /*4e70*/  MUFU.EX2 R66, R66 ;  /* 0x0000004200427308 */ /* 0x000e220000000800 */
[----:B--2---:R-:W-:-:S07]  /*4e80*/  FADD.FTZ R0, R62, R5 ;  /* 0x000000053e007221 */ /* 0x004fce0000010000 */
[----:B------:R-:W2:Y:S01]  /*4e90*/  MUFU.EX2 R67, R67 ;  /* 0x0000004300437308 */ /* 0x000ea20000000800 */
[----:B-1----:R-:W-:-:S01]  /*4ea0*/  FADD.FTZ R5, R63, R0 ;  /* 0x000000003f057221 */ /* 0x002fc20000010000 */
[----:B------:R-:W-:-:S04]  /*4eb0*/  F2FP.SATFINITE.E4M3.F32.PACK_AB_MERGE_C R62, R63, R62, RZ ;  /* 0x0000003e3f3e723e */ /* 0x000fc800048070ff */
[----:B------:R-:W-:Y:S02]  /*4ec0*/  F2FP.SATFINITE.E4M3.F32.PACK_AB_MERGE_C R157, R59, R58, R62 ;  /* 0x0000003a3b9d723e */ /* 0x000fe4000480703e */
[----:B------:R-:W1:Y:S01]  /*4ed0*/  MUFU.EX2 R70, R70 ;  /* 0x0000004600467308 */ /* 0x000e620000000800 */
[----:B0-----:R-:W-:-:S07]  /*4ee0*/  FADD.FTZ R0, R66, R5 ;  /* 0x0000000542007221 */ /* 0x001fce0000010000 */
[----:B------:R-:W-:Y:S01]  /*4ef0*/  MUFU.EX2 R40, R40 ;  /* 0x0000002800287308 */ /* 0x000fe20000000800 */
[----:B--2---:R-:W-:-:S07]  /*4f00*/  FADD.FTZ R5, R67, R0 ;  /* 0x0000000043057221 */ /* 0x004fce0000010000 */
[----:B------:R-:W0:Y:S01]  /*4f10*/  MUFU.EX2 R49, R49 ;  /* 0x0000003100317308 */ /* 0x000e220000000800 */
[----:B-1----:R-:W-:-:S07]  /*4f20*/  FADD.FTZ R0, R70, R5 ;  /* 0x0000000546007221 */ /* 0x002fce0000010000 */
[----:B------:R-:W1:Y:S08]  /*4f30*/  MUFU.EX2 R71, R71 ;  /* 0x0000004700477308 */ /* 0x000e700000000800 */
[----:B------:R-:W-:Y:S01]  /*4f40*/  MUFU.EX2 R36, R36 ;  /* 0x0000002400247308 */ /* 0x000fe20000000800 */
[----:B0-----:R-:W-:-:S07]  /*4f50*/  F2FP.SATFINITE.E4M3.F32.PACK_AB_MERGE_C R2, R49, R40, RZ ;  /* 0x000000283102723e */ /* 0x001fce00048070ff */
[----:B------:R-:W0:Y:S01]  /*4f60*/  MUFU.EX2 R45, R45 ;  /* 0x0000002d002d7308 */ /* 0x000e220000000800 */
[C---:B-1----:R-:W-:Y:S01]  /*4f70*/  F2FP.SATFINITE.E4M3.F32.PACK_AB_MERGE_C R70, R71.reuse, R70, RZ ;  /* 0x000000464746723e */ /* 0x042fe200048070ff */
[----:B------:R-:W-:-:S03]  /*4f80*/  FADD.FTZ R71, R71, R0 ;  /* 0x0000000047477221 */ /* 0x000fc60000010000 */
[----:B------:R-:W-:-:S03]  /*4f90*/  F2FP.SATFINITE.E4M3.F32.PACK_AB_MERGE_C R159, R67, R66, R70 ;  /* 0x00000042439f723e */ /* 0x000fc60004807046 */
[----:B------:R-:W1:Y:S08]  /*4fa0*/  MUFU.EX2 R74, R74 ;  /* 0x0000004a004a7308 */ /* 0x000e700000000800 */
[----:B------:R-:W2:Y:S01]  /*4fb0*/  MUFU.EX2 R75, R75 ;  /* 0x0000004b004b7308 */ /* 0x000ea20000000800 */
[----:B0-----:R-:W-:Y:S01]  /*4fc0*/  F2FP.SATFINITE.E4M3.F32.PACK_AB_MERGE_C R152, R45, R36, R2 ;  /* 0x000000242d98723e */ /* 0x001fe20004807002 */
[----:B------:R-:W-:-:S04]  /*4fd0*/  FADD.FTZ R36, R36, R41 ;  /* 0x0000002924247221 */ /* 0x000fc80000010000 */
[----:B------:R-:W-:Y:S02]  /*4fe0*/  FADD.FTZ R45, R45, R36 ;  /* 0x000000242d2d7221 */ /* 0x000fe40000010000 */
[----:B------:R-:W0:Y:S01]  /*4ff0*/  MUFU.EX2 R78, R78 ;  /* 0x0000004e004e7308 */ /* 0x000e220000000800 */
[----:B-1----:R-:W-:-:S01]  /*5000*/  FADD.FTZ R0, R74, R71 ;  /* 0x000000474a007221 */ /* 0x002fc20000010000 */
[----:B------:R-:W-:-:S04]  /*5010*/  FADD.FTZ R40, R40, R45 ;  /* 0x0000002d28287221 */ /* 0x000fc80000010000 */
[----:B------:R-:W-:Y:S02]  /*5020*/  FADD.FTZ R49, R49, R40 ;  /* 0x0000002831317221 */ /* 0x000fe40000010000 */
[----:B------:R-:W-:Y:S01]  /*5030*/  MUFU.EX2 R48, R48 ;  /* 0x0000003000307308 */ /* 0x000fe20000000800 */
[----:B--2---:R-:W-:-:S07]  /*5040*/  FADD.FTZ R7, R75, R0 ;  /* 0x000000004b077221 */ /* 0x004fce0000010000 */
[----:B------:R-:W1:Y:S01]  /*5050*/  MUFU.EX2 R57, R57 ;  /* 0x0000003900397308 */ /* 0x000e620000000800 */
[----:B0-----:R-:W-:-:S07]  /*5060*/  FADD.FTZ R0, R78, R7 ;  /* 0x000000074e007221 */ /* 0x001fce0000010000 */
[----:B------:R-:W0:Y:S08]  /*5070*/  MUFU.EX2 R79, R79 ;  /* 0x0000004f004f7308 */ /* 0x000e300000000800 */
[----:B------:R-:W-:Y:S01]  /*5080*/  MUFU.EX2 R44, R44 ;  /* 0x0000002c002c7308 */ /* 0x000fe20000000800 */
[----:B-1----:R-:W-:-:S07]  /*5090*/  F2FP.SATFINITE.E4M3.F32.PACK_AB_MERGE_C R2, R57, R48, RZ ;  /* 0x000000303902723e */ /* 0x002fce00048070ff */
[----:B------:R-:W1:Y:S01]  /*50a0*/  MUFU.EX2 R53, R53 ;  /* 0x0000003500357308 */ /* 0x000e620000000800 */
[C---:B0-----:R-:W-:Y:S01]  /*50b0*/  F2FP.SATFINITE.E4M3.F32.PACK_AB_MERGE_C R78, R79.reuse, R78, RZ ;  /* 0x0000004e4f4e723e */ /* 0x041fe200048070ff */
[----:B------:R-:W-:-:S03]  /*50c0*/  FADD.FTZ R79, R79, R0 ;  /* 0x000000004f4f7221 */ /* 0x000fc60000010000 */
[----:B------:R-:W-:-:S03]  /*50d0*/  F2FP.SATFINITE.E4M3.F32.PACK_AB_MERGE_C R153, R75, R74, R78 ;  /* 0x0000004a4b99723e */ /* 0x000fc6000480704e */
[----:B------:R-:W0:Y:S08]  /*50e0*/  MUFU.EX2 R82, R82 ;  /* 0x0000005200527308 */ /* 0x000e300000000800 */
[----:B------:R-:W2:Y:S01]  /*50f0*/  MUFU.EX2 R83, R83 ;  /* 0x0000005300537308 */ /* 0x000ea20000000800 */
[----:B-1----:R-:W-:Y:S01]  /*5100*/  F2FP.SATFINITE.E4M3.F32.PACK_AB_MERGE_C R154, R53, R44, R2 ;  /* 0x0000002c359a723e */ /* 0x002fe20004807002 */
[----:B------:R-:W-:-:S04]  /*5110*/  FADD.FTZ R44, R44, R49 ;  /* 0x000000312c2c7221 */ /* 0x000fc80000010000 */
[----:B------:R-:W-:Y:S02]  /*5120*/  FADD.FTZ R53, R53, R44 ;  /* 0x0000002c35357221 */ /* 0x000fe40000010000 */
[----:B------:R-:W1:Y:S01]  /*5130*/  MUFU.EX2 R86, R86 ;  /* 0x0000005600567308 */ /* 0x000e620000000800 */
[----:B0-----:R-:W-:-:S01]  /*5140*/  FADD.FTZ R0, R82, R79 ;  /* 0x0000004f52007221 */ /* 0x001fc20000010000 */
[----:B------:R-:W-:-:S04]  /*5150*/  FADD.FTZ R2, R48, R53 ;  /* 0x0000003530027221 */ /* 0x000fc80000010000 */
[----:B------:R-:W-:Y:S02]  /*5160*/  FADD.FTZ R2, R57, R2 ;  /* 0x0000000239027221 */ /* 0x000fe40000010000 */
[----:B------:R-:W0:Y:S01]  /*5170*/  MUFU.EX2 R5, R56 ;  /* 0x0000003800057308 */ /* 0x000e220000000800 */
[----:B--2---:R-:W-:-:S04]  /*5180*/  FADD.FTZ R7, R83, R0 ;  /* 0x0000000053077221 */ /* 0x004fc80000010000 */
[----:B-1----:R-:W-:Y:S01]  /*5190*/  FADD.FTZ R0, R86, R7 ;  /* 0x0000000756007221 */ /* 0x002fe20000010000 */
[----:B0-----:R-:W-:-:S03]  /*51a0*/  F2FP.SATFINITE.E4M3.F32.PACK_AB_MERGE_C R6, R5, R86, RZ ;  /* 0x000000560506723e */ /* 0x001fc600048070ff */
[----:B------:R-:W-:Y:S01]  /*51b0*/  FADD.FTZ R0, R5, R0 ;  /* 0x0000000005007221 */ /* 0x000fe20000010000 */
[----:B------:R-:W-:Y:S01]  /*51c0*/  F2FP.SATFINITE.E4M3.F32.PACK_AB_MERGE_C R155, R83, R82, R6 ;  /* 0x00000052539b723e */ /* 0x000fe20004807006 */
[----:B------:R-:W-:Y:S06]  /*51d0*/  @P1 BRA `(.L_x_1303) ;  /* 0x00000000004c1947 */ /* 0x000fec0003800000 */
[----:B------:R-:W-:Y:S01]  /*51e0*/  ISETP.LT.AND P1, PT, RZ, UR58, PT ;  /* 0x0000003aff007c0c */ /* 0x000fe2000bf21270 */
[----:B------:R-:W-:-:S12]  /*51f0*/  UIADD3 UR15, UR58, -0x1, URZ ;  /* 0xffffffff3a0f7890 */ /* 0x000fd8000fffe03f */
[----:B------:R-:W-:Y:S05]  /*5200*/  @P1 BRA `(.L_x_1304) ;  /* 0x0000000000201947 */ /* 0x000fea0003800000 */
[----:B------:R-:W-:Y:S01]  /*5210*/  ULDC UR18, c[0x0][0x9e4] ;  /* 0x0002790000127ab9 */ /* 0x000fe20000000800 */
[----:B------:R-:W-:Y:S02]  /*5220*/  UIADD3 UR15, -UR58, URZ, URZ ;  /* 0x0000003f3a0f7290 */ /* 0x000fe4000fffe13f */
[----:B------:R-:W-:-:S11]  /*5230*/  UISETP.NE.AND UP0, UPT, UR18, 0x1, UPT ;  /* 0x000000011200788c */ /* 0x000fd6000bf05270 */
[----:B------:R-:W-:Y:S02]  /*5240*/  @UP0 ULDC.64 UR6, c[0x0][0x9e8] ;  /* 0x00027a0000060ab9 */ /* 0x000fe40000000a00 */
[----:B------:R-:W-:-:S04]  /*5250*/  UIMAD.WIDE.U32 UR10, UR15, UR6, URZ ;  /* 0x000000060f0a72a5 */ /* 0x000fc8000f8e003f */
[----:B------:R-:W-:-:S04]  /*5260*/  @UP0 USHF.R.U32.HI UR15, URZ, UR7, UR11 ;  /* 0x000000073f0f0299 */ /* 0x000fc8000801160b */
[----:B------:R-:W-:Y:S01]  /*5270*/  ULOP3.LUT UR15, URZ, UR15, URZ, 0x33, !UPT ;  /* 0x0000000f3f0f7292 */ /* 0x000fe2000f8e333f */
[----:B------:R-:W-:Y:S11]  /*5280*/  BRA `(.L_x_1305) ;  /* 0x0000000000147947 */ /* 0x000ff60003800000 */
.L_x_1304:
[----:B------:R-:W-:Y:S02]  /*5290*/  ULDC UR18, c[0x0][0x9e4] ;  /* 0x0002790000127ab9 */ /* 0x000fe40000000800 */
[----:B------:R-:W-:-:S11]  /*52a0*/  UISETP.NE.AND UP0, UPT, UR18, 0x1, UPT ;  /* 0x000000011200788c */ /* 0x000fd6000bf05270 */
[----:B------:R-:W-:Y:S02]  /*52b0*/  @UP0 ULDC.64 UR6, c[0x0][0x9e8] ;  /* 0x00027a0000060ab9 */ /* 0x000fe40000000a00 */
[----:B------:R-:W-:-:S04]  /*52c0*/  UIMAD.WIDE.U32 UR10, UR15, UR6, URZ ;  /* 0x000000060f0a72a5 */ /* 0x000fc8000f8e003f */
[----:B------:R-:W-:-:S12]  /*52d0*/  @UP0 USHF.R.U32.HI UR15, URZ, UR7, UR11 ;  /* 0x000000073f0f0299 */ /* 0x000fd8000801160b */
.L_x_1305:
[----:B------:R-:W-:-:S04]  /*52e0*/  UIMAD UR15, UR15, UR18, UR18 ;  /* 0x000000120f0f72a4 */ /* 0x000fc8000f8e0212 */
[----:B------:R-:W-:-:S04]  /*52f0*/  UISETP.LT.AND UP0, UPT, UR14, UR15, UPT ;  /* 0x0000000f0e00728c */ /* 0x000fc8000bf01270 */
[----:B------:R-:W-:-:S12]  /*5300*/  USEL UR14, UR14, UR15, UP0 ;  /* 0x0000000f0e0e7287 */ /* 0x000fd80008000000 */
.L_x_1303:
[----:B------:R-:W-:Y:S01]  /*5310*/  USHF.R.S32.HI UR6, URZ, 0x1f, UR14 ;  /* 0x0000001f3f067899 */ /* 0x000fe2000801140e */
[----:B------:R-:W-:Y:S02]  /*5320*/  CS2R R88, SRZ ;  /* 0x0000000000587805 */ /* 0x000fe4000001ff00 */
[----:B------:R-:W-:Y:S02]  /*5330*/  CS2R R90, SRZ ;  /* 0x00000000005a7805 */ /* 0x000fe4000001ff00 */
[----:B------:R-:W-:Y:S01]  /*5340*/  CS2R R92, SRZ ;  /* 0x00000000005c7805 */ /* 0x000fe2000001ff00 */
[----:B------:R-:W-:Y:S01]  /*5350*/  ULEA.HI UR6, UR6, UR14, URZ, 0x7 ;  /* 0x0000000e06067291 */ /* 0x000fe2000f8f383f */
[----:B------:R-:W-:Y:S02]  /*5360*/  CS2R R94, SRZ ;  /* 0x00000000005e7805 */ /* 0x000fe4000001ff00 */
[----:B------:R-:W-:Y:S02]  /*5370*/  CS2R R96, SRZ ;  /* 0x0000000000607805 */ /* 0x000fe4000001ff00 */
[----:B------:R-:W-:Y:S01]  /*5380*/  CS2R R98, SRZ ;  /* 0x0000000000627805 */ /* 0x000fe2000001ff00 */
[----:B------:R-:W-:Y:S01]  /*5390*/  USHF.R.S32.HI UR6, URZ, 0x7, UR6 ;  /* 0x000000073f067899 */ /* 0x000fe20008011406 */
[----:B------:R-:W-:-:S02]  /*53a0*/  CS2R R100, SRZ ;  /* 0x0000000000647805 */ /* 0x000fc4000001ff00 */
[----:B------:R-:W-:Y:S02]  /*53b0*/  CS2R R102, SRZ ;  /* 0x0000000000667805 */ /* 0x000fe4000001ff00 */
[----:B------:R-:W-:Y:S01]  /*53c0*/  CS2R R104, SRZ ;  /* 0x0000000000687805 */ /* 0x000fe2000001ff00 */
[----:B------:R-:W-:Y:S01]  /*53d0*/  UISETP.LT.AND UP0, UPT, UR38, UR6, UPT ;  /* 0x000000062600728c */ /* 0x000fe2000bf01270 */
[----:B------:R-:W-:Y:S02]  /*53e0*/  CS2R R106, SRZ ;  /* 0x00000000006a7805 */ /* 0x000fe4000001ff00 */
[----:B------:R-:W-:Y:S02]  /*53f0*/  CS2R R108, SRZ ;  /* 0x00000000006c7805 */ /* 0x000fe4000001ff00 */
[----:B------:R-:W-:Y:S01]  /*5400*/  CS2R R110, SRZ ;  /* 0x00000000006e7805 */ /* 0x000fe2000001ff00 */
[----:B------:R-:W-:Y:S01]  /*5410*/  USEL UR32, UR38, UR6, !UP0 ;  /* 0x0000000626207287 */ /* 0x000fe2000c000000 */
[----:B------:R-:W-:-:S02]  /*5420*/  CS2R R112, SRZ ;  /* 0x0000000000707805 */ /* 0x000fc4000001ff00 */
[----:B------:R-:W-:Y:S02]  /*5430*/  CS2R R114, SRZ ;  /* 0x0000000000727805 */ /* 0x000fe4000001ff00 */
[----:B------:R-:W-:Y:S02]  /*5440*/  CS2R R116, SRZ ;  /* 0x0000000000747805 */ /* 0x000fe4000001ff00 */
[----:B------:R-:W-:Y:S02]  /*5450*/  CS2R R118, SRZ ;  /* 0x0000000000767805 */ /* 0x000fe4000001ff00 */
[----:B------:R-:W-:Y:S02]  /*5460*/  CS2R R120, SRZ ;  /* 0x0000000000787805 */ /* 0x000fe4000001ff00 */
[----:B------:R-:W-:Y:S02]  /*5470*/  ISETP.GE.AND P1, PT, R8, UR32, PT ;  /* 0x0000002008007c0c */ /* 0x000fe4000bf26270 */
        /* <DEDUP_REMOVED lines=51> */
[----:B------:R-:W-:Y:S01]  /*57b0*/  UMOV UR33, UR49 ;  /* 0x0000003100217c82 */ /* 0x000fe20008000000 */
[----:B------:R-:W-:Y:S01]  /*57c0*/  ULDC UR29, c[0x0][0x9e4] ;  /* 0x00027900001d7ab9 */ /* 0x000fe20000000800 */
[----:B------:R-:W-:Y:S01]  /*57d0*/  ULDC UR30, c[0x0][0x9dc] ;  /* 0x00027700001e7ab9 */ /* 0x000fe20000000800 */
[----:B------:R-:W-:-:S05]  /*57e0*/  ULDC UR31, c[0x0][0x9e0] ;  /* 0x00027800001f7ab9 */ /* 0x000fca0000000800 */
.L_x_1325:
[----:B------:R-:W-:Y:S01]  /*57f0*/  ISETP.NE.AND P2, PT, RZ, UR46, PT ;  /* 0x0000002eff007c0c */ /* 0x000fe2000bf45270 */
[----:B------:R-:W-:-:S04]  /*5800*/  UISETP.NE.AND UP0, UPT, UR33, 0x1, UPT ;  /* 0x000000012100788c */ /* 0x000fc8000bf05270 */
[----:B------:R-:W-:-:S04]  /*5810*/  USEL UR50, URZ, 0x1, UP0 ;  /* 0x000000013f327887 */ /* 0x000fc80008000000 */
[----:B------:R-:W-:-:S04]  /*5820*/  ULOP3.LUT UR50, UR34, UR50, URZ, 0x3c, !UPT ;  /* 0x0000003222327292 */ /* 0x000fc8000f8e3c3f */
[----:B------:R-:W-:Y:S08]  /*5830*/  @P2 BRA `(.L_x_1307) ;  /* 0x0000000000382947 */ /* 0x000ff00003800000 */
[----:B------:R-:W-:Y:S05]  /*5840*/  @!P0 BRA `(.L_x_1308) ;  /* 0x0000000000048947 */ /* 0x000fea0003800000 */
[----:B------:R-:W-:Y:S01]  /*5850*/  BPT.TRAP 0x1 ;  /* 0x000000040000795c */ /* 0x000fe20000300000 */
.L_x_1308:
        /* <DEDUP_REMOVED lines=9> */
.L_x_1309:
[----:B-1----:R-:W-:Y:S05]  /*58f0*/  @P1 BRA `(.L_x_1307) ;  /* 0x0000000000081947 */ /* 0x002fea0003800000 */
[----:B------:R-:W1:Y:S02]  /*5900*/  SYNCS.PHASECHK.TRANS64.TRYWAIT P1, [UR6+0x22830], R3 ;  /* 0x02283003ff0075a7 */ /* 0x000e640008020146 */
[----:B-1----:R-:W-:Y:S05]  /*5910*/  @!P1 BRA `(.L_x_1310) ;  /* 0x0000013000e49947 */ /* 0x002fea0003800000 */
.L_x_1307:
[----:B-1----:R-:W1:Y:S01]  /*5920*/  S2R R4, SR_TID.X ;  /* 0x0000000000047919 */ /* 0x002e620000002100 */
[----:B------:R-:W-:Y:S01]  /*5930*/  UIADD3 UR49, UR33, 0x1, URZ ;  /* 0x0000000121317890 */ /* 0x000fe2000fffe03f */
[----:B------:R-:W-:Y:S01]  /*5940*/  UMOV UR27, 0x80000020 ;  /* 0x80000020001b7882 */ /* 0x000fe20000000000 */
[----:B------:R-:W-:Y:S02]  /*5950*/  UMOV UR7, 0x80000020 ;  /* 0x8000002000077882 */ /* 0x000fe40000000000 */
[----:B------:R-:W-:Y:S01]  /*5960*/  UISETP.NE.AND UP0, UPT, UR49, 0x2, UPT ;  /* 0x000000023100788c */ /* 0x000fe2000bf05270 */
[----:B------:R-:W-:Y:S01]  /*5970*/  UMOV UR11, 0x80000020 ;  /* 0x80000020000b7882 */ /* 0x000fe20000000000 */
[----:B------:R-:W-:Y:S02]  /*5980*/  UMOV UR15, 0x80000020 ;  /* 0x80000020000f7882 */ /* 0x000fe40000000000 */
[----:B------:R-:W-:Y:S01]  /*5990*/  USEL UR49, UR49, URZ, UP0 ;  /* 0x0000003f31317287 */ /* 0x000fe20008000000 */
[----:B------:R-:W-:Y:S01]  /*59a0*/  UMOV UR19, 0x80000020 ;  /* 0x8000002000137882 */ /* 0x000fe20000000000 */
[----:B------:R-:W-:-:S02]  /*59b0*/  UMOV UR23, 0x80000020 ;  /* 0x8000002000177882 */ /* 0x000fc40000000000 */
[----:B------:R-:W-:-:S04]  /*59c0*/  UIMAD UR26, UR49, 0x600, UR28 ;  /* 0x00000600311a78a4 */ /* 0x000fc8000f8e021c */
[----:B------:R-:W-:Y:S02]  /*59d0*/  UIADD3 UR6, UR26, 0x2, URZ ;  /* 0x000000021a067890 */ /* 0x000fe4000fffe03f */
[----:B------:R-:W-:Y:S02]  /*59e0*/  UIADD3 UR10, UR26, 0x200, URZ ;  /* 0x000002001a0a7890 */ /* 0x000fe4000fffe03f */
[----:B------:R-:W-:Y:S02]  /*59f0*/  UIADD3 UR14, UR26, 0x202, URZ ;  /* 0x000002021a0e7890 */ /* 0x000fe4000fffe03f */
[----:B------:R-:W-:Y:S02]  /*5a00*/  UIADD3 UR18, UR26, 0x400, URZ ;  /* 0x000004001a127890 */ /* 0x000fe4000fffe03f */
[----:B------:R-:W-:Y:S01]  /*5a10*/  UIADD3 UR22, UR26, 0x402, URZ ;  /* 0x000004021a167890 */ /* 0x000fe2000fffe03f */
[----:B-1----:R-:W-:-:S05]  /*5a20*/  SHF.R.U32.HI R4, RZ, 0x7, R4 ;  /* 0x00000007ff047819 */ /* 0x002fca0000011604 */
[----:B0-----:R-:W-:-:S05]  /*5a30*/  VIADD R3, R4, 0x8 ;  /* 0x0000000804037836 */ /* 0x001fca0000000000 */
[----:B------:R0:W-:Y:S06]  /*5a40*/  BAR.SYNC.DEFER_BLOCKING R3, 0x100 ;  /* 0x000400030000751d */ /* 0x0001ec0000010000 */
        /* <DEDUP_REMOVED lines=21> */
.L_x_1312:
[----:B------:R-:W-:Y:S01]  /*5ba0*/  ULEA UR6, UR33, UR36, 0x3 ;  /* 0x0000002421067291 */ /* 0x000fe2000f8e183f */
[----:B------:R-:W-:-:S05]  /*5bb0*/  IMAD.U32 R3, RZ, RZ, UR34 ;  /* 0x00000022ff037e24 */ /* 0x000fca000f8e00ff */
[----:B------:R-:W-:-:S04]  /*5bc0*/  SHF.L.U32 R3, R3, 0x1f, RZ ;  /* 0x0000001f03037819 */ /* 0x000fc800000006ff */
[----:B------:R0:W1:Y:S01]  /*5bd0*/  SYNCS.PHASECHK.TRANS64.TRYWAIT P1, [UR6+0x22850], R3 ;  /* 0x02285003ff0075a7 */ /* 0x0000620008020146 */
[----:B------:R-:W-:Y:S05]  /*5be0*/  @!P0 BRA `(.L_x_1313) ;  /* 0x0000000000048947 */ /* 0x000fea0003800000 */
[----:B------:R-:W-:Y:S01]  /*5bf0*/  BPT.TRAP 0x1 ;  /* 0x000000040000795c */ /* 0x000fe20000300000 */
.L_x_1313:
[----:B-1----:R-:W-:Y:S05]  /*5c00*/  @P1 BRA `(.L_x_1311) ;  /* 0x0000000000081947 */ /* 0x002fea0003800000 */
[----:B------:R-:W1:Y:S02]  /*5c10*/  SYNCS.PHASECHK.TRANS64.TRYWAIT P1, [UR6+0x22850], R3 ;  /* 0x02285003ff0075a7 */ /* 0x000e640008020146 */
[----:B-1----:R-:W-:Y:S05]  /*5c20*/  @!P1 BRA `(.L_x_1314) ;  /* 0x0000013000389947 */ /* 0x002fea0003800000 */
.L_x_1311:
[----:B------:R-:W-:Y:S01]  /*5c30*/  UIADD3 UR6, UR36, 0x400, URZ ;  /* 0x0000040024067890 */ /* 0x000fe2000fffe03f */
[----:B------:R-:W-:Y:S01]  /*5c40*/  WARPGROUP.ARRIVE ;  /* 0x00000000000079c5 */ /* 0x000fe20000000000 */
[----:B------:R-:W-:-:S05]  /*5c50*/  UMOV UR7, 0x40000040 ;  /* 0x4000004000077882 */ /* 0x000fca0000000000 */
[----:B-1----:R-:W1:Y:S01]  /*5c60*/  S2R R4, SR_TID.X ;  /* 0x0000000000047919 */ /* 0x002e620000002100 */
        /* <DEDUP_REMOVED lines=8> */
[----:B-1----:R-:W-:-:S04]  /*5cf0*/  SHF.R.U32.HI R4, RZ, 0x7, R4 ;  /* 0x00000007ff047819 */ /* 0x002fc80000011604 */
[----:B0-----:R-:W-:Y:S01]  /*5d00*/  IADD3 R3, -R4, 0xb, RZ ;  /* 0x0000000b04037810 */ /* 0x001fe20007ffe1ff */
[----:B------:R-:W-:Y:S02]  /*5d10*/  WARPGROUP.DEPBAR.LE gsb0, 0x0 ;  /* 0x00008000000079c5 */ /* 0x000fe40000010000 */
[----:B------:R-:W-:-:S06]  /*5d20*/  WARPGROUP.ARRIVE ;  /* 0x00000000000079c5 */ /* 0x000fcc0000000000 */
        /* <DEDUP_REMOVED lines=15> */
.L_x_1315:
[----:B------:R-:W-:Y:S01]  /*5e20*/  UISETP.NE.AND UP1, UPT, UR55, URZ, UPT ;  /* 0x0000003f3700728c */ /* 0x000fe2000bf25270 */
[----:B------:R-:W-:Y:S01]  /*5e30*/  VIADD R9, R17, UR42 ;  /* 0x0000002a11097c36 */ /* 0x000fe20008000000 */
[----:B------:R-:W-:Y:S01]  /*5e40*/  ULEA UR6, UR49, UR36, 0x3 ;  /* 0x0000002431067291 */ /* 0x000fe2000f8e183f */
[----:B------:R-:W-:Y:S01]  /*5e50*/  IMAD.U32 R5, RZ, RZ, UR48 ;  /* 0x00000030ff057e24 */ /* 0x000fe2000f8e00ff */
[----:B------:R-:W-:Y:S02]  /*5e60*/  UISETP.NE.AND UP0, UPT, UR54, URZ, UPT ;  /* 0x0000003f3600728c */ /* 0x000fe4000bf05270 */
[----:B------:R-:W-:Y:S01]  /*5e70*/  PLOP3.LUT P1, PT, PT, PT, UP1, 0x80, 0x0 ;  /* 0x000000000000781c */ /* 0x000fe20003f2f018 */
[----:B------:R-:W-:Y:S01]  /*5e80*/  UIADD3 UR6, UR6, 0x22840, URZ ;  /* 0x0002284006067890 */ /* 0x000fe2000fffe03f */
[----:B------:R-:W-:-:S03]  /*5e90*/  PLOP3.LUT P2, PT, PT, PT, UP1, 0x80, 0x0 ;  /* 0x000000000000781c */ /* 0x000fc60003f4f018 */
[----:B------:R-:W-:Y:S01]  /*5ea0*/  @UP1 ULDC UR7, c[0x0][0x44c] ;  /* 0x0001130000071ab9 */ /* 0x000fe20000000800 */
[----:B------:R-:W-:-:S07]  /*5eb0*/  UPRMT UR6, UR37, 0x654, UR6 ;  /* 0x0000065425067896 */ /* 0x000fce0008000006 */
[----:B0-----:R-:W-:Y:S01]  /*5ec0*/  @P1 IMAD.HI.U32 R3, R9, UR7, RZ ;  /* 0x0000000709031c27 */ /* 0x001fe2000f8e00ff */
[----:B------:R-:W-:Y:S01]  /*5ed0*/  @UP1 ULDC UR7, c[0x0][0x450] ;  /* 0x0001140000071ab9 */ /* 0x000fe20000000800 */
[----:B------:R-:W-:Y:S01]  /*5ee0*/  PLOP3.LUT P1, PT, PT, PT, UP0, 0x40, 0x0 ;  /* 0x000000000000781c */ /* 0x000fe20003f2e808 */
[----:B------:R-:W-:Y:S01]  /*5ef0*/  SYNCS.ARRIVE.TRANS64.RED.A1T0 RZ, [UR6], RZ ;  /* 0x000000ffffff79a7 */ /* 0x000fe20008100406 */
[----:B------:R-:W-:Y:S01]  /*5f00*/  ULOP3.LUT UR6, URZ, UR30, URZ, 0x33, !UPT ;  /* 0x0000001e3f067292 */ /* 0x000fe2000f8e333f */
[----:B------:R-:W-:Y:S01]  /*5f10*/  @P2 SHF.R.U32.HI R9, RZ, UR7, R3 ;  /* 0x00000007ff092c19 */ /* 0x000fe20008011603 */
[----:B------:R-:W-:-:S04]  /*5f20*/  IMAD.SHL.U32 R3, R8, 0x80, RZ ;  /* 0x0000008008037824 */ /* 0x000fc800078e00ff */
[----:B------:R-:W0:Y:S01]  /*5f30*/  SHFL.IDX PT, R11, R9, RZ, 0x1c1f ;  /* 0x001c1fff090b7589 */ /* 0x000e2200000e0000 */
[----:B------:R-:W-:-:S04]  /*5f40*/  IADD3 R4, -R16, 0x1, -R3 ;  /* 0x0000000110047810 */ /* 0x000fc80007ffe903 */
[----:B------:R-:W-:-:S05]  /*5f50*/  IADD3 R4, -R5, UR41, R4 ;  /* 0x0000002905047c10 */ /* 0x000fca000fffe104 */
[C---:B------:R-:W-:Y:S02]  /*5f60*/  VIADD R14, R4.reuse, UR31 ;  /* 0x0000001f040e7c36 */ /* 0x040fe40008000000 */
[----:B------:R-:W-:Y:S02]  /*5f70*/  VIADD R20, R4, UR6 ;  /* 0x0000000604147c36 */ /* 0x000fe40008000000 */
[--C-:B0-----:R-:W-:Y:S02]  /*5f80*/  IMAD.IADD R10, R14, 0x1, R11.reuse ;  /* 0x000000010e0a7824 */ /* 0x101fe400078e020b */
[----:B------:R-:W-:Y:S01]  /*5f90*/  IMAD.IADD R12, R20, 0x1, R11 ;  /* 0x00000001140c7824 */ /* 0x000fe200078e020b */
[----:B------:R-:W-:Y:S06]  /*5fa0*/  @P1 BRA `(.L_x_1316) ;  /* 0x00000000005c1947 */ /* 0x000fec0003800000 */
[----:B------:R-:W-:Y:S01]  /*5fb0*/  IMAD.U32 R4, RZ, RZ, UR48 ;  /* 0x00000030ff047e24 */ /* 0x000fe2000f8e00ff */
[----:B------:R-:W-:Y:S04]  /*5fc0*/  BSSY B0, `(.L_x_1317) ;  /* 0x0000011000007945 */ /* 0x000fe80003800000 */
[----:B------:R-:W-:-:S04]  /*5fd0*/  IADD3 R11, -R4, UR41, R11 ;  /* 0x00000029040b7c10 */ /* 0x000fc8000fffe10b */
        /* <DEDUP_REMOVED lines=10> */
.L_x_1318:
[----:B------:R-:W-:-:S05]  /*6080*/  IMAD.U32 R152, RZ, RZ, UR29 ;  /* 0x0000001dff987e24 */ /* 0x000fca000f8e00ff */
[----:B------:R-:W-:-:S13]  /*6090*/  ISETP.NE.AND P1, PT, R152, 0x1, PT ;  /* 0x000000019800780c */ /* 0x000fda0003f25270 */
[----:B------:R-:W0:Y:S02]  /*60a0*/  @P1 LDC.64 R4, c[0x0][0x9e8] ;  /* 0x00027a00ff041b82 */ /* 0x000e240000000a00 */
[----:B0-----:R-:W-:-:S05]  /*60b0*/  @P1 IMAD.HI.U32 R4, R11, R4, RZ ;  /* 0x000000040b041227 */ /* 0x001fca00078e00ff */
[----:B------:R-:W-:-:S07]  /*60c0*/  @P1 SHF.R.U32.HI R11, RZ, R5, R4 ;  /* 0x00000005ff0b1219 */ /* 0x000fce0000011604 */
.L_x_1319:
[----:B------:R-:W-:Y:S05]  /*60d0*/  BSYNC B0 ;  /* 0x0000000000007941 */ /* 0x000fea0003800000 */
.L_x_1317:
[----:B------:R-:W-:-:S04]  /*60e0*/  IMAD R11, R11, R152, -R3 ;  /* 0x000000980b0b7224 */ /* 0x000fc800078e0a03 */
[----:B------:R-:W-:-:S05]  /*60f0*/  IMAD.IADD R11, R11, 0x1, -R16 ;  /* 0x000000010b0b7824 */ /* 0x000fca00078e0a10 */
[----:B------:R-:W-:Y:S02]  /*6100*/  VIADDMNMX R10, R11, R152, R10, PT ;  /* 0x000000980b0a7246 */ /* 0x000fe4000380010a */
[----:B------:R-:W-:-:S07]  /*6110*/  VIMNMX R12, R12, R11, !PT ;  /* 0x0000000b0c0c7248 */ /* 0x000fce0007fe0100 */
.L_x_1316:
[----:B------:R-:W-:Y:S01]  /*6120*/  ISETP.GT.AND P1, PT, R8, -0x1, PT ;  /* 0xffffffff0800780c */ /* 0x000fe20003f24270 */
[----:B------:R-:W0:Y:S01]  /*6130*/  SHFL.IDX PT, R5, R9, 0x1, 0x1c1f ;  /* 0x003c1f0009057f89 */ /* 0x000e2200000e0000 */
[----:B------:R-:W-:Y:S02]  /*6140*/  UISETP.NE.AND UP0, UPT, UR54, URZ, UPT ;  /* 0x0000003f3600728c */ /* 0x000fe4000bf05270 */
[C---:B------:R-:W-:Y:S02]  /*6150*/  ISETP.GT.AND P3, PT, R12.reuse, 0x8, P1 ;  /* 0x000000080c00780c */ /* 0x040fe40000f64270 */
[----:B------:R-:W-:Y:S02]  /*6160*/  ISETP.GT.AND P6, PT, R12, RZ, P1 ;  /* 0x000000ff0c00720c */ /* 0x000fe40000fc4270 */
[----:B------:R-:W-:Y:S02]  /*6170*/  ISETP.LT.OR P3, PT, R10, 0x9, P3 ;  /* 0x000000090a00780c */ /* 0x000fe40001f61670 */
[----:B------:R-:W-:-:S02]  /*6180*/  ISETP.GT.AND P2, PT, R12, 0x1, P1 ;  /* 0x000000010c00780c */ /* 0x000fc40000f44270 */
[----:B------:R-:W-:Y:S02]  /*6190*/  FSEL R11, R28, -INF , !P3 ;  /* 0xff8000001c0b7808 */ /* 0x000fe40005800000 */
[----:B------:R-:W-:Y:S02]  /*61a0*/  ISETP.GT.AND P3, PT, R12, 0x19, P1 ;  /* 0x000000190c00780c */ /* 0x000fe40000f64270 */
[C---:B------:R-:W-:Y:S02]  /*61b0*/  ISETP.LT.OR P6, PT, R10.reuse, 0x1, P6 ;  /* 0x000000010a00780c */ /* 0x040fe400037c1670 */
[C---:B------:R-:W-:Y:S02]  /*61c0*/  ISETP.LT.OR P2, PT, R10.reuse, 0x2, P2 ;  /* 0x000000020a00780c */ /* 0x040fe40001741670 */
[----:B------:R-:W-:Y:S02]  /*61d0*/  ISETP.LT.OR P3, PT, R10, 0x1a, P3 ;  /* 0x0000001a0a00780c */ /* 0x000fe40001f61670 */
[----:B------:R-:W-:-:S02]  /*61e0*/  FSEL R15, R24, -INF , !P6 ;  /* 0xff800000180f7808 */ /* 0x000fc40007000000 */
[----:B------:R-:W-:Y:S01]  /*61f0*/  FSEL R25, R25, -INF , !P2 ;  /* 0xff80000019197808 */ /* 0x000fe20005000000 */
[----:B0-----:R-:W-:Y:S01]  /*6200*/  IMAD.IADD R9, R20, 0x1, R5 ;  /* 0x0000000114097824 */ /* 0x001fe200078e0205 */
[C---:B------:R-:W-:Y:S02]  /*6210*/  ISETP.GT.AND P5, PT, R12.reuse, 0x9, P1 ;  /* 0x000000090c00780c */ /* 0x040fe40000fa4270 */
[C---:B------:R-:W-:Y:S02]  /*6220*/  ISETP.GT.AND P4, PT, R12.reuse, 0x10, P1 ;  /* 0x000000100c00780c */ /* 0x040fe40000f84270 */
[C---:B------:R-:W-:Y:S02]  /*6230*/  ISETP.GT.AND P6, PT, R12.reuse, 0x11, P1 ;  /* 0x000000110c00780c */ /* 0x040fe40000fc4270 */
[----:B------:R-:W-:Y:S02]  /*6240*/  ISETP.GT.AND P2, PT, R12, 0x18, P1 ;  /* 0x000000180c00780c */ /* 0x000fe40000f44270 */
[----:B------:R-:W-:-:S02]  /*6250*/  FSEL R37, R37, -INF , !P3 ;  /* 0xff80000025257808 */ /* 0x000fc40005800000 */
[----:B------:R-:W-:Y:S02]  /*6260*/  ISETP.GT.AND P3, PT, R12, 0x30, P1 ;  /* 0x000000300c00780c */ /* 0x000fe40000f64270 */
[C---:B------:R-:W-:Y:S02]  /*6270*/  ISETP.LT.OR P5, PT, R10.reuse, 0xa, P5 ;  /* 0x0000000a0a00780c */ /* 0x040fe40002fa1670 */
[C---:B------:R-:W-:Y:S02]  /*6280*/  ISETP.LT.OR P4, PT, R10.reuse, 0x11, P4 ;  /* 0x000000110a00780c */ /* 0x040fe40002781670 */
[C---:B------:R-:W-:Y:S02]  /*6290*/  ISETP.LT.OR P6, PT, R10.reuse, 0x12, P6 ;  /* 0x000000120a00780c */ /* 0x040fe400037c1670 */
[C---:B------:R-:W-:Y:S02]  /*62a0*/  ISETP.LT.OR P2, PT, R10.reuse, 0x19, P2 ;  /* 0x000000190a00780c */ /* 0x040fe40001741670 */
[----:B------:R-:W-:-:S02]  /*62b0*/  ISETP.LT.OR P3, PT, R10, 0x31, P3 ;  /* 0x000000310a00780c */ /* 0x000fc40001f61670 */
[----:B------:R-:W-:Y:S02]  /*62c0*/  FSEL R29, R29, -INF , !P5 ;  /* 0xff8000001d1d7808 */ /* 0x000fe40006800000 */
[----:B------:R-:W-:Y:S02]  /*62d0*/  FSEL R13, R32, -INF , !P4 ;  /* 0xff800000200d7808 */ /* 0x000fe40006000000 */
[----:B------:R-:W-:Y:S02]  /*62e0*/  FSEL R33, R33, -INF , !P6 ;  /* 0xff80000021217808 */ /* 0x000fe40007000000 */
[----:B------:R-:W-:Y:S02]  /*62f0*/  FSEL R36, R36, -INF , !P2 ;  /* 0xff80000024247808 */ /* 0x000fe40005000000 */
[C---:B------:R-:W-:Y:S02]  /*6300*/  ISETP.GT.AND P5, PT, R12.reuse, 0x20, P1 ;  /* 0x000000200c00780c */ /* 0x040fe40000fa4270 */
[----:B------:R-:W-:-:S02]  /*6310*/  ISETP.GT.AND P4, PT, R12, 0x21, P1 ;  /* 0x000000210c00780c */ /* 0x000fc40000f84270 */
[C---:B------:R-:W-:Y:S02]  /*6320*/  ISETP.GT.AND P6, PT, R12.reuse, 0x28, P1 ;  /* 0x000000280c00780c */ /* 0x040fe40000fc4270 */
[----:B------:R-:W-:Y:S02]  /*6330*/  ISETP.GT.AND P2, PT, R12, 0x29, P1 ;  /* 0x000000290c00780c */ /* 0x000fe40000f44270 */
[----:B------:R-:W-:Y:S02]  /*6340*/  FSEL R48, R48, -INF , !P3 ;  /* 0xff80000030307808 */ /* 0x000fe40005800000 */
[----:B------:R-:W-:Y:S02]  /*6350*/  ISETP.GT.AND P3, PT, R12, 0x41, P1 ;  /* 0x000000410c00780c */ /* 0x000fe40000f64270 */
[C---:B------:R-:W-:Y:S02]  /*6360*/  ISETP.LT.OR P5, PT, R10.reuse, 0x21, P5 ;  /* 0x000000210a00780c */ /* 0x040fe40002fa1670 */
[----:B------:R-:W-:-:S02]  /*6370*/  ISETP.LT.OR P4, PT, R10, 0x22, P4 ;  /* 0x000000220a00780c */ /* 0x000fc40002781670 */
[C---:B------:R-:W-:Y:S02]  /*6380*/  ISETP.LT.OR P6, PT, R10.reuse, 0x29, P6 ;  /* 0x000000290a00780c */ /* 0x040fe400037c1670 */
[C---:B------:R-:W-:Y:S02]  /*6390*/  ISETP.LT.OR P2, PT, R10.reuse, 0x2a, P2 ;  /* 0x0000002a0a00780c */ /* 0x040fe40001741670 */
[----:B------:R-:W-:Y:S02]  /*63a0*/  ISETP.LT.OR P3, PT, R10, 0x42, P3 ;  /* 0x000000420a00780c */ /* 0x000fe40001f61670 */
[----:B------:R-:W-:Y:S02]  /*63b0*/  FSEL R40, R40, -INF , !P5 ;  /* 0xff80000028287808 */ /* 0x000fe40006800000 */
[----:B------:R-:W-:Y:S02]  /*63c0*/  FSEL R41, R41, -INF , !P4 ;  /* 0xff80000029297808 */ /* 0x000fe40006000000 */
[----:B------:R-:W-:-:S02]  /*63d0*/  FSEL R44, R44, -INF , !P6 ;  /* 0xff8000002c2c7808 */ /* 0x000fc40007000000 */
[----:B------:R-:W-:Y:S02]  /*63e0*/  FSEL R45, R45, -INF , !P2 ;  /* 0xff8000002d2d7808 */ /* 0x000fe40005000000 */
        /* <DEDUP_REMOVED lines=35> */
[----:B------:R-:W-:Y:S02]  /*6620*/  PLOP3.LUT P3, PT, PT, PT, UP0, 0x40, 0x0 ;  /* 0x000000000000781c */ /* 0x000fe40003f6e808 */
[C---:B------:R-:W-:Y:S02]  /*6630*/  ISETP.LT.OR P5, PT, R10.reuse, 0x5a, P5 ;  /* 0x0000005a0a00780c */ /* 0x040fe40002fa1670 */
[C---:B------:R-:W-:Y:S02]  /*6640*/  ISETP.LT.OR P4, PT, R10.reuse, 0x61, P4 ;  /* 0x000000610a00780c */ /* 0x040fe40002781670 */
[C---:B------:R-:W-:Y:S02]  /*6650*/  ISETP.LT.OR P6, PT, R10.reuse, 0x62, P6 ;  /* 0x000000620a00780c */ /* 0x040fe400037c1670 */
[----:B------:R-:W-:Y:S02]  /*6660*/  ISETP.LT.OR P2, PT, R10, 0x69, P2 ;  /* 0x000000690a00780c */ /* 0x000fe40001741670 */
[----:B------:R-:W-:-:S02]  /*6670*/  FSEL R69, R69, -INF , !P5 ;  /* 0xff80000045457808 */ /* 0x000fc40006800000 */
[----:B------:R-:W-:Y:S02]  /*6680*/  FSEL R72, R72, -INF , !P4 ;  /* 0xff80000048487808 */ /* 0x000fe40006000000 */
[----:B------:R-:W-:Y:S02]  /*6690*/  FSEL R73, R73, -INF , !P6 ;  /* 0xff80000049497808 */ /* 0x000fe40007000000 */
[----:B------:R-:W-:Y:S02]  /*66a0*/  FSEL R76, R76, -INF , !P2 ;  /* 0xff8000004c4c7808 */ /* 0x000fe40005000000 */
[C---:B------:R-:W-:Y:S02]  /*66b0*/  ISETP.GT.AND P5, PT, R12.reuse, 0x70, P1 ;  /* 0x000000700c00780c */ /* 0x040fe40000fa4270 */
[C---:B------:R-:W-:Y:S02]  /*66c0*/  ISETP.GT.AND P4, PT, R12.reuse, 0x71, P1 ;  /* 0x000000710c00780c */ /* 0x040fe40000f84270 */
[----:B------:R-:W-:-:S02]  /*66d0*/  ISETP.GT.AND P6, PT, R12, 0x78, P1 ;  /* 0x000000780c00780c */ /* 0x000fc40000fc4270 */
[----:B------:R-:W-:Y:S02]  /*66e0*/  ISETP.GT.AND P2, PT, R12, 0x79, P1 ;  /* 0x000000790c00780c */ /* 0x000fe40000f44270 */
[C---:B------:R-:W-:Y:S02]  /*66f0*/  ISETP.LT.OR P5, PT, R10.reuse, 0x71, P5 ;  /* 0x000000710a00780c */ /* 0x040fe40002fa1670 */
[C---:B------:R-:W-:Y:S02]  /*6700*/  ISETP.LT.OR P4, PT, R10.reuse, 0x72, P4 ;  /* 0x000000720a00780c */ /* 0x040fe40002781670 */
[C---:B------:R-:W-:Y:S02]  /*6710*/  ISETP.LT.OR P6, PT, R10.reuse, 0x79, P6 ;  /* 0x000000790a00780c */ /* 0x040fe400037c1670 */
[----:B------:R-:W-:Y:S01]  /*6720*/  ISETP.LT.OR P2, PT, R10, 0x7a, P2 ;  /* 0x0000007a0a00780c */ /* 0x000fe20001741670 */
[----:B------:R-:W-:Y:S01]  /*6730*/  IMAD.IADD R10, R14, 0x1, R5 ;  /* 0x000000010e0a7824 */ /* 0x000fe200078e0205 */
[----:B------:R-:W-:-:S02]  /*6740*/  FSEL R80, R80, -INF , !P5 ;  /* 0xff80000050507808 */ /* 0x000fc40006800000 */
[----:B------:R-:W-:Y:S02]  /*6750*/  FSEL R81, R81, -INF , !P4 ;  /* 0xff80000051517808 */ /* 0x000fe40006000000 */
[----:B------:R-:W-:Y:S02]  /*6760*/  FSEL R84, R84, -INF , !P6 ;  /* 0xff80000054547808 */ /* 0x000fe40007000000 */
[----:B------:R-:W-:Y:S01]  /*6770*/  FSEL R85, R85, -INF , !P2 ;  /* 0xff80000055557808 */ /* 0x000fe20005000000 */
        /* <DEDUP_REMOVED lines=14> */
.L_x_1322:
[----:B------:R-:W-:-:S05]  /*6860*/  IMAD.U32 R14, RZ, RZ, UR29 ;  /* 0x0000001dff0e7e24 */ /* 0x000fca000f8e00ff */
[----:B------:R-:W-:-:S13]  /*6870*/  ISETP.NE.AND P2, PT, R14, 0x1, PT ;  /* 0x000000010e00780c */ /* 0x000fda0003f45270 */
[----:B------:R-:W0:Y:S02]  /*6880*/  @P2 LDC.64 R4, c[0x0][0x9e8] ;  /* 0x00027a00ff042b82 */ /* 0x000e240000000a00 */
[----:B0-----:R-:W-:-:S05]  /*6890*/  @P2 IMAD.HI.U32 R4, R12, R4, RZ ;  /* 0x000000040c042227 */ /* 0x001fca00078e00ff */
[----:B------:R-:W-:-:S07]  /*68a0*/  @P2 SHF.R.U32.HI R12, RZ, R5, R4 ;  /* 0x00000005ff0c2219 */ /* 0x000fce0000011604 */
.L_x_1323:
[----:B------:R-:W-:Y:S05]  /*68b0*/  BSYNC B0 ;  /* 0x0000000000007941 */ /* 0x000fea0003800000 */
.L_x_1321:
[----:B------:R-:W-:-:S04]  /*68c0*/  IMAD R3, R12, R14, -R3 ;  /* 0x0000000e0c037224 */ /* 0x000fc800078e0a03 */
[----:B------:R-:W-:-:S05]  /*68d0*/  IMAD.IADD R3, R3, 0x1, -R16 ;  /* 0x0000000103037824 */ /* 0x000fca00078e0a10 */
[----:B------:R-:W-:Y:S02]  /*68e0*/  VIADDMNMX R10, R3, R14, R10, PT ;  /* 0x0000000e030a7246 */ /* 0x000fe4000380010a */
[----:B------:R-:W-:-:S07]  /*68f0*/  VIMNMX R9, R9, R3, !PT ;  /* 0x0000000309097248 */ /* 0x000fce0007fe0100 */
.L_x_1320:
[----:B------:R-:W-:Y:S01]  /*6900*/  FMNMX.FTZ R4, R15, R6, !PT ;  /* 0x000000060f047209 */ /* 0x000fe20007810000 */
[----:B------:R-:W-:Y:S01]  /*6910*/  IMAD.U32 R14, RZ, RZ, UR40 ;  /* 0x00000028ff0e7e24 */ /* 0x000fe2000f8e00ff */
        /* <DEDUP_REMOVED lines=12> */
[----:B------:R-:W-:Y:S02]  /*69e0*/  ISETP.GT.AND P5, PT, R9, RZ, P1 ;  /* 0x000000ff0900720c */ /* 0x000fe40000fa4270 */
[----:B------:R-:W-:Y:S02]  /*69f0*/  FMNMX.FTZ R3, R37, R4, !PT ;  /* 0x0000000425037209 */ /* 0x000fe40007810000 */
[----:B------:R-:W-:Y:S02]  /*6a00*/  ISETP.GT.AND P2, PT, R9, 0x1, P1 ;  /* 0x000000010900780c */ /* 0x000fe40000f44270 */
[----:B------:R-:W-:Y:S02]  /*6a10*/  FMNMX.FTZ R4, R40, R3, !PT ;  /* 0x0000000328047209 */ /* 0x000fe40007810000 */
[----:B------:R-:W-:-:S02]  /*6a20*/  ISETP.LT.OR P5, PT, R10, 0x1, P5 ;  /* 0x000000010a00780c */ /* 0x000fc40002fa1670 */
        /* <DEDUP_REMOVED lines=13> */
[----:B------:R-:W-:Y:S02]  /*6b00*/  FMNMX.FTZ R20, R26, R7, !PT ;  /* 0x000000071a147209 */ /* 0x000fe40007810000 */
[----:B------:R-:W-:Y:S02]  /*6b10*/  FMNMX.FTZ R4, R56, R3, !PT ;  /* 0x0000000338047209 */ /* 0x000fe40007810000 */
[----:B------:R-:W-:Y:S02]  /*6b20*/  ISETP.LT.OR P4, PT, R10, 0xa, P4 ;  /* 0x0000000a0a00780c */ /* 0x000fe40002781670 */
[----:B------:R-:W-:Y:S02]  /*6b30*/  FMNMX.FTZ R3, R57, R4, !PT ;  /* 0x0000000439037209 */ /* 0x000fe40007810000 */
[----:B------:R-:W-:-:S02]  /*6b40*/  FSEL R30, R30, -INF , !P3 ;  /* 0xff8000001e1e7808 */ /* 0x000fc40005800000 */
[----:B------:R-:W-:Y:S02]  /*6b50*/  FMNMX.FTZ R4, R60, R3, !PT ;  /* 0x000000033c047209 */ /* 0x000fe40007810000 */
[----:B------:R-:W-:Y:S02]  /*6b60*/  ISETP.GT.AND P2, PT, R9, 0x11, P1 ;  /* 0x000000110900780c */ /* 0x000fe40000f44270 */
[----:B------:R-:W-:Y:S02]  /*6b70*/  FMNMX.FTZ R3, R61, R4, !PT ;  /* 0x000000043d037209 */ /* 0x000fe40007810000 */
[----:B------:R-:W-:Y:S02]  /*6b80*/  FSEL R31, R31, -INF , !P4 ;  /* 0xff8000001f1f7808 */ /* 0x000fe40006000000 */
[----:B------:R-:W-:Y:S02]  /*6b90*/  FMNMX.FTZ R4, R64, R3, !PT ;  /* 0x0000000340047209 */ /* 0x000fe40007810000 */
[----:B------:R-:W-:-:S02]  /*6ba0*/  ISETP.GT.AND P3, PT, R9, 0x18, P1 ;  /* 0x000000180900780c */ /* 0x000fc40000f64270 */
[----:B------:R-:W-:Y:S02]  /*6bb0*/  FMNMX.FTZ R3, R65, R4, !PT ;  /* 0x0000000441037209 */ /* 0x000fe40007810000 */
[----:B------:R-:W-:Y:S02]  /*6bc0*/  ISETP.LT.OR P2, PT, R10, 0x12, P2 ;  /* 0x000000120a00780c */ /* 0x000fe40001741670 */
[----:B------:R-:W-:Y:S02]  /*6bd0*/  FMNMX.FTZ R4, R68, R3, !PT ;  /* 0x0000000344047209 */ /* 0x000fe40007810000 */
[----:B------:R-:W-:Y:S02]  /*6be0*/  ISETP.GT.AND P4, PT, R9, 0x19, P1 ;  /* 0x000000190900780c */ /* 0x000fe40000f84270 */
[----:B------:R-:W-:Y:S02]  /*6bf0*/  FMNMX.FTZ R3, R69, R4, !PT ;  /* 0x0000000445037209 */ /* 0x000fe40007810000 */
[----:B------:R-:W-:-:S02]  /*6c00*/  ISETP.LT.OR P3, PT, R10, 0x19, P3 ;  /* 0x000000190a00780c */ /* 0x000fc40001f61670 */
[----:B------:R-:W-:Y:S02]  /*6c10*/  FMNMX.FTZ R4, R72, R3, !PT ;  /* 0x0000000348047209 */ /* 0x000fe40007810000 */
[----:B------:R-:W-:Y:S02]  /*6c20*/  FSEL R35, R35, -INF , !P2 ;  /* 0xff80000023237808 */ /* 0x000fe40005000000 */
        /* <DEDUP_REMOVED lines=11> */
[C---:B------:R-:W-:Y:S02]  /*6ce0*/  ISETP.LT.OR P2, PT, R10.reuse, 0x22, P2 ;  /* 0x000000220a00780c */ /* 0x040fe40001741670 */
[----:B------:R-:W-:Y:S02]  /*6cf0*/  FMNMX.FTZ R4, R85, R4, !PT ;  /* 0x0000000455047209 */ /* 0x000fe40007810000 */
[----:B------:R-:W-:Y:S02]  /*6d00*/  ISETP.GT.AND P4, PT, R9, 0x29, P1 ;  /* 0x000000290900780c */ /* 0x000fe40000f84270 */
[----:B------:R-:W-:Y:S01]  /*6d10*/  ISETP.LT.OR P3, PT, R10, 0x29, P3 ;  /* 0x000000290a00780c */ /* 0x000fe20001f61670 */
[----:B------:R-:W0:Y:S01]  /*6d20*/  SHFL.BFLY PT, R3, R4, 0x2, 0x1f ;  /* 0x0c401f0004037f89 */ /* 0x000e2200000e0000 */
[----:B------:R-:W-:-:S02]  /*6d30*/  FSEL R43, R43, -INF , !P2 ;  /* 0xff8000002b2b7808 */ /* 0x000fc40005000000 */
[C---:B------:R-:W-:Y:S02]  /*6d40*/  ISETP.GT.AND P2, PT, R9.reuse, 0x30, P1 ;  /* 0x000000300900780c */ /* 0x040fe40000f44270 */
[----:B------:R-:W-:Y:S02]  /*6d50*/  FSEL R46, R46, -INF , !P3 ;  /* 0xff8000002e2e7808 */ /* 0x000fe40005800000 */
[C---:B------:R-:W-:Y:S02]  /*6d60*/  ISETP.LT.OR P4, PT, R10.reuse, 0x2a, P4 ;  /* 0x0000002a0a00780c */ /* 0x040fe40002781670 */
[----:B------:R-:W-:Y:S02]  /*6d70*/  ISETP.GT.AND P3, PT, R9, 0x31, P1 ;  /* 0x000000310900780c */ /* 0x000fe40000f64270 */
[----:B------:R-:W-:Y:S02]  /*6d80*/  ISETP.LT.OR P2, PT, R10, 0x31, P2 ;  /* 0x000000310a00780c */ /* 0x000fe40001741670 */
[----:B------:R-:W-:-:S02]  /*6d90*/  FSEL R47, R47, -INF , !P4 ;  /* 0xff8000002f2f7808 */ /* 0x000fc40006000000 */
[C---:B------:R-:W-:Y:S02]  /*6da0*/  ISETP.GT.AND P5, PT, R9.reuse, 0x38, P1 ;  /* 0x000000380900780c */ /* 0x040fe40000fa4270 */
[----:B------:R-:W-:Y:S02]  /*6db0*/  FSEL R50, R50, -INF , !P2 ;  /* 0xff80000032327808 */ /* 0x000fe40005000000 */
[C---:B------:R-:W-:Y:S02]  /*6dc0*/  ISETP.LT.OR P3, PT, R10.reuse, 0x32, P3 ;  /* 0x000000320a00780c */ /* 0x040fe40001f61670 */
[----:B------:R-:W-:Y:S02]  /*6dd0*/  ISETP.GT.AND P4, PT, R9, 0x39, P1 ;  /* 0x000000390900780c */ /* 0x000fe40000f84270 */
[----:B------:R-:W-:Y:S02]  /*6de0*/  ISETP.LT.OR P5, PT, R10, 0x39, P5 ;  /* 0x000000390a00780c */ /* 0x000fe40002fa1670 */
[----:B0-----:R-:W-:-:S02]  /*6df0*/  FMNMX.FTZ R5, R4, R3, !PT ;  /* 0x0000000304057209 */ /* 0x001fc40007810000 */
[----:B------:R-:W-:Y:S02]  /*6e00*/  FSEL R51, R51, -INF , !P3 ;  /* 0xff80000033337808 */ /* 0x000fe40005800000 */
[C---:B------:R-:W-:Y:S01]  /*6e10*/  ISETP.GT.AND P2, PT, R9.reuse, 0x40, P1 ;  /* 0x000000400900780c */ /* 0x040fe20000f44270 */
[----:B------:R-:W0:Y:S01]  /*6e20*/  SHFL.BFLY PT, R12, R5, 0x1, 0x1f ;  /* 0x0c201f00050c7f89 */ /* 0x000e2200000e0000 */
[----:B------:R-:W-:Y:S02]  /*6e30*/  FSEL R54, R54, -INF , !P5 ;  /* 0xff80000036367808 */ /* 0x000fe40006800000 */
[C---:B------:R-:W-:Y:S02]  /*6e40*/  ISETP.LT.OR P4, PT, R10.reuse, 0x3a, P4 ;  /* 0x0000003a0a00780c */ /* 0x040fe40002781670 */
[----:B------:R-:W-:Y:S02]  /*6e50*/  ISETP.GT.AND P3, PT, R9, 0x41, P1 ;  /* 0x000000410900780c */ /* 0x000fe40000f64270 */
[----:B------:R-:W-:-:S02]  /*6e60*/  ISETP.LT.OR P2, PT, R10, 0x41, P2 ;  /* 0x000000410a00780c */ /* 0x000fc40001741670 */
[----:B------:R-:W-:Y:S02]  /*6e70*/  FSEL R55, R55, -INF , !P4 ;  /* 0xff80000037377808 */ /* 0x000fe40006000000 */
[C---:B------:R-:W-:Y:S02]  /*6e80*/  ISETP.GT.AND P5, PT, R9.reuse, 0x48, P1 ;  /* 0x000000480900780c */ /* 0x040fe40000fa4270 */
[----:B------:R-:W-:Y:S02]  /*6e90*/  FSEL R58, R58, -INF , !P2 ;  /* 0xff8000003a3a7808 */ /* 0x000fe40005000000 */
[C---:B------:R-:W-:Y:S02]  /*6ea0*/  ISETP.LT.OR P3, PT, R10.reuse, 0x42, P3 ;  /* 0x000000420a00780c */ /* 0x040fe40001f61670 */
[----:B------:R-:W-:Y:S02]  /*6eb0*/  ISETP.GT.AND P4, PT, R9, 0x49, P1 ;  /* 0x000000490900780c */ /* 0x000fe40000f84270 */
[----:B------:R-:W-:-:S02]  /*6ec0*/  ISETP.LT.OR P5, PT, R10, 0x49, P5 ;  /* 0x000000490a00780c */ /* 0x000fc40002fa1670 */
[----:B------:R-:W-:Y:S02]  /*6ed0*/  FSEL R59, R59, -INF , !P3 ;  /* 0xff8000003b3b7808 */ /* 0x000fe40005800000 */
[----:B------:R-:W-:Y:S02]  /*6ee0*/  ISETP.GT.AND P2, PT, R9, 0x50, P1 ;  /* 0x000000500900780c */ /* 0x000fe40000f44270 */
[----:B0-----:R-:W-:Y:S02]  /*6ef0*/  FMNMX.FTZ R3, R5, R12, !PT ;  /* 0x0000000c05037209 */ /* 0x001fe40007810000 */
[----:B------:R-:W-:Y:S02]  /*6f00*/  FSEL R62, R62, -INF , !P5 ;  /* 0xff8000003e3e7808 */ /* 0x000fe40006800000 */
[C---:B------:R-:W-:Y:S01]  /*6f10*/  FSETP.NEU.FTZ.AND P6, PT, R3.reuse, -INF , PT ;  /* 0xff8000000300780b */ /* 0x040fe20003fdd000 */
[----:B------:R-:W-:-:S01]  /*6f20*/  FFMA.FTZ R12, R3, R14, -8 ;  /* 0xc1000000030c7423 */ /* 0x000fc2000001000e */
[----:B------:R-:W-:-:S02]  /*6f30*/  ISETP.LT.OR P4, PT, R10, 0x4a, P4 ;  /* 0x0000004a0a00780c */ /* 0x000fc40002781670 */
[----:B------:R-:W-:Y:S02]  /*6f40*/  ISETP.GT.AND P3, PT, R9, 0x51, P1 ;  /* 0x000000510900780c */ /* 0x000fe40000f64270 */
[----:B------:R-:W-:Y:S02]  /*6f50*/  FSEL R4, R12, RZ, P6 ;  /* 0x000000ff0c047208 */ /* 0x000fe40003000000 */
[----:B------:R-:W-:Y:S02]  /*6f60*/  ISETP.LT.OR P2, PT, R10, 0x51, P2 ;  /* 0x000000510a00780c */ /* 0x000fe40001741670 */
[----:B------:R-:W-:Y:S01]  /*6f70*/  FSEL R63, R63, -INF , !P4 ;  /* 0xff8000003f3f7808 */ /* 0x000fe20006000000 */
[----:B------:R-:W-:-:S01]  /*6f80*/  FFMA.FTZ R5, R15, UR40, -R4 ;  /* 0x000000280f057c23 */ /* 0x000fc20008010804 */
[----:B------:R-:W-:Y:S01]  /*6f90*/  FMNMX.FTZ R15, R27, R20, !PT ;  /* 0x000000141b0f7209 */ /* 0x000fe20007810000 */
[----:B------:R-:W-:-:S01]  /*6fa0*/  FFMA.FTZ R12, R25, UR40, -R4 ;  /* 0x00000028190c7c23 */ /* 0x000fc20008010804 */
[--C-:B------:R-:W-:Y:S01]  /*6fb0*/  FFMA.FTZ R14, R29, UR40, -R4.reuse ;  /* 0x000000281d0e7c23 */ /* 0x100fe20008010804 */
[----:B------:R-:W-:-:S01]  /*6fc0*/  FFMA.FTZ R33, R33, UR40, -R4 ;  /* 0x0000002821217c23 */ /* 0x000fc20008010804 */
[----:B------:R-:W-:Y:S01]  /*6fd0*/  FMNMX.FTZ R24, R30, R15, !PT ;  /* 0x0000000f1e187209 */ /* 0x000fe20007810000 */
[----:B------:R-:W-:-:S01]  /*6fe0*/  FFMA.FTZ R15, R36, UR40, -R4 ;  /* 0x00000028240f7c23 */ /* 0x000fc20008010804 */
[--C-:B------:R-:W-:Y:S01]  /*6ff0*/  FFMA.FTZ R37, R37, UR40, -R4.reuse ;  /* 0x0000002825257c23 */ /* 0x100fe20008010804 */
[----:B------:R0:W-:Y:S01]  /*7000*/  MUFU.EX2 R20, R33 ;  /* 0x0000002100147308 */ /* 0x0001e20000000800 */
[----:B------:R-:W-:Y:S01]  /*7010*/  FMNMX.FTZ R21, R31, R24, !PT ;  /* 0x000000181f157209 */ /* 0x000fe20007810000 */
[--C-:B------:R-:W-:Y:S01]  /*7020*/  FFMA.FTZ R41, R41, UR40, -R4.reuse ;  /* 0x0000002829297c23 */ /* 0x100fe20008010804 */
[----:B------:R-:W-:Y:S01]  /*7030*/  ISETP.GT.AND P5, PT, R9, 0x58, P1 ;  /* 0x000000580900780c */ /* 0x000fe20000fa4270 */
[--C-:B------:R-:W-:Y:S01]  /*7040*/  FFMA.FTZ R53, R53, UR40, -R4.reuse ;  /* 0x0000002835357c23 */ /* 0x100fe20008010804 */
[----:B------:R-:W-:Y:S01]  /*7050*/  FMNMX.FTZ R24, R34, R21, !PT ;  /* 0x0000001522187209 */ /* 0x000fe20007810000 */
[--C-:B------:R-:W-:Y:S01]  /*7060*/  FFMA.FTZ R45, R45, UR40, -R4.reuse ;  /* 0x000000282d2d7c23 */ /* 0x100fe20008010804 */
[----:B------:R-:W-:Y:S01]  /*7070*/  FSEL R66, R66, -INF , !P2 ;  /* 0xff80000042427808 */ /* 0x000fe20005000000 */
[--C-:B------:R-:W-:Y:S01]  /*7080*/  FFMA.FTZ R49, R49, UR40, -R4.reuse ;  /* 0x0000002831317c23 */ /* 0x100fe20008010804 */
[----:B------:R-:W-:Y:S01]  /*7090*/  FMNMX.FTZ R21, R35, R24, !PT ;  /* 0x0000001823157209 */ /* 0x000fe20007810000 */
[--C-:B------:R-:W-:Y:S01]  /*70a0*/  FFMA.FTZ R57, R57, UR40, -R4.reuse ;  /* 0x0000002839397c23 */ /* 0x100fe20008010804 */
[----:B------:R-:W-:Y:S01]  /*70b0*/  MUFU.EX2 R24, R37 ;  /* 0x0000002500187308 */ /* 0x000fe20000000800 */
[----:B------:R-:W-:Y:S01]  /*70c0*/  ISETP.LT.OR P3, PT, R10, 0x52, P3 ;  /* 0x000000520a00780c */ /* 0x000fe20001f61670 */
[--C-:B------:R-:W-:Y:S01]  /*70d0*/  FFMA.FTZ R11, R11, UR40, -R4.reuse ;  /* 0x000000280b0b7c23 */ /* 0x100fe20008010804 */
[----:B------:R-:W-:Y:S01]  /*70e0*/  FMNMX.FTZ R28, R38, R21, !PT ;  /* 0x00000015261c7209 */ /* 0x000fe20007810000 */
[--C-:B------:R-:W-:Y:S01]  /*70f0*/  FFMA.FTZ R21, R40, UR40, -R4.reuse ;  /* 0x0000002828157c23 */ /* 0x100fe20008010804 */
[----:B------:R-:W-:Y:S01]  /*7100*/  ISETP.GT.AND P4, PT, R9, 0x59, P1 ;  /* 0x000000590900780c */ /* 0x000fe20000f84270 */
[--C-:B------:R-:W-:Y:S01]  /*7110*/  FFMA.FTZ R13, R13, UR40, -R4.reuse ;  /* 0x000000280d0d7c23 */ /* 0x100fe20008010804 */
[----:B------:R-:W-:Y:S01]  /*7120*/  FMNMX.FTZ R25, R39, R28, !PT ;  /* 0x0000001c27197209 */ /* 0x000fe20007810000 */
[----:B------:R-:W-:Y:S01]  /*7130*/  FFMA.FTZ R85, R85, UR40, -R4 ;  /* 0x0000002855557c23 */ /* 0x000fe20008010804 */
[----:B------:R-:W-:Y:S01]  /*7140*/  ISETP.LT.OR P5, PT, R10, 0x59, P5 ;  /* 0x000000590a00780c */ /* 0x000fe20002fa1670 */
[----:B------:R-:W-:Y:S01]  /*7150*/  MUFU.EX2 R5, R5 ;  /* 0x0000000500057308 */ /* 0x000fe20000000800 */
[----:B------:R-:W-:-:S02]  /*7160*/  FMNMX.FTZ R28, R42, R25, !PT ;  /* 0x000000192a1c7209 */ /* 0x000fc40007810000 */
[----:B------:R-:W-:Y:S02]  /*7170*/  FSEL R67, R67, -INF , !P3 ;  /* 0xff80000043437808 */ /* 0x000fe40005800000 */
[----:B------:R-:W-:Y:S02]  /*7180*/  FMNMX.FTZ R25, R43, R28, !PT ;  /* 0x0000001c2b197209 */ /* 0x000fe40007810000 */
[----:B------:R-:W-:Y:S01]  /*7190*/  ISETP.GT.AND P2, PT, R9, 0x60, P1 ;  /* 0x000000600900780c */ /* 0x000fe20000f44270 */
[----:B------:R-:W-:Y:S01]  /*71a0*/  MUFU.EX2 R28, R41 ;  /* 0x00000029001c7308 */ /* 0x000fe20000000800 */
[----:B------:R-:W-:Y:S01]  /*71b0*/  FMNMX.FTZ R32, R46, R25, !PT ;  /* 0x000000192e207209 */ /* 0x000fe20007810000 */
[----:B------:R-:W-:Y:S01]  /*71c0*/  FFMA.FTZ R25, R44, UR40, -R4 ;  /* 0x000000282c197c23 */ /* 0x000fe20008010804 */
[----:B------:R-:W-:Y:S02]  /*71d0*/  FSEL R70, R70, -INF , !P5 ;  /* 0xff80000046467808 */ /* 0x000fe40006800000 */
[----:B------:R-:W-:-:S02]  /*71e0*/  FMNMX.FTZ R29, R47, R32, !PT ;  /* 0x000000202f1d7209 */ /* 0x000fc40007810000 */
[----:B------:R-:W-:Y:S01]  /*71f0*/  ISETP.LT.OR P4, PT, R10, 0x5a, P4 ;  /* 0x0000005a0a00780c */ /* 0x000fe20002781670 */
[----:B------:R-:W-:Y:S01]  /*7200*/  MUFU.EX2 R12, R12 ;  /* 0x0000000c000c7308 */ /* 0x000fe20000000800 */
[----:B------:R-:W-:Y:S02]  /*7210*/  FMNMX.FTZ R32, R50, R29, !PT ;  /* 0x0000001d32207209 */ /* 0x000fe40007810000 */
[----:B------:R-:W-:Y:S02]  /*7220*/  ISETP.GT.AND P3, PT, R9, 0x61, P1 ;  /* 0x000000610900780c */ /* 0x000fe40000f64270 */
[----:B------:R-:W-:Y:S02]  /*7230*/  FMNMX.FTZ R29, R51, R32, !PT ;  /* 0x00000020331d7209 */ /* 0x000fe40007810000 */
[----:B------:R-:W-:Y:S01]  /*7240*/  ISETP.LT.OR P2, PT, R10, 0x61, P2 ;  /* 0x000000610a00780c */ /* 0x000fe20001741670 */
[----:B------:R1:W-:Y:S01]  /*7250*/  MUFU.EX2 R32, R45 ;  /* 0x0000002d00207308 */ /* 0x0003e20000000800 */
[----:B------:R-:W-:Y:S01]  /*7260*/  FMNMX.FTZ R36, R54, R29, !PT ;  /* 0x0000001d36247209 */ /* 0x000fe20007810000 */
[----:B------:R-:W-:Y:S01]  /*7270*/  FFMA.FTZ R29, R48, UR40, -R4 ;  /* 0x00000028301d7c23 */ /* 0x000fe20008010804 */
[----:B------:R-:W-:-:S02]  /*7280*/  FSEL R71, R71, -INF , !P4 ;  /* 0xff80000047477808 */ /* 0x000fc40006000000 */
[----:B0-----:R-:W-:Y:S02]  /*7290*/  FMNMX.FTZ R33, R55, R36, !PT ;  /* 0x0000002437217209 */ /* 0x001fe40007810000 */
[----:B------:R-:W-:Y:S01]  /*72a0*/  ISETP.GT.AND P5, PT, R9, 0x68, P1 ;  /* 0x000000680900780c */ /* 0x000fe20000fa4270 */
[----:B------:R-:W-:Y:S01]  /*72b0*/  MUFU.EX2 R11, R11 ;  /* 0x0000000b000b7308 */ /* 0x000fe20000000800 */
[----:B------:R-:W-:Y:S01]  /*72c0*/  FMNMX.FTZ R36, R58, R33, !PT ;  /* 0x000000213a247209 */ /* 0x000fe20007810000 */
[--C-:B-1----:R-:W-:Y:S01]  /*72d0*/  FFMA.FTZ R45, R68, UR40, -R4.reuse ;  /* 0x00000028442d7c23 */ /* 0x102fe20008010804 */
[----:B------:R-:W-:Y:S02]  /*72e0*/  FSEL R74, R74, -INF , !P2 ;  /* 0xff8000004a4a7808 */ /* 0x000fe40005000000 */
[----:B------:R-:W-:Y:S02]  /*72f0*/  FMNMX.FTZ R33, R59, R36, !PT ;  /* 0x000000243b217209 */ /* 0x000fe40007810000 */
[----:B------:R-:W-:Y:S01]  /*7300*/  ISETP.LT.OR P3, PT, R10, 0x62, P3 ;  /* 0x000000620a00780c */ /* 0x000fe20001f61670 */
[----:B------:R0:W-:Y:S01]  /*7310*/  MUFU.EX2 R36, R49 ;  /* 0x0000003100247308 */ /* 0x0001e20000000800 */
[----:B------:R-:W-:Y:S01]  /*7320*/  FMNMX.FTZ R40, R62, R33, !PT ;  /* 0x000000213e287209 */ /* 0x000fe20007810000 */
[--C-:B------:R-:W-:Y:S01]  /*7330*/  FFMA.FTZ R33, R52, UR40, -R4.reuse ;  /* 0x0000002834217c23 */ /* 0x100fe20008010804 */
[----:B------:R-:W-:Y:S01]  /*7340*/  ISETP.LT.OR P5, PT, R10, 0x69, P5 ;  /* 0x000000690a00780c */ /* 0x000fe20002fa1670 */
[----:B------:R-:W-:Y:S01]  /*7350*/  FFMA.FTZ R52, R69, UR40, -R4 ;  /* 0x0000002845347c23 */ /* 0x000fe20008010804 */
[----:B------:R-:W-:-:S02]  /*7360*/  FMNMX.FTZ R37, R63, R40, !PT ;  /* 0x000000283f257209 */ /* 0x000fc40007810000 */
[----:B------:R-:W-:Y:S01]  /*7370*/  ISETP.GT.AND P4, PT, R9, 0x69, P1 ;  /* 0x000000690900780c */ /* 0x000fe20000f84270 */
[----:B------:R-:W-:Y:S01]  /*7380*/  MUFU.EX2 R14, R14 ;  /* 0x0000000e000e7308 */ /* 0x000fe20000000800 */
[----:B------:R-:W-:Y:S01]  /*7390*/  FMNMX.FTZ R40, R66, R37, !PT ;  /* 0x0000002542287209 */ /* 0x000fe20007810000 */
[--C-:B0-----:R-:W-:Y:S01]  /*73a0*/  FFMA.FTZ R49, R72, UR40, -R4.reuse ;  /* 0x0000002848317c23 */ /* 0x101fe20008010804 */
[----:B------:R-:W-:Y:S02]  /*73b0*/  FSEL R75, R75, -INF , !P3 ;  /* 0xff8000004b4b7808 */ /* 0x000fe40005800000 */
[----:B------:R-:W-:Y:S02]  /*73c0*/  FMNMX.FTZ R37, R67, R40, !PT ;  /* 0x0000002843257209 */ /* 0x000fe40007810000 */
[----:B------:R-:W-:Y:S01]  /*73d0*/  FSEL R78, R78, -INF , !P5 ;  /* 0xff8000004e4e7808 */ /* 0x000fe20006800000 */
[----:B------:R-:W-:Y:S01]  /*73e0*/  MUFU.EX2 R40, R53 ;  /* 0x0000003500287308 */ /* 0x000fe20000000800 */
[----:B------:R-:W-:Y:S01]  /*73f0*/  FMNMX.FTZ R44, R70, R37, !PT ;  /* 0x00000025462c7209 */ /* 0x000fe20007810000 */
[--C-:B------:R-:W-:Y:S01]  /*7400*/  FFMA.FTZ R37, R56, UR40, -R4.reuse ;  /* 0x0000002838257c23 */ /* 0x100fe20008010804 */
[----:B------:R-:W-:Y:S01]  /*7410*/  ISETP.GT.AND P2, PT, R9, 0x70, P1 ;  /* 0x000000700900780c */ /* 0x000fe20000f44270 */
[----:B------:R-:W-:Y:S01]  /*7420*/  FFMA.FTZ R56, R73, UR40, -R4 ;  /* 0x0000002849387c23 */ /* 0x000fe20008010804 */
[----:B------:R-:W-:-:S02]  /*7430*/  FMNMX.FTZ R41, R71, R44, !PT ;  /* 0x0000002c47297209 */ /* 0x000fc40007810000 */
[C---:B------:R-:W-:Y:S01]  /*7440*/  ISETP.GT.AND P3, PT, R9.reuse, 0x71, P1 ;  /* 0x000000710900780c */ /* 0x040fe20000f64270 */
[----:B------:R-:W-:Y:S01]  /*7450*/  MUFU.EX2 R13, R13 ;  /* 0x0000000d000d7308 */ /* 0x000fe20000000800 */
[----:B------:R-:W-:Y:S02]  /*7460*/  FMNMX.FTZ R44, R74, R41, !PT ;  /* 0x000000294a2c7209 */ /* 0x000fe40007810000 */
[C---:B------:R-:W-:Y:S02]  /*7470*/  ISETP.GT.AND P5, PT, R9.reuse, 0x78, P1 ;  /* 0x000000780900780c */ /* 0x040fe40000fa4270 */
[----:B------:R-:W-:Y:S02]  /*7480*/  ISETP.GT.AND P1, PT, R9, 0x79, P1 ;  /* 0x000000790900780c */ /* 0x000fe40000f24270 */
[----:B------:R-:W-:Y:S01]  /*7490*/  ISETP.LT.OR P4, PT, R10, 0x6a, P4 ;  /* 0x0000006a0a00780c */ /* 0x000fe20002781670 */
[----:B------:R-:W-:Y:S01]  /*74a0*/  MUFU.EX2 R15, R15 ;  /* 0x0000000f000f7308 */ /* 0x000fe20000000800 */
[----:B------:R-:W-:-:S02]  /*74b0*/  FMNMX.FTZ R9, R75, R44, !PT ;  /* 0x0000002c4b097209 */ /* 0x000fc40007810000 */
[----:B------:R-:W-:Y:S02]  /*74c0*/  ISETP.LT.OR P2, PT, R10, 0x71, P2 ;  /* 0x000000710a00780c */ /* 0x000fe40001741670 */
[----:B------:R-:W-:Y:S02]  /*74d0*/  FSEL R79, R79, -INF , !P4 ;  /* 0xff8000004f4f7808 */ /* 0x000fe40006000000 */
[----:B------:R-:W-:Y:S01]  /*74e0*/  FMNMX.FTZ R48, R78, R9, !PT ;  /* 0x000000094e307209 */ /* 0x000fe20007810000 */
[----:B------:R-:W-:-:S01]  /*74f0*/  FFMA.FTZ R9, R60, UR40, -R4 ;  /* 0x000000283c097c23 */ /* 0x000fc20008010804 */
[----:B------:R-:W-:Y:S01]  /*7500*/  ISETP.LT.OR P3, PT, R10, 0x72, P3 ;  /* 0x000000720a00780c */ /* 0x000fe20001f61670 */
[----:B------:R0:W-:Y:S01]  /*7510*/  MUFU.EX2 R44, R57 ;  /* 0x00000039002c7308 */ /* 0x0001e20000000800 */
[----:B------:R-:W-:Y:S02]  /*7520*/  FSEL R82, R82, -INF , !P2 ;  /* 0xff80000052527808 */ /* 0x000fe40005000000 */
[----:B------:R-:W-:-:S02]  /*7530*/  FMNMX.FTZ R41, R79, R48, !PT ;  /* 0x000000304f297209 */ /* 0x000fc40007810000 */
[----:B------:R-:W-:Y:S02]  /*7540*/  ISETP.LT.OR P5, PT, R10, 0x79, P5 ;  /* 0x000000790a00780c */ /* 0x000fe40002fa1670 */
[----:B------:R-:W-:Y:S01]  /*7550*/  FSEL R83, R83, -INF , !P3 ;  /* 0xff80000053537808 */ /* 0x000fe20005800000 */
[----:B------:R-:W-:Y:S01]  /*7560*/  MUFU.EX2 R21, R21 ;  /* 0x0000001500157308 */ /* 0x000fe20000000800 */
[----:B------:R-:W-:Y:S01]  /*7570*/  FMNMX.FTZ R48, R82, R41, !PT ;  /* 0x0000002952307209 */ /* 0x000fe20007810000 */
[--C-:B0-----:R-:W-:Y:S01]  /*7580*/  FFMA.FTZ R57, R80, UR40, -R4.reuse ;  /* 0x0000002850397c23 */ /* 0x101fe20008010804 */
[----:B------:R-:W-:Y:S01]  /*7590*/  ISETP.LT.OR P1, PT, R10, 0x7a, P1 ;  /* 0x0000007a0a00780c */ /* 0x000fe20000f21670 */
[--C-:B------:R-:W-:Y:S01]  /*75a0*/  FFMA.FTZ R10, R61, UR40, -R4.reuse ;  /* 0x000000283d0a7c23 */ /* 0x100fe20008010804 */
[----:B------:R-:W-:Y:S01]  /*75b0*/  FSEL R86, R86, -INF , !P5 ;  /* 0xff80000056567808 */ /* 0x000fe20006800000 */
[----:B------:R-:W-:Y:S01]  /*75c0*/  FFMA.FTZ R61, R84, UR40, -R4 ;  /* 0x00000028543d7c23 */ /* 0x000fe20008010804 */
[----:B------:R-:W-:Y:S01]  /*75d0*/  FMNMX.FTZ R41, R83, R48, !PT ;  /* 0x0000003053297209 */ /* 0x000fe20007810000 */
[----:B------:R-:W-:Y:S01]  /*75e0*/  MUFU.EX2 R25, R25 ;  /* 0x0000001900197308 */ /* 0x000fe20000000800 */
[----:B------:R-:W-:-:S02]  /*75f0*/  FSEL R87, R87, -INF , !P1 ;  /* 0xff80000057577808 */ /* 0x000fc40004800000 */
[----:B------:R-:W-:Y:S01]  /*7600*/  FMNMX.FTZ R48, R86, R41, !PT ;  /* 0x0000002956307209 */ /* 0x000fe20007810000 */
[----:B------:R-:W-:-:S01]  /*7610*/  FFMA.FTZ R41, R64, UR40, -R4 ;  /* 0x0000002840297c23 */ /* 0x000fc20008010804 */
[--C-:B------:R-:W-:Y:S01]  /*7620*/  FFMA.FTZ R64, R81, UR40, -R4.reuse ;  /* 0x0000002851407c23 */ /* 0x100fe20008010804 */
[----:B------:R-:W-:Y:S02]  /*7630*/  FSEL R69, R3, RZ, P6 ;  /* 0x000000ff03457208 */ /* 0x000fe40003000000 */
[----:B------:R-:W-:Y:S01]  /*7640*/  FMNMX.FTZ R53, R87, R48, !PT ;  /* 0x0000003057357209 */ /* 0x000fe20007810000 */
[----:B------:R-:W-:-:S01]  /*7650*/  FFMA.FTZ R48, R65, UR40, -R4 ;  /* 0x0000002841307c23 */ /* 0x000fc20008010804 */
[----:B------:R-:W-:Y:S01]  /*7660*/  MUFU.EX2 R29, R29 ;  /* 0x0000001d001d7308 */ /* 0x000fe20000000800 */
[----:B------:R-:W-:-:S02]  /*7670*/  FADD.FTZ R69, -R69, R6 ;  /* 0x0000000645457221 */ /* 0x000fc40000010100 */
[----:B------:R-:W0:Y:S05]  /*7680*/  SHFL.BFLY PT, R60, R53, 0x2, 0x1f ;  /* 0x0c401f00353c7f89 */ /* 0x000e2a00000e0000 */
[----:B------:R-:W-:Y:S08]  /*7690*/  MUFU.EX2 R33, R33 ;  /* 0x0000002100217308 */ /* 0x000ff00000000800 */
[----:B------:R-:W-:Y:S08]  /*76a0*/  MUFU.EX2 R37, R37 ;  /* 0x0000002500257308 */ /* 0x000ff00000000800 */
[----:B------:R-:W-:Y:S01]  /*76b0*/  MUFU.EX2 R9, R9 ;  /* 0x0000000900097308 */ /* 0x000fe20000000800 */
[----:B0-----:R-:W-:Y:S01]  /*76c0*/  FMNMX.FTZ R65, R53, R60, !PT ;  /* 0x0000003c35417209 */ /* 0x001fe20007810000 */
[--C-:B------:R-:W-:Y:S01]  /*76d0*/  FFMA.FTZ R53, R76, UR40, -R4.reuse ;  /* 0x000000284c357c23 */ /* 0x100fe20008010804 */
[----:B------:R-:W-:-:S03]  /*76e0*/  FFMA.FTZ R60, R77, UR40, -R4 ;  /* 0x000000284d3c7c23 */ /* 0x000fc60008010804 */
[----:B------:R-:W0:Y:S02]  /*76f0*/  SHFL.BFLY PT, R68, R65, 0x1, 0x1f ;  /* 0x0c201f0041447f89 */ /* 0x000e2400000e0000 */
[----:B------:R-:W-:Y:S08]  /*7700*/  MUFU.EX2 R10, R10 ;  /* 0x0000000a000a7308 */ /* 0x000ff00000000800 */
[----:B------:R-:W-:Y:S08]  /*7710*/  MUFU.EX2 R41, R41 ;  /* 0x0000002900297308 */ /* 0x000ff00000000800 */
[----:B------:R-:W-:Y:S01]  /*7720*/  MUFU.EX2 R48, R48 ;  /* 0x0000003000307308 */ /* 0x000fe20000000800 */
[----:B0-----:R-:W-:Y:S01]  /*7730*/  FMNMX.FTZ R4, R65, R68, !PT ;  /* 0x0000004441047209 */ /* 0x001fe20007810000 */
[----:B------:R-:W-:-:S02]  /*7740*/  IMAD.U32 R65, RZ, RZ, UR40 ;  /* 0x00000028ff417e24 */ /* 0x000fc4000f8e00ff */
[----:B------:R-:W-:-:S04]  /*7750*/  FMUL.FTZ R68, R69, UR40 ;  /* 0x0000002845447c20 */ /* 0x000fc80008410000 */
[----:B------:R-:W-:Y:S01]  /*7760*/  MUFU.EX2 R45, R45 ;  /* 0x0000002d002d7308 */ /* 0x000fe20000000800 */
[C---:B------:R-:W-:Y:S01]  /*7770*/  FSETP.NEU.FTZ.AND P1, PT, R4.reuse, -INF , PT ;  /* 0xff8000000400780b */ /* 0x040fe20003f3d000 */
[----:B------:R-:W-:-:S03]  /*7780*/  FFMA.FTZ R65, R4, R65, -8 ;  /* 0xc100000004417423 */ /* 0x000fc60000010041 */
[----:B------:R-:W-:Y:S02]  /*7790*/  FSEL R72, R4, RZ, P1 ;  /* 0x000000ff04487208 */ /* 0x000fe40000800000 */
[----:B------:R-:W-:Y:S01]  /*77a0*/  FSEL R65, R65, RZ, P1 ;  /* 0x000000ff41417208 */ /* 0x000fe20000800000 */
[----:B------:R-:W0:Y:S02]  /*77b0*/  MUFU.EX2 R68, R68 ;  /* 0x0000004400447308 */ /* 0x000e240000000800 */
[----:B------:R-:W-:-:S02]  /*77c0*/  FADD.FTZ R72, -R72, R7 ;  /* 0x0000000748487221 */ /* 0x000fc40000010100 */
[--C-:B------:R-:W-:Y:S01]  /*77d0*/  FFMA.FTZ R73, R54, UR40, -R65.reuse ;  /* 0x0000002836497c23 */ /* 0x100fe20008010841 */
[----:B------:R-:W-:-:S01]  /*77e0*/  FFMA.FTZ R69, R26, UR40, -R65 ;  /* 0x000000281a457c23 */ /* 0x000fc20008010841 */
[----:B------:R-:W-:Y:S01]  /*77f0*/  FMUL.FTZ R54, R72, UR40 ;  /* 0x0000002848367c20 */ /* 0x000fe20008410000 */
[----:B------:R-:W-:-:S01]  /*7800*/  FFMA.FTZ R26, R27, UR40, -R65 ;  /* 0x000000281b1a7c23 */ /* 0x000fc20008010841 */
[--C-:B------:R-:W-:Y:S01]  /*7810*/  FFMA.FTZ R27, R30, UR40, -R65.reuse ;  /* 0x000000281e1b7c23 */ /* 0x100fe20008010841 */
[----:B------:R-:W-:-:S01]  /*7820*/  FFMA.FTZ R30, R31, UR40, -R65 ;  /* 0x000000281f1e7c23 */ /* 0x000fc20008010841 */
[--C-:B------:R-:W-:Y:S01]  /*7830*/  FFMA.FTZ R31, R34, UR40, -R65.reuse ;  /* 0x00000028221f7c23 */ /* 0x100fe20008010841 */
        /* <DEDUP_REMOVED lines=12> */
[----:B------:R-:W-:Y:S01]  /*7900*/  FFMA.FTZ R58, R59, UR40, -R65 ;  /* 0x000000283b3a7c23 */ /* 0x000fe20008010841 */
[----:B0-----:R-:W-:-:S01]  /*7910*/  FFMA.FTZ R59, R68, R2, R5 ;  /* 0x00000002443b7223 */ /* 0x001fc20000010005 */
[--C-:B------:R-:W-:Y:S01]  /*7920*/  FFMA.FTZ R72, R55, UR40, -R65.reuse ;  /* 0x0000002837487c23 */ /* 0x100fe20008010841 */
[----:B------:R-:W-:-:S01]  /*7930*/  FFMA.FTZ R55, R62, UR40, -R65 ;  /* 0x000000283e377c23 */ /* 0x000fc20008010841 */
[----:B------:R-:W0:Y:S01]  /*7940*/  MUFU.EX2 R26, R26 ;  /* 0x0000001a001a7308 */ /* 0x000e220000000800 */
[----:B------:R-:W-:-:S01]  /*7950*/  FFMA.FTZ R62, R63, UR40, -R65 ;  /* 0x000000283f3e7c23 */ /* 0x000fc20008010841 */
[--C-:B------:R-:W-:Y:S01]  /*7960*/  FFMA.FTZ R79, R79, UR40, -R65.reuse ;  /* 0x000000284f4f7c23 */ /* 0x100fe20008010841 */
[----:B------:R-:W-:-:S01]  /*7970*/  FFMA.FTZ R76, R83, UR40, -R65 ;  /* 0x00000028534c7c23 */ /* 0x000fc20008010841 */
[----:B------:R-:W-:-:S04]  /*7980*/  FFMA.FTZ R86, R86, UR40, -R65 ;  /* 0x0000002856567c23 */ /* 0x000fc80008010841 */
[----:B------:R-:W2:Y:S08]  /*7990*/  MUFU.EX2 R27, R27 ;  /* 0x0000001b001b7308 */ /* 0x000eb00000000800 */
[----:B------:R-:W3:Y:S08]  /*79a0*/  MUFU.EX2 R30, R30 ;  /* 0x0000001e001e7308 */ /* 0x000ef00000000800 */
[----:B------:R-:W4:Y:S08]  /*79b0*/  MUFU.EX2 R31, R31 ;  /* 0x0000001f001f7308 */ /* 0x000f300000000800 */
[----:B------:R1:W-:Y:S08]  /*79c0*/  MUFU.EX2 R7, R73 ;  /* 0x0000004900077308 */ /* 0x0003f00000000800 */
[----:B------:R-:W5:Y:S01]  /*79d0*/  MUFU.EX2 R34, R34 ;  /* 0x0000002200227308 */ /* 0x000f620000000800 */
[----:B-1----:R-:W-:-:S01]  /*79e0*/  FFMA.FTZ R73, R54, R0, R69 ;  /* 0x0000000036497223 */ /* 0x002fc20000010045 */
[----:B------:R-:W-:-:S03]  /*79f0*/  FADD.FTZ R0, R12, R59 ;  /* 0x0000003b0c007221 */ /* 0x000fc60000010000 */
[----:B0-----:R-:W-:Y:S01]  /*7a00*/  FADD.FTZ R2, R26, R73 ;  /* 0x000000491a027221 */ /* 0x001fe20000010000 */
[----:B------:R-:W-:-:S02]  /*7a10*/  FADD.FTZ R59, R11, R0 ;  /* 0x000000000b3b7221 */ /* 0x000fc40000010000 */
[----:B------:R-:W0:Y:S01]  /*7a20*/  MUFU.EX2 R35, R35 ;  /* 0x0000002300237308 */ /* 0x000e220000000800 */
[----:B--2---:R-:W-:-:S01]  /*7a30*/  FADD.FTZ R63, R27, R2 ;  /* 0x000000021b3f7221 */ /* 0x004fc20000010000 */
[----:B------:R-:W-:Y:S01]  /*7a40*/  FADD.FTZ R0, R14, R59 ;  /* 0x0000003b0e007221 */ /* 0x000fe20000010000 */
[----:B------:R-:W-:-:S01]  /*7a50*/  FFMA.FTZ R59, R66, UR40, -R65 ;  /* 0x00000028423b7c23 */ /* 0x000fc20008010841 */
[----:B------:R-:W-:Y:S01]  /*7a60*/  FFMA.FTZ R66, R67, UR40, -R65 ;  /* 0x0000002843427c23 */ /* 0x000fe20008010841 */
[----:B---3--:R-:W-:-:S01]  /*7a70*/  FADD.FTZ R2, R30, R63 ;  /* 0x0000003f1e027221 */ /* 0x008fc20000010000 */
[----:B------:R-:W-:Y:S02]  /*7a80*/  FADD.FTZ R63, R13, R0 ;  /* 0x000000000d3f7221 */ /* 0x000fe40000010000 */
[----:B------:R-:W1:Y:S01]  /*7a90*/  MUFU.EX2 R38, R38 ;  /* 0x0000002600267308 */ /* 0x000e620000000800 */
[----:B----4-:R-:W-:-:S01]  /*7aa0*/  FADD.FTZ R73, R31, R2 ;  /* 0x000000021f497221 */ /* 0x010fc20000010000 */
[----:B------:R-:W-:-:S03]  /*7ab0*/  FADD.FTZ R0, R20, R63 ;  /* 0x0000003f14007221 */ /* 0x000fc60000010000 */
[----:B-----5:R-:W-:Y:S01]  /*7ac0*/  FADD.FTZ R2, R34, R73 ;  /* 0x0000004922027221 */ /* 0x020fe20000010000 */
[----:B------:R-:W-:-:S02]  /*7ad0*/  FADD.FTZ R63, R15, R0 ;  /* 0x000000000f3f7221 */ /* 0x000fc40000010000 */
[----:B------:R-:W2:Y:S01]  /*7ae0*/  MUFU.EX2 R39, R39 ;  /* 0x0000002700277308 */ /* 0x000ea20000000800 */
[----:B0-----:R-:W-:-:S01]  /*7af0*/  FADD.FTZ R67, R35, R2 ;  /* 0x0000000223437221 */ /* 0x001fc20000010000 */
[----:B------:R-:W-:Y:S01]  /*7b00*/  FADD.FTZ R0, R24, R63 ;  /* 0x0000003f18007221 */ /* 0x000fe20000010000 */
[----:B------:R-:W-:-:S01]  /*7b10*/  FFMA.FTZ R63, R70, UR40, -R65 ;  /* 0x00000028463f7c23 */ /* 0x000fc20008010841 */
[----:B------:R-:W-:-:S04]  /*7b20*/  FFMA.FTZ R70, R71, UR40, -R65 ;  /* 0x0000002847467c23 */ /* 0x000fc80008010841 */
        /* <DEDUP_REMOVED lines=8> */
[----:B------:R-:W-:-:S01]  /*7bb0*/  FFMA.FTZ R67, R74, UR40, -R65 ;  /* 0x000000284a437c23 */ /* 0x000fc20008010841 */
[----:B------:R-:W2:Y:S01]  /*7bc0*/  MUFU.EX2 R46, R46 ;  /* 0x0000002e002e7308 */ /* 0x000ea20000000800 */
[----:B0-----:R-:W-:-:S01]  /*7bd0*/  FADD.FTZ R2, R42, R73 ;  /* 0x000000492a027221 */ /* 0x001fc20000010000 */
[----:B------:R-:W-:-:S06]  /*7be0*/  FFMA.FTZ R74, R75, UR40, -R65 ;  /* 0x000000284b4a7c23 */ /* 0x000fcc0008010841 */
        /* <DEDUP_REMOVED lines=9> */
[----:B------:R-:W-:Y:S01]  /*7c80*/  FADD.FTZ R0, R40, R71 ;  /* 0x0000004728007221 */ /* 0x000fe20000010000 */
[----:B------:R-:W-:-:S01]  /*7c90*/  FFMA.FTZ R71, R78, UR40, -R65 ;  /* 0x000000284e477c23 */ /* 0x000fc20008010841 */
[----:B------:R-:W0:Y:S01]  /*7ca0*/  MUFU.EX2 R51, R51 ;  /* 0x0000003300337308 */ /* 0x000e220000000800 */
[----:B-1----:R-:W-:-:S04]  /*7cb0*/  FADD.FTZ R2, R50, R73 ;  /* 0x0000004932027221 */ /* 0x002fc80000010000 */
[----:B------:R-:W-:-:S03]  /*7cc0*/  FADD.FTZ R73, R7, R2 ;  /* 0x0000000207497221 */ /* 0x000fc60000010000 */
        /* <DEDUP_REMOVED lines=10> */
[----:B-1----:R-:W-:-:S01]  /*7d70*/  FADD.FTZ R2, R58, R75 ;  /* 0x0000004b3a027221 */ /* 0x002fc20000010000 */
[----:B------:R-:W-:-:S06]  /*7d80*/  FFMA.FTZ R65, R87, UR40, -R65 ;  /* 0x0000002857417c23 */ /* 0x000fcc0008010841 */
[----:B------:R-:W1:Y:S01]  /*7d90*/  MUFU.EX2 R59, R59 ;  /* 0x0000003b003b7308 */ /* 0x000e620000000800 */
[----:B--2---:R-:W-:-:S07]  /*7da0*/  FADD.FTZ R75, R55, R2 ;  /* 0x00000002374b7221 */ /* 0x004fce0000010000 */
[----:B------:R-:W2:Y:S01]  /*7db0*/  MUFU.EX2 R66, R66 ;  /* 0x0000004200427308 */ /* 0x000ea20000000800 */
[----:B0-----:R-:W-:-:S01]  /*7dc0*/  FADD.FTZ R2, R62, R75 ;  /* 0x0000004b3e027221 */ /* 0x001fc20000010000 */
[----:B------:R-:W-:-:S04]  /*7dd0*/  FADD.FTZ R75, R41, R0 ;  /* 0x00000000294b7221 */ /* 0x000fc80000010000 */
[----:B------:R-:W-:Y:S02]  /*7de0*/  FADD.FTZ R0, R48, R75 ;  /* 0x0000004b30007221 */ /* 0x000fe40000010000 */
[----:B------:R-:W0:Y:S01]  /*7df0*/  MUFU.EX2 R63, R63 ;  /* 0x0000003f003f7308 */ /* 0x000e220000000800 */
[----:B-1----:R-:W-:-:S01]  /*7e00*/  FADD.FTZ R77, R59, R2 ;  /* 0x000000023b4d7221 */ /* 0x002fc20000010000 */
[----:B------:R-:W-:-:S06]  /*7e10*/  FADD.FTZ R75, R45, R0 ;  /* 0x000000002d4b7221 */ /* 0x000fcc0000010000 */
        /* <DEDUP_REMOVED lines=40> */
.L_x_1324:
[----:B------:R-:W-:Y:S01]  /*80a0*/  ULEA UR6, UR33, UR36, 0x3 ;  /* 0x0000002421067291 */ /* 0x000fe2000f8e183f */
[----:B------:R-:W-:Y:S01]  /*80b0*/  ISETP.GT.AND P1, PT, R8, UR32, PT ;  /* 0x0000002008007c0c */ /* 0x000fe2000bf24270 */
[----:B------:R-:W-:Y:S01]  /*80c0*/  UMOV UR34, UR50 ;  /* 0x0000003200227c82 */ /* 0x000fe20008000000 */
        /* <DEDUP_REMOVED lines=102> */
[----:B------:R-:W-:Y:S01]  /*8730*/  IMAD.MOV.U32 R6, RZ, RZ, R3 ;  /* 0x000000ffff067224 */ /* 0x000fe200078e0003 */
[----:B------:R-:W-:Y:S06]  /*8740*/  @P1 BRA `(.L_x_1325) ;  /* 0xffffffd000281947 */ /* 0x000fec000383ffff */
.L_x_1306:
[----:B------:R-:W-:Y:S02]  /*8750*/  UISETP.NE.AND UP1, UPT, UR55, URZ, UPT ;  /* 0x0000003f3700728c */ /* 0x000fe4000bf25270 */
[----:B------:R-:W-:Y:S02]  /*8760*/  UISETP.NE.AND UP0, UPT, UR54, URZ, UPT ;  /* 0x0000003f3600728c */ /* 0x000fe4000bf05270 */
[----:B------:R-:W-:Y:S02]  /*8770*/  UIADD3 UR10, UR42, 0x7f, URZ ;  /* 0x0000007f2a0a7890 */ /* 0x000fe4000fffe03f */
[----:B------:R-:W-:Y:S02]  /*8780*/  UIADD3 UR11, UR41, 0x1, -UR48 ;  /* 0x00000001290b7890 */ /* 0x000fe4000fffe830 */
[----:B------:R-:W-:-:S03]  /*8790*/  PLOP3.LUT P1, PT, PT, PT, UP0, 0x40, 0x0 ;  /* 0x000000000000781c */ /* 0x000fc60003f2e808 */
[----:B------:R-:W-:Y:S01]  /*87a0*/  @UP1 ULDC UR6, c[0x0][0x44c] ;  /* 0x0001130000061ab9 */ /* 0x000fe20000000800 */
[----:B------:R-:W-:Y:S01]  /*87b0*/  @UP1 ULDC UR14, c[0x0][0x450] ;  /* 0x00011400000e1ab9 */ /* 0x000fe20000000800 */
[----:B------:R-:W-:-:S04]  /*87c0*/  UIMAD.WIDE.U32 UR6, UR10, UR6, URZ ;  /* 0x000000060a0672a5 */ /* 0x000fc8000f8e003f */
[----:B------:R-:W-:-:S04]  /*87d0*/  @UP1 USHF.R.U32.HI UR10, URZ, UR14, UR7 ;  /* 0x0000000e3f0a1299 */ /* 0x000fc80008011607 */
[----:B------:R-:W-:-:S04]  /*87e0*/  UIADD3 UR10, UR11, UR10, URZ ;  /* 0x0000000a0b0a7290 */ /* 0x000fc8000fffe03f */
[----:B------:R-:W-:Y:S01]  /*87f0*/  UIADD3 UR30, UR10, -UR30, URZ ;  /* 0x8000001e0a1e7290 */ /* 0x000fe2000fffe03f */
[----:B------:R-:W-:Y:S11]  /*8800*/  @P1 BRA `(.L_x_1326) ;  /* 0x0000000000501947 */ /* 0x000ff60003800000 */
[----:B------:R-:W-:Y:S02]  /*8810*/  UMOV UR14, UR10 ;  /* 0x0000000a000e7c82 */ /* 0x000fe40008000000 */
[----:B------:R-:W-:-:S06]  /*8820*/  UISETP.GT.AND UP0, UPT, UR14, -0x1, UPT ;  /* 0xffffffff0e00788c */ /* 0x000fcc000bf04270 */
[----:B------:R-:W-:-:S13]  /*8830*/  PLOP3.LUT P1, PT, PT, PT, UP0, 0x80, 0x0 ;  /* 0x000000000000781c */ /* 0x000fda0003f2f008 */
[----:B------:R-:W-:Y:S05]  /*8840*/  @P1 BRA `(.L_x_1327) ;  /* 0x0000000000201947 */ /* 0x000fea0003800000 */
[----:B------:R-:W-:Y:S01]  /*8850*/  ULDC UR15, c[0x0][0x9e4] ;  /* 0x00027900000f7ab9 */ /* 0x000fe20000000800 */
[----:B------:R-:W-:Y:S02]  /*8860*/  ULOP3.LUT UR14, URZ, UR14, URZ, 0x33, !UPT ;  /* 0x0000000e3f0e7292 */ /* 0x000fe4000f8e333f */
[----:B------:R-:W-:-:S11]  /*8870*/  UISETP.NE.AND UP0, UPT, UR15, 0x1, UPT ;  /* 0x000000010f00788c */ /* 0x000fd6000bf05270 */
[----:B------:R-:W-:Y:S02]  /*8880*/  @UP0 ULDC.64 UR6, c[0x0][0x9e8] ;  /* 0x00027a0000060ab9 */ /* 0x000fe40000000a00 */
[----:B------:R-:W-:-:S04]  /*8890*/  UIMAD.WIDE.U32 UR10, UR14, UR6, URZ ;  /* 0x000000060e0a72a5 */ /* 0x000fc8000f8e003f */
[----:B------:R-:W-:-:S04]  /*88a0*/  @UP0 USHF.R.U32.HI UR14, URZ, UR7, UR11 ;  /* 0x000000073f0e0299 */ /* 0x000fc8000801160b */
[----:B------:R-:W-:Y:S01]  /*88b0*/  ULOP3.LUT UR14, URZ, UR14, URZ, 0x33, !UPT ;  /* 0x0000000e3f0e7292 */ /* 0x000fe2000f8e333f */
[----:B------:R-:W-:Y:S11]  /*88c0*/  BRA `(.L_x_1328) ;  /* 0x0000000000147947 */ /* 0x000ff60003800000 */
.L_x_1327:
[----:B------:R-:W-:Y:S02]  /*88d0*/  ULDC UR15, c[0x0][0x9e4] ;  /* 0x00027900000f7ab9 */ /* 0x000fe40000000800 */
[----:B------:R-:W-:-:S11]  /*88e0*/  UISETP.NE.AND UP0, UPT, UR15, 0x1, UPT ;  /* 0x000000010f00788c */ /* 0x000fd6000bf05270 */
[----:B------:R-:W-:Y:S02]  /*88f0*/  @UP0 ULDC.64 UR6, c[0x0][0x9e8] ;  /* 0x00027a0000060ab9 */ /* 0x000fe40000000a00 */
[----:B------:R-:W-:-:S04]  /*8900*/  UIMAD.WIDE.U32 UR10, UR14, UR6, URZ ;  /* 0x000000060e0a72a5 */ /* 0x000fc8000f8e003f */
[----:B------:R-:W-:-:S12]  /*8910*/  @UP0 USHF.R.U32.HI UR14, URZ, UR7, UR11 ;  /* 0x000000073f0e0299 */ /* 0x000fd8000801160b */
.L_x_1328:
[----:B------:R-:W-:-:S04]  /*8920*/  UIMAD UR14, UR14, UR15, URZ ;  /* 0x0000000f0e0e72a4 */ /* 0x000fc8000f8e023f */
[----:B------:R-:W-:-:S04]  /*8930*/  UISETP.LT.AND UP0, UPT, UR30, UR14, UPT ;  /* 0x0000000e1e00728c */ /* 0x000fc8000bf01270 */
[----:B------:R-:W-:-:S12]  /*8940*/  USEL UR30, UR30, UR14, !UP0 ;  /* 0x0000000e1e1e7287 */ /* 0x000fd8000c000000 */
.L_x_1326:
[----:B------:R-:W-:-:S04]  /*8950*/  UIADD3 UR30, UR30, 0x7f, URZ ;  /* 0x0000007f1e1e7890 */ /* 0x000fc8000fffe03f */
[----:B------:R-:W-:-:S04]  /*8960*/  USHF.R.S32.HI UR6, URZ, 0x1f, UR30 ;  /* 0x0000001f3f067899 */ /* 0x000fc8000801141e */
[----:B------:R-:W-:-:S04]  /*8970*/  ULEA.HI UR6, UR6, UR30, URZ, 0x7 ;  /* 0x0000001e06067291 */ /* 0x000fc8000f8f383f */
[----:B------:R-:W-:-:S04]  /*8980*/  USHF.R.S32.HI UR6, URZ, 0x7, UR6 ;  /* 0x000000073f067899 */ /* 0x000fc80008011406 */
[----:B------:R-:W-:-:S04]  /*8990*/  UISETP.LT.AND UP0, UPT, UR38, UR6, UPT ;  /* 0x000000062600728c */ /* 0x000fc8000bf01270 */
[----:B------:R-:W-:-:S06]  /*89a0*/  USEL UR29, UR38, UR6, !UP0 ;  /* 0x00000006261d7287 */ /* 0x000fcc000c000000 */
[----:B------:R-:W-:-:S13]  /*89b0*/  ISETP.GE.AND P1, PT, R8, UR29, PT ;  /* 0x0000001d08007c0c */ /* 0x000fda000bf26270 */
[----:B------:R-:W-:Y:S05]  /*89c0*/  @!P1 BRA `(.L_x_1329) ;  /* 0x0000001c00a89947 */ /* 0x000fea0003800000 */
[----:B------:R-:W-:Y:S01]  /*89d0*/  IMAD.MOV.U32 R7, RZ, RZ, R4 ;  /* 0x000000ffff077224 */ /* 0x000fe200078e0004 */
[----:B------:R-:W-:Y:S01]  /*89e0*/  UMOV UR31, UR50 ;  /* 0x00000032001f7c82 */ /* 0x000fe20008000000 */
[----:B------:R-:W-:Y:S01]  /*89f0*/  IMAD.MOV.U32 R5, RZ, RZ, R3 ;  /* 0x000000ffff057224 */ /* 0x000fe200078e0003 */
[----:B------:R-:W-:-:S06]  /*8a00*/  UMOV UR30, UR49 ;  /* 0x00000031001e7c82 */ /* 0x000fcc0008000000 */
.L_x_1340:
[----:B------:R-:W-:Y:S01]  /*8a10*/  ISETP.NE.AND P2, PT, RZ, UR46, PT ;  /* 0x0000002eff007c0c */ /* 0x000fe2000bf45270 */
[----:B------:R-:W-:-:S04]  /*8a20*/  UISETP.NE.AND UP0, UPT, UR30, 0x1, UPT ;  /* 0x000000011e00788c */ /* 0x000fc8000bf05270 */
[----:B------:R-:W-:-:S04]  /*8a30*/  USEL UR50, URZ, 0x1, UP0 ;  /* 0x000000013f327887 */ /* 0x000fc80008000000 */
[----:B------:R-:W-:-:S04]  /*8a40*/  ULOP3.LUT UR50, UR31, UR50, URZ, 0x3c, !UPT ;  /* 0x000000321f327292 */ /* 0x000fc8000f8e3c3f */
[----:B------:R-:W-:Y:S08]  /*8a50*/  @P2 BRA `(.L_x_1330) ;  /* 0x0000000000382947 */ /* 0x000ff00003800000 */
[----:B------:R-:W-:Y:S05]  /*8a60*/  @!P0 BRA `(.L_x_1331) ;  /* 0x0000000000048947 */ /* 0x000fea0003800000 */
[----:B------:R-:W-:Y:S01]  /*8a70*/  BPT.TRAP 0x1 ;  /* 0x000000040000795c */ /* 0x000fe20000300000 */
.L_x_1331:
        /* <DEDUP_REMOVED lines=9> */
.L_x_1332:
[----:B-1----:R-:W-:Y:S05]  /*8b10*/  @P1 BRA `(.L_x_1330) ;  /* 0x0000000000081947 */ /* 0x002fea0003800000 */
[----:B------:R-:W1:Y:S02]  /*8b20*/  SYNCS.PHASECHK.TRANS64.TRYWAIT P1, [UR6+0x22830], R3 ;  /* 0x02283003ff0075a7 */ /* 0x000e640008020146 */
[----:B-1----:R-:W-:Y:S05]  /*8b30*/  @!P1 BRA `(.L_x_1333) ;  /* 0x00000100008c9947 */ /* 0x002fea0003800000 */
.L_x_1330:
        /* <DEDUP_REMOVED lines=40> */
.L_x_1335:
[----:B------:R-:W-:Y:S01]  /*8dc0*/  ULEA UR6, UR30, UR36, 0x3 ;  /* 0x000000241e067291 */ /* 0x000fe2000f8e183f */
[----:B------:R-:W-:-:S05]  /*8dd0*/  IMAD.U32 R3, RZ, RZ, UR31 ;  /* 0x0000001fff037e24 */ /* 0x000fca000f8e00ff */
[----:B------:R-:W-:-:S04]  /*8de0*/  SHF.L.U32 R3, R3, 0x1f, RZ ;  /* 0x0000001f03037819 */ /* 0x000fc800000006ff */
[----:B------:R0:W1:Y:S01]  /*8df0*/  SYNCS.PHASECHK.TRANS64.TRYWAIT P1, [UR6+0x22850], R3 ;  /* 0x02285003ff0075a7 */ /* 0x0000620008020146 */
[----:B------:R-:W-:Y:S05]  /*8e00*/  @!P0 BRA `(.L_x_1336) ;  /* 0x0000000000048947 */ /* 0x000fea0003800000 */
[----:B------:R-:W-:Y:S01]  /*8e10*/  BPT.TRAP 0x1 ;  /* 0x000000040000795c */ /* 0x000fe20000300000 */
.L_x_1336:
[----:B-1----:R-:W-:Y:S05]  /*8e20*/  @P1 BRA `(.L_x_1334) ;  /* 0x0000000000081947 */ /* 0x002fea0003800000 */
[----:B------:R-:W1:Y:S02]  /*8e30*/  SYNCS.PHASECHK.TRANS64.TRYWAIT P1, [UR6+0x22850], R3 ;  /* 0x02285003ff0075a7 */ /* 0x000e640008020146 */
[----:B-1----:R-:W-:Y:S05]  /*8e40*/  @!P1 BRA `(.L_x_1337) ;  /* 0x000000fc00e09947 */ /* 0x002fea0003800000 */
.L_x_1334:
        /* <DEDUP_REMOVED lines=31> */
.L_x_1338:
[----:B------:R-:W-:Y:S01]  /*9040*/  FMNMX.FTZ R4, R24, R5, !PT ;  /* 0x0000000518047209 */ /* 0x000fe20007810000 */
[----:B------:R-:W-:Y:S01]  /*9050*/  IMAD.U32 R152, RZ, RZ, UR40 ;  /* 0x00000028ff987e24 */ /* 0x000fe2000f8e00ff */
[----:B------:R-:W-:Y:S01]  /*9060*/  FMNMX.FTZ R6, R26, R7, !PT ;  /* 0x000000071a067209 */ /* 0x000fe20007810000 */
[----:B------:R-:W-:Y:S01]  /*9070*/  ULEA UR6, UR49, UR36, 0x3 ;  /* 0x0000002431067291 */ /* 0x000fe2000f8e183f */
[----:B0-----:R-:W-:Y:S02]  /*9080*/  FMNMX.FTZ R3, R25, R4, !PT ;  /* 0x0000000419037209 */ /* 0x001fe40007810000 */
        /* <DEDUP_REMOVED lines=76> */
[----:B------:R-:W-:Y:S01]  /*9550*/  FFMA.FTZ R45, R65, UR40, -R152 ;  /* 0x00000028412d7c23 */ /* 0x000fe20008010898 */
[----:B------:R-:W-:Y:S02]  /*9560*/  IMAD.U32 R65, RZ, RZ, UR40 ;  /* 0x00000028ff417e24 */ /* 0x000fe4000f8e00ff */
[----:B------:R-:W-:Y:S01]  /*9570*/  FMUL.FTZ R12, R5, UR40 ;  /* 0x00000028050c7c20 */ /* 0x000fe20008410000 */
[----:B------:R-:W-:-:S01]  /*9580*/  FADD.FTZ R5, -R4, R7 ;  /* 0x0000000704057221 */ /* 0x000fc20000010100 */
[----:B------:R-:W-:Y:S01]  /*9590*/  FFMA.FTZ R6, R24, UR40, -R152 ;  /* 0x0000002818067c23 */ /* 0x000fe20008010898 */
[----:B------:R-:W-:-:S01]  /*95a0*/  FFMA.FTZ R65, R4, R65, -8 ;  /* 0xc100000004417423 */ /* 0x000fc20000010041 */
[----:B------:R0:W-:Y:S01]  /*95b0*/  MUFU.EX2 R7, R12 ;  /* 0x0000000c00077308 */ /* 0x0001e20000000800 */
[----:B------:R-:W-:Y:S01]  /*95c0*/  FMUL.FTZ R5, R5, UR40 ;  /* 0x0000002805057c20 */ /* 0x000fe20008410000 */
[----:B------:R-:W-:Y:S01]  /*95d0*/  FFMA.FTZ R10, R28, UR40, -R152 ;  /* 0x000000281c0a7c23 */ /* 0x000fe20008010898 */
[----:B------:R-:W-:-:S01]  /*95e0*/  FFMA.FTZ R26, R26, UR40, -R65 ;  /* 0x000000281a1a7c23 */ /* 0x000fc20008010841 */
[--C-:B------:R-:W-:Y:S01]  /*95f0*/  FFMA.FTZ R27, R27, UR40, -R65.reuse ;  /* 0x000000281b1b7c23 */ /* 0x100fe20008010841 */
[----:B------:R-:W-:-:S01]  /*9600*/  FFMA.FTZ R30, R30, UR40, -R65 ;  /* 0x000000281e1e7c23 */ /* 0x000fc20008010841 */
[----:B------:R-:W-:Y:S01]  /*9610*/  FFMA.FTZ R11, R29, UR40, -R152 ;  /* 0x000000281d0b7c23 */ /* 0x000fe20008010898 */
[----:B------:R-:W-:-:S01]  /*9620*/  FFMA.FTZ R31, R31, UR40, -R65 ;  /* 0x000000281f1f7c23 */ /* 0x000fc20008010841 */
[----:B------:R-:W1:Y:S01]  /*9630*/  MUFU.EX2 R6, R6 ;  /* 0x0000000600067308 */ /* 0x000e620000000800 */
[----:B0-----:R-:W-:-:S01]  /*9640*/  FFMA.FTZ R12, R32, UR40, -R152 ;  /* 0x00000028200c7c23 */ /* 0x001fc20008010898 */
[----:B------:R-:W-:Y:S01]  /*9650*/  FFMA.FTZ R34, R34, UR40, -R65 ;  /* 0x0000002822227c23 */ /* 0x000fe20008010841 */
[----:B------:R-:W-:-:S01]  /*9660*/  FFMA.FTZ R13, R33, UR40, -R152 ;  /* 0x00000028210d7c23 */ /* 0x000fc20008010898 */
[----:B------:R-:W-:Y:S01]  /*9670*/  FFMA.FTZ R35, R35, UR40, -R65 ;  /* 0x0000002823237c23 */ /* 0x000fe20008010841 */
[----:B------:R-:W-:-:S01]  /*9680*/  FFMA.FTZ R14, R36, UR40, -R152 ;  /* 0x00000028240e7c23 */ /* 0x000fc20008010898 */
[--C-:B------:R-:W-:Y:S01]  /*9690*/  FFMA.FTZ R15, R37, UR40, -R152.reuse ;  /* 0x00000028250f7c23 */ /* 0x100fe20008010898 */
        /* <DEDUP_REMOVED lines=26> */
[----:B0-----:R-:W-:-:S01]  /*9840*/  FFMA.FTZ R0, R5, R0, R26 ;  /* 0x0000000005007223 */ /* 0x001fc2000001001a */
[--C-:B------:R-:W-:Y:S01]  /*9850*/  FFMA.FTZ R58, R58, UR40, -R65.reuse ;  /* 0x000000283a3a7c23 */ /* 0x100fe20008010841 */
[----:B------:R-:W-:-:S01]  /*9860*/  FFMA.FTZ R59, R59, UR40, -R65 ;  /* 0x000000283b3b7c23 */ /* 0x000fc20008010841 */
[----:B------:R-:W-:Y:S01]  /*9870*/  FFMA.FTZ R40, R60, UR40, -R152 ;  /* 0x000000283c287c23 */ /* 0x000fe20008010898 */
[----:B------:R-:W-:-:S01]  /*9880*/  FFMA.FTZ R62, R62, UR40, -R65 ;  /* 0x000000283e3e7c23 */ /* 0x000fc20008010841 */
[--C-:B------:R-:W-:Y:S01]  /*9890*/  FFMA.FTZ R41, R61, UR40, -R152.reuse ;  /* 0x000000283d297c23 */ /* 0x100fe20008010898 */
[----:B------:R-:W-:-:S01]  /*98a0*/  FFMA.FTZ R61, R81, UR40, -R152 ;  /* 0x00000028513d7c23 */ /* 0x000fc20008010898 */
[----:B------:R-:W0:Y:S01]  /*98b0*/  MUFU.EX2 R10, R10 ;  /* 0x0000000a000a7308 */ /* 0x000e220000000800 */
[----:B-1----:R-:W-:-:S01]  /*98c0*/  FADD.FTZ R73, R9, R2 ;  /* 0x0000000209497221 */ /* 0x002fc20000010000 */
[----:B------:R-:W-:Y:S01]  /*98d0*/  FFMA.FTZ R63, R63, UR40, -R65 ;  /* 0x000000283f3f7c23 */ /* 0x000fe20008010841 */
[----:B------:R-:W-:-:S01]  /*98e0*/  FFMA.FTZ R44, R64, UR40, -R152 ;  /* 0x00000028402c7c23 */ /* 0x000fc20008010898 */
[--C-:B------:R-:W-:Y:S01]  /*98f0*/  FFMA.FTZ R66, R66, UR40, -R65.reuse ;  /* 0x0000002842427c23 */ /* 0x100fe20008010841 */
[----:B------:R-:W-:-:S01]  /*9900*/  FFMA.FTZ R67, R67, UR40, -R65 ;  /* 0x0000002843437c23 */ /* 0x000fc20008010841 */
[----:B------:R-:W-:Y:S01]  /*9910*/  FFMA.FTZ R48, R68, UR40, -R152 ;  /* 0x0000002844307c23 */ /* 0x000fe20008010898 */
[----:B------:R-:W-:-:S01]  /*9920*/  FFMA.FTZ R68, R70, UR40, -R65 ;  /* 0x0000002846447c23 */ /* 0x000fc20008010841 */
[----:B------:R-:W1:Y:S01]  /*9930*/  MUFU.EX2 R30, R30 ;  /* 0x0000001e001e7308 */ /* 0x000e620000000800 */
[----:B--2---:R-:W-:-:S01]  /*9940*/  FADD.FTZ R77, R27, R0 ;  /* 0x000000001b4d7221 */ /* 0x004fc20000010000 */
[----:B------:R-:W-:Y:S01]  /*9950*/  FFMA.FTZ R49, R69, UR40, -R152 ;  /* 0x0000002845317c23 */ /* 0x000fe20008010898 */
[----:B------:R-:W-:-:S01]  /*9960*/  FFMA.FTZ R71, R71, UR40, -R65 ;  /* 0x0000002847477c23 */ /* 0x000fc20008010841 */
[----:B------:R-:W-:Y:S01]  /*9970*/  FFMA.FTZ R52, R72, UR40, -R152 ;  /* 0x0000002848347c23 */ /* 0x000fe20008010898 */
[----:B------:R-:W-:-:S01]  /*9980*/  FFMA.FTZ R70, R74, UR40, -R65 ;  /* 0x000000284a467c23 */ /* 0x000fc20008010841 */
[----:B------:R-:W-:Y:S01]  /*9990*/  FFMA.FTZ R56, R76, UR40, -R152 ;  /* 0x000000284c387c23 */ /* 0x000fe20008010898 */
[----:B------:R-:W-:-:S01]  /*99a0*/  FFMA.FTZ R72, R78, UR40, -R65 ;  /* 0x000000284e487c23 */ /* 0x000fc20008010841 */
[----:B------:R-:W2:Y:S01]  /*99b0*/  MUFU.EX2 R11, R11 ;  /* 0x0000000b000b7308 */ /* 0x000ea20000000800 */
        /* <DEDUP_REMOVED lines=46> */
[----:B--2---:R-:W-:-:S01]  /*9ca0*/  FADD.FTZ R0, R28, R73 ;  /* 0x000000491c007221 */ /* 0x004fc20000010000 */
        /* <DEDUP_REMOVED lines=33> */
[--C-:B------:R-:W-:Y:S01]  /*9ec0*/  FFMA.FTZ R75, R83, UR40, -R65.reuse ;  /* 0x00000028534b7c23 */ /* 0x100fe20008010841 */
[----:B------:R-:W-:-:S05]  /*9ed0*/  FFMA.FTZ R65, R87, UR40, -R65 ;  /* 0x0000002857417c23 */ /* 0x000fca0008010841 */
        /* <DEDUP_REMOVED lines=8> */
[----:B------:R-:W-:Y:S01]  /*9f60*/  MUFU.EX2 R71, R71 ;  /* 0x0000004700477308 */ /* 0x000fe20000000800 */
[----:B--2---:R-:W-:-:S07]  /*9f70*/  FADD.FTZ R2, R68, R81 ;  /* 0x0000005144027221 */ /* 0x004fce0000010000 */
        /* <DEDUP_REMOVED lines=11> */
[----:B------:R1:W2:Y:S08]  /*a030*/  MUFU.EX2 R78, R79 ;  /* 0x0000004f004e7308 */ /* 0x0002b00000000800 */
[----:B------:R-:W3:Y:S01]  /*a040*/  MUFU.EX2 R60, R60 ;  /* 0x0000003c003c7308 */ /* 0x000ee20000000800 */
[----:B-1----:R-:W-:-:S01]  /*a050*/  FADD.FTZ R79, R71, R2 ;  /* 0x00000002474f7221 */ /* 0x002fc20000010000 */
[----:B0-----:R-:W-:-:S03]  /*a060*/  FADD.FTZ R77, R57, R0 ;  /* 0x00000000394d7221 */ /* 0x001fc60000010000 */
[----:B------:R-:W-:-:S03]  /*a070*/  FADD.FTZ R2, R70, R79 ;  /* 0x0000004f46027221 */ /* 0x000fc60000010000 */
[----:B------:R-:W0:Y:S01]  /*a080*/  MUFU.EX2 R74, R74 ;  /* 0x0000004a004a7308 */ /* 0x000e220000000800 */
[----:B------:R-:W-:-:S04]  /*a090*/  FADD.FTZ R79, R73, R2 ;  /* 0x00000002494f7221 */ /* 0x000fc80000010000 */
[----:B------:R-:W-:-:S03]  /*a0a0*/  FADD.FTZ R79, R72, R79 ;  /* 0x0000004f484f7221 */ /* 0x000fc60000010000 */
[----:B------:R-:W1:Y:S01]  /*a0b0*/  MUFU.EX2 R61, R61 ;  /* 0x0000003d003d7308 */ /* 0x000e620000000800 */
[----:B--2---:R-:W-:-:S01]  /*a0c0*/  FADD.FTZ R79, R78, R79 ;  /* 0x0000004f4e4f7221 */ /* 0x004fc20000010000 */
[----:B---3--:R-:W-:-:S06]  /*a0d0*/  FADD.FTZ R0, R60, R77 ;  /* 0x0000004d3c007221 */ /* 0x008fcc0000010000 */
        /* <DEDUP_REMOVED lines=14> */
.L_x_1339:
        /* <DEDUP_REMOVED lines=105> */
[----:B------:R-:W-:Y:S01]  /*a850*/  F2FP.SATFINITE.E4M3.F32.PACK_AB_MERGE_C R155, R75, R74, R11 ;  /* 0x0000004a4b9b723e */ /* 0x000fe2000480700b */
[----:B------:R-:W-:Y:S06]  /*a860*/  @P1 BRA `(.L_x_1340) ;  /* 0xffffffe000681947 */ /* 0x000fec000383ffff */
.L_x_1329:
[----:B------:R-:W-:-:S13]  /*a870*/  ISETP.GE.AND P1, PT, R8, UR38, PT ;  /* 0x0000002608007c0c */ /* 0x000fda000bf26270 */
[----:B------:R-:W-:Y:S05]  /*a880*/  @!P1 BRA `(.L_x_1341) ;  /* 0x0000002c00e49947 */ /* 0x000fea0003800000 */
[----:B------:R-:W-:Y:S01]  /*a890*/  IMAD.MOV.U32 R7, RZ, RZ, R4 ;  /* 0x000000ffff077224 */ /* 0x000fe200078e0004 */
[----:B------:R-:W-:Y:S01]  /*a8a0*/  UMOV UR33, UR50 ;  /* 0x0000003200217c82 */ /* 0x000fe20008000000 */
[----:B------:R-:W-:Y:S01]  /*a8b0*/  IMAD.MOV.U32 R6, RZ, RZ, R3 ;  /* 0x000000ffff067224 */ /* 0x000fe200078e0003 */
[----:B------:R-:W-:Y:S01]  /*a8c0*/  UMOV UR32, UR49 ;  /* 0x0000003100207c82 */ /* 0x000fe20008000000 */
[----:B------:R-:W-:Y:S01]  /*a8d0*/  ULDC UR29, c[0x0][0x9e4] ;  /* 0x00027900001d7ab9 */ /* 0x000fe20000000800 */
[----:B------:R-:W-:Y:S01]  /*a8e0*/  ULDC UR31, c[0x0][0x9dc] ;  /* 0x00027700001f7ab9 */ /* 0x000fe20000000800 */
[----:B------:R-:W-:-:S05]  /*a8f0*/  ULDC UR30, c[0x0][0x9e0] ;  /* 0x00027800001e7ab9 */ /* 0x000fca0000000800 */
.L_x_1360:
[----:B------:R-:W-:Y:S01]  /*a900*/  UIADD3 UR49, UR32, 0x1, URZ ;  /* 0x0000000120317890 */ /* 0x000fe2000fffe03f */
[----:B------:R-:W-:-:S03]  /*a910*/  ISETP.NE.AND P2, PT, RZ, UR46, PT ;  /* 0x0000002eff007c0c */ /* 0x000fc6000bf45270 */
[----:B------:R-:W-:-:S04]  /*a920*/  UISETP.NE.AND UP0, UPT, UR49, 0x2, UPT ;  /* 0x000000023100788c */ /* 0x000fc8000bf05270 */
[----:B------:R-:W-:Y:S02]  /*a930*/  USEL UR50, URZ, 0x1, UP0 ;  /* 0x000000013f327887 */ /* 0x000fe40008000000 */
[----:B------:R-:W-:Y:S02]  /*a940*/  USEL UR49, UR49, URZ, UP0 ;  /* 0x0000003f31317287 */ /* 0x000fe40008000000 */
[----:B------:R-:W-:Y:S02]  /*a950*/  ULOP3.LUT UR50, UR33, UR50, URZ, 0x3c, !UPT ;  /* 0x0000003221327292 */ /* 0x000fe4000f8e3c3f */
[----:B------:R-:W-:Y:S10]  /*a960*/  @P2 BRA `(.L_x_1342) ;  /* 0x00000000002c2947 */ /* 0x000ff40003800000 */
[----:B------:R-:W-:Y:S05]  /*a970*/  @!P0 BRA `(.L_x_1343) ;  /* 0x0000000000048947 */ /* 0x000fea0003800000 */
[----:B------:R-:W-:Y:S01]  /*a980*/  BPT.TRAP 0x1 ;  /* 0x000000040000795c */ /* 0x000fe20000300000 */
.L_x_1343:
[----:B------:R-:W-:Y:S01]  /*a990*/  ULEA UR6, UR49, UR36, 0x3 ;  /* 0x0000002431067291 */ /* 0x000fe2000f8e183f */
[----:B------:R-:W-:-:S05]  /*a9a0*/  IMAD.U32 R3, RZ, RZ, UR50 ;  /* 0x00000032ff037e24 */ /* 0x000fca000f8e00ff */
[----:B------:R-:W-:-:S04]  /*a9b0*/  SHF.L.U32 R3, R3, 0x1f, RZ ;  /* 0x0000001f03037819 */ /* 0x000fc800000006ff */
[----:B------:R0:W1:Y:S01]  /*a9c0*/  SYNCS.PHASECHK.TRANS64.TRYWAIT P1, [UR6+0x22830], R3 ;  /* 0x02283003ff0075a7 */ /* 0x0000620008020146 */
[----:B------:R-:W-:Y:S05]  /*a9d0*/  @!P0 BRA `(.L_x_1344) ;  /* 0x0000000000048947 */ /* 0x000fea0003800000 */
[----:B------:R-:W-:Y:S01]  /*a9e0*/  BPT.TRAP 0x1 ;  /* 0x000000040000795c */ /* 0x000fe20000300000 */
.L_x_1344:
[----:B-1----:R-:W-:Y:S05]  /*a9f0*/  @P1 BRA `(.L_x_1342) ;  /* 0x0000000000081947 */ /* 0x002fea0003800000 */
[----:B------:R-:W1:Y:S02]  /*aa00*/  SYNCS.PHASECHK.TRANS64.TRYWAIT P1, [UR6+0x22830], R3 ;  /* 0x02283003ff0075a7 */ /* 0x000e640008020146 */
[----:B-1----:R-:W-:Y:S05]  /*aa10*/  @!P1 BRA `(.L_x_1345) ;  /* 0x000000e400049947 */ /* 0x002fea0003800000 */
.L_x_1342:
[----:B-1----:R-:W1:Y:S01]  /*aa20*/  S2R R4, SR_TID.X ;  /* 0x0000000000047919 */ /* 0x002e620000002100 */
[----:B------:R-:W-:Y:S01]  /*aa30*/  UIMAD UR26, UR49, 0x600, UR28 ;  /* 0x00000600311a78a4 */ /* 0x000fe2000f8e021c */
[----:B------:R-:W-:Y:S01]  /*aa40*/  UMOV UR27, 0x80000020 ;  /* 0x80000020001b7882 */ /* 0x000fe20000000000 */
[----:B------:R-:W-:Y:S02]  /*aa50*/  UMOV UR7, 0x80000020 ;  /* 0x8000002000077882 */ /* 0x000fe40000000000 */
[----:B------:R-:W-:Y:S02]  /*aa60*/  UIADD3 UR6, UR26, 0x2, URZ ;  /* 0x000000021a067890 */ /* 0x000fe4000fffe03f */
        /* <DEDUP_REMOVED lines=32> */
.L_x_1347:
[----:B------:R-:W-:Y:S01]  /*ac70*/  ULEA UR6, UR32, UR36, 0x3 ;  /* 0x0000002420067291 */ /* 0x000fe2000f8e183f */
[----:B------:R-:W-:-:S05]  /*ac80*/  IMAD.U32 R3, RZ, RZ, UR33 ;  /* 0x00000021ff037e24 */ /* 0x000fca000f8e00ff */
[----:B------:R-:W-:-:S04]  /*ac90*/  SHF.L.U32 R3, R3, 0x1f, RZ ;  /* 0x0000001f03037819 */ /* 0x000fc800000006ff */
[----:B------:R0:W1:Y:S01]  /*aca0*/  SYNCS.PHASECHK.TRANS64.TRYWAIT P1, [UR6+0x22850], R3 ;  /* 0x02285003ff0075a7 */ /* 0x0000620008020146 */
[----:B------:R-:W-:Y:S05]  /*acb0*/  @!P0 BRA `(.L_x_1348) ;  /* 0x0000000000048947 */ /* 0x000fea0003800000 */
[----:B------:R-:W-:Y:S01]  /*acc0*/  BPT.TRAP 0x1 ;  /* 0x000000040000795c */ /* 0x000fe20000300000 */
.L_x_1348:
[----:B-1----:R-:W-:Y:S05]  /*acd0*/  @P1 BRA `(.L_x_1346) ;  /* 0x0000000000081947 */ /* 0x002fea0003800000 */
[----:B------:R-:W1:Y:S02]  /*ace0*/  SYNCS.PHASECHK.TRANS64.TRYWAIT P1, [UR6+0x22850], R3 ;  /* 0x02285003ff0075a7 */ /* 0x000e640008020146 */
[----:B-1----:R-:W-:Y:S05]  /*acf0*/  @!P1 BRA `(.L_x_1349) ;  /* 0x000000e000649947 */ /* 0x002fea0003800000 */
.L_x_1346:
        /* <DEDUP_REMOVED lines=31> */
.L_x_1350:
        /* <DEDUP_REMOVED lines=38> */
.L_x_1353:
[----:B------:R-:W-:-:S05]  /*b150*/  IMAD.U32 R152, RZ, RZ, UR29 ;  /* 0x0000001dff987e24 */ /* 0x000fca000f8e00ff */
[----:B------:R-:W-:-:S13]  /*b160*/  ISETP.NE.AND P1, PT, R152, 0x1, PT ;  /* 0x000000019800780c */ /* 0x000fda0003f25270 */
[----:B------:R-:W0:Y:S02]  /*b170*/  @P1 LDC.64 R4, c[0x0][0x9e8] ;  /* 0x00027a00ff041b82 */ /* 0x000e240000000a00 */
[----:B0-----:R-:W-:-:S05]  /*b180*/  @P1 IMAD.HI.U32 R4, R11, R4, RZ ;  /* 0x000000040b041227 */ /* 0x001fca00078e00ff */
[----:B------:R-:W-:-:S07]  /*b190*/  @P1 SHF.R.U32.HI R11, RZ, R5, R4 ;  /* 0x00000005ff0b1219 */ /* 0x000fce0000011604 */
.L_x_1354:
[----:B------:R-:W-:Y:S05]  /*b1a0*/  BSYNC B0 ;  /* 0x0000000000007941 */ /* 0x000fea0003800000 */
.L_x_1352:
[----:B------:R-:W-:-:S04]  /*b1b0*/  IMAD R11, R11, R152, -R3 ;  /* 0x000000980b0b7224 */ /* 0x000fc800078e0a03 */
[----:B------:R-:W-:-:S05]  /*b1c0*/  IMAD.IADD R11, R11, 0x1, -R16 ;  /* 0x000000010b0b7824 */ /* 0x000fca00078e0a10 */
[----:B------:R-:W-:Y:S02]  /*b1d0*/  VIADDMNMX R10, R11, R152, R10, PT ;  /* 0x000000980b0a7246 */ /* 0x000fe4000380010a */
[----:B------:R-:W-:-:S07]  /*b1e0*/  VIMNMX R12, R12, R11, !PT ;  /* 0x0000000b0c0c7248 */ /* 0x000fce0007fe0100 */
.L_x_1351:
        /* <DEDUP_REMOVED lines=116> */
.L_x_1357:
[----:B------:R-:W-:-:S05]  /*b930*/  IMAD.U32 R14, RZ, RZ, UR29 ;  /* 0x0000001dff0e7e24 */ /* 0x000fca000f8e00ff */
[----:B------:R-:W-:-:S13]  /*b940*/  ISETP.NE.AND P2, PT, R14, 0x1, PT ;  /* 0x000000010e00780c */ /* 0x000fda0003f45270 */
[----:B------:R-:W0:Y:S02]  /*b950*/  @P2 LDC.64 R4, c[0x0][0x9e8] ;  /* 0x00027a00ff042b82 */ /* 0x000e240000000a00 */
[----:B0-----:R-:W-:-:S05]  /*b960*/  @P2 IMAD.HI.U32 R4, R12, R4, RZ ;  /* 0x000000040c042227 */ /* 0x001fca00078e00ff */
[----:B------:R-:W-:-:S07]  /*b970*/  @P2 SHF.R.U32.HI R12, RZ, R5, R4 ;  /* 0x00000005ff0c2219 */ /* 0x000fce0000011604 */
.L_x_1358:
[----:B------:R-:W-:Y:S05]  /*b980*/  BSYNC B0 ;  /* 0x0000000000007941 */ /* 0x000fea0003800000 */
.L_x_1356:
[----:B------:R-:W-:-:S04]  /*b990*/  IMAD R3, R12, R14, -R3 ;  /* 0x0000000e0c037224 */ /* 0x000fc800078e0a03 */
[----:B------:R-:W-:-:S05]  /*b9a0*/  IMAD.IADD R3, R3, 0x1, -R16 ;  /* 0x0000000103037824 */ /* 0x000fca00078e0a10 */
[----:B------:R-:W-:Y:S02]  /*b9b0*/  VIADDMNMX R10, R3, R14, R10, PT ;  /* 0x0000000e030a7246 */ /* 0x000fe4000380010a */
[----:B------:R-:W-:-:S07]  /*b9c0*/  VIMNMX R9, R9, R3, !PT ;  /* 0x0000000309097248 */ /* 0x000fce0007fe0100 */
.L_x_1355:
        /* <DEDUP_REMOVED lines=378> */
.L_x_1359:
        /* <DEDUP_REMOVED lines=107> */
.L_x_1341:
[----:B------:R-:W-:Y:S06]  /*d820*/  BAR.ARV 0x8, 0x180 ;  /* 0x0206000000007b1d */ /* 0x000fec0000002000 */
[----:B------:R-:W-:Y:S05]  /*d830*/  @!P0 BRA `(.L_x_1361) ;  /* 0x0000000000048947 */ /* 0x000fea0003800000 */
[----:B------:R-:W-:Y:S01]  /*d840*/  BPT.TRAP 0x1 ;  /* 0x000000040000795c */ /* 0x000fe20000300000 */
.L_x_1361:
[----:B------:R-:W-:Y:S01]  /*d850*/  ULEA UR9, UR49, UR36, 0x3 ;  /* 0x0000002431097291 */ /* 0x000fe2000f8e183f */
[----:B------:R-:W-:-:S05]  /*d860*/  IMAD.U32 R5, RZ, RZ, UR50 ;  /* 0x00000032ff057e24 */ /* 0x000fca000f8e00ff */
[----:B------:R-:W-:-:S04]  /*d870*/  SHF.L.U32 R5, R5, 0x1f, RZ ;  /* 0x0000001f05057819 */ /* 0x000fc800000006ff */
[----:B------:R0:W1:Y:S01]  /*d880*/  SYNCS.PHASECHK.TRANS64.TRYWAIT P1, [UR9+0x22850], R5 ;  /* 0x02285005ff0075a7 */ /* 0x0000620008020149 */
[----:B------:R-:W-:Y:S05]  /*d890*/  @!P0 BRA `(.L_x_1362) ;  /* 0x0000000000048947 */ /* 0x000fea0003800000 */
[----:B------:R-:W-:Y:S01]  /*d8a0*/  BPT.TRAP 0x1 ;  /* 0x000000040000795c */ /* 0x000fe20000300000 */
.L_x_1362:
[----:B-1----:R-:W-:Y:S05]  /*d8b0*/  @P1 BRA `(.L_x_1363) ;  /* 0x0000000000081947 */ /* 0x002fea0003800000 */
[----:B------:R-:W1:Y:S02]  /*d8c0*/  SYNCS.PHASECHK.TRANS64.TRYWAIT P1, [UR9+0x22850], R5 ;  /* 0x02285005ff0075a7 */ /* 0x000e640008020149 */
[----:B-1----:R-:W-:Y:S05]  /*d8d0*/  @!P1 BRA `(.L_x_1364) ;  /* 0x000000b400849947 */ /* 0x002fea0003800000 */
.L_x_1363:
[----:B------:R-:W-:Y:S01]  /*d8e0*/  UIADD3 UR36, UR36, 0x400, URZ ;  /* 0x0000040024247890 */ /* 0x000fe2000fffe03f */
[----:B------:R-:W-:Y:S01]  /*d8f0*/  WARPGROUP.ARRIVE ;  /* 0x00000000000079c5 */ /* 0x000fe20000000000 */
[----:B------:R-:W-:Y:S01]  /*d900*/  UMOV UR7, 0x40000040 ;  /* 0x4000004000077882 */ /* 0x000fe20000000000 */
[----:B------:R-:W-:Y:S01]  /*d910*/  ULDC.64 UR10, c[0x0][0x9a0] ;  /* 0x00026800000a7ab9 */ /* 0x000fe20000000a00 */
[----:B------:R-:W-:Y:S01]  /*d920*/  USHF.R.U32.HI UR36, URZ, 0x4, UR36 ;  /* 0x000000043f247899 */ /* 0x000fe20008011624 */
[----:B01----:R-:W-:Y:S01]  /*d930*/  IMAD.MOV.U32 R5, RZ, RZ, 0x3f800000 ;  /* 0x3f800000ff057424 */ /* 0x003fe200078e00ff */
[----:B------:R-:W-:Y:S02]  /*d940*/  UISETP.NE.U32.AND UP0, UPT, UR10, URZ, UPT ;  /* 0x0000003f0a00728c */ /* 0x000fe4000bf05070 */
[----:B------:R-:W-:Y:S02]  /*d950*/  ULOP3.LUT UR36, UR36, 0x3fff, URZ, 0xc0, !UPT ;  /* 0x00003fff24247892 */ /* 0x000fe4000f8ec03f */
[----:B------:R-:W-:-:S02]  /*d960*/  UISETP.NE.AND.EX UP0, UPT, UR11, URZ, UPT, UP0 ;  /* 0x0000003f0b00728c */ /* 0x000fc4000bf05300 */
[----:B------:R-:W-:-:S04]  /*d970*/  ULOP3.LUT UR8, UR36, 0x10000, URZ, 0xfc, !UPT ;  /* 0x0001000024087892 */ /* 0x000fc8000f8efc3f */
[----:B------:R-:W-:Y:S01]  /*d980*/  ULEA UR8, UR49, UR8, 0xa ;  /* 0x0000000831087291 */ /* 0x000fe2000f8e503f */
[----:B------:R-:W-:-:S04]  /*d990*/  PLOP3.LUT P1, PT, PT, PT, UP0, 0x80, 0x0 ;  /* 0x000000000000781c */ /* 0x000fc80003f2f008 */
[----:B------:R-:W-:Y:S02]  /*d9a0*/  @UP0 ULDC.64 UR12, c[0x0][0x9c8] ;  /* 0x00027200000c0ab9 */ /* 0x000fe40000000a00 */
[----:B------:R-:W-:Y:S01]  /*d9b0*/  UMOV UR6, UR8 ;  /* 0x0000000800067c82 */ /* 0x000fe20008000000 */
[----:B------:R-:W-:-:S09]  /*d9c0*/  @UP0 UIMAD.WIDE.U32 UR4, UR53, UR12, URZ ;  /* 0x0000000c350402a5 */ /* 0x000fd2000f8e003f */
[----:B------:R-:W-:Y:S01]  /*d9d0*/  QGMMA.64x128x32.F32.E4M3.E4M3 R88, R164, gdesc[UR4], R88, gsb0 ;  /* 0x01e00004a4587df3 */ /* 0x000fe20008000858 */
[----:B------:R-:W-:-:S04]  /*d9e0*/  @UP0 USHF.R.S32.HI UR6, URZ, 0x1f, UR53 ;  /* 0x0000001f3f060899 */ /* 0x000fc80008011435 */
[----:B------:R-:W-:-:S04]  /*d9f0*/  @UP0 UIMAD UR6, UR6, UR12, URZ ;  /* 0x0000000c060602a4 */ /* 0x000fc8000f8e023f */
[----:B------:R-:W-:-:S04]  /*da00*/  @UP0 UIMAD UR6, UR53, UR13, UR6 ;  /* 0x0000000d350602a4 */ /* 0x000fc8000f8e0206 */
[----:B------:R-:W-:-:S03]  /*da10*/  @UP0 UIADD3 UR5, UR5, UR6, URZ ;  /* 0x0000000605050290 */ /* 0x000fc6000fffe03f */
[----:B------:R-:W-:Y:S02]  /*da20*/  @UP0 ULDC.64 UR6, c[0x0][0x9d0] ;  /* 0x0002740000060ab9 */ /* 0x000fe40000000a00 */
[----:B------:R-:W-:-:S04]  /*da30*/  @UP0 UIMAD.WIDE.U32 UR4, UR43, UR6, UR4 ;  /* 0x000000062b0402a5 */ /* 0x000fc8000f8e0004 */
[----:B------:R-:W-:Y:S02]  /*da40*/  @UP0 ULEA UR6, UP1, UR4, UR10, 0x2 ;  /* 0x0000000a04060291 */ /* 0x000fe4000f82103f */
[----:B------:R-:W-:-:S04]  /*da50*/  @UP0 UIMAD UR5, UR43, UR7, UR5 ;  /* 0x000000072b0502a4 */ /* 0x000fc8000f8e0205 */
[----:B------:R-:W-:Y:S01]  /*da60*/  IMAD.U32 R6, RZ, RZ, UR6 ;  /* 0x00000006ff067e24 */ /* 0x000fe2000f8e00ff */
[----:B------:R-:W-:Y:S02]  /*da70*/  @UP0 ULEA.HI.X UR7, UR4, UR11, UR5, 0x2, UP1 ;  /* 0x0000000b04070291 */ /* 0x000fe400088f1405 */
[----:B------:R-:W-:-:S04]  /*da80*/  UIADD3 UR6, UR8, 0x2, URZ ;  /* 0x0000000208067890 */ /* 0x000fc8000fffe03f */
[----:B------:R-:W-:Y:S01]  /*da90*/  IMAD.U32 R7, RZ, RZ, UR7 ;  /* 0x00000007ff077e24 */ /* 0x000fe2000f8e00ff */
[----:B------:R-:W-:-:S04]  /*daa0*/  UMOV UR7, 0x40000040 ;  /* 0x4000004000077882 */ /* 0x000fc80000000000 */
        /* <DEDUP_REMOVED lines=18> */
[----:B0-----:R-:W-:-:S01]  /*dbd0*/  FADD.FTZ R12, R9, R6 ;  /* 0x00000006090c7221 */ /* 0x001fc20000010000 */
        /* <DEDUP_REMOVED lines=23> */
[----:B--2---:R-:W-:Y:S01]  /*dd50*/  FMUL.FTZ R58, R6, R5 ;  /* 0x00000005063a7220 */ /* 0x004fe20000410000 */
[----:B------:R-:W-:Y:S02]  /*dd60*/  IMAD.MOV.U32 R0, RZ, RZ, -0x800000 ;  /* 0xff800000ff007424 */ /* 0x000fe400078e00ff */
[----:B------:R-:W-:Y:S01]  /*dd70*/  @P2 FFMA.FTZ R2, R8, R3, R7 ;  /* 0x0000000308022223 */ /* 0x000fe20000010007 */
[----:B------:R-:W-:-:S01]  /*dd80*/  @P3 FFMA.FTZ R0, R12, R4, R9 ;  /* 0x000000040c003223 */ /* 0x000fc20000010009 */
[----:B---3--:R-:W-:Y:S01]  /*dd90*/  FMUL.FTZ R5, R10, R5 ;  /* 0x000000050a057220 */ /* 0x008fe20000410000 */
[----:B------:R-:W-:-:S02]  /*dda0*/  WARPGROUP.DEPBAR.LE gsb0, 0x0 ;  /* 0x00008000000079c5 */ /* 0x000fc40000010000 */
[----:B------:R-:W-:Y:S05]  /*ddb0*/  @!P0 BRA `(.L_x_1365) ;  /* 0x0000000000048947 */ /* 0x000fea0003800000 */
[----:B------:R-:W-:Y:S01]  /*ddc0*/  BPT.TRAP 0x1 ;  /* 0x000000040000795c */ /* 0x000fe20000300000 */
.L_x_1365:
        /* <DEDUP_REMOVED lines=74> */
.L_x_1287:
        /* <DEDUP_REMOVED lines=9> */
[----:B------:R-:W-:Y:S02]  /*e300*/  R2UR UR5, R30 ;  /* 0x000000001e0572ca */ /* 0x000fe400000e0000 */
[----:B------:R-:W-:Y:S01]  /*e310*/  R2UR UR53, R31 ;  /* 0x000000001f3572ca */ /* 0x000fe200000e0000 */
[----:B------:R-:W-:Y:S06]  /*e320*/  BAR.ARV 0x4, 0x180 ;  /* 0x0106000000007b1d */ /* 0x000fec0000002000 */
[----:B------:R-:W-:Y:S08]  /*e330*/  @P0 BRA `(.L_x_1367) ;  /* 0x0000002c007c0947 */ /* 0x000ff00003800000 */
[----:B------:R-:W0:Y:S01]  /*e340*/  S2R R7, SR_TID.X ;  /* 0x0000000000077919 */ /* 0x000e220000002100 */
[----:B------:R-:W-:Y:S01]  /*e350*/  ULDC.64 UR8, c[0x4][0x40] ;  /* 0x0100100000087ab9 */ /* 0x000fe20000000a00 */
[----:B------:R-:W-:Y:S01]  /*e360*/  ULDC.64 UR10, c[0x0][0xc00] ;  /* 0x00030000000a7ab9 */ /* 0x000fe20000000a00 */
[----:B0-----:R-:W-:-:S05]  /*e370*/  IMAD.SHL.U32 R4, R7, 0x4, RZ ;  /* 0x0000000407047824 */ /* 0x001fca00078e00ff */
[----:B------:R-:W-:Y:S01]  /*e380*/  LOP3.LUT R4, R4, 0xc, RZ, 0xc0, !PT ;  /* 0x0000000c04047812 */ /* 0x000fe200078ec0ff */
[----:B------:R-:W-:Y:S03]  /*e390*/  BAR.SYNC.DEFER_BLOCKING 0x1, 0x100 ;  /* 0x0044000000007b1d */ /* 0x000fe60000010000 */
[----:B------:R-:W-:-:S05]  /*e3a0*/  IADD3 R4, P0, R4, UR8, RZ ;  /* 0x0000000804047c10 */ /* 0x000fca000ff1e0ff */
[----:B------:R-:W-:Y:S01]  /*e3b0*/  IMAD.X R5, RZ, RZ, UR9, P0 ;  /* 0x00000009ff057e24 */ /* 0x000fe200080e06ff */
[----:B------:R-:W-:-:S04]  /*e3c0*/  ULDC.64 UR8, c[0x0][0xc00] ;  /* 0x0003000000087ab9 */ /* 0x000fc80000000a00 */
[----:B------:R0:W2:Y:S01]  /*e3d0*/  LDG.E.CONSTANT R14, desc[UR56][R4.64] ;  /* 0x00000038040e7981 */ /* 0x0000a2000c1e9900 */
[----:B------:R-:W-:Y:S01]  /*e3e0*/  LOP3.LUT P0, R7, R7, 0x3, RZ, 0xc0, !PT ;  /* 0x0000000307077812 */ /* 0x000fe2000780c0ff */
[----:B------:R-:W-:-:S03]  /*e3f0*/  UIMAD.WIDE UR8, UR44, 0x4, UR8 ;  /* 0x000000042c0878a5 */ /* 0x000fc6000f8e0208 */
[----:B------:R-:W-:-:S04]  /*e400*/  ISETP.EQ.OR P0, PT, R7, 0x3, !P0 ;  /* 0x000000030700780c */ /* 0x000fc80004702670 */
[----:B------:R-:W-:Y:S01]  /*e410*/  SEL R63, R41, R20, P0 ;  /* 0x00000014293f7207 */ /* 0x000fe20000000000 */
[----:B0-----:R-:W0:Y:S01]  /*e420*/  S2R R4, SR_SWINHI ;  /* 0x0000000000047919 */ /* 0x001e220000002f00 */
        /* <DEDUP_REMOVED lines=16> */
[----:B------:R-:W-:-:S02]  /*e530*/  MOV R20, R3 ;  /* 0x0000000300147202 */ /* 0x000fc40000000f00 */
[----:B0-----:R-:W-:Y:S02]  /*e540*/  MOV R21, R4 ;  /* 0x0000000400157202 */ /* 0x001fe40000000f00 */
[----:B------:R-:W-:Y:S02]  /*e550*/  SEL R27, R6, R27, P0 ;  /* 0x0000001b061b7207 */ /* 0x000fe40000000000 */
[----:B------:R-:W-:Y:S01]  /*e560*/  SEL R67, R35, R34, P0 ;  /* 0x0000002223437207 */ /* 0x000fe20000000000 */
[----:B------:R-:W-:Y:S01]  /*e570*/  IMAD.WIDE R10, R202, 0x2, R20 ;  /* 0x00000002ca0a7825 */ /* 0x000fe200078e0214 */
[----:B------:R-:W-:Y:S02]  /*e580*/  SEL R119, R112, R113, P0 ;  /* 0x0000007170777207 */ /* 0x000fe40000000000 */
[----:B------:R-:W-:Y:S02]  /*e590*/  SEL R30, R113, R112, P0 ;  /* 0x00000070711e7207 */ /* 0x000fe40000000000 */
[----:B------:R-:W-:-:S02]  /*e5a0*/  IADD3 R93, P6, R10, 0x20, RZ ;  /* 0x000000200a5d7810 */ /* 0x000fc40007fde0ff */
[C---:B------:R-:W-:Y:S02]  /*e5b0*/  IADD3 R115, P2, R10.reuse, 0x60, RZ ;  /* 0x000000600a737810 */ /* 0x040fe40007f5e0ff */
[----:B------:R-:W-:Y:S01]  /*e5c0*/  LOP3.LUT R4, R93, 0x380, RZ, 0xc0, !PT ;  /* 0x000003805d047812 */ /* 0x000fe200078ec0ff */
[--C-:B------:R-:W-:Y:S01]  /*e5d0*/  IMAD.X R25, RZ, RZ, R11.reuse, P6 ;  /* 0x000000ffff197224 */ /* 0x100fe200030e060b */
[----:B------:R-:W-:Y:S01]  /*e5e0*/  IADD3 R121, P3, R10, 0x4000, RZ ;  /* 0x000040000a797810 */ /* 0x000fe20007f7e0ff */
[--C-:B------:R-:W-:Y:S01]  /*e5f0*/  IMAD.X R13, RZ, RZ, R11.reuse, P2 ;  /* 0x000000ffff0d7224 */ /* 0x100fe200010e060b */
[----:B------:R-:W-:Y:S02]  /*e600*/  SHF.R.U64 R4, R4, 0x3, RZ ;  /* 0x0000000304047819 */ /* 0x000fe400000012ff */
[----:B------:R-:W-:Y:S01]  /*e610*/  IADD3 R99, P1, R10, 0x40, RZ ;  /* 0x000000400a637810 */ /* 0x000fe20007f3e0ff */
[----:B------:R-:W-:Y:S01]  /*e620*/  IMAD.X R9, RZ, RZ, R11, P3 ;  /* 0x000000ffff097224 */ /* 0x000fe200018e060b */
[----:B------:R-:W-:-:S02]  /*e630*/  LOP3.LUT R8, R115, 0x380, RZ, 0xc0, !PT ;  /* 0x0000038073087812 */ /* 0x000fc400078ec0ff */
[----:B------:R-:W-:Y:S02]  /*e640*/  LOP3.LUT R24, R4, R93, RZ, 0x3c, !PT ;  /* 0x0000005d04187212 */ /* 0x000fe400078e3cff */
[----:B------:R-:W-:Y:S02]  /*e650*/  LOP3.LUT R4, R121, 0x380, RZ, 0xc0, !PT ;  /* 0x0000038079047812 */ /* 0x000fe400078ec0ff */
[----:B------:R-:W-:Y:S02]  /*e660*/  LOP3.LUT R6, R99, 0x380, RZ, 0xc0, !PT ;  /* 0x0000038063067812 */ /* 0x000fe400078ec0ff */
[----:B------:R-:W-:Y:S02]  /*e670*/  SEL R35, R34, R35, P0 ;  /* 0x0000002322237207 */ /* 0x000fe40000000000 */
[----:B------:R-:W-:Y:S02]  /*e680*/  SEL R79, R51, R50, P0 ;  /* 0x00000032334f7207 */ /* 0x000fe40000000000 */
[----:B------:R-:W-:-:S02]  /*e690*/  SEL R113, R128, R129, P0 ;  /* 0x0000008180717207 */ /* 0x000fc40000000000 */
[----:B------:R-:W-:Y:S02]  /*e6a0*/  SEL R34, R129, R128, P0 ;  /* 0x0000008081227207 */ /* 0x000fe40000000000 */
[----:B------:R-:W-:Y:S02]  /*e6b0*/  SEL R61, R42, R91, P0 ;  /* 0x0000005b2a3d7207 */ /* 0x000fe40000000000 */
[----:B------:R-:W-:Y:S02]  /*e6c0*/  SEL R83, R49, R48, P0 ;  /* 0x0000003031537207 */ /* 0x000fe40000000000 */
[----:B------:R-:W-:Y:S02]  /*e6d0*/  SEL R51, R50, R51, P0 ;  /* 0x0000003332337207 */ /* 0x000fe40000000000 */
[----:B------:R-:W-:Y:S02]  /*e6e0*/  SHF.R.U64 R8, R8, 0x3, RZ ;  /* 0x0000000308087819 */ /* 0x000fe400000012ff */
[----:B------:R-:W-:-:S02]  /*e6f0*/  SEL R42, R91, R42, P0 ;  /* 0x0000002a5b2a7207 */ /* 0x000fc40000000000 */
[----:B------:R-:W-:Y:S02]  /*e700*/  SEL R49, R48, R49, P0 ;  /* 0x0000003130317207 */ /* 0x000fe40000000000 */
[----:B------:R-:W-:Y:S02]  /*e710*/  SEL R87, R130, R131, P0 ;  /* 0x0000008382577207 */ /* 0x000fe40000000000 */
[----:B------:R-:W-:Y:S02]  /*e720*/  SEL R50, R131, R130, P0 ;  /* 0x0000008283327207 */ /* 0x000fe40000000000 */
[----:B------:R-:W-:Y:S02]  /*e730*/  IADD3 R129, P5, R10, 0x4040, RZ ;  /* 0x000040400a817810 */ /* 0x000fe40007fbe0ff */
[----:B------:R-:W-:Y:S02]  /*e740*/  SHF.R.U64 R4, R4, 0x3, RZ ;  /* 0x0000000304047819 */ /* 0x000fe400000012ff */
[----:B------:R-:W-:Y:S01]  /*e750*/  SEL R127, R104, R105, P0 ;  /* 0x00000069687f7207 */ /* 0x000fe20000000000 */
[----:B------:R-:W-:Y:S01]  /*e760*/  IMAD.X R95, RZ, RZ, R11, P5 ;  /* 0x000000ffff5f7224 */ /* 0x000fe200028e060b */
        /* <DEDUP_REMOVED lines=8> */
[C---:B------:R-:W-:Y:S02]  /*e7f0*/  LOP3.LUT R5, R10.reuse, 0x380, RZ, 0xc0, !PT ;  /* 0x000003800a057812 */ /* 0x040fe400078ec0ff */
[----:B------:R-:W-:Y:S02]  /*e800*/  IADD3 R123, P4, R10, 0x4020, RZ ;  /* 0x000040200a7b7810 */ /* 0x000fe40007f9e0ff */
[----:B------:R-:W-:Y:S02]  /*e810*/  SEL R103, R37, R58, P0 ;  /* 0x0000003a25677207 */ /* 0x000fe40000000000 */
[----:B------:R-:W-:Y:S01]  /*e820*/  SEL R39, R56, R39, P0 ;  /* 0x0000002738277207 */ /* 0x000fe20000000000 */
[----:B------:R-:W-:Y:S01]  /*e830*/  IMAD.X R7, RZ, RZ, R11, P4 ;  /* 0x000000ffff077224 */ /* 0x000fe200020e060b */
[----:B------:R-:W-:-:S02]  /*e840*/  LOP3.LUT R12, R8, R115, RZ, 0x3c, !PT ;  /* 0x00000073080c7212 */ /* 0x000fc400078e3cff */
[----:B------:R-:W-:Y:S02]  /*e850*/  SEL R37, R58, R37, P0 ;  /* 0x000000253a257207 */ /* 0x000fe40000000000 */
[----:B------:R-:W-:Y:S02]  /*e860*/  LOP3.LUT R56, R129, 0x380, RZ, 0xc0, !PT ;  /* 0x0000038081387812 */ /* 0x000fe400078ec0ff */
[----:B------:R-:W-:Y:S02]  /*e870*/  LOP3.LUT R8, R4, R121, RZ, 0x3c, !PT ;  /* 0x0000007904087212 */ /* 0x000fe400078e3cff */
[----:B------:R-:W-:Y:S02]  /*e880*/  LOP3.LUT R96, R6, R99, RZ, 0x3c, !PT ;  /* 0x0000006306607212 */ /* 0x000fe400078e3cff */
[----:B------:R-:W-:Y:S02]  /*e890*/  LOP3.LUT R58, R131, 0x380, RZ, 0xc0, !PT ;  /* 0x00000380833a7812 */ /* 0x000fe400078ec0ff */
[----:B------:R-:W-:-:S02]  /*e8a0*/  SHF.R.U64 R5, R5, 0x3, RZ ;  /* 0x0000000305057819 */ /* 0x000fc400000012ff */
[----:B------:R-:W-:Y:S02]  /*e8b0*/  LOP3.LUT R6, R123, 0x380, RZ, 0xc0, !PT ;  /* 0x000003807b067812 */ /* 0x000fe400078ec0ff */
[----:B------:R-:W-:Y:S02]  /*e8c0*/  SHF.R.U64 R56, R56, 0x3, RZ ;  /* 0x0000000338387819 */ /* 0x000fe400000012ff */
[----:B------:R-:W-:Y:S02]  /*e8d0*/  MOV R93, R8 ;  /* 0x00000008005d7202 */ /* 0x000fe40000000f00 */
[----:B------:R-:W-:Y:S02]  /*e8e0*/  SEL R59, R138, R139, P0 ;  /* 0x0000008b8a3b7207 */ /* 0x000fe40000000000 */
[----:B------:R-:W-:Y:S02]  /*e8f0*/  SEL R71, R54, R143, P0 ;  /* 0x0000008f36477207 */ /* 0x000fe40000000000 */
[----:B------:R-:W-:-:S02]  /*e900*/  SHF.R.U64 R58, R58, 0x3, RZ ;  /* 0x000000033a3a7819 */ /* 0x000fc400000012ff */
[----:B------:R-:W-:Y:S02]  /*e910*/  SEL R65, R55, R60, P0 ;  /* 0x0000003c37417207 */ /* 0x000fe40000000000 */
[----:B------:R-:W-:Y:S01]  /*e920*/  LOP3.LUT R10, R5, R10, RZ, 0x3c, !PT ;  /* 0x0000000a050a7212 */ /* 0x000fe200078e3cff */
[--C-:B------:R-:W-:Y:S01]  /*e930*/  IMAD.X R5, RZ, RZ, R11.reuse, P6 ;  /* 0x000000ffff057224 */ /* 0x100fe200030e060b */
[----:B------:R-:W-:Y:S02]  /*e940*/  SHF.R.U64 R6, R6, 0x3, RZ ;  /* 0x0000000306067819 */ /* 0x000fe400000012ff */
[----:B------:R-:W-:Y:S02]  /*e950*/  SEL R69, R150, R151, P0 ;  /* 0x0000009796457207 */ /* 0x000fe40000000000 */
[----:B------:R-:W-:Y:S02]  /*e960*/  SEL R145, R26, R97, P0 ;  /* 0x000000611a917207 */ /* 0x000fe40000000000 */
[----:B------:R-:W-:Y:S01]  /*e970*/  SEL R26, R97, R26, P0 ;  /* 0x0000001a611a7207 */ /* 0x000fe20000000000 */
[----:B------:R-:W-:Y:S01]  /*e980*/  IMAD.X R97, RZ, RZ, R11, P1 ;  /* 0x000000ffff617224 */ /* 0x000fe200008e060b */
[----:B------:R-:W-:-:S02]  /*e990*/  SEL R85, R44, R107, P0 ;  /* 0x0000006b2c557207 */ /* 0x000fc40000000000 */
[----:B------:R-:W-:Y:S02]  /*e9a0*/  SEL R73, R53, R52, P0 ;  /* 0x0000003435497207 */ /* 0x000fe40000000000 */
[----:B------:R-:W-:Y:S02]  /*e9b0*/  LOP3.LUT R94, R56, R129, RZ, 0x3c, !PT ;  /* 0x00000081385e7212 */ /* 0x000fe400078e3cff */
[----:B------:R-:W-:Y:S02]  /*e9c0*/  SEL R135, R108, R109, P0 ;  /* 0x0000006d6c877207 */ /* 0x000fe40000000000 */
[----:B------:R-:W-:Y:S02]  /*e9d0*/  SEL R31, R109, R108, P0 ;  /* 0x0000006c6d1f7207 */ /* 0x000fe40000000000 */
[----:B------:R-:W-:Y:S02]  /*e9e0*/  SEL R44, R107, R44, P0 ;  /* 0x0000002c6b2c7207 */ /* 0x000fe40000000000 */
[----:B------:R-:W-:-:S02]  /*e9f0*/  LOP3.LUT R6, R6, R123, RZ, 0x3c, !PT ;  /* 0x0000007b06067212 */ /* 0x000fc400078e3cff */
[----:B------:R-:W-:Y:S02]  /*ea00*/  LOP3.LUT R4, R58, R131, RZ, 0x3c, !PT ;  /* 0x000000833a047212 */ /* 0x000fe400078e3cff */
[----:B------:R-:W-:Y:S02]  /*ea10*/  SEL R109, R36, R137, P0 ;  /* 0x00000089246d7207 */ /* 0x000fe40000000000 */
[----:B------:R-:W-:Y:S02]  /*ea20*/  MOV R98, R10 ;  /* 0x0000000a00627202 */ /* 0x000fe40000000f00 */
[----:B------:R-:W-:Y:S02]  /*ea30*/  SEL R36, R137, R36, P0 ;  /* 0x0000002489247207 */ /* 0x000fe40000000000 */
[----:B------:R-:W-:Y:S02]  /*ea40*/  SEL R55, R60, R55, P0 ;  /* 0x000000373c377207 */ /* 0x000fe40000000000 */
[----:B------:R-:W-:-:S02]  /*ea50*/  MOV R99, R24 ;  /* 0x0000001800637202 */ /* 0x000fc40000000f00 */
[----:B------:R-:W-:Y:S02]  /*ea60*/  SEL R75, R38, R133, P0 ;  /* 0x00000085264b7207 */ /* 0x000fe40000000000 */
[----:B------:R-:W-:Y:S02]  /*ea70*/  SEL R111, R40, R141, P0 ;  /* 0x0000008d286f7207 */ /* 0x000fe40000000000 */
[----:B------:R-:W-:Y:S02]  /*ea80*/  SEL R40, R141, R40, P0 ;  /* 0x000000288d287207 */ /* 0x000fe40000000000 */
[----:B------:R-:W-:Y:S02]  /*ea90*/  SEL R38, R133, R38, P0 ;  /* 0x0000002685267207 */ /* 0x000fe40000000000 */
[----:B------:R-:W-:Y:S02]  /*eaa0*/  MOV R96, R96 ;  /* 0x0000006000607202 */ /* 0x000fe40000000f00 */
[----:B------:R-:W-:-:S02]  /*eab0*/  MOV R92, R6 ;  /* 0x00000006005c7202 */ /* 0x000fc40000000f00 */
[----:B------:R-:W-:Y:S02]  /*eac0*/  MOV R97, R12 ;  /* 0x0000000c00617202 */ /* 0x000fe40000000f00 */
[----:B------:R-:W-:Y:S02]  /*ead0*/  MOV R94, R94 ;  /* 0x0000005e005e7202 */ /* 0x000fe40000000f00 */
[----:B------:R-:W-:Y:S02]  /*eae0*/  MOV R95, R4 ;  /* 0x00000004005f7202 */ /* 0x000fe40000000f00 */
[----:B------:R-:W-:Y:S02]  /*eaf0*/  SEL R53, R52, R53, P0 ;  /* 0x0000003534357207 */ /* 0x000fe40000000000 */
[----:B------:R-:W-:Y:S02]  /*eb00*/  SEL R52, R139, R138, P0 ;  /* 0x0000008a8b347207 */ /* 0x000fe40000000000 */
[----:B------:R-:W-:-:S02]  /*eb10*/  SEL R54, R143, R54, P0 ;  /* 0x000000368f367207 */ /* 0x000fc40000000000 */
[----:B------:R-:W-:Y:S02]  /*eb20*/  SEL R107, R151, R150, P0 ;  /* 0x00000096976b7207 */ /* 0x000fe40000000000 */
        /* <DEDUP_REMOVED lines=14> */
[----:B------:R0:W-:Y:S04]  /*ec10*/  SHFL.IDX PT, R65, R32, R8, 0x1c1f ;  /* 0x001c1f0820417589 */ /* 0x0001e800000e0000 */
[----:B------:R-:W-:Y:S04]  /*ec20*/  SHFL.IDX PT, R25, R125, R14, 0x1c1f ;  /* 0x001c1f0e7d197589 */ /* 0x000fe800000e0000 */
[----:B------:R-:W-:Y:S04]  /*ec30*/  SHFL.IDX PT, R62, R91, R14, 0x1c1f ;  /* 0x001c1f0e5b3e7589 */ /* 0x000fe800000e0000 */
[----:B------:R-:W-:Y:S04]  /*ec40*/  SHFL.IDX PT, R76, R81, R14, 0x1c1f ;  /* 0x001c1f0e514c7589 */ /* 0x000fe800000e0000 */
[----:B------:R-:W-:Y:S04]  /*ec50*/  SHFL.IDX PT, R78, R79, R14, 0x1c1f ;  /* 0x001c1f0e4f4e7589 */ /* 0x000fe800000e0000 */
[----:B------:R-:W-:Y:S01]  /*ec60*/  SHFL.IDX PT, R60, R33, R8, 0x1c1f ;  /* 0x001c1f08213c7589 */ /* 0x000fe200000e0000 */
[----:B0-----:R-:W-:-:S03]  /*ec70*/  SEL R32, R57, R10, P0 ;  /* 0x0000000a39207207 */ /* 0x001fc60000000000 */
[----:B------:R-:W0:Y:S04]  /*ec80*/  SHFL.IDX PT, R69, R45, R8, 0x1c1f ;  /* 0x001c1f082d457589 */ /* 0x000e2800000e0000 */
[----:B------:R-:W-:Y:S04]  /*ec90*/  SHFL.IDX PT, R67, R67, R14, 0x1c1f ;  /* 0x001c1f0e43437589 */ /* 0x000fe800000e0000 */
[----:B------:R-:W-:Y:S04]  /*eca0*/  SHFL.IDX PT, R86, R73, R14, 0x1c1f ;  /* 0x001c1f0e49567589 */ /* 0x000fe800000e0000 */
[----:B------:R-:W-:Y:S04]  /*ecb0*/  SHFL.IDX PT, R68, R35, R8, 0x1c1f ;  /* 0x001c1f0823447589 */ /* 0x000fe800000e0000 */
[----:B------:R-:W1:Y:S04]  /*ecc0*/  SHFL.IDX PT, R79, R46, R8, 0x1c1f ;  /* 0x001c1f082e4f7589 */ /* 0x000e6800000e0000 */
[----:B------:R-:W2:Y:S04]  /*ecd0*/  SHFL.IDX PT, R81, R51, R8, 0x1c1f ;  /* 0x001c1f0833517589 */ /* 0x000ea800000e0000 */
[----:B------:R-:W-:Y:S01]  /*ece0*/  SHFL.IDX PT, R70, R85, R14, 0x1c1f ;  /* 0x001c1f0e55467589 */ /* 0x000fe200000e0000 */
[----:B0-----:R-:W-:-:S02]  /*ecf0*/  SEL R45, R62, R69, P0 ;  /* 0x000000453e2d7207 */ /* 0x001fc40000000000 */
[----:B------:R-:W-:Y:S01]  /*ed00*/  SEL R47, R69, R62, P0 ;  /* 0x0000003e452f7207 */ /* 0x000fe20000000000 */
[----:B------:R-:W-:Y:S04]  /*ed10*/  SHFL.IDX PT, R87, R87, R14, 0x1c1f ;  /* 0x001c1f0e57577589 */ /* 0x000fe800000e0000 */
[----:B------:R-:W-:Y:S04]  /*ed20*/  SHFL.IDX PT, R73, R44, R8, 0x1c1f ;  /* 0x001c1f082c497589 */ /* 0x000fe800000e0000 */
[----:B------:R-:W-:Y:S04]  /*ed30*/  SHFL.IDX PT, R88, R50, R8, 0x1c1f ;  /* 0x001c1f0832587589 */ /* 0x000fe800000e0000 */
[----:B------:R-:W-:Y:S01]  /*ed40*/  SHFL.IDX PT, R6, R149, R14, 0x1c1f ;  /* 0x001c1f0e95067589 */ /* 0x000fe200000e0000 */
[----:B-1----:R-:W-:-:S03]  /*ed50*/  SEL R62, R79, R76, P0 ;  /* 0x0000004c4f3e7207 */ /* 0x002fc60000000000 */
[----:B------:R-:W-:Y:S01]  /*ed60*/  SHFL.IDX PT, R90, R103, R14, 0x1c1f ;  /* 0x001c1f0e675a7589 */ /* 0x000fe200000e0000 */
[----:B--2---:R-:W-:-:S03]  /*ed70*/  SEL R69, R78, R81, P0 ;  /* 0x000000514e457207 */ /* 0x004fc60000000000 */
[----:B------:R-:W-:Y:S04]  /*ed80*/  SHFL.IDX PT, R61, R61, R14, 0x1c1f ;  /* 0x001c1f0e3d3d7589 */ /* 0x000fe800000e0000 */
[----:B------:R-:W-:Y:S04]  /*ed90*/  SHFL.IDX PT, R72, R83, R14, 0x1c1f ;  /* 0x001c1f0e53487589 */ /* 0x000fe800000e0000 */
[----:B------:R-:W-:Y:S04]  /*eda0*/  SHFL.IDX PT, R80, R77, R14, 0x1c1f ;  /* 0x001c1f0e4d507589 */ /* 0x000fe800000e0000 */
[----:B------:R-:W0:Y:S04]  /*edb0*/  SHFL.IDX PT, R27, R27, R8, 0x1c1f ;  /* 0x001c1f081b1b7589 */ /* 0x000e2800000e0000 */
[----:B------:R-:W1:Y:S04]  /*edc0*/  SHFL.IDX PT, R42, R42, R8, 0x1c1f ;  /* 0x001c1f082a2a7589 */ /* 0x000e6800000e0000 */
[----:B------:R2:W-:Y:S04]  /*edd0*/  SHFL.IDX PT, R89, R37, R8, 0x1c1f ;  /* 0x001c1f0825597589 */ /* 0x0005e800000e0000 */
[----:B------:R-:W-:Y:S04]  /*ede0*/  SHFL.IDX PT, R85, R48, R8, 0x1c1f ;  /* 0x001c1f0830557589 */ /* 0x000fe800000e0000 */
[----:B------:R-:W-:Y:S01]  /*edf0*/  SHFL.IDX PT, R9, R145, R14, 0x1c1f ;  /* 0x001c1f0e91097589 */ /* 0x000fe200000e0000 */
[----:B--2---:R-:W-:-:S03]  /*ee00*/  SEL R37, R56, R43, P0 ;  /* 0x0000002b38257207 */ /* 0x004fc60000000000 */
[----:B------:R-:W-:Y:S04]  /*ee10*/  SHFL.IDX PT, R7, R147, R14, 0x1c1f ;  /* 0x001c1f0e93077589 */ /* 0x000fe800000e0000 */
[----:B------:R-:W-:Y:S01]  /*ee20*/  SHFL.IDX PT, R82, R109, R14, 0x1c1f ;  /* 0x001c1f0e6d527589 */ /* 0x000fe200000e0000 */
[----:B0-----:R-:W-:Y:S02]  /*ee30*/  SEL R33, R6, R27, P0 ;  /* 0x0000001b06217207 */ /* 0x001fe40000000000 */
[----:B------:R-:W-:Y:S01]  /*ee40*/  SEL R35, R27, R6, P0 ;  /* 0x000000061b237207 */ /* 0x000fe20000000000 */
[----:B------:R-:W-:Y:S04]  /*ee50*/  SHFL.IDX PT, R63, R63, R14, 0x1c1f ;  /* 0x001c1f0e3f3f7589 */ /* 0x000fe800000e0000 */
[----:B------:R-:W0:Y:S04]  /*ee60*/  SHFL.IDX PT, R12, R29, R8, 0x1c1f ;  /* 0x001c1f081d0c7589 */ /* 0x000e2800000e0000 */
[----:B------:R-:W-:Y:S04]  /*ee70*/  SHFL.IDX PT, R26, R26, R8, 0x1c1f ;  /* 0x001c1f081a1a7589 */ /* 0x000fe800000e0000 */
[----:B------:R1:W-:Y:S04]  /*ee80*/  SHFL.IDX PT, R83, R36, R8, 0x1c1f ;  /* 0x001c1f0824537589 */ /* 0x0003e800000e0000 */
[----:B------:R0:W2:Y:S04]  /*ee90*/  SHFL.IDX PT, R30, R41, R8, 0x1c1f ;  /* 0x001c1f08291e7589 */ /* 0x0000a800000e0000 */
[----:B------:R-:W-:Y:S01]  /*eea0*/  SHFL.IDX PT, R13, R127, R14, 0x1c1f ;  /* 0x001c1f0e7f0d7589 */ /* 0x000fe200000e0000 */
[----:B-1----:R-:W-:-:S03]  /*eeb0*/  SEL R36, R61, R42, P0 ;  /* 0x0000002a3d247207 */ /* 0x002fc60000000000 */
[----:B------:R-:W-:Y:S04]  /*eec0*/  SHFL.IDX PT, R11, R135, R14, 0x1c1f ;  /* 0x001c1f0e870b7589 */ /* 0x000fe800000e0000 */
[----:B------:R-:W-:Y:S01]  /*eed0*/  SHFL.IDX PT, R4, R105, R14, 0x1c1f ;  /* 0x001c1f0e69047589 */ /* 0x000fe200000e0000 */
[----:B0-----:R-:W-:-:S03]  /*eee0*/  SEL R41, R7, R12, P0 ;  /* 0x0000000c07297207 */ /* 0x001fc60000000000 */
[----:B------:R-:W-:Y:S04]  /*eef0*/  SHFL.IDX PT, R24, R31, R8, 0x1c1f ;  /* 0x001c1f081f187589 */ /* 0x000fe800000e0000 */
[----:B------:R-:W0:Y:S04]  /*ef00*/  SHFL.IDX PT, R28, R28, R8, 0x1c1f ;  /* 0x001c1f081c1c7589 */ /* 0x000e2800000e0000 */
[----:B------:R1:W-:Y:S01]  /*ef10*/  SHFL.IDX PT, R91, R39, R8, 0x1c1f ;  /* 0x001c1f08275b7589 */ /* 0x0003e200000e0000 */
[----:B--2---:R-:W-:Y:S02]  /*ef20*/  SEL R44, R63, R30, P0 ;  /* 0x0000001e3f2c7207 */ /* 0x004fe40000000000 */
[----:B------:R-:W-:Y:S01]  /*ef30*/  SEL R46, R30, R63, P0 ;  /* 0x0000003f1e2e7207 */ /* 0x000fe20000000000 */
[----:B------:R-:W-:Y:S04]  /*ef40*/  SHFL.IDX PT, R74, R113, R14, 0x1c1f ;  /* 0x001c1f0e714a7589 */ /* 0x000fe800000e0000 */
[----:B------:R-:W-:Y:S01]  /*ef50*/  SHFL.IDX PT, R75, R75, R14, 0x1c1f ;  /* 0x001c1f0e4b4b7589 */ /* 0x000fe200000e0000 */
[----:B-1----:R-:W-:-:S03]  /*ef60*/  SEL R39, R43, R56, P0 ;  /* 0x000000382b277207 */ /* 0x002fc60000000000 */
[----:B------:R-:W-:Y:S01]  /*ef70*/  SHFL.IDX PT, R5, R111, R14, 0x1c1f ;  /* 0x001c1f0e6f057589 */ /* 0x000fe200000e0000 */
[----:B------:R-:W-:Y:S02]  /*ef80*/  SEL R56, R58, R59, P0 ;  /* 0x0000003b3a387207 */ /* 0x000fe40000000000 */
[----:B------:R-:W-:Y:S01]  /*ef90*/  SEL R58, R59, R58, P0 ;  /* 0x0000003a3b3a7207 */ /* 0x000fe20000000000 */
[----:B------:R1:W-:Y:S01]  /*efa0*/  SHFL.IDX PT, R84, R40, R8, 0x1c1f ;  /* 0x001c1f0828547589 */ /* 0x0003e200000e0000 */
[----:B------:R-:W-:Y:S02]  /*efb0*/  SEL R59, R60, R25, P0 ;  /* 0x000000193c3b7207 */ /* 0x000fe40000000000 */
[----:B------:R-:W-:Y:S01]  /*efc0*/  SEL R43, R12, R7, P0 ;  /* 0x000000070c2b7207 */ /* 0x000fe20000000000 */
[----:B------:R2:W3:Y:S01]  /*efd0*/  SHFL.IDX PT, R77, R49, R8, 0x1c1f ;  /* 0x001c1f08314d7589 */ /* 0x0004e200000e0000 */
[----:B0-----:R-:W-:Y:S02]  /*efe0*/  SEL R48, R13, R28, P0 ;  /* 0x0000001c0d307207 */ /* 0x001fe40000000000 */
[----:B------:R-:W-:Y:S01]  /*eff0*/  SEL R50, R28, R13, P0 ;  /* 0x0000000d1c327207 */ /* 0x000fe20000000000 */
[----:B------:R0:W-:Y:S01]  /*f000*/  SHFL.IDX PT, R14, R38, R8, 0x1c1f ;  /* 0x001c1f08260e7589 */ /* 0x0001e200000e0000 */
[----:B------:R-:W-:-:S02]  /*f010*/  SEL R51, R24, R11, P0 ;  /* 0x0000000b18337207 */ /* 0x000fc40000000000 */
[----:B-1----:R-:W-:Y:S01]  /*f020*/  SEL R40, R9, R26, P0 ;  /* 0x0000001a09287207 */ /* 0x002fe20000000000 */
[----:B------:R1:W4:Y:S01]  /*f030*/  SHFL.IDX PT, R15, R34, R8, 0x1c1f ;  /* 0x001c1f08220f7589 */ /* 0x00032200000e0000 */
[----:B--2---:R-:W-:-:S03]  /*f040*/  SEL R49, R11, R24, P0 ;  /* 0x000000180b317207 */ /* 0x004fc60000000000 */
[----:B------:R2:W4:Y:S01]  /*f050*/  SHFL.IDX PT, R101, R53, R8, 0x1c1f ;  /* 0x001c1f0835657589 */ /* 0x00052200000e0000 */
[----:B------:R-:W-:Y:S02]  /*f060*/  F2FP.BF16.F32.PACK_AB R11, R47, R46 ;  /* 0x0000002e2f0b723e */ /* 0x000fe400000010ff */
[----:B0-----:R-:W-:Y:S01]  /*f070*/  SEL R38, R42, R61, P0 ;  /* 0x0000003d2a267207 */ /* 0x001fe20000000000 */
[----:B------:R0:W-:Y:S01]  /*f080*/  SHFL.IDX PT, R103, R54, R8, 0x1c1f ;  /* 0x001c1f0836677589 */ /* 0x0001e200000e0000 */
[----:B------:R-:W-:Y:S02]  /*f090*/  SEL R42, R26, R9, P0 ;  /* 0x000000091a2a7207 */ /* 0x000fe40000000000 */
[----:B-1----:R-:W-:Y:S01]  /*f0a0*/  SEL R34, R10, R57, P0 ;  /* 0x000000390a227207 */ /* 0x002fe20000000000 */
[----:B------:R1:W4:Y:S01]  /*f0b0*/  SHFL.IDX PT, R105, R52, R8, 0x1c1f ;  /* 0x001c1f0834697589 */ /* 0x00032200000e0000 */
[----:B------:R-:W-:Y:S02]  /*f0c0*/  SEL R57, R25, R60, P0 ;  /* 0x0000003c19397207 */ /* 0x000fe40000000000 */
[----:B--2---:R-:W-:Y:S01]  /*f0d0*/  SEL R53, R64, R71, P0 ;  /* 0x0000004740357207 */ /* 0x004fe20000000000 */
[----:B------:R-:W2:Y:S01]  /*f0e0*/  SHFL.IDX PT, R107, R107, R8, 0x1c1f ;  /* 0x001c1f086b6b7589 */ /* 0x000ea200000e0000 */
[----:B------:R-:W-:-:S02]  /*f0f0*/  SEL R60, R76, R79, P0 ;  /* 0x0000004f4c3c7207 */ /* 0x000fc40000000000 */
[----:B0-----:R-:W-:Y:S01]  /*f100*/  SEL R54, R73, R70, P0 ;  /* 0x0000004649367207 */ /* 0x001fe20000000000 */
[----:B------:R0:W2:Y:S01]  /*f110*/  SHFL.IDX PT, R109, R55, R8, 0x1c1f ;  /* 0x001c1f08376d7589 */ /* 0x0000a200000e0000 */
[----:B------:R-:W-:Y:S02]  /*f120*/  SEL R76, R87, R88, P0 ;  /* 0x00000058574c7207 */ /* 0x000fe40000000000 */
[----:B-1----:R-:W-:Y:S02]  /*f130*/  SEL R52, R70, R73, P0 ;  /* 0x0000004946347207 */ /* 0x002fe40000000000 */
[----:B------:R-:W-:Y:S02]  /*f140*/  SEL R70, R85, R80, P0 ;  /* 0x0000005055467207 */ /* 0x000fe40000000000 */
[----:B---3--:R-:W-:Y:S02]  /*f150*/  SEL R61, R72, R77, P0 ;  /* 0x0000004d483d7207 */ /* 0x008fe40000000000 */
[----:B------:R-:W-:-:S02]  /*f160*/  SEL R63, R77, R72, P0 ;  /* 0x000000484d3f7207 */ /* 0x000fc40000000000 */
[----:B0-----:R-:W-:Y:S02]  /*f170*/  SEL R55, R71, R64, P0 ;  /* 0x0000004047377207 */ /* 0x001fe40000000000 */
        /* <DEDUP_REMOVED lines=15> */
[----:B----4-:R-:W-:Y:S02]  /*f270*/  SEL R72, R74, R15, P0 ;  /* 0x0000000f4a487207 */ /* 0x010fe40000000000 */
[----:B------:R-:W-:-:S02]  /*f280*/  SEL R73, R75, R14, P0 ;  /* 0x0000000e4b497207 */ /* 0x000fc40000000000 */
[----:B------:R-:W-:Y:S02]  /*f290*/  F2FP.BF16.F32.PACK_AB R4, R33, R32 ;  /* 0x000000202104723e */ /* 0x000fe400000010ff */
[----:B------:R-:W-:Y:S02]  /*f2a0*/  F2FP.BF16.F32.PACK_AB R5, R37, R36 ;  /* 0x000000242505723e */ /* 0x000fe400000010ff */
[----:B------:R-:W-:Y:S02]  /*f2b0*/  F2FP.BF16.F32.PACK_AB R6, R35, R34 ;  /* 0x000000222306723e */ /* 0x000fe400000010ff */
[----:B------:R-:W-:Y:S02]  /*f2c0*/  F2FP.BF16.F32.PACK_AB R7, R39, R38 ;  /* 0x000000262707723e */ /* 0x000fe400000010ff */
[----:B------:R-:W-:Y:S02]  /*f2d0*/  SEL R74, R15, R74, P0 ;  /* 0x0000004a0f4a7207 */ /* 0x000fe40000000000 */
[----:B------:R-:W-:Y:S01]  /*f2e0*/  SEL R75, R14, R75, P0 ;  /* 0x0000004b0e4b7207 */ /* 0x000fe20000000000 */
[----:B------:R-:W-:Y:S01]  /*f2f0*/  STSM.16.M88.4 [R98], R4 ;  /* 0x0000000462007844 */ /* 0x000fe20000000200 */
[----:B------:R-:W-:-:S02]  /*f300*/  F2FP.BF16.F32.PACK_AB R8, R41, R40 ;  /* 0x000000282908723e */ /* 0x000fc400000010ff */
[----:B------:R-:W-:Y:S02]  /*f310*/  F2FP.BF16.F32.PACK_AB R9, R45, R44 ;  /* 0x0000002c2d09723e */ /* 0x000fe400000010ff */
[----:B------:R-:W-:Y:S02]  /*f320*/  F2FP.BF16.F32.PACK_AB R10, R43, R42 ;  /* 0x0000002a2b0a723e */ /* 0x000fe400000010ff */
[----:B------:R-:W-:Y:S02]  /*f330*/  F2FP.BF16.F32.PACK_AB R12, R49, R48 ;  /* 0x00000030310c723e */ /* 0x000fe400000010ff */
[----:B------:R-:W-:Y:S01]  /*f340*/  F2FP.BF16.F32.PACK_AB R13, R53, R52 ;  /* 0x00000034350d723e */ /* 0x000fe200000010ff */
[----:B------:R-:W-:Y:S01]  /*f350*/  STSM.16.M88.4 [R99], R8 ;  /* 0x0000000863007844 */ /* 0x000fe20000000200 */
        /* <DEDUP_REMOVED lines=9> */
[----:B------:R-:W-:Y:S02]  /*f3f0*/  SEL R84, R102, R105, P0 ;  /* 0x0000006966547207 */ /* 0x000fe40000000000 */
[----:B------:R-:W-:Y:S01]  /*f400*/  SEL R86, R105, R102, P0 ;  /* 0x0000006669567207 */ /* 0x000fe20000000000 */
[----:B------:R1:W-:Y:S01]  /*f410*/  STSM.16.M88.4 [R97], R24 ;  /* 0x0000001861007844 */ /* 0x0003e20000000200 */
[----:B------:R-:W-:Y:S02]  /*f420*/  SEL R85, R100, R103, P0 ;  /* 0x0000006764557207 */ /* 0x000fe40000000000 */
[----:B------:R-:W-:Y:S01]  /*f430*/  SEL R87, R103, R100, P0 ;  /* 0x0000006467577207 */ /* 0x000fe20000000000 */
[----:B0-----:R-:W-:Y:S01]  /*f440*/  IMAD.U32 R96, RZ, RZ, UR8 ;  /* 0x00000008ff607e24 */ /* 0x001fe2000f8e00ff */
[----:B--2---:R-:W-:Y:S02]  /*f450*/  SEL R29, R104, R107, P0 ;  /* 0x0000006b681d7207 */ /* 0x004fe40000000000 */
[----:B------:R-:W-:-:S02]  /*f460*/  SEL R31, R107, R104, P0 ;  /* 0x000000686b1f7207 */ /* 0x000fc40000000000 */
[----:B------:R-:W-:Y:S02]  /*f470*/  SEL R28, R106, R109, P0 ;  /* 0x0000006d6a1c7207 */ /* 0x000fe40000000000 */
[----:B------:R-:W-:Y:S02]  /*f480*/  SEL R30, R109, R106, P0 ;  /* 0x0000006a6d1e7207 */ /* 0x000fe40000000000 */
[----:B------:R-:W-:Y:S02]  /*f490*/  F2FP.BF16.F32.PACK_AB R4, R65, R64 ;  /* 0x000000404104723e */ /* 0x000fe400000010ff */
[----:B------:R-:W-:Y:S01]  /*f4a0*/  F2FP.BF16.F32.PACK_AB R5, R69, R68 ;  /* 0x000000444505723e */ /* 0x000fe200000010ff */
[----:B-1----:R-:W-:Y:S01]  /*f4b0*/  IMAD.U32 R97, RZ, RZ, UR9 ;  /* 0x00000009ff617e24 */ /* 0x002fe2000f8e00ff */
[----:B------:R-:W-:Y:S01]  /*f4c0*/  F2FP.BF16.F32.PACK_AB R6, R67, R66 ;  /* 0x000000424306723e */ /* 0x000fe200000010ff */
[----:B------:R-:W-:Y:S01]  /*f4d0*/  ULDC.64 UR8, c[0x0][0xc08] ;  /* 0x0003020000087ab9 */ /* 0x000fe20000000a00 */
        /* <DEDUP_REMOVED lines=11> */
[----:B------:R-:W-:Y:S02]  /*f590*/  F2FP.BF16.F32.PACK_AB R24, R89, R88 ;  /* 0x000000585918723e */ /* 0x000fe400000010ff */
[----:B------:R-:W-:Y:S01]  /*f5a0*/  F2FP.BF16.F32.PACK_AB R25, R29, R28 ;  /* 0x0000001c1d19723e */ /* 0x000fe200000010ff */
[----:B------:R2:W-:Y:S01]  /*f5b0*/  STSM.16.M88.4 [R94], R12 ;  /* 0x0000000c5e007844 */ /* 0x0005e20000000200 */
[----:B------:R-:W-:Y:S01]  /*f5c0*/  F2FP.BF16.F32.PACK_AB R26, R91, R90 ;  /* 0x0000005a5b1a723e */ /* 0x000fe200000010ff */
[----:B0-----:R-:W0:Y:S01]  /*f5d0*/  LDC R93, c[0x0][0xbe8] ;  /* 0x0002fa00ff5d7b82 */ /* 0x001e220000000800 */
[----:B------:R-:W-:Y:S02]  /*f5e0*/  F2FP.BF16.F32.PACK_AB R27, R31, R30 ;  /* 0x0000001e1f1b723e */ /* 0x000fe400000010ff */
[----:B------:R-:W-:-:S03]  /*f5f0*/  ISETP.NE.U32.AND P0, PT, RZ, UR10, PT ;  /* 0x0000000aff007c0c */ /* 0x000fc6000bf05070 */
[----:B------:R3:W-:Y:S01]  /*f600*/  STSM.16.M88.4 [R95], R24 ;  /* 0x000000185f007844 */ /* 0x0007e20000000200 */
[----:B------:R-:W-:Y:S01]  /*f610*/  ISETP.NE.AND.EX P0, PT, RZ, UR11, PT, P0 ;  /* 0x0000000bff007c0c */ /* 0x000fe2000bf05300 */
[----:B------:R-:W-:-:S12]  /*f620*/  BAR.SYNC.DEFER_BLOCKING 0x1, 0x100 ;  /* 0x0044000000007b1d */ /* 0x000fd80000010000 */
[----:B------:R-:W4:Y:S01]  /*f630*/  @P0 LDG.E R98, desc[UR56][R96.64] ;  /* 0x0000003860620981 */ /* 0x000f22000c1e1900 */
[----:B0-----:R-:W-:Y:S01]  /*f640*/  ISETP.NE.AND P1, PT, R93, 0x1, PT ;  /* 0x000000015d00780c */ /* 0x001fe20003f25270 */
[----:B------:R-:W-:Y:S02]  /*f650*/  UISETP.NE.U32.AND UP0, UPT, UR8, URZ, UPT ;  /* 0x0000003f0800728c */ /* 0x000fe4000bf05070 */
[----:B------:R-:W-:Y:S02]  /*f660*/  UISETP.GT.AND UP1, UPT, UR47, 0x1, UPT ;  /* 0x000000012f00788c */ /* 0x000fe4000bf24270 */
[----:B------:R-:W-:Y:S01]  /*f670*/  UISETP.NE.AND.EX UP0, UPT, UR9, URZ, UPT, UP0 ;  /* 0x0000003f0900728c */ /* 0x000fe2000bf05300 */
[----:B------:R-:W-:Y:S01]  /*f680*/  UMOV UR18, 0x9b8 ;  /* 0x000009b800127882 */ /* 0x000fe20000000000 */
[----:B------:R-:W-:-:S06]  /*f690*/  ULDC UR4, c[0x0][0xa88] ;  /* 0x0002a20000047ab9 */ /* 0x000fcc0000000800 */
[----:B------:R-:W0:Y:S01]  /*f6a0*/  @P1 LDC R6, c[0x0][0xbec] ;  /* 0x0002fb00ff061b82 */ /* 0x000e220000000800 */
[----:B------:R-:W-:Y:S01]  /*f6b0*/  USEL UR18, UR18, 0x978, UP1 ;  /* 0x0000097812127887 */ /* 0x000fe20008800000 */
[----:B------:R-:W-:Y:S01]  /*f6c0*/  PLOP3.LUT P4, PT, PT, PT, UP0, 0x80, 0x0 ;  /* 0x000000000000781c */ /* 0x000fe20003f8f008 */
[----:B------:R-:W-:Y:S01]  /*f6d0*/  @UP0 ULDC.64 UR8, c[0x0][0xc08] ;  /* 0x0003020000080ab9 */ /* 0x000fe20000000a00 */
[----:B-1----:R-:W-:Y:S01]  /*f6e0*/  IMAD.U32 R92, RZ, RZ, UR4 ;  /* 0x00000004ff5c7e24 */ /* 0x002fe2000f8e00ff */
[----:B------:R-:W-:-:S03]  /*f6f0*/  @UP0 UIMAD.WIDE UR8, UR44, 0x4, UR8 ;  /* 0x000000042c0808a5 */ /* 0x000fc6000f8e0208 */
[----:B------:R-:W1:Y:S01]  /*f700*/  @P1 LDC R9, c[0x0][0xbf0] ;  /* 0x0002fc00ff091b82 */ /* 0x000e620000000800 */
[----:B------:R-:W-:Y:S02]  /*f710*/  UISETP.NE.U32.AND UP0, UPT, UR10, URZ, UPT ;  /* 0x0000003f0a00728c */ /* 0x000fe4000bf05070 */
[----:B------:R-:W-:Y:S01]  /*f720*/  IMAD.U32 R4, RZ, RZ, UR8 ;  /* 0x00000008ff047e24 */ /* 0x000fe2000f8e00ff */
[----:B------:R-:W-:Y:S01]  /*f730*/  USEL UR16, UR39, URZ, UP1 ;  /* 0x0000003f27107287 */ /* 0x000fe20008800000 */
[----:B------:R-:W-:Y:S01]  /*f740*/  IMAD.U32 R5, RZ, RZ, UR9 ;  /* 0x00000009ff057e24 */ /* 0x000fe2000f8e00ff */
[----:B------:R-:W-:Y:S01]  /*f750*/  UISETP.NE.AND.EX UP0, UPT, UR11, URZ, UPT, UP0 ;  /* 0x0000003f0b00728c */ /* 0x000fe2000bf05300 */
[----:B------:R-:W-:Y:S01]  /*f760*/  ULDC.64 UR12, c[0x0][UR18+0x218] ;  /* 0x00008600120c7abb */ /* 0x000fe20008000a00 */
[----:B------:R-:W-:Y:S01]  /*f770*/  UMOV UR4, URZ ;  /* 0x0000003f00047c82 */ /* 0x000fe20008000000 */
[----:B------:R-:W-:Y:S01]  /*f780*/  UIMAD.WIDE.U32 UR8, UR12, UR43, URZ ;  /* 0x0000002b0c0872a5 */ /* 0x000fe2000f8e003f */
[----:B--2---:R-:W-:Y:S01]  /*f790*/  VIADD R13, R17, UR42 ;  /* 0x0000002a110d7c36 */ /* 0x004fe20008000000 */
[----:B------:R-:W-:Y:S01]  /*f7a0*/  ULDC.64 UR14, c[0x0][UR18+0x228] ;  /* 0x00008a00120e7abb */ /* 0x000fe20008000a00 */
[----:B------:R-:W-:Y:S01]  /*f7b0*/  UIMAD UR12, UR13, UR43, URZ ;  /* 0x0000002b0d0c72a4 */ /* 0x000fe2000f8e023f */
[----:B------:R0:W5:Y:S01]  /*f7c0*/  @P4 LDG.E R92, desc[UR56][R4.64] ;  /* 0x00000038045c4981 */ /* 0x000162000c1e1900 */
[----:B------:R-:W-:Y:S01]  /*f7d0*/  USHF.R.S32.HI UR17, URZ, 0x1f, UR44 ;  /* 0x0000001f3f117899 */ /* 0x000fe2000801142c */
[----:B------:R-:W-:Y:S01]  /*f7e0*/  IMAD.MOV.U32 R7, RZ, RZ, R13 ;  /* 0x000000ffff077224 */ /* 0x000fe200078e000d */
[----:B------:R-:W-:-:S02]  /*f7f0*/  USEL UR7, UR44, URZ, !UP0 ;  /* 0x0000003f2c077287 */ /* 0x000fc4000c000000 */
[----:B------:R-:W-:Y:S01]  /*f800*/  UIMAD.WIDE.U32 UR20, UR14, UR16, URZ ;  /* 0x000000100e1472a5 */ /* 0x000fe2000f8e003f */
[----:B------:R-:W-:Y:S01]  /*f810*/  ULDC.64 UR10, c[0x0][UR18+0x220] ;  /* 0x00008800120a7abb */ /* 0x000fe20008000a00 */
[----:B------:R-:W-:Y:S02]  /*f820*/  UIMAD UR14, UR15, UR16, URZ ;  /* 0x000000100f0e72a4 */ /* 0x000fe4000f8e023f */
[----:B------:R-:W-:Y:S01]  /*f830*/  UIADD3 UR15, UR9, UR12, URZ ;  /* 0x0000000c090f7290 */ /* 0x000fe2000fffe03f */
[----:B0-----:R-:W-:Y:S01]  /*f840*/  @P1 IMAD.HI.U32 R4, R13, R6, RZ ;  /* 0x000000060d041227 */ /* 0x001fe200078e00ff */
[----:B------:R-:W-:Y:S02]  /*f850*/  USEL UR17, UR17, URZ, !UP0 ;  /* 0x0000003f11117287 */ /* 0x000fe4000c000000 */
[----:B------:R-:W-:Y:S01]  /*f860*/  UIMAD UR9, UR11, UR7, URZ ;  /* 0x000000070b0972a4 */ /* 0x000fe2000f8e023f */
[----:B------:R-:W-:Y:S01]  /*f870*/  IMAD.U32 R5, RZ, RZ, UR21 ;  /* 0x00000015ff057e24 */ /* 0x000fe2000f8e00ff */
[----:B------:R-:W-:Y:S01]  /*f880*/  UIMAD.WIDE.U32 UR12, UR10, UR7, URZ ;  /* 0x000000070a0c72a5 */ /* 0x000fe2000f8e003f */
[----:B-1----:R-:W-:Y:S01]  /*f890*/  @P1 SHF.R.U32.HI R7, RZ, R9, R4 ;  /* 0x00000009ff071219 */ /* 0x002fe20000011604 */
[----:B------:R-:W-:Y:S01]  /*f8a0*/  UIMAD UR9, UR10, UR17, UR9 ;  /* 0x000000110a0972a4 */ /* 0x000fe2000f8e0209 */
[----:B------:R-:W-:Y:S01]  /*f8b0*/  IMAD.U32 R4, RZ, RZ, UR20 ;  /* 0x00000014ff047e24 */ /* 0x000fe2000f8e00ff */
[----:B------:R-:W-:Y:S01]  /*f8c0*/  UIADD3 UR14, UR21, UR14, URZ ;  /* 0x0000000e150e7290 */ /* 0x000fe2000fffe03f */
[--C-:B------:R-:W-:Y:S01]  /*f8d0*/  SHF.R.S32.HI R5, RZ, 0x1f, R7.reuse ;  /* 0x0000001fff057819 */ /* 0x100fe20000011407 */
[----:B------:R-:W-:Y:S01]  /*f8e0*/  UIADD3 UR9, UR13, UR9, URZ ;  /* 0x000000090d097290 */ /* 0x000fe2000fffe03f */
[----:B------:R-:W-:-:S03]  /*f8f0*/  IMAD.MOV R6, RZ, RZ, -R7 ;  /* 0x000000ffff067224 */ /* 0x000fc600078e0a07 */
[----:B------:R-:W-:Y:S02]  /*f900*/  IMAD.U32 R8, RZ, RZ, UR14 ;  /* 0x0000000eff087e24 */ /* 0x000fe4000f8e00ff */
[----:B------:R-:W-:-:S05]  /*f910*/  IMAD R9, R93, R6, R13 ;  /* 0x000000065d097224 */ /* 0x000fca00078e020d */
[----:B------:R-:W-:Y:S02]  /*f920*/  SHF.R.S32.HI R6, RZ, 0x1f, R9 ;  /* 0x0000001fff067819 */ /* 0x000fe40000011409 */
[----:B----4-:R-:W-:-:S13]  /*f930*/  @P0 R2UR UR4, R98 ;  /* 0x00000000620402ca */ /* 0x010fda00000e0000 */
        /* <DEDUP_REMOVED lines=15> */
[----:B---3--:R-:W-:Y:S08]  /*fa30*/  @P4 BRA `(.L_x_1368) ;  /* 0x0000000000104947 */ /* 0x008ff00003800000 */
[----:B------:R-:W-:Y:S05]  /*fa40*/  @!P0 BRA `(.L_x_1368) ;  /* 0x00000000000c8947 */ /* 0x000fea0003800000 */
[----:B------:R-:W2:Y:S04]  /*fa50*/  LDG.E R5, desc[UR56][R96.64] ;  /* 0x0000003860057981 */ /* 0x000ea8000c1e1900 */
[----:B-----5:R-:W2:Y:S02]  /*fa60*/  LDG.E R92, desc[UR56][R96.64+0x4] ;  /* 0x00000438605c7981 */ /* 0x020ea4000c1e1900 */
[----:B--2---:R-:W-:-:S07]  /*fa70*/  IMAD.IADD R92, R92, 0x1, -R5 ;  /* 0x000000015c5c7824 */ /* 0x004fce00078e0a05 */
.L_x_1368:
[----:B------:R-:W-:Y:S01]  /*fa80*/  SHFL.IDX PT, R4, R8, RZ, 0x1c1f ;  /* 0x001c1fff08047589 */ /* 0x000fe200000e0000 */
[----:B------:R-:W-:Y:S01]  /*fa90*/  VIADD R11, R201, UR42 ;  /* 0x0000002ac90b7c36 */ /* 0x000fe20008000000 */
[----:B------:R-:W-:Y:S01]  /*faa0*/  LOP3.LUT P0, RZ, R183, 0x3, RZ, 0xc0, !PT ;  /* 0x00000003b7ff7812 */ /* 0x000fe2000780c0ff */
[----:B-----5:R-:W-:Y:S01]  /*fab0*/  IMAD R92, R92, R93, RZ ;  /* 0x0000005d5c5c7224 */ /* 0x020fe200078e02ff */
[----:B------:R-:W0:Y:S01]  /*fac0*/  SHFL.IDX PT, R5, R10, RZ, 0x1c1f ;  /* 0x001c1fff0a057589 */ /* 0x000e2200000e0000 */
[C---:B------:R-:W-:Y:S01]  /*fad0*/  VIADD R9, R11.reuse, 0x8 ;  /* 0x000000080b097836 */ /* 0x040fe20000000000 */
[----:B------:R-:W-:Y:S02]  /*fae0*/  PLOP3.LUT P3, PT, PT, PT, UP1, 0x80, 0x0 ;  /* 0x000000000000781c */ /* 0x000fe40003f6f018 */
[----:B------:R-:W-:Y:S01]  /*faf0*/  SHFL.IDX PT, R6, R8, 0x1, 0x1c1f ;  /* 0x003c1f0008067f89 */ /* 0x000fe200000e0000 */
[-C--:B------:R-:W-:Y:S02]  /*fb00*/  ISETP.GE.OR P2, PT, R11, R92.reuse, P0 ;  /* 0x0000005c0b00720c */ /* 0x080fe40000746670 */
[-C--:B------:R-:W-:Y:S01]  /*fb10*/  ISETP.GE.OR P0, PT, R9, R92.reuse, P0 ;  /* 0x0000005c0900720c */ /* 0x080fe20000706670 */
[----:B------:R-:W1:Y:S10]  /*fb20*/  SHFL.IDX PT, R7, R10, 0x1, 0x1c1f ;  /* 0x003c1f000a077f89 */ /* 0x000e7400000e0000 */
[----:B0-----:R0:W-:Y:S01]  /*fb30*/  @!P2 ST.E desc[UR56][R4.64], R2 ;  /* 0x000000020400a985 */ /* 0x0011e2000c101938 */
[----:B------:R-:W-:-:S03]  /*fb40*/  ISETP.GE.AND P2, PT, R11, R92, PT ;  /* 0x0000005c0b00720c */ /* 0x000fc60003f46270 */
[----:B-1----:R0:W-:Y:S01]  /*fb50*/  @!P0 ST.E desc[UR56][R6.64], R0 ;  /* 0x0000000006008985 */ /* 0x0021e2000c101938 */
[----:B------:R-:W-:Y:S01]  /*fb60*/  ISETP.GE.AND P0, PT, R9, R92, PT ;  /* 0x0000005c0900720c */ /* 0x000fe20003f06270 */
[----:B------:R-:W-:-:S12]  /*fb70*/  @P3 BRA `(.L_x_1369) ;  /* 0x0000000800883947 */ /* 0x000fd80003800000 */
[----:B0-----:R-:W-:Y:S01]  /*fb80*/  IMAD R5, R182, 0x40, R18 ;  /* 0x00000040b6057824 */ /* 0x001fe200078e0212 */
[----:B------:R-:W-:Y:S01]  /*fb90*/  ULDC.64 UR12, c[0x0][0xaa0] ;  /* 0x0002a800000c7ab9 */ /* 0x000fe20000000a00 */
[----:B------:R-:W0:Y:S02]  /*fba0*/  @P1 LDC R47, c[0x0][0xbf0] ;  /* 0x0002fc00ff2f1b82 */ /* 0x000e240000000800 */
[----:B------:R-:W-:-:S03]  /*fbb0*/  IMAD.WIDE R20, R5, 0x2, R20 ;  /* 0x0000000205147825 */ /* 0x000fc600078e0214 */
[C---:B------:R-:W-:Y:S02]  /*fbc0*/  IADD3 R9, P6, R20.reuse, 0x1000, RZ ;  /* 0x0000100014097810 */ /* 0x040fe40007fde0ff */
        /* <DEDUP_REMOVED lines=9> */
[C---:B------:R-:W-:Y:S01]  /*fc60*/  LOP3.LUT R7, R20.reuse, 0x380, RZ, 0xc0, !PT ;  /* 0x0000038014077812 */ /* 0x040fe200078ec0ff */
[----:B------:R-:W-:Y:S01]  /*fc70*/  UIMAD UR10, UR11, UR12, URZ ;  /* 0x0000000c0b0a72a4 */ /* 0x000fe2000f8e023f */
[----:B------:R-:W-:Y:S01]  /*fc80*/  IADD3 R5, P6, R20, 0x7000, RZ ;  /* 0x0000700014057810 */ /* 0x000fe20007fde0ff */
[----:B------:R-:W-:Y:S01]  /*fc90*/  UIMAD.WIDE.U32 UR8, UR4, UR12, URZ ;  /* 0x0000000c040872a5 */ /* 0x000fe2000f8e003f */
[----:B------:R-:W-:Y:S01]  /*fca0*/  LOP3.LUT R12, R13, 0x380, RZ, 0xc0, !PT ;  /* 0x000003800d0c7812 */ /* 0x000fe200078ec0ff */
[----:B------:R-:W5:Y:S01]  /*fcb0*/  LD.E.128 R8, desc[UR56][R8.64] ;  /* 0x0000003808087980 */ /* 0x000f62000c101d00 */
[----:B------:R-:W-:Y:S01]  /*fcc0*/  LOP3.LUT R24, R25, 0x380, RZ, 0xc0, !PT ;  /* 0x0000038019187812 */ /* 0x000fe200078ec0ff */
[----:B------:R-:W-:Y:S01]  /*fcd0*/  IMAD.X R41, RZ, RZ, R21, P6 ;  /* 0x000000ffff297224 */ /* 0x000fe200030e0615 */
[----:B------:R-:W-:-:S02]  /*fce0*/  LOP3.LUT R28, R29, 0x380, RZ, 0xc0, !PT ;  /* 0x000003801d1c7812 */ /* 0x000fc400078ec0ff */
[----:B------:R-:W-:Y:S02]  /*fcf0*/  LOP3.LUT R32, R33, 0x380, RZ, 0xc0, !PT ;  /* 0x0000038021207812 */ /* 0x000fe400078ec0ff */
[----:B------:R-:W-:Y:S02]  /*fd00*/  LOP3.LUT R36, R37, 0x380, RZ, 0xc0, !PT ;  /* 0x0000038025247812 */ /* 0x000fe400078ec0ff */
[----:B------:R-:W-:Y:S02]  /*fd10*/  SHF.R.U64 R7, R7, 0x3, RZ ;  /* 0x0000000307077819 */ /* 0x000fe400000012ff */
[----:B------:R-:W-:Y:S02]  /*fd20*/  LOP3.LUT R0, R5, 0x380, RZ, 0xc0, !PT ;  /* 0x0000038005007812 */ /* 0x000fe400078ec0ff */
[----:B------:R-:W-:Y:S02]  /*fd30*/  SHF.R.U64 R12, R12, 0x3, RZ ;  /* 0x000000030c0c7819 */ /* 0x000fe400000012ff */
[----:B------:R-:W-:-:S02]  /*fd40*/  SHF.R.U64 R24, R24, 0x3, RZ ;  /* 0x0000000318187819 */ /* 0x000fc400000012ff */
[----:B------:R-:W-:Y:S02]  /*fd50*/  SHF.R.U64 R28, R28, 0x3, RZ ;  /* 0x000000031c1c7819 */ /* 0x000fe400000012ff */
[----:B------:R-:W-:Y:S02]  /*fd60*/  SHF.R.U64 R32, R32, 0x3, RZ ;  /* 0x0000000320207819 */ /* 0x000fe400000012ff */
[----:B------:R-:W-:Y:S02]  /*fd70*/  SHF.R.U64 R36, R36, 0x3, RZ ;  /* 0x0000000324247819 */ /* 0x000fe400000012ff */
[----:B------:R-:W-:Y:S02]  /*fd80*/  LOP3.LUT R20, R7, R20, RZ, 0x3c, !PT ;  /* 0x0000001407147212 */ /* 0x000fe400078e3cff */
        /* <DEDUP_REMOVED lines=12> */
[----:B------:R-:W-:Y:S01]  /*fe50*/  UIMAD UR10, UR4, UR13, UR10 ;  /* 0x0000000d040a72a4 */ /* 0x000fe2000f8e020a */
[----:B------:R1:W5:Y:S01]  /*fe60*/  LD.E.128 R4, desc[UR56][R20.64] ;  /* 0x0000003814047980 */ /* 0x000362000c101d00 */
[----:B------:R-:W-:-:S03]  /*fe70*/  IMAD R0, R22, 0x20, R182 ;  /* 0x0000002016007824 */ /* 0x000fc600078e02b6 */
[----:B------:R-:W5:Y:S04]  /*fe80*/  LD.E.128 R12, desc[UR56][R12.64] ;  /* 0x000000380c0c7980 */ /* 0x000f68000c101d00 */
[----:B------:R-:W5:Y:S01]  /*fe90*/  LD.E.128 R24, desc[UR56][R24.64] ;  /* 0x0000003818187980 */ /* 0x000f62000c101d00 */
[----:B-1----:R-:W1:Y:S01]  /*fea0*/  @P1 LDC R21, c[0x0][0xbec] ;  /* 0x0002fb00ff151b82 */ /* 0x002e620000000800 */
[----:B------:R-:W-:Y:S02]  /*feb0*/  UIADD3 UR9, UR9, UR10, URZ ;  /* 0x0000000a09097290 */ /* 0x000fe4000fffe03f */
[----:B------:R-:W5:Y:S01]  /*fec0*/  LD.E.128 R28, desc[UR56][R28.64] ;  /* 0x000000381c1c7980 */ /* 0x000f62000c101d00 */
[----:B------:R-:W-:Y:S01]  /*fed0*/  ULDC.64 UR10, c[0x0][0xae8] ;  /* 0x0002ba00000a7ab9 */ /* 0x000fe20000000a00 */
[----:B------:R-:W-:Y:S01]  /*fee0*/  VIADD R44, R0, UR42 ;  /* 0x0000002a002c7c36 */ /* 0x000fe20008000000 */
[----:B------:R-:W-:Y:S01]  /*fef0*/  UIMAD.WIDE.U32 UR8, UR43, UR10, UR8 ;  /* 0x0000000a2b0872a5 */ /* 0x000fe2000f8e0008 */
[----:B------:R-:W5:Y:S01]  /*ff00*/  LD.E.128 R32, desc[UR56][R32.64] ;  /* 0x0000003820207980 */ /* 0x000f62000c101d00 */
[----:B------:R-:W-:-:S02]  /*ff10*/  USHF.R.S32.HI UR4, URZ, 0x1f, UR7 ;  /* 0x0000001f3f047899 */ /* 0x000fc40008011407 */
[----:B------:R-:W-:Y:S01]  /*ff20*/  UIMAD UR9, UR43, UR11, UR9 ;  /* 0x0000000b2b0972a4 */ /* 0x000fe2000f8e0209 */
[----:B------:R-:W5:Y:S02]  /*ff30*/  LD.E.128 R36, desc[UR56][R36.64] ;  /* 0x0000003824247980 */ /* 0x000f64000c101d00 */
[----:B------:R-:W-:Y:S02]  /*ff40*/  ULDC.64 UR10, c[0x0][0xaf0] ;  /* 0x0002bc00000a7ab9 */ /* 0x000fe40000000a00 */
[----:B------:R-:W-:Y:S01]  /*ff50*/  UIMAD UR4, UR4, UR10, URZ ;  /* 0x0000000a040472a4 */ /* 0x000fe2000f8e023f */
[----:B------:R-:W-:Y:S01]  /*ff60*/  IMAD.MOV.U32 R45, RZ, RZ, R44 ;  /* 0x000000ffff2d7224 */ /* 0x000fe200078e002c */
[----:B------:R-:W-:Y:S01]  /*ff70*/  UIMAD.WIDE.U32 UR8, UR7, UR10, UR8 ;  /* 0x0000000a070872a5 */ /* 0x000fe2000f8e0008 */
[----:B------:R-:W5:Y:S01]  /*ff80*/  LD.E.128 R40, desc[UR56][R40.64] ;  /* 0x0000003828287980 */ /* 0x000f62000c101d00 */
[----:B-1----:R-:W-:Y:S01]  /*ff90*/  @P1 IMAD.HI.U32 R0, R44, R21, RZ ;  /* 0x000000152c001227 */ /* 0x002fe200078e00ff */
[----:B------:R-:W-:Y:S01]  /*ffa0*/  UIMAD UR4, UR7, UR11, UR4 ;  /* 0x0000000b070472a4 */ /* 0x000fe2000f8e0204 */
[----:B------:R-:W-:Y:S01]  /*ffb0*/  @!PT LDS RZ, [RZ] ;  /* 0x00000000fffff984 */ /* 0x000fe20000000800 */
[----:B------:R-:W-:Y:S01]  /*ffc0*/  @!PT LDS RZ, [RZ] ;  /* 0x00000000fffff984 */ /* 0x000fe20000000800 */
[----:B------:R-:W-:Y:S01]  /*ffd0*/  @!PT LDS RZ, [RZ] ;  /* 0x00000000fffff984 */ /* 0x000fe20000000800 */
[----:B------:R-:W-:Y:S01]  /*ffe0*/  @!PT LDS RZ, [RZ] ;  /* 0x00000000fffff984 */ /* 0x000fe20000000800 */
[----:B------:R1:W-:Y:S06]  /*fff0*/  MEMBAR.ALL.CTA ;  /* 0x0000000000007992 */ /* 0x0003ec0000008000 */
[----:B-1----:R-:W1:Y:S01]  /*10000*/  FENCE.VIEW.ASYNC.S ;  /* 0x00000000000073c6 */ /* 0x002e620000000000 */
[----:B------:R-:W-:Y:S01]  /*10010*/  ULDC.64 UR10, c[0x0][0xae0] ;  /* 0x0002b800000a7ab9 */ /* 0x000fe20000000a00 */
[----:B0-----:R-:W-:Y:S01]  /*10020*/  @P1 SHF.R.U32.HI R45, RZ, R47, R0 ;  /* 0x0000002fff2d1219 */ /* 0x001fe20000011600 */
[----:B------:R-:W-:-:S03]  /*10030*/  UIADD3 UR4, UR9, UR4, URZ ;  /* 0x0000000409047290 */ /* 0x000fc6000fffe03f */
[--C-:B------:R-:W-:Y:S01]  /*10040*/  SHF.R.S32.HI R0, RZ, 0x1f, R45.reuse ;  /* 0x0000001fff007819 */ /* 0x100fe2000001142d */
[----:B------:R-:W-:Y:S02]  /*10050*/  IMAD.MOV R2, RZ, RZ, -R45 ;  /* 0x000000ffff027224 */ /* 0x000fe400078e0a2d */
[----:B------:R-:W-:Y:S02]  /*10060*/  IMAD.U32 R21, RZ, RZ, UR9 ;  /* 0x00000009ff157e24 */ /* 0x000fe4000f8e00ff */
[----:B------:R-:W-:Y:S02]  /*10070*/  IMAD R0, R0, UR10, RZ ;  /* 0x0000000a00007c24 */ /* 0x000fe4000f8e02ff */
[----:B------:R-:W-:Y:S02]  /*10080*/  IMAD R93, R93, R2, R44 ;  /* 0x000000025d5d7224 */ /* 0x000fe400078e022c */
[----:B------:R-:W-:Y:S01]  /*10090*/  IMAD.U32 R20, RZ, RZ, UR8 ;  /* 0x00000008ff147e24 */ /* 0x000fe2000f8e00ff */
[----:B------:R-:W-:Y:S01]  /*100a0*/  ULDC.64 UR8, c[0x0][0xad8] ;  /* 0x0002b60000087ab9 */ /* 0x000fe20000000a00 */
[----:B------:R-:W-:-:S02]  /*100b0*/  IMAD.U32 R21, RZ, RZ, UR4 ;  /* 0x00000004ff157e24 */ /* 0x000fc4000f8e00ff */
[C---:B------:R-:W-:Y:S01]  /*100c0*/  IMAD R47, R45.reuse, UR11, R0 ;  /* 0x0000000b2d2f7c24 */ /* 0x040fe2000f8e0200 */
[----:B------:R-:W-:Y:S01]  /*100d0*/  SHF.R.S32.HI R0, RZ, 0x1f, R93 ;  /* 0x0000001fff007819 */ /* 0x000fe2000001145d */
[----:B------:R-:W-:-:S04]  /*100e0*/  IMAD.WIDE.U32 R20, R45, UR10, R20 ;  /* 0x0000000a2d147c25 */ /* 0x000fc8000f8e0014 */
[----:B------:R-:W-:Y:S02]  /*100f0*/  IMAD.IADD R21, R21, 0x1, R47 ;  /* 0x0000000115157824 */ /* 0x000fe400078e022f */
[----:B------:R-:W-:Y:S02]  /*10100*/  IMAD R0, R0, UR8, RZ ;  /* 0x0000000800007c24 */ /* 0x000fe4000f8e02ff */
[----:B------:R-:W-:Y:S02]  /*10110*/  VIADD R49, R182, UR42 ;  /* 0x0000002ab6317c36 */ /* 0x000fe40008000000 */
[C---:B------:R-:W-:Y:S02]  /*10120*/  IMAD R47, R93.reuse, UR9, R0 ;  /* 0x000000095d2f7c24 */ /* 0x040fe4000f8e0200 */
[----:B------:R-:W-:Y:S01]  /*10130*/  IMAD.WIDE.U32 R20, R93, UR8, R20 ;  /* 0x000000085d147c25 */ /* 0x000fe2000f8e0014 */
[----:B------:R-:W-:Y:S01]  /*10140*/  ISETP.GE.AND P2, PT, R49, R92, PT ;  /* 0x0000005c3100720c */ /* 0x000fe20003f46270 */
[----:B------:R-:W-:-:S02]  /*10150*/  ULDC.64 UR8, c[0x0][0xa80] ;  /* 0x0002a00000087ab9 */ /* 0x000fc40000000a00 */
[----:B------:R-:W-:Y:S01]  /*10160*/  IMAD.IADD R21, R21, 0x1, R47 ;  /* 0x0000000115157824 */ /* 0x000fe200078e022f */
[C---:B------:R-:W-:Y:S01]  /*10170*/  LEA R0, P3, R20.reuse, UR8, 0x1 ;  /* 0x0000000814007c11 */ /* 0x040fe2000f8608ff */
[----:B------:R-:W-:Y:S02]  /*10180*/  VIADD R3, R3, 0x22820 ;  /* 0x0002282003037836 */ /* 0x000fe40000000000 */
[----:B------:R-:W-:Y:S01]  /*10190*/  VIADD R45, R49, 0x20 ;  /* 0x00000020312d7836 */ /* 0x000fe20000000000 */
[----:B------:R-:W-:Y:S02]  /*101a0*/  LEA.HI.X R44, R20, UR9, R21, 0x1, P3 ;  /* 0x00000009142c7c11 */ /* 0x000fe400098f0c15 */
[----:B------:R-:W-:Y:S02]  /*101b0*/  PRMT R3, RZ, 0x654, R3 ;  /* 0x00000654ff037816 */ /* 0x000fe40000000003 */
[-C--:B------:R-:W-:Y:S01]  /*101c0*/  ISETP.GE.AND P0, PT, R45, R92.reuse, PT ;  /* 0x0000005c2d00720c */ /* 0x080fe20003f06270 */
[----:B------:R-:W-:Y:S01]  /*101d0*/  VIADD R45, R49, 0x40 ;  /* 0x00000040312d7836 */ /* 0x000fe20000000000 */
[----:B-1----:R0:W-:Y:S01]  /*101e0*/  SYNCS.ARRIVE.TRANS64.RED.A1T0 RZ, [R3+URZ], RZ ;  /* 0x000000ff03ff79a7 */ /* 0x0021e2000810043f */
        /* <DEDUP_REMOVED lines=8> */
[CC--:B-1----:R-:W-:Y:S02]  /*10270*/  @!P2 LEA R2, P4, R18.reuse, R20.reuse, 0x1 ;  /* 0x000000141202a211 */ /* 0x0c2fe400078808ff */
[C---:B------:R-:W-:Y:S02]  /*10280*/  @!P3 LEA R20, P5, R19.reuse, R20, 0x1 ;  /* 0x000000141314b211 */ /* 0x040fe400078a08ff */
[-C--:B0-2---:R-:W-:Y:S02]  /*10290*/  @!P2 LEA.HI.X R3, R18, R21.reuse, R204, 0x1, P4 ;  /* 0x000000151203a211 */ /* 0x085fe400020f0ccc */
[----:B------:R-:W-:-:S03]  /*102a0*/  @!P3 LEA.HI.X R21, R19, R21, R203, 0x1, P5 ;  /* 0x000000151315b211 */ /* 0x000fc600028f0ccb */
[----:B-----5:R3:W-:Y:S04]  /*102b0*/  @!P2 ST.E.128 desc[UR56][R2.64], R4 ;  /* 0x000000040200a985 */ /* 0x0207e8000c101d38 */
[----:B------:R3:W-:Y:S02]  /*102c0*/  @!P3 ST.E.128 desc[UR56][R20.64], R28 ;  /* 0x0000001c1400b985 */ /* 0x0007e4000c101d38 */
.L_x_1371:
[----:B------:R-:W-:Y:S05]  /*102d0*/  BSYNC B1 ;  /* 0x0000000000017941 */ /* 0x000fea0003800000 */
.L_x_1370:
[----:B---3-5:R3:W4:Y:S01]  /*102e0*/  SHFL.IDX PT, R5, R44, 0x1, 0x181f ;  /* 0x00381f002c057f89 */ /* 0x02872200000e0000 */
[----:B------:R-:W-:Y:S03]  /*102f0*/  BSSY B1, `(.L_x_1372) ;  /* 0x000000c000017945 */ /* 0x000fe60003800000 */
[----:B------:R3:W0:Y:S01]  /*10300*/  SHFL.IDX PT, R4, R0, 0x1, 0x181f ;  /* 0x00381f0000047f89 */ /* 0x00062200000e0000 */
[----:B------:R-:W-:Y:S05]  /*10310*/  @P0 BRA `(.L_x_1373) ;  /* 0x0000000000240947 */ /* 0x000fea0003800000 */
[----:B------:R-:W-:Y:S02]  /*10320*/  ULDC UR4, c[0x0][0xac8] ;  /* 0x0002b20000047ab9 */ /* 0x000fe40000000800 */
[----:B------:R-:W-:Y:S02]  /*10330*/  ISETP.GE.AND P3, PT, R18, UR4, PT ;  /* 0x0000000412007c0c */ /* 0x000fe4000bf66270 */
[----:B------:R-:W-:-:S11]  /*10340*/  ISETP.GE.AND P4, PT, R19, UR4, PT ;  /* 0x0000000413007c0c */ /* 0x000fd6000bf86270 */
[CC--:B0-----:R-:W-:Y:S02]  /*10350*/  @!P3 LEA R2, P0, R18.reuse, R4.reuse, 0x1 ;  /* 0x000000041202b211 */ /* 0x0c1fe400078008ff */
[C---:B------:R-:W-:Y:S02]  /*10360*/  @!P4 LEA R4, P2, R19.reuse, R4, 0x1 ;  /* 0x000000041304c211 */ /* 0x040fe400078408ff */
[-C--:B----4-:R-:W-:Y:S02]  /*10370*/  @!P3 LEA.HI.X R3, R18, R5.reuse, R204, 0x1, P0 ;  /* 0x000000051203b211 */ /* 0x090fe400000f0ccc */
[----:B------:R-:W-:-:S03]  /*10380*/  @!P4 LEA.HI.X R5, R19, R5, R203, 0x1, P2 ;  /* 0x000000051305c211 */ /* 0x000fc600010f0ccb */
[----:B------:R0:W-:Y:S04]  /*10390*/  @!P3 ST.E.128 desc[UR56][R2.64], R8 ;  /* 0x000000080200b985 */ /* 0x0001e8000c101d38 */
[----:B------:R0:W-:Y:S02]  /*103a0*/  @!P4 ST.E.128 desc[UR56][R4.64], R32 ;  /* 0x000000200400c985 */ /* 0x0001e4000c101d38 */
.L_x_1373:
[----:B------:R-:W-:Y:S05]  /*103b0*/  BSYNC B1 ;  /* 0x0000000000017941 */ /* 0x000fea0003800000 */
.L_x_1372:
[----:B0---4-:R0:W4:Y:S01]  /*103c0*/  SHFL.IDX PT, R5, R44, 0x2, 0x181f ;  /* 0x00581f002c057f89 */ /* 0x01112200000e0000 */
        /* <DEDUP_REMOVED lines=12> */
.L_x_1375:
[----:B------:R-:W-:Y:S05]  /*10490*/  BSYNC B1 ;  /* 0x0000000000017941 */ /* 0x000fea0003800000 */
.L_x_1374:
[----:B0-----:R-:W-:Y:S01]  /*104a0*/  VIADD R3, R49, 0x60 ;  /* 0x0000006031037836 */ /* 0x001fe20000000000 */
[----:B---3--:R-:W0:Y:S04]  /*104b0*/  SHFL.IDX PT, R44, R44, 0x3, 0x181f ;  /* 0x00781f002c2c7f89 */ /* 0x008e2800000e0000 */
[----:B------:R-:W-:Y:S01]  /*104c0*/  ISETP.GE.AND P0, PT, R3, R92, PT ;  /* 0x0000005c0300720c */ /* 0x000fe20003f06270 */
[----:B------:R-:W3:-:S12]  /*104d0*/  SHFL.IDX PT, R0, R0, 0x3, 0x181f ;  /* 0x00781f0000007f89 */ /* 0x000ed800000e0000 */
[----:B------:R-:W-:Y:S05]  /*104e0*/  @P0 BRA `(.L_x_1376) ;  /* 0x0000001800200947 */ /* 0x000fea0003800000 */
[----:B------:R-:W-:Y:S02]  /*104f0*/  ULDC UR4, c[0x0][0xac8] ;  /* 0x0002b20000047ab9 */ /* 0x000fe40000000800 */
[----:B------:R-:W-:-:S13]  /*10500*/  ISETP.GE.AND P1, PT, R18, UR4, PT ;  /* 0x0000000412007c0c */ /* 0x000fda000bf26270 */
[----:B---3--:R-:W-:-:S04]  /*10510*/  @!P1 LEA R2, P0, R18, R0, 0x1 ;  /* 0x0000000012029211 */ /* 0x008fc800078008ff */
[----:B0-----:R-:W-:Y:S02]  /*10520*/  @!P1 LEA.HI.X R3, R18, R44, R204, 0x1, P0 ;  /* 0x0000002c12039211 */ /* 0x001fe400000f0ccc */
[----:B------:R-:W-:-:S03]  /*10530*/  ISETP.GE.AND P0, PT, R19, UR4, PT ;  /* 0x0000000413007c0c */ /* 0x000fc6000bf06270 */
[----:B------:R0:W-:Y:S10]  /*10540*/  @!P1 ST.E.128 desc[UR56][R2.64], R24 ;  /* 0x0000001802009985 */ /* 0x0001f4000c101d38 */
[----:B------:R-:W-:Y:S05]  /*10550*/  @P0 BRA `(.L_x_1376) ;  /* 0x0000001800040947 */ /* 0x000fea0003800000 */
[----:B0-----:R-:W-:-:S04]  /*10560*/  LEA R2, P0, R19, R0, 0x1 ;  /* 0x0000000013027211 */ /* 0x001fc800078008ff */
[----:B------:R-:W-:-:S05]  /*10570*/  LEA.HI.X R3, R19, R44, R203, 0x1, P0 ;  /* 0x0000002c13037211 */ /* 0x000fca00000f0ccb */
[----:B------:R0:W-:Y:S01]  /*10580*/  ST.E.128 desc[UR56][R2.64], R40 ;  /* 0x0000002802007985 */ /* 0x0001e2000c101d38 */
[----:B------:R-:W-:Y:S05]  /*10590*/  BRA `(.L_x_1376) ;  /* 0x0000001400f47947 */ /* 0x000fea0003800000 */
.L_x_1369:
        /* <DEDUP_REMOVED lines=9> */
[----:B------:R-:W-:-:S03]  /*10630*/  UIADD3 UR9, UR9, UR10, URZ ;  /* 0x0000000a09097290 */ /* 0x000fc6000fffe03f */
[----:B------:R-:W-:Y:S02]  /*10640*/  ULDC.64 UR10, c[0x0][0xb38] ;  /* 0x0002ce00000a7ab9 */ /* 0x000fe40000000a00 */
[----:B------:R-:W-:-:S04]  /*10650*/  UIMAD.WIDE.U32 UR8, UR43, UR10, UR8 ;  /* 0x0000000a2b0872a5 */ /* 0x000fc8000f8e0008 */
[----:B------:R-:W-:-:S03]  /*10660*/  UIMAD UR9, UR43, UR11, UR9 ;  /* 0x0000000b2b0972a4 */ /* 0x000fc6000f8e0209 */
[----:B------:R-:W-:Y:S02]  /*10670*/  ULDC.64 UR10, c[0x0][0xb40] ;  /* 0x0002d000000a7ab9 */ /* 0x000fe40000000a00 */
[----:B------:R-:W-:Y:S01]  /*10680*/  UIMAD UR4, UR4, UR10, URZ ;  /* 0x0000000a040472a4 */ /* 0x000fe2000f8e023f */
[----:B0-----:R-:W-:Y:S01]  /*10690*/  @P1 IMAD.HI.U32 R0, R13, R0, RZ ;  /* 0x000000000d001227 */ /* 0x001fe200078e00ff */
[----:B------:R-:W-:Y:S02]  /*106a0*/  UIMAD.WIDE.U32 UR8, UR7, UR10, UR8 ;  /* 0x0000000a070872a5 */ /* 0x000fe4000f8e0008 */
[----:B------:R-:W-:-:S03]  /*106b0*/  UIMAD UR4, UR7, UR11, UR4 ;  /* 0x0000000b070472a4 */ /* 0x000fc6000f8e0204 */
[----:B------:R-:W-:Y:S01]  /*106c0*/  ULDC.64 UR10, c[0x0][0xb48] ;  /* 0x0002d200000a7ab9 */ /* 0x000fe20000000a00 */
[----:B------:R-:W-:Y:S01]  /*106d0*/  UIADD3 UR9, UR9, UR4, URZ ;  /* 0x0000000409097290 */ /* 0x000fe2000fffe03f */
[----:B-1----:R-:W-:-:S03]  /*106e0*/  @P1 SHF.R.U32.HI R7, RZ, R5, R0 ;  /* 0x00000005ff071219 */ /* 0x002fc60000011600 */
[----:B------:R-:W-:Y:S01]  /*106f0*/  UIMAD.WIDE.U32 UR8, UR39, UR10, UR8 ;  /* 0x0000000a270872a5 */ /* 0x000fe2000f8e0008 */
[--C-:B------:R-:W-:Y:S01]  /*10700*/  SHF.R.S32.HI R0, RZ, 0x1f, R7.reuse ;  /* 0x0000001fff007819 */ /* 0x100fe20000011407 */
[----:B------:R-:W-:Y:S02]  /*10710*/  IMAD.MOV R2, RZ, RZ, -R7 ;  /* 0x000000ffff027224 */ /* 0x000fe400078e0a07 */
[----:B------:R-:W-:Y:S02]  /*10720*/  UIMAD UR39, UR39, UR11, UR9 ;  /* 0x0000000b272772a4 */ /* 0x000fe4000f8e0209 */
[----:B------:R-:W-:Y:S01]  /*10730*/  IMAD R93, R93, R2, R13 ;  /* 0x000000025d5d7224 */ /* 0x000fe200078e020d */
[----:B------:R-:W-:Y:S01]  /*10740*/  ULDC.64 UR10, c[0x0][0xb30] ;  /* 0x0002cc00000a7ab9 */ /* 0x000fe20000000a00 */
[----:B------:R-:W-:Y:S02]  /*10750*/  IMAD.U32 R5, RZ, RZ, UR9 ;  /* 0x00000009ff057e24 */ /* 0x000fe4000f8e00ff */
[----:B------:R-:W-:-:S02]  /*10760*/  IMAD R0, R0, UR10, RZ ;  /* 0x0000000a00007c24 */ /* 0x000fc4000f8e02ff */
        /* <DEDUP_REMOVED lines=14> */
[----:B------:R-:W-:Y:S01]  /*10850*/  PRMT R2, RZ, 0x654, R2 ;  /* 0x00000654ff027816 */ /* 0x000fe20000000002 */
[----:B------:R0:W1:Y:S01]  /*10860*/  SHFL.IDX PT, R12, R0, RZ, 0x1c1f ;  /* 0x001c1fff000c7589 */ /* 0x00006200000e0000 */
[----:B------:R-:W-:Y:S02]  /*10870*/  LEA.HI.X R14, R4, UR9, R3, 0x2, P1 ;  /* 0x00000009040e7c11 */ /* 0x000fe400088f1403 */
[----:B------:R0:W-:Y:S03]  /*10880*/  SYNCS.ARRIVE.TRANS64.RED.A1T0 RZ, [R2+URZ], RZ ;  /* 0x000000ff02ff79a7 */ /* 0x0001e6000810043f */
[----:B------:R0:W2:Y:S01]  /*10890*/  SHFL.IDX PT, R13, R14, RZ, 0x1c1f ;  /* 0x001c1fff0e0d7589 */ /* 0x0000a200000e0000 */
[----:B------:R-:W-:Y:S05]  /*108a0*/  @P2 BRA `(.L_x_1378) ;  /* 0x0000000400042947 */ /* 0x000fea0003800000 */
[----:B------:R-:W-:Y:S02]  /*108b0*/  ULDC UR4, c[0x0][0xac8] ;  /* 0x0002b20000047ab9 */ /* 0x000fe40000000800 */
[----:B------:R-:W-:Y:S02]  /*108c0*/  ISETP.GE.AND P1, PT, R16, UR4, PT ;  /* 0x0000000410007c0c */ /* 0x000fe4000bf26270 */
[----:B------:R-:W-:Y:S02]  /*108d0*/  ISETP.GE.AND P4, PT, R181, UR4, PT ;  /* 0x00000004b5007c0c */ /* 0x000fe4000bf86270 */
[----:B------:R-:W-:Y:S02]  /*108e0*/  ISETP.GE.AND P3, PT, R180, UR4, PT ;  /* 0x00000004b4007c0c */ /* 0x000fe4000bf66270 */
[----:B------:R-:W-:-:S07]  /*108f0*/  ISETP.GE.AND P2, PT, R179, UR4, PT ;  /* 0x00000004b3007c0c */ /* 0x000fce000bf46270 */
[CC--:B01----:R-:W-:Y:S02]  /*10900*/  @!P1 LEA R2, P5, R16.reuse, R12.reuse, 0x2 ;  /* 0x0000000c10029211 */ /* 0x0c3fe400078a10ff */
[CC--:B------:R-:W-:Y:S02]  /*10910*/  @!P4 LEA R4, P6, R181.reuse, R12.reuse, 0x2 ;  /* 0x0000000cb504c211 */ /* 0x0c0fe400078c10ff */
[-C--:B--2---:R-:W-:Y:S02]  /*10920*/  @!P1 LEA.HI.X R3, R16, R13.reuse, R199, 0x2, P5 ;  /* 0x0000000d10039211 */ /* 0x084fe400028f14c7 */
[----:B------:R-:W-:Y:S02]  /*10930*/  @!P4 LEA.HI.X R5, R181, R13, R198, 0x2, P6 ;  /* 0x0000000db505c211 */ /* 0x000fe400030f14c6 */
[----:B------:R-:W-:Y:S01]  /*10940*/  @!P3 LEA R6, P5, R180, R12, 0x2 ;  /* 0x0000000cb406b211 */ /* 0x000fe200078a10ff */
[----:B------:R0:W-:Y:S01]  /*10950*/  @!P1 ST.E.64 desc[UR56][R2.64], R32 ;  /* 0x0000002002009985 */ /* 0x0001e2000c101b38 */
        /* <DEDUP_REMOVED lines=8> */
[CC--:B------:R-:W-:Y:S02]  /*109e0*/  @!P1 LEA R10, P5, R178.reuse, R12.reuse, 0x2 ;  /* 0x0000000cb20a9211 */ /* 0x0c0fe400078a10ff */
[----:B------:R3:W-:Y:S01]  /*109f0*/  @!P2 ST.E.64 desc[UR56][R8.64], R42 ;  /* 0x0000002a0800a985 */ /* 0x0007e2000c101b38 */
[----:B------:R-:W-:Y:S02]  /*10a00*/  ISETP.GE.AND P2, PT, R175, UR4, PT ;  /* 0x00000004af007c0c */ /* 0x000fe4000bf46270 */
[----:B------:R-:W-:Y:S02]  /*10a10*/  @!P1 LEA.HI.X R11, R178, R13, R195, 0x2, P5 ;  /* 0x0000000db20b9211 */ /* 0x000fe400028f14c3 */
[----:B0-----:R-:W-:-:S03]  /*10a20*/  @!P4 LEA R2, P6, R177, R12, 0x2 ;  /* 0x0000000cb102c211 */ /* 0x001fc600078c10ff */
[----:B------:R0:W-:Y:S01]  /*10a30*/  @!P1 ST.E.64 desc[UR56][R10.64], R48 ;  /* 0x000000300a009985 */ /* 0x0001e2000c101b38 */
[----:B------:R-:W-:Y:S02]  /*10a40*/  ISETP.GE.AND P1, PT, R174, UR4, PT ;  /* 0x00000004ae007c0c */ /* 0x000fe4000bf26270 */
[-C--:B------:R-:W-:Y:S02]  /*10a50*/  @!P4 LEA.HI.X R3, R177, R13.reuse, R194, 0x2, P6 ;  /* 0x0000000db103c211 */ /* 0x080fe400030f14c2 */
[CC--:B-1----:R-:W-:Y:S02]  /*10a60*/  @!P3 LEA R4, P6, R176.reuse, R12.reuse, 0x2 ;  /* 0x0000000cb004b211 */ /* 0x0c2fe400078c10ff */
[----:B--2---:R-:W-:Y:S01]  /*10a70*/  @!P2 LEA R6, P5, R175, R12, 0x2 ;  /* 0x0000000caf06a211 */ /* 0x004fe200078a10ff */
[----:B------:R1:W-:Y:S01]  /*10a80*/  @!P4 ST.E.64 desc[UR56][R2.64], R50 ;  /* 0x000000320200c985 */ /* 0x0003e2000c101b38 */
[----:B------:R-:W-:Y:S02]  /*10a90*/  @!P3 LEA.HI.X R5, R176, R13, R193, 0x2, P6 ;  /* 0x0000000db005b211 */ /* 0x000fe400030f14c1 */
[----:B------:R-:W-:-:S02]  /*10aa0*/  ISETP.GE.AND P4, PT, R173, UR4, PT ;  /* 0x00000004ad007c0c */ /* 0x000fc4000bf86270 */
[----:B------:R-:W-:Y:S01]  /*10ab0*/  ISETP.GE.AND P6, PT, R172, UR4, PT ;  /* 0x00000004ac007c0c */ /* 0x000fe2000bfc6270 */
[----:B------:R2:W-:Y:S01]  /*10ac0*/  @!P3 ST.E.64 desc[UR56][R4.64], R56 ;  /* 0x000000380400b985 */ /* 0x0005e2000c101b38 */
[----:B------:R-:W-:Y:S02]  /*10ad0*/  @!P2 LEA.HI.X R7, R175, R13, R192, 0x2, P5 ;  /* 0x0000000daf07a211 */ /* 0x000fe400028f14c0 */
[----:B---3--:R-:W-:-:S03]  /*10ae0*/  @!P1 LEA R8, P3, R174, R12, 0x2 ;  /* 0x0000000cae089211 */ /* 0x008fc600078610ff */
[----:B------:R3:W-:Y:S01]  /*10af0*/  @!P2 ST.E.64 desc[UR56][R6.64], R58 ;  /* 0x0000003a0600a985 */ /* 0x0007e2000c101b38 */
[-C--:B------:R-:W-:Y:S02]  /*10b00*/  @!P1 LEA.HI.X R9, R174, R13.reuse, R191, 0x2, P3 ;  /* 0x0000000dae099211 */ /* 0x080fe400018f14bf */
[----:B------:R-:W-:Y:S02]  /*10b10*/  ISETP.GE.AND P2, PT, R171, UR4, PT ;  /* 0x00000004ab007c0c */ /* 0x000fe4000bf46270 */
[CC--:B0-----:R-:W-:Y:S01]  /*10b20*/  @!P4 LEA R10, P5, R173.reuse, R12.reuse, 0x2 ;  /* 0x0000000cad0ac211 */ /* 0x0c1fe200078a10ff */
[----:B------:R0:W-:Y:S01]  /*10b30*/  @!P1 ST.E.64 desc[UR56][R8.64], R64 ;  /* 0x0000004008009985 */ /* 0x0001e2000c101b38 */
[----:B-1----:R-:W-:Y:S02]  /*10b40*/  @!P6 LEA R2, P3, R172, R12, 0x2 ;  /* 0x0000000cac02e211 */ /* 0x002fe400078610ff */
[----:B------:R-:W-:Y:S02]  /*10b50*/  ISETP.GE.AND P1, PT, R170, UR4, PT ;  /* 0x00000004aa007c0c */ /* 0x000fe4000bf26270 */
[----:B------:R-:W-:-:S02]  /*10b60*/  @!P4 LEA.HI.X R11, R173, R13, R190, 0x2, P5 ;  /* 0x0000000dad0bc211 */ /* 0x000fc400028f14be */
[-C--:B------:R-:W-:Y:S02]  /*10b70*/  @!P6 LEA.HI.X R3, R172, R13.reuse, R189, 0x2, P3 ;  /* 0x0000000dac03e211 */ /* 0x080fe400018f14bd */
[----:B------:R-:W-:Y:S01]  /*10b80*/  ISETP.GE.AND P5, PT, R23, UR4, PT ;  /* 0x0000000417007c0c */ /* 0x000fe2000bfa6270 */
[----:B------:R1:W-:Y:S01]  /*10b90*/  @!P4 ST.E.64 desc[UR56][R10.64], R66 ;  /* 0x000000420a00c985 */ /* 0x0003e2000c101b38 */
[----:B--2---:R-:W-:Y:S02]  /*10ba0*/  @!P2 LEA R4, P3, R171, R12, 0x2 ;  /* 0x0000000cab04a211 */ /* 0x004fe400078610ff */
[----:B------:R-:W-:Y:S01]  /*10bb0*/  ISETP.GE.AND P4, PT, R169, UR4, PT ;  /* 0x00000004a9007c0c */ /* 0x000fe2000bf86270 */
[----:B------:R4:W-:Y:S01]  /*10bc0*/  @!P6 ST.E.64 desc[UR56][R2.64], R72 ;  /* 0x000000480200e985 */ /* 0x0009e2000c101b38 */
[----:B------:R-:W-:Y:S02]  /*10bd0*/  ISETP.GE.AND P6, PT, R168, UR4, PT ;  /* 0x00000004a8007c0c */ /* 0x000fe4000bfc6270 */
[----:B------:R-:W-:-:S02]  /*10be0*/  @!P2 LEA.HI.X R5, R171, R13, R188, 0x2, P3 ;  /* 0x0000000dab05a211 */ /* 0x000fc400018f14bc */
[----:B---3--:R-:W-:-:S03]  /*10bf0*/  @!P1 LEA R6, P3, R170, R12, 0x2 ;  /* 0x0000000caa069211 */ /* 0x008fc600078610ff */
[----:B------:R4:W-:Y:S01]  /*10c00*/  @!P2 ST.E.64 desc[UR56][R4.64], R74 ;  /* 0x0000004a0400a985 */ /* 0x0009e2000c101b38 */
[----:B------:R-:W-:-:S03]  /*10c10*/  @!P1 LEA.HI.X R7, R170, R13, R187, 0x2, P3 ;  /* 0x0000000daa079211 */ /* 0x000fc600018f14bb */
[-C--:B0-----:R-:W-:Y:S02]  /*10c20*/  @!P4 LEA R8, P2, R169, R12.reuse, 0x2 ;  /* 0x0000000ca908c211 */ /* 0x081fe400078410ff */
[----:B------:R4:W-:Y:S01]  /*10c30*/  @!P1 ST.E.64 desc[UR56][R6.64], R80 ;  /* 0x0000005006009985 */ /* 0x0009e2000c101b38 */
[CC--:B-1----:R-:W-:Y:S02]  /*10c40*/  @!P6 LEA R10, P1, R168.reuse, R12.reuse, 0x2 ;  /* 0x0000000ca80ae211 */ /* 0x0c2fe400078210ff */
[----:B------:R-:W-:Y:S02]  /*10c50*/  @!P5 LEA R12, P3, R23, R12, 0x2 ;  /* 0x0000000c170cd211 */ /* 0x000fe400078610ff */
[-C--:B------:R-:W-:Y:S02]  /*10c60*/  @!P4 LEA.HI.X R9, R169, R13.reuse, R186, 0x2, P2 ;  /* 0x0000000da909c211 */ /* 0x080fe400010f14ba */
[-C--:B------:R-:W-:Y:S02]  /*10c70*/  @!P6 LEA.HI.X R11, R168, R13.reuse, R185, 0x2, P1 ;  /* 0x0000000da80be211 */ /* 0x080fe400008f14b9 */
[----:B------:R-:W-:Y:S01]  /*10c80*/  @!P5 LEA.HI.X R13, R23, R13, R184, 0x2, P3 ;  /* 0x0000000d170dd211 */ /* 0x000fe200018f14b8 */
[----:B------:R4:W-:Y:S04]  /*10c90*/  @!P4 ST.E.64 desc[UR56][R8.64], R82 ;  /* 0x000000520800c985 */ /* 0x0009e8000c101b38 */
[----:B------:R4:W-:Y:S04]  /*10ca0*/  @!P6 ST.E.64 desc[UR56][R10.64], R88 ;  /* 0x000000580a00e985 */ /* 0x0009e8000c101b38 */
[----:B------:R4:W-:Y:S02]  /*10cb0*/  @!P5 ST.E.64 desc[UR56][R12.64], R90 ;  /* 0x0000005a0c00d985 */ /* 0x0009e4000c101b38 */
.L_x_1378:
[----:B------:R-:W-:Y:S05]  /*10cc0*/  BSYNC B1 ;  /* 0x0000000000017941 */ /* 0x000fea0003800000 */
.L_x_1377:
[----:B0-----:R-:W0:Y:S04]  /*10cd0*/  SHFL.IDX PT, R14, R14, 0x1, 0x1c1f ;  /* 0x003c1f000e0e7f89 */ /* 0x001e2800000e0000 */
[----:B------:R-:W3:Y:S01]  /*10ce0*/  SHFL.IDX PT, R0, R0, 0x1, 0x1c1f ;  /* 0x003c1f0000007f89 */ /* 0x000ee200000e0000 */
[----:B------:R-:W-:Y:S05]  /*10cf0*/  @P0 BRA `(.L_x_1376) ;  /* 0x00000010001c0947 */ /* 0x000fea0003800000 */
[----:B------:R-:W-:Y:S02]  /*10d00*/  ULDC UR4, c[0x0][0xac8] ;  /* 0x0002b20000047ab9 */ /* 0x000fe40000000800 */
[----:B------:R-:W-:Y:S02]  /*10d10*/  ISETP.GE.AND P3, PT, R16, UR4, PT ;  /* 0x0000000410007c0c */ /* 0x000fe4000bf66270 */
[----:B------:R-:W-:Y:S02]  /*10d20*/  ISETP.GE.AND P1, PT, R181, UR4, PT ;  /* 0x00000004b5007c0c */ /* 0x000fe4000bf26270 */
[----:B------:R-:W-:Y:S02]  /*10d30*/  ISETP.GE.AND P0, PT, R180, UR4, PT ;  /* 0x00000004b4007c0c */ /* 0x000fe4000bf06270 */
[----:B------:R-:W-:-:S07]  /*10d40*/  ISETP.GE.AND P4, PT, R179, UR4, PT ;  /* 0x00000004b3007c0c */ /* 0x000fce000bf86270 */
[CC--:B---34-:R-:W-:Y:S02]  /*10d50*/  @!P3 LEA R2, P2, R16.reuse, R0.reuse, 0x2 ;  /* 0x000000001002b211 */ /* 0x0d8fe400078410ff */
[----:B------:R-:W-:Y:S02]  /*10d60*/  @!P1 LEA R4, P6, R181, R0, 0x2 ;  /* 0x00000000b5049211 */ /* 0x000fe400078c10ff */
[----:B0-----:R-:W-:Y:S02]  /*10d70*/  @!P3 LEA.HI.X R3, R16, R14, R199, 0x2, P2 ;  /* 0x0000000e1003b211 */ /* 0x001fe400010f14c7 */
[----:B------:R-:W-:Y:S02]  /*10d80*/  ISETP.GE.AND P2, PT, R178, UR4, PT ;  /* 0x00000004b2007c0c */ /* 0x000fe4000bf46270 */
[----:B------:R-:W-:Y:S01]  /*10d90*/  @!P0 LEA R6, P5, R180, R0, 0x2 ;  /* 0x00000000b4068211 */ /* 0x000fe200078a10ff */
[----:B------:R0:W-:Y:S01]  /*10da0*/  @!P3 ST.E.64 desc[UR56][R2.64], R36 ;  /* 0x000000240200b985 */ /* 0x0001e2000c101b38 */
[----:B------:R-:W-:-:S02]  /*10db0*/  ISETP.GE.AND P3, PT, R177, UR4, PT ;  /* 0x00000004b1007c0c */ /* 0x000fc4000bf66270 */
[-C--:B------:R-:W-:Y:S02]  /*10dc0*/  @!P1 LEA.HI.X R5, R181, R14.reuse, R198, 0x2, P6 ;  /* 0x0000000eb5059211 */ /* 0x080fe400030f14c6 */
[----:B------:R-:W-:-:S03]  /*10dd0*/  @!P0 LEA.HI.X R7, R180, R14, R197, 0x2, P5 ;  /* 0x0000000eb4078211 */ /* 0x000fc600028f14c5 */
[----:B------:R3:W-:Y:S01]  /*10de0*/  @!P1 ST.E.64 desc[UR56][R4.64], R38 ;  /* 0x0000002604009985 */ /* 0x0007e2000c101b38 */
[CC--:B------:R-:W-:Y:S02]  /*10df0*/  @!P4 LEA R8, P1, R179.reuse, R0.reuse, 0x2 ;  /* 0x00000000b308c211 */ /* 0x0c0fe400078210ff */
[----:B------:R-:W-:Y:S01]  /*10e00*/  @!P2 LEA R10, P6, R178, R0, 0x2 ;  /* 0x00000000b20aa211 */ /* 0x000fe200078c10ff */
[----:B------:R4:W-:Y:S01]  /*10e10*/  @!P0 ST.E.64 desc[UR56][R6.64], R44 ;  /* 0x0000002c06008985 */ /* 0x0009e2000c101b38 */
[----:B------:R-:W-:Y:S02]  /*10e20*/  ISETP.GE.AND P0, PT, R176, UR4, PT ;  /* 0x00000004b0007c0c */ /* 0x000fe4000bf06270 */
[----:B------:R-:W-:Y:S02]  /*10e30*/  @!P4 LEA.HI.X R9, R179, R14, R196, 0x2, P1 ;  /* 0x0000000eb309c211 */ /* 0x000fe400008f14c4 */
[----:B------:R-:W-:Y:S02]  /*10e40*/  ISETP.GE.AND P1, PT, R175, UR4, PT ;  /* 0x00000004af007c0c */ /* 0x000fe4000bf26270 */
[----:B-1----:R-:W-:Y:S01]  /*10e50*/  @!P3 LEA R12, P5, R177, R0, 0x2 ;  /* 0x00000000b10cb211 */ /* 0x002fe200078a10ff */
[----:B------:R1:W-:Y:S01]  /*10e60*/  @!P4 ST.E.64 desc[UR56][R8.64], R46 ;  /* 0x0000002e0800c985 */ /* 0x0003e2000c101b38 */
[----:B------:R-:W-:-:S02]  /*10e70*/  @!P2 LEA.HI.X R11, R178, R14, R195, 0x2, P6 ;  /* 0x0000000eb20ba211 */ /* 0x000fc400030f14c3 */
[----:B------:R-:W-:Y:S02]  /*10e80*/  ISETP.GE.AND P4, PT, R174, UR4, PT ;  /* 0x00000004ae007c0c */ /* 0x000fe4000bf86270 */
[----:B--2---:R-:W-:Y:S01]  /*10e90*/  @!P3 LEA.HI.X R13, R177, R14, R194, 0x2, P5 ;  /* 0x0000000eb10db211 */ /* 0x004fe200028f14c2 */
[----:B------:R2:W-:Y:S01]  /*10ea0*/  @!P2 ST.E.64 desc[UR56][R10.64], R52 ;  /* 0x000000340a00a985 */ /* 0x0005e2000c101b38 */
[----:B0-----:R-:W-:-:S03]  /*10eb0*/  @!P0 LEA R2, P2, R176, R0, 0x2 ;  /* 0x00000000b0028211 */ /* 0x001fc600078410ff */
[----:B------:R-:W-:Y:S01]  /*10ec0*/  @!P3 ST.E.64 desc[UR56][R12.64], R54 ;  /* 0x000000360c00b985 */ /* 0x000fe2000c101b38 */
[----:B------:R-:W-:Y:S02]  /*10ed0*/  ISETP.GE.AND P3, PT, R173, UR4, PT ;  /* 0x00000004ad007c0c */ /* 0x000fe4000bf66270 */
[C---:B---3--:R-:W-:Y:S02]  /*10ee0*/  @!P1 LEA R4, P5, R175.reuse, R0, 0x2 ;  /* 0x00000000af049211 */ /* 0x048fe400078a10ff */
[----:B------:R-:W-:Y:S02]  /*10ef0*/  @!P0 LEA.HI.X R3, R176, R14, R193, 0x2, P2 ;  /* 0x0000000eb0038211 */ /* 0x000fe400010f14c1 */
[----:B------:R-:W-:Y:S02]  /*10f00*/  ISETP.GE.AND P2, PT, R172, UR4, PT ;  /* 0x00000004ac007c0c */ /* 0x000fe4000bf46270 */
[----:B----4-:R-:W-:Y:S01]  /*10f10*/  @!P4 LEA R6, P6, R174, R0, 0x2 ;  /* 0x00000000ae06c211 */ /* 0x010fe200078c10ff */
[----:B------:R0:W-:Y:S01]  /*10f20*/  @!P0 ST.E.64 desc[UR56][R2.64], R60 ;  /* 0x0000003c02008985 */ /* 0x0001e2000c101b38 */
[----:B------:R-:W-:-:S02]  /*10f30*/  @!P1 LEA.HI.X R5, R175, R14, R192, 0x2, P5 ;  /* 0x0000000eaf059211 */ /* 0x000fc400028f14c0 */
[----:B------:R-:W-:Y:S02]  /*10f40*/  @!P4 LEA.HI.X R7, R174, R14, R191, 0x2, P6 ;  /* 0x0000000eae07c211 */ /* 0x000fe400030f14bf */
[----:B------:R-:W-:Y:S01]  /*10f50*/  ISETP.GE.AND P0, PT, R171, UR4, PT ;  /* 0x00000004ab007c0c */ /* 0x000fe2000bf06270 */
[----:B------:R3:W-:Y:S01]  /*10f60*/  @!P1 ST.E.64 desc[UR56][R4.64], R62 ;  /* 0x0000003e04009985 */ /* 0x0007e2000c101b38 */
[C---:B-1----:R-:W-:Y:S02]  /*10f70*/  @!P3 LEA R8, P1, R173.reuse, R0, 0x2 ;  /* 0x00000000ad08b211 */ /* 0x042fe400078210ff */
[----:B------:R-:W-:Y:S01]  /*10f80*/  ISETP.GE.AND P5, PT, R170, UR4, PT ;  /* 0x00000004aa007c0c */ /* 0x000fe2000bfa6270 */
[----:B------:R1:W-:Y:S01]  /*10f90*/  @!P4 ST.E.64 desc[UR56][R6.64], R68 ;  /* 0x000000440600c985 */ /* 0x0003e2000c101b38 */
[----:B------:R-:W-:Y:S02]  /*10fa0*/  @!P3 LEA.HI.X R9, R173, R14, R190, 0x2, P1 ;  /* 0x0000000ead09b211 */ /* 0x000fe400008f14be */
[----:B------:R-:W-:-:S02]  /*10fb0*/  ISETP.GE.AND P4, PT, R169, UR4, PT ;  /* 0x00000004a9007c0c */ /* 0x000fc4000bf86270 */
[----:B------:R-:W-:Y:S01]  /*10fc0*/  ISETP.GE.AND P1, PT, R168, UR4, PT ;  /* 0x00000004a8007c0c */ /* 0x000fe2000bf26270 */
[----:B------:R4:W-:Y:S01]  /*10fd0*/  @!P3 ST.E.64 desc[UR56][R8.64], R70 ;  /* 0x000000460800b985 */ /* 0x0009e2000c101b38 */
[CC--:B--2---:R-:W-:Y:S02]  /*10fe0*/  @!P2 LEA R10, P6, R172.reuse, R0.reuse, 0x2 ;  /* 0x00000000ac0aa211 */ /* 0x0c4fe400078c10ff */
[C---:B0-----:R-:W-:Y:S02]  /*10ff0*/  @!P0 LEA R2, P3, R171.reuse, R0, 0x2 ;  /* 0x00000000ab028211 */ /* 0x041fe400078610ff */
[-C--:B------:R-:W-:Y:S02]  /*11000*/  @!P2 LEA.HI.X R11, R172, R14.reuse, R189, 0x2, P6 ;  /* 0x0000000eac0ba211 */ /* 0x080fe400030f14bd */
[----:B------:R-:W-:-:S03]  /*11010*/  @!P0 LEA.HI.X R3, R171, R14, R188, 0x2, P3 ;  /* 0x0000000eab038211 */ /* 0x000fc600018f14bc */
[----:B------:R4:W-:Y:S01]  /*11020*/  @!P2 ST.E.64 desc[UR56][R10.64], R76 ;  /* 0x0000004c0a00a985 */ /* 0x0009e2000c101b38 */
[-C--:B---3--:R-:W-:Y:S02]  /*11030*/  @!P5 LEA R4, P2, R170, R0.reuse, 0x2 ;  /* 0x00000000aa04d211 */ /* 0x088fe400078410ff */
[CC--:B-1----:R-:W-:Y:S01]  /*11040*/  @!P4 LEA R6, P3, R169.reuse, R0.reuse, 0x2 ;  /* 0x00000000a906c211 */ /* 0x0c2fe200078610ff */
        /* <DEDUP_REMOVED lines=10> */
[----:B----4-:R-:W-:-:S04]  /*110f0*/  LEA R2, P0, R23, R0, 0x2 ;  /* 0x0000000017027211 */ /* 0x010fc800078010ff */
[----:B------:R-:W-:-:S05]  /*11100*/  LEA.HI.X R3, R23, R14, R184, 0x2, P0 ;  /* 0x0000000e17037211 */ /* 0x000fca00000f14b8 */
[----:B------:R0:W-:Y:S01]  /*11110*/  ST.E.64 desc[UR56][R2.64], R30 ;  /* 0x0000001e02007985 */ /* 0x0001e2000c101b38 */
[----:B------:R-:W-:Y:S05]  /*11120*/  BRA `(.L_x_1376) ;  /* 0x0000000c00107947 */ /* 0x000fea0003800000 */
.L_x_1367:
        /* <DEDUP_REMOVED lines=9> */
[----:B------:R-:W-:Y:S01]  /*111c0*/  UISETP.NE.U32.AND UP1, UPT, UR8, URZ, UPT ;  /* 0x0000003f0800728c */ /* 0x000fe2000bf25070 */
[----:B------:R-:W-:Y:S02]  /*111d0*/  ULDC UR4, c[0x0][0xa88] ;  /* 0x0002a20000047ab9 */ /* 0x000fe40000000800 */
[----:B------:R-:W2:Y:S01]  /*111e0*/  @P1 LDG.E R6, desc[UR56][R2.64] ;  /* 0x0000003802061981 */ /* 0x000ea2000c1e1900 */
[----:B------:R-:W-:Y:S01]  /*111f0*/  UISETP.NE.AND.EX UP1, UPT, UR9, URZ, UPT, UP1 ;  /* 0x0000003f0900728c */ /* 0x000fe2000bf25310 */
[----:B------:R-:W-:-:S05]  /*11200*/  IMAD.U32 R0, RZ, RZ, UR4 ;  /* 0x00000004ff007e24 */ /* 0x000fca000f8e00ff */
        /* <DEDUP_REMOVED lines=8> */
[----:B--2---:R-:W-:Y:S01]  /*11290*/  @P1 R2UR UR4, R6 ;  /* 0x00000000060412ca */ /* 0x004fe200000e0000 */
[----:B0-----:R-:W-:-:S14]  /*112a0*/  @P2 BRA `(.L_x_1379) ;  /* 0x0000000000102947 */ /* 0x001fdc0003800000 */
[----:B------:R-:W-:Y:S05]  /*112b0*/  @!P1 BRA `(.L_x_1379) ;  /* 0x00000000000c9947 */ /* 0x000fea0003800000 */
[----:B------:R-:W2:Y:S04]  /*112c0*/  LDG.E R5, desc[UR56][R2.64] ;  /* 0x0000003802057981 */ /* 0x000ea8000c1e1900 */
[----:B-----5:R-:W2:Y:S02]  /*112d0*/  LDG.E R0, desc[UR56][R2.64+0x4] ;  /* 0x0000043802007981 */ /* 0x020ea4000c1e1900 */
[----:B--2---:R-:W-:-:S07]  /*112e0*/  IMAD.IADD R0, R0, 0x1, -R5 ;  /* 0x0000000100007824 */ /* 0x004fce00078e0a05 */
.L_x_1379:
[----:B------:R-:W-:Y:S01]  /*112f0*/  USHF.R.S32.HI UR12, URZ, 0x1f, UR44 ;  /* 0x0000001f3f0c7899 */ /* 0x000fe2000801142c */
[----:B------:R-:W-:Y:S01]  /*11300*/  BSSY B1, `(.L_x_1380) ;  /* 0x000003a000017945 */ /* 0x000fe20003800000 */
[----:B------:R-:W-:Y:S02]  /*11310*/  USHF.R.S32.HI UR18, URZ, 0x1f, UR4 ;  /* 0x0000001f3f127899 */ /* 0x000fe40008011404 */
[----:B------:R-:W-:Y:S02]  /*11320*/  USEL UR7, UR44, URZ, !UP0 ;  /* 0x0000003f2c077287 */ /* 0x000fe4000c000000 */
[----:B------:R-:W-:Y:S01]  /*11330*/  USEL UR12, UR12, URZ, !UP0 ;  /* 0x0000003f0c0c7287 */ /* 0x000fe2000c000000 */
[----:B------:R-:W-:Y:S11]  /*11340*/  @P0 BRA `(.L_x_1381) ;  /* 0x0000000000d40947 */ /* 0x000ff60003800000 */
[----:B------:R-:W0:Y:S01]  /*11350*/  S2R R3, SR_TID.X ;  /* 0x0000000000037919 */ /* 0x000e220000002100 */
[----:B------:R-:W1:Y:S01]  /*11360*/  LDC R9, c[0x0][0xbe8] ;  /* 0x0002fa00ff097b82 */ /* 0x000e620000000800 */
[----:B------:R-:W-:Y:S02]  /*11370*/  IMAD.U32 R4, RZ, RZ, UR42 ;  /* 0x0000002aff047e24 */ /* 0x000fe4000f8e00ff */
[----:B-1---5:R-:W-:-:S03]  /*11380*/  IMAD R2, R0, R9, RZ ;  /* 0x0000000900027224 */ /* 0x022fc600078e02ff */
[----:B0-----:R-:W-:-:S04]  /*11390*/  IADD3 R4, R4, -0x80, R3 ;  /* 0xffffff8004047810 */ /* 0x001fc80007ffe003 */
[----:B------:R-:W-:-:S13]  /*113a0*/  ISETP.GE.AND P0, PT, R4, R2, PT ;  /* 0x000000020400720c */ /* 0x000fda0003f06270 */
[----:B------:R-:W-:Y:S05]  /*113b0*/  @P0 BRA `(.L_x_1381) ;  /* 0x0000000000b80947 */ /* 0x000fea0003800000 */
[----:B------:R-:W-:Y:S01]  /*113c0*/  ISETP.NE.AND P0, PT, R9, 0x1, PT ;  /* 0x000000010900780c */ /* 0x000fe20003f05270 */
[----:B------:R-:W-:Y:S01]  /*113d0*/  UISETP.GT.AND UP2, UPT, UR47, 0x1, UPT ;  /* 0x000000012f00788c */ /* 0x000fe2000bf44270 */
[----:B------:R-:W-:Y:S01]  /*113e0*/  IMAD.MOV.U32 R5, RZ, RZ, R4 ;  /* 0x000000ffff057224 */ /* 0x000fe200078e0004 */
[----:B------:R-:W-:Y:S02]  /*113f0*/  UMOV UR8, 0x9b8 ;  /* 0x000009b800087882 */ /* 0x000fe40000000000 */
[----:B------:R-:W-:Y:S02]  /*11400*/  USEL UR19, UR8, 0x978, UP2 ;  /* 0x0000097808137887 */ /* 0x000fe40009000000 */
[----:B------:R-:W-:-:S06]  /*11410*/  USEL UR21, UR39, URZ, UP2 ;  /* 0x0000003f27157287 */ /* 0x000fcc0009000000 */
[----:B------:R-:W0:Y:S04]  /*11420*/  @P0 LDC R3, c[0x0][0xbec] ;  /* 0x0002fb00ff030b82 */ /* 0x000e280000000800 */
[----:B------:R-:W-:Y:S01]  /*11430*/  ULDC.64 UR8, c[0x0][UR19+0x218] ;  /* 0x0000860013087abb */ /* 0x000fe20008000a00 */
[----:B------:R-:W-:Y:S01]  /*11440*/  ULDC.64 UR14, c[0x0][UR19+0x220] ;  /* 0x00008800130e7abb */ /* 0x000fe20008000a00 */
[----:B------:R-:W-:Y:S01]  /*11450*/  ULDC.64 UR16, c[0x0][UR19+0x228] ;  /* 0x00008a0013107abb */ /* 0x000fe20008000a00 */
[----:B------:R-:W-:Y:S01]  /*11460*/  UIMAD.WIDE.U32 UR10, UR8, UR43, URZ ;  /* 0x0000002b080a72a5 */ /* 0x000fe2000f8e003f */
[----:B------:R-:W1:Y:S01]  /*11470*/  @P0 LDC R7, c[0x0][0xbf0] ;  /* 0x0002fc00ff070b82 */ /* 0x000e620000000800 */
[----:B------:R-:W-:Y:S02]  /*11480*/  UIMAD UR20, UR9, UR43, URZ ;  /* 0x0000002b091472a4 */ /* 0x000fe4000f8e023f */
        /* <DEDUP_REMOVED lines=10> */
[----:B------:R-:W-:Y:S02]  /*11530*/  IMAD.U32 R3, RZ, RZ, UR23 ;  /* 0x00000017ff037e24 */ /* 0x000fe4000f8e00ff */
[----:B------:R-:W-:Y:S01]  /*11540*/  IMAD.U32 R6, RZ, RZ, UR8 ;  /* 0x00000008ff067e24 */ /* 0x000fe2000f8e00ff */
[----:B------:R-:W-:Y:S01]  /*11550*/  ULDC.64 UR8, c[0x0][UR19+0x210] ;  /* 0x0000840013087abb */ /* 0x000fe20008000a00 */
[----:B-1----:R-:W-:Y:S01]  /*11560*/  @P0 SHF.R.U32.HI R5, RZ, R7, R2 ;  /* 0x00000007ff050219 */ /* 0x002fe20000011602 */
[----:B------:R-:W-:-:S04]  /*11570*/  IMAD.U32 R2, RZ, RZ, UR22 ;  /* 0x00000016ff027e24 */ /* 0x000fc8000f8e00ff */
[--C-:B------:R-:W-:Y:S01]  /*11580*/  IMAD.MOV R7, RZ, RZ, -R5.reuse ;  /* 0x000000ffff077224 */ /* 0x100fe200078e0a05 */
[----:B------:R-:W-:Y:S01]  /*11590*/  IADD3 R2, P0, P1, R5, UR10, R2 ;  /* 0x0000000a05027c10 */ /* 0x000fe2000f91e002 */
[----:B------:R-:W-:Y:S01]  /*115a0*/  UIADD3.X UR10, UR13, UR11, UR18, UP0, UP1 ;  /* 0x0000000b0d0a7290 */ /* 0x000fe200087e2412 */
[----:B------:R-:W-:Y:S01]  /*115b0*/  SHF.R.S32.HI R5, RZ, 0x1f, R5 ;  /* 0x0000001fff057819 */ /* 0x000fe20000011405 */
[----:B------:R-:W-:-:S04]  /*115c0*/  IMAD R7, R9, R7, R4 ;  /* 0x0000000709077224 */ /* 0x000fc800078e0204 */
[----:B------:R-:W-:Y:S01]  /*115d0*/  IADD3.X R3, R5, UR10, R6, P0, P1 ;  /* 0x0000000a05037c10 */ /* 0x000fe200087e2406 */
[C---:B------:R-:W-:Y:S01]  /*115e0*/  IMAD R9, R7.reuse, UR9, RZ ;  /* 0x0000000907097c24 */ /* 0x040fe2000f8e02ff */
[----:B------:R-:W-:Y:S01]  /*115f0*/  SHF.R.S32.HI R4, RZ, 0x1f, R7 ;  /* 0x0000001fff047819 */ /* 0x000fe20000011407 */
[----:B------:R-:W-:Y:S01]  /*11600*/  ULDC.64 UR10, c[0x0][0xba8] ;  /* 0x0002ea00000a7ab9 */ /* 0x000fe20000000a00 */
[----:B------:R-:W-:Y:S01]  /*11610*/  @!UP2 ULDC UR10, c[0x0][0xb50] ;  /* 0x0002d400000aaab9 */ /* 0x000fe20000000800 */
[----:B------:R-:W-:Y:S01]  /*11620*/  IMAD.WIDE.U32 R2, R7, UR8, R2 ;  /* 0x0000000807027c25 */ /* 0x000fe2000f8e0002 */
[----:B------:R-:W-:-:S03]  /*11630*/  @!UP2 ULDC UR11, c[0x0][0xb54] ;  /* 0x0002d500000baab9 */ /* 0x000fc60000000800 */
[----:B------:R-:W-:Y:S01]  /*11640*/  IMAD R9, R4, UR8, R9 ;  /* 0x0000000804097c24 */ /* 0x000fe2000f8e0209 */
[----:B------:R-:W-:-:S03]  /*11650*/  LEA R4, P0, R2, UR10, 0x2 ;  /* 0x0000000a02047c11 */ /* 0x000fc6000f8010ff */
[----:B------:R-:W-:-:S05]  /*11660*/  IMAD.IADD R3, R3, 0x1, R9 ;  /* 0x0000000103037824 */ /* 0x000fca00078e0209 */
[----:B------:R-:W-:Y:S01]  /*11670*/  LEA.HI.X R5, R2, UR11, R3, 0x2, P0 ;  /* 0x0000000b02057c11 */ /* 0x000fe200080f1403 */
[----:B------:R-:W-:-:S05]  /*11680*/  IMAD.MOV.U32 R3, RZ, RZ, -0x800000 ;  /* 0xff800000ff037424 */ /* 0x000fca00078e00ff */
[----:B------:R0:W-:Y:S02]  /*11690*/  STG.E desc[UR56][R4.64], R3 ;  /* 0x0000000304007986 */ /* 0x0001e4000c101938 */
.L_x_1381:
[----:B------:R-:W-:Y:S05]  /*116a0*/  BSYNC B1 ;  /* 0x0000000000017941 */ /* 0x000fea0003800000 */
.L_x_1380:
[----:B------:R-:W-:-:S06]  /*116b0*/  UISETP.GT.AND UP0, UPT, UR47, 0x1, UPT ;  /* 0x000000012f00788c */ /* 0x000fcc000bf04270 */
[----:B------:R-:W-:-:S13]  /*116c0*/  PLOP3.LUT P0, PT, PT, PT, UP0, 0x80, 0x0 ;  /* 0x000000000000781c */ /* 0x000fda0003f0f008 */
[----:B------:R-:W-:Y:S05]  /*116d0*/  @P0 BRA `(.L_x_1376) ;  /* 0x0000000400a40947 */ /* 0x000fea0003800000 */
[----:B------:R-:W1:Y:S01]  /*116e0*/  LDC R11, c[0x0][0xbe8] ;  /* 0x0002fa00ff0b7b82 */ /* 0x000e620000000800 */
[----:B------:R-:W-:Y:S01]  /*116f0*/  ULDC.64 UR14, c[0x0][0xaa0] ;  /* 0x0002a800000e7ab9 */ /* 0x000fe20000000a00 */
[----:B------:R-:W-:Y:S01]  /*11700*/  IMAD R2, R22, 0x20, R182 ;  /* 0x0000002016027824 */ /* 0x000fe200078e02b6 */
[----:B------:R-:W-:Y:S01]  /*11710*/  UIMAD UR10, UR18, UR14, URZ ;  /* 0x0000000e120a72a4 */ /* 0x000fe2000f8e023f */
[----:B------:R-:W-:Y:S01]  /*11720*/  BSSY B1, `(.L_x_1382) ;  /* 0x000003a000017945 */ /* 0x000fe20003800000 */
[----:B------:R-:W-:Y:S01]  /*11730*/  UIMAD.WIDE.U32 UR8, UR4, UR14, URZ ;  /* 0x0000000e040872a5 */ /* 0x000fe2000f8e003f */
[----:B------:R-:W-:Y:S01]  /*11740*/  VIADD R6, R2, UR42 ;  /* 0x0000002a02067c36 */ /* 0x000fe20008000000 */
[----:B------:R-:W-:-:S03]  /*11750*/  UIMAD UR10, UR4, UR15, UR10 ;  /* 0x0000000f040a72a4 */ /* 0x000fc6000f8e020a */
[----:B0-----:R-:W-:Y:S01]  /*11760*/  IMAD.MOV.U32 R5, RZ, RZ, R6 ;  /* 0x000000ffff057224 */ /* 0x001fe200078e0006 */
[----:B------:R-:W-:-:S03]  /*11770*/  UIADD3 UR9, UR9, UR10, URZ ;  /* 0x0000000a09097290 */ /* 0x000fc6000fffe03f */
[----:B------:R-:W-:Y:S02]  /*11780*/  ULDC.64 UR10, c[0x0][0xae8] ;  /* 0x0002ba00000a7ab9 */ /* 0x000fe40000000a00 */
[----:B------:R-:W-:-:S04]  /*11790*/  UIMAD.WIDE.U32 UR8, UR43, UR10, UR8 ;  /* 0x0000000a2b0872a5 */ /* 0x000fc8000f8e0008 */
[----:B------:R-:W-:-:S03]  /*117a0*/  UIMAD UR9, UR43, UR11, UR9 ;  /* 0x0000000b2b0972a4 */ /* 0x000fc6000f8e0209 */
[----:B------:R-:W-:Y:S01]  /*117b0*/  ULDC.64 UR10, c[0x0][0xaf0] ;  /* 0x0002bc00000a7ab9 */ /* 0x000fe20000000a00 */
[----:B-1----:R-:W-:Y:S01]  /*117c0*/  ISETP.NE.AND P0, PT, R11, 0x1, PT ;  /* 0x000000010b00780c */ /* 0x002fe20003f05270 */
[----:B------:R-:W-:Y:S02]  /*117d0*/  UIMAD UR12, UR12, UR10, URZ ;  /* 0x0000000a0c0c72a4 */ /* 0x000fe4000f8e023f */
[----:B------:R-:W-:Y:S02]  /*117e0*/  UIMAD.WIDE.U32 UR8, UR7, UR10, UR8 ;  /* 0x0000000a070872a5 */ /* 0x000fe4000f8e0008 */
[----:B------:R-:W-:-:S03]  /*117f0*/  UIMAD UR4, UR7, UR11, UR12 ;  /* 0x0000000b070472a4 */ /* 0x000fc6000f8e020c */
[----:B------:R-:W-:Y:S01]  /*11800*/  ULDC.64 UR10, c[0x0][0xae0] ;  /* 0x0002b800000a7ab9 */ /* 0x000fe20000000a00 */
[----:B------:R-:W-:-:S04]  /*11810*/  UIADD3 UR4, UR9, UR4, URZ ;  /* 0x0000000409047290 */ /* 0x000fc8000fffe03f */
        /* <DEDUP_REMOVED lines=9> */
[----:B------:R-:W-:Y:S02]  /*118b0*/  IMAD R7, R11, R7, R6 ;  /* 0x000000070b077224 */ /* 0x000fe400078e0206 */
[----:B------:R-:W-:Y:S01]  /*118c0*/  IMAD.U32 R2, RZ, RZ, UR8 ;  /* 0x00000008ff027e24 */ /* 0x000fe2000f8e00ff */
[----:B------:R-:W-:Y:S01]  /*118d0*/  ULDC.64 UR8, c[0x0][0xad8] ;  /* 0x0002b60000087ab9 */ /* 0x000fe20000000a00 */
[C---:B------:R-:W-:Y:S01]  /*118e0*/  IMAD R9, R5.reuse, UR11, R4 ;  /* 0x0000000b05097c24 */ /* 0x040fe2000f8e0204 */
[----:B------:R-:W-:Y:S01]  /*118f0*/  SHF.R.S32.HI R4, RZ, 0x1f, R7 ;  /* 0x0000001fff047819 */ /* 0x000fe20000011407 */
[----:B------:R-:W-:-:S04]  /*11900*/  IMAD.WIDE.U32 R2, R5, UR10, R2 ;  /* 0x0000000a05027c25 */ /* 0x000fc8000f8e0002 */
[----:B------:R-:W-:Y:S02]  /*11910*/  IMAD.IADD R3, R3, 0x1, R9 ;  /* 0x0000000103037824 */ /* 0x000fe400078e0209 */
[----:B------:R-:W-:Y:S02]  /*11920*/  IMAD R4, R4, UR8, RZ ;  /* 0x0000000804047c24 */ /* 0x000fe4000f8e02ff */
[----:B------:R-:W-:Y:S02]  /*11930*/  VIADD R6, R182, UR42 ;  /* 0x0000002ab6067c36 */ /* 0x000fe40008000000 */
[----:B-----5:R-:W-:Y:S02]  /*11940*/  IMAD R11, R0, R11, RZ ;  /* 0x0000000b000b7224 */ /* 0x020fe400078e02ff */
[C---:B------:R-:W-:Y:S02]  /*11950*/  IMAD R5, R7.reuse, UR9, R4 ;  /* 0x0000000907057c24 */ /* 0x040fe4000f8e0204 */
[----:B------:R-:W-:Y:S01]  /*11960*/  IMAD.WIDE.U32 R2, R7, UR8, R2 ;  /* 0x0000000807027c25 */ /* 0x000fe2000f8e0002 */
[----:B------:R-:W-:Y:S01]  /*11970*/  ISETP.GE.AND P2, PT, R6, R11, PT ;  /* 0x0000000b0600720c */ /* 0x000fe20003f46270 */
[----:B------:R-:W-:-:S02]  /*11980*/  ULDC.64 UR8, c[0x0][0xa80] ;  /* 0x0002a00000087ab9 */ /* 0x000fc40000000a00 */
[----:B------:R-:W-:Y:S01]  /*11990*/  VIADD R0, R6, 0x20 ;  /* 0x0000002006007836 */ /* 0x000fe20000000000 */
[----:B------:R-:W-:Y:S01]  /*119a0*/  LEA R4, P3, R2, UR8, 0x1 ;  /* 0x0000000802047c11 */ /* 0x000fe2000f8608ff */
[----:B------:R-:W-:-:S03]  /*119b0*/  IMAD.IADD R3, R3, 0x1, R5 ;  /* 0x0000000103037824 */ /* 0x000fc600078e0205 */
[-C--:B------:R-:W-:Y:S01]  /*119c0*/  ISETP.GE.AND P1, PT, R0, R11.reuse, PT ;  /* 0x0000000b0000720c */ /* 0x080fe20003f26270 */
[----:B------:R-:W-:Y:S01]  /*119d0*/  VIADD R0, R6, 0x40 ;  /* 0x0000004006007836 */ /* 0x000fe20000000000 */
[----:B------:R-:W-:Y:S02]  /*119e0*/  LEA.HI.X R5, R2, UR9, R3, 0x1, P3 ;  /* 0x0000000902057c11 */ /* 0x000fe400098f0c03 */
[----:B------:R0:W1:Y:S02]  /*119f0*/  SHFL.IDX PT, R2, R4, RZ, 0x181f ;  /* 0x00181fff04027589 */ /* 0x00006400000e0000 */
[----:B------:R-:W-:Y:S02]  /*11a00*/  ISETP.GE.AND P0, PT, R0, R11, PT ;  /* 0x0000000b0000720c */ /* 0x000fe40003f06270 */
[----:B------:R0:W2:Y:S01]  /*11a10*/  SHFL.IDX PT, R0, R5, RZ, 0x181f ;  /* 0x00181fff05007589 */ /* 0x0000a200000e0000 */
[----:B------:R-:W-:Y:S10]  /*11a20*/  @P2 BRA `(.L_x_1383) ;  /* 0x0000000000242947 */ /* 0x000ff40003800000 */
[----:B------:R-:W-:Y:S02]  /*11a30*/  ULDC UR4, c[0x0][0xac8] ;  /* 0x0002b20000047ab9 */ /* 0x000fe40000000800 */
[----:B------:R-:W-:Y:S02]  /*11a40*/  ISETP.GE.AND P4, PT, R18, UR4, PT ;  /* 0x0000000412007c0c */ /* 0x000fe4000bf86270 */
[----:B------:R-:W-:-:S11]  /*11a50*/  ISETP.GE.AND P5, PT, R19, UR4, PT ;  /* 0x0000000413007c0c */ /* 0x000fd6000bfa6270 */
[CC--:B-1----:R-:W-:Y:S02]  /*11a60*/  @!P4 LEA R8, P2, R18.reuse, R2.reuse, 0x1 ;  /* 0x000000021208c211 */ /* 0x0c2fe400078408ff */
[C---:B------:R-:W-:Y:S02]  /*11a70*/  @!P5 LEA R2, P3, R19.reuse, R2, 0x1 ;  /* 0x000000021302d211 */ /* 0x040fe400078608ff */
[-C--:B--2---:R-:W-:Y:S02]  /*11a80*/  @!P4 LEA.HI.X R9, R18, R0.reuse, R204, 0x1, P2 ;  /* 0x000000001209c211 */ /* 0x084fe400010f0ccc */
[----:B------:R-:W-:-:S03]  /*11a90*/  @!P5 LEA.HI.X R3, R19, R0, R203, 0x1, P3 ;  /* 0x000000001303d211 */ /* 0x000fc600018f0ccb */
[----:B------:R3:W-:Y:S04]  /*11aa0*/  @!P4 ST.E.128 desc[UR56][R8.64], RZ ;  /* 0x000000ff0800c985 */ /* 0x0007e8000c101d38 */
[----:B------:R3:W-:Y:S02]  /*11ab0*/  @!P5 ST.E.128 desc[UR56][R2.64], RZ ;  /* 0x000000ff0200d985 */ /* 0x0007e4000c101d38 */
.L_x_1383:
[----:B------:R-:W-:Y:S05]  /*11ac0*/  BSYNC B1 ;  /* 0x0000000000017941 */ /* 0x000fea0003800000 */
.L_x_1382:
[----:B--2---:R2:W4:Y:S01]  /*11ad0*/  SHFL.IDX PT, R0, R5, 0x1, 0x181f ;  /* 0x00381f0005007f89 */ /* 0x00452200000e0000 */
[----:B------:R-:W-:Y:S03]  /*11ae0*/  BSSY B1, `(.L_x_1384) ;  /* 0x000000c000017945 */ /* 0x000fe60003800000 */
[----:B-1-3--:R2:W1:Y:S01]  /*11af0*/  SHFL.IDX PT, R2, R4, 0x1, 0x181f ;  /* 0x00381f0004027f89 */ /* 0x00a46200000e0000 */
[----:B------:R-:W-:Y:S05]  /*11b00*/  @P1 BRA `(.L_x_1385) ;  /* 0x0000000000241947 */ /* 0x000fea0003800000 */
[----:B------:R-:W-:Y:S02]  /*11b10*/  ULDC UR4, c[0x0][0xac8] ;  /* 0x0002b20000047ab9 */ /* 0x000fe40000000800 */
[----:B------:R-:W-:Y:S02]  /*11b20*/  ISETP.GE.AND P3, PT, R18, UR4, PT ;  /* 0x0000000412007c0c */ /* 0x000fe4000bf66270 */
[----:B------:R-:W-:-:S11]  /*11b30*/  ISETP.GE.AND P4, PT, R19, UR4, PT ;  /* 0x0000000413007c0c */ /* 0x000fd6000bf86270 */
[CC--:B-1----:R-:W-:Y:S02]  /*11b40*/  @!P3 LEA R8, P1, R18.reuse, R2.reuse, 0x1 ;  /* 0x000000021208b211 */ /* 0x0c2fe400078208ff */
[C---:B------:R-:W-:Y:S02]  /*11b50*/  @!P4 LEA R2, P2, R19.reuse, R2, 0x1 ;  /* 0x000000021302c211 */ /* 0x040fe400078408ff */
[-C--:B----4-:R-:W-:Y:S02]  /*11b60*/  @!P3 LEA.HI.X R9, R18, R0.reuse, R204, 0x1, P1 ;  /* 0x000000001209b211 */ /* 0x090fe400008f0ccc */
[----:B------:R-:W-:-:S03]  /*11b70*/  @!P4 LEA.HI.X R3, R19, R0, R203, 0x1, P2 ;  /* 0x000000001303c211 */ /* 0x000fc600010f0ccb */
[----:B------:R3:W-:Y:S04]  /*11b80*/  @!P3 ST.E.128 desc[UR56][R8.64], RZ ;  /* 0x000000ff0800b985 */ /* 0x0007e8000c101d38 */
[----:B------:R3:W-:Y:S02]  /*11b90*/  @!P4 ST.E.128 desc[UR56][R2.64], RZ ;  /* 0x000000ff0200c985 */ /* 0x0007e4000c101d38 */
.L_x_1385:
[----:B------:R-:W-:Y:S05]  /*11ba0*/  BSYNC B1 ;  /* 0x0000000000017941 */ /* 0x000fea0003800000 */
.L_x_1384:
[----:B----4-:R4:W0:Y:S01]  /*11bb0*/  SHFL.IDX PT, R0, R5, 0x2, 0x181f ;  /* 0x00581f0005007f89 */ /* 0x01082200000e0000 */
        /* <DEDUP_REMOVED lines=8> */
[-C--:B0-----:R-:W-:Y:S02]  /*11c40*/  @!P2 LEA.HI.X R9, R18, R0.reuse, R204, 0x1, P0 ;  /* 0x000000001209a211 */ /* 0x081fe400000f0ccc */
[----:B------:R-:W-:-:S03]  /*11c50*/  @!P3 LEA.HI.X R3, R19, R0, R203, 0x1, P1 ;  /* 0x000000001303b211 */ /* 0x000fc600008f0ccb */
[----:B------:R3:W-:Y:S04]  /*11c60*/  @!P2 ST.E.128 desc[UR56][R8.64], RZ ;  /* 0x000000ff0800a985 */ /* 0x0007e8000c101d38 */
[----:B------:R3:W-:Y:S02]  /*11c70*/  @!P3 ST.E.128 desc[UR56][R2.64], RZ ;  /* 0x000000ff0200b985 */ /* 0x0007e4000c101d38 */
.L_x_1387:
[----:B------:R-:W-:Y:S05]  /*11c80*/  BSYNC B1 ;  /* 0x0000000000017941 */ /* 0x000fea0003800000 */
.L_x_1386:
[----:B0-----:R-:W-:Y:S01]  /*11c90*/  VIADD R0, R6, 0x60 ;  /* 0x0000006006007836 */ /* 0x001fe20000000000 */
[----:B--2-4-:R-:W0:Y:S04]  /*11ca0*/  SHFL.IDX PT, R5, R5, 0x3, 0x181f ;  /* 0x00781f0005057f89 */ /* 0x014e2800000e0000 */
[----:B------:R-:W-:Y:S01]  /*11cb0*/  ISETP.GE.AND P0, PT, R0, R11, PT ;  /* 0x0000000b0000720c */ /* 0x000fe20003f06270 */
[----:B-1-3--:R1:W2:-:S12]  /*11cc0*/  SHFL.IDX PT, R2, R4, 0x3, 0x181f ;  /* 0x00781f0004027f89 */ /* 0x00a29800000e0000 */
[----:B-1----:R-:W-:Y:S05]  /*11cd0*/  @P0 BRA `(.L_x_1376) ;  /* 0x0000000000240947 */ /* 0x002fea0003800000 */
[----:B------:R-:W-:Y:S02]  /*11ce0*/  ULDC UR4, c[0x0][0xac8] ;  /* 0x0002b20000047ab9 */ /* 0x000fe40000000800 */
[----:B------:R-:W-:Y:S02]  /*11cf0*/  ISETP.GE.AND P2, PT, R18, UR4, PT ;  /* 0x0000000412007c0c */ /* 0x000fe4000bf46270 */
[----:B------:R-:W-:-:S11]  /*11d00*/  ISETP.GE.AND P3, PT, R19, UR4, PT ;  /* 0x0000000413007c0c */ /* 0x000fd6000bf66270 */
[CC--:B--2---:R-:W-:Y:S02]  /*11d10*/  @!P2 LEA R6, P0, R18.reuse, R2.reuse, 0x1 ;  /* 0x000000021206a211 */ /* 0x0c4fe400078008ff */
[C---:B------:R-:W-:Y:S02]  /*11d20*/  @!P3 LEA R2, P1, R19.reuse, R2, 0x1 ;  /* 0x000000021302b211 */ /* 0x040fe400078208ff */
[-C--:B0-----:R-:W-:Y:S02]  /*11d30*/  @!P2 LEA.HI.X R7, R18, R5.reuse, R204, 0x1, P0 ;  /* 0x000000051207a211 */ /* 0x081fe400000f0ccc */
[----:B------:R-:W-:-:S03]  /*11d40*/  @!P3 LEA.HI.X R3, R19, R5, R203, 0x1, P1 ;  /* 0x000000051303b211 */ /* 0x000fc600008f0ccb */
[----:B------:R0:W-:Y:S04]  /*11d50*/  @!P2 ST.E.128 desc[UR56][R6.64], RZ ;  /* 0x000000ff0600a985 */ /* 0x0001e8000c101d38 */
[----:B------:R0:W-:Y:S02]  /*11d60*/  @!P3 ST.E.128 desc[UR56][R2.64], RZ ;  /* 0x000000ff0200b985 */ /* 0x0001e4000c101d38 */
.L_x_1376:
[----:B------:R-:W-:Y:S05]  /*11d70*/  BSYNC B0 ;  /* 0x0000000000007941 */ /* 0x000fea0003800000 */
.L_x_1366:
[----:B------:R-:W-:Y:S02]  /*11d80*/  ULDC UR4, c[0x0][0xc3c] ;  /* 0x00030f0000047ab9 */ /* 0x000fe40000000800 */
[----:B------:R-:W-:-:S06]  /*11d90*/  UISETP.GE.AND UP0, UPT, UR53, UR4, UPT ;  /* 0x000000043500728c */ /* 0x000fcc000bf06270 */
[----:B------:R-:W-:-:S13]  /*11da0*/  PLOP3.LUT P0, PT, PT, PT, UP0, 0x80, 0x0 ;  /* 0x000000000000781c */ /* 0x000fda0003f0f008 */
[----:B------:R-:W-:Y:S05]  /*11db0*/  @!P0 BRA `(.L_x_1388) ;  /* 0xfffffef000648947 */ /* 0x000fea000383ffff */
[----:B------:R-:W-:Y:S05]  /*11dc0*/  EXIT ;  /* 0x000000000000794d */ /* 0x000fea0003800000 */
.L_x_1275:
        /* <DEDUP_REMOVED lines=10> */
[----:B------:R-:W0:Y:S02]  /*11e70*/  @P0 LDS.128 R24, [R2+0x228d0] ;  /* 0x0228d00002180984 */ /* 0x000e240000000c00 */
[----:B0-----:R-:W-:Y:S01]  /*11e80*/  @P0 R2UR UR40, R27 ;  /* 0x000000001b2802ca */ /* 0x001fe200000e0000 */
[----:B------:R-:W-:Y:S06]  /*11e90*/  @P0 BAR.ARV 0x4, 0x180 ;  /* 0x0106000000000b1d */ /* 0x000fec0000002000 */
[----:B------:R-:W-:Y:S08]  /*11ea0*/  @P0 BRA `(.L_x_1389) ;  /* 0x0000000c00b80947 */ /* 0x000ff00003800000 */
[----:B------:R-:W0:Y:S01]  /*11eb0*/  S2R R4, SR_TID.X ;  /* 0x0000000000047919 */ /* 0x000e220000002100 */
[----:B------:R-:W-:Y:S01]  /*11ec0*/  ULDC UR4, c[0x0][0xc3c] ;  /* 0x00030f0000047ab9 */ /* 0x000fe20000000800 */
[----:B------:R-:W-:Y:S02]  /*11ed0*/  IMAD.MOV.U32 R0, RZ, RZ, RZ ;  /* 0x000000ffff007224 */ /* 0x000fe400078e00ff */
[----:B------:R-:W-:Y:S01]  /*11ee0*/  IMAD.MOV.U32 R9, RZ, RZ, RZ ;  /* 0x000000ffff097224 */ /* 0x000fe200078e00ff */
[----:B0-----:R-:W-:-:S04]  /*11ef0*/  LOP3.LUT R7, R4, 0x1f, RZ, 0xc0, !PT ;  /* 0x0000001f04077812 */ /* 0x001fc800078ec0ff */
[----:B------:R-:W-:-:S04]  /*11f00*/  ISETP.NE.AND P0, PT, R7, 0x1f, PT ;  /* 0x0000001f0700780c */ /* 0x000fc80003f05270 */
[----:B------:R-:W-:-:S13]  /*11f10*/  ISETP.GE.OR P1, PT, R7, UR4, !P0 ;  /* 0x0000000407007c0c */ /* 0x000fda000c726670 */
[----:B------:R-:W0:Y:S08]  /*11f20*/  @!P1 LDC.64 R4, c[0x0][0xc80] ;  /* 0x00032000ff049b82 */ /* 0x000e300000000a00 */
[----:B------:R-:W1:Y:S01]  /*11f30*/  @!P1 LDC.64 R2, c[0x0][0xc78] ;  /* 0x00031e00ff029b82 */ /* 0x000e620000000a00 */
[----:B0-----:R-:W-:-:S05]  /*11f40*/  @!P1 IMAD.WIDE.U32 R4, R7, 0x4, R4 ;  /* 0x0000000407049825 */ /* 0x001fca00078e0004 */
[----:B------:R-:W2:Y:S01]  /*11f50*/  @!P1 LDG.E R0, desc[UR56][R4.64] ;  /* 0x0000003804009981 */ /* 0x000ea2000c1e1900 */
[----:B-1----:R-:W-:-:S05]  /*11f60*/  @!P1 IMAD.WIDE.U32 R2, R7, 0x4, R2 ;  /* 0x0000000407029825 */ /* 0x002fca00078e0002 */
        /* <DEDUP_REMOVED lines=21> */
[----:B------:R-:W1:Y:S01]  /*120c0*/  S2R R11, SR_CTAID.X ;  /* 0x00000000000b7919 */ /* 0x000e620000002500 */
[----:B0-----:R-:W-:Y:S02]  /*120d0*/  SEL R5, R4, RZ, P5 ;  /* 0x000000ff04057207 */ /* 0x001fe40002800000 */
[----:B------:R-:W0:Y:S03]  /*120e0*/  LDC R4, c[0x0][0xc38] ;  /* 0x00030e00ff047b82 */ /* 0x000e260000000800 */
[----:B------:R-:W-:-:S05]  /*120f0*/  IMAD.IADD R13, R2, 0x1, R5 ;  /* 0x00000001020d7824 */ /* 0x000fca00078e0205 */
[----:B------:R-:W0:Y:S02]  /*12100*/  SHFL.IDX PT, R5, R13, 0x1f, 0x1f ;  /* 0x03e01f000d057f89 */ /* 0x000e2400000e0000 */
[----:B0-----:R-:W-:-:S05]  /*12110*/  IMAD R6, R5, R4, RZ ;  /* 0x0000000405067224 */ /* 0x001fca00078e02ff */
[----:B-1----:R-:W-:Y:S01]  /*12120*/  ISETP.GT.AND P6, PT, R6, R11, PT ;  /* 0x0000000b0600720c */ /* 0x002fe20003fc4270 */
[----:B------:R-:W-:-:S12]  /*12130*/  IMAD.MOV.U32 R3, RZ, RZ, R6 ;  /* 0x000000ffff037224 */ /* 0x000fd800078e0006 */
[----:B------:R-:W-:Y:S05]  /*12140*/  @P6 BRA `(.L_x_1390) ;  /* 0x0000000000a46947 */ /* 0x000fea0003800000 */
[----:B------:R-:W-:Y:S01]  /*12150*/  IMAD.MOV.U32 R6, RZ, RZ, R3 ;  /* 0x000000ffff067224 */ /* 0x000fe200078e0003 */
[----:B------:R-:W-:Y:S01]  /*12160*/  UMOV UR4, URZ ;  /* 0x0000003f00047c82 */ /* 0x000fe20008000000 */
[----:B------:R-:W-:-:S05]  /*12170*/  ULDC UR5, c[0x0][0xc3c] ;  /* 0x00030f0000057ab9 */ /* 0x000fca0000000800 */
.L_x_1392:
[----:B------:R-:W-:-:S04]  /*12180*/  UIADD3 UR4, UR4, 0x1f, URZ ;  /* 0x0000001f04047890 */ /* 0x000fc8000fffe03f */
[----:B------:R-:W-:-:S06]  /*12190*/  UISETP.GE.AND UP0, UPT, UR4, UR5, UPT ;  /* 0x000000050400728c */ /* 0x000fcc000bf06270 */
[----:B------:R-:W-:-:S13]  /*121a0*/  PLOP3.LUT P6, PT, PT, PT, UP0, 0x40, 0x0 ;  /* 0x000000000000781c */ /* 0x000fda0003fce808 */
[----:B------:R-:W-:Y:S05]  /*121b0*/  @!P6 BRA `(.L_x_1391) ;  /* 0x0000000800c8e947 */ /* 0x000fea0003800000 */
[----:B------:R-:W-:Y:S02]  /*121c0*/  VIADD R9, R7, UR4 ;  /* 0x0000000407097c36 */ /* 0x000fe40008000000 */
[----:B------:R-:W-:-:S03]  /*121d0*/  IMAD.MOV.U32 R0, RZ, RZ, RZ ;  /* 0x000000ffff007224 */ /* 0x000fc600078e00ff */
[----:B------:R-:W-:-:S13]  /*121e0*/  ISETP.GE.OR P6, PT, R9, UR5, !P0 ;  /* 0x0000000509007c0c */ /* 0x000fda000c7c6670 */
[----:B------:R-:W0:Y:S08]  /*121f0*/  @!P6 LDC.64 R4, c[0x0][0xc80] ;  /* 0x00032000ff04eb82 */ /* 0x000e300000000a00 */
[----:B------:R-:W1:Y:S01]  /*12200*/  @!P6 LDC.64 R2, c[0x0][0xc78] ;  /* 0x00031e00ff02eb82 */ /* 0x000e620000000a00 */
[----:B0-----:R-:W-:-:S05]  /*12210*/  @!P6 IMAD.WIDE R4, R9, 0x4, R4 ;  /* 0x000000040904e825 */ /* 0x001fca00078e0204 */
[----:B------:R0:W2:Y:S01]  /*12220*/  @!P6 LDG.E R0, desc[UR56][R4.64] ;  /* 0x000000380400e981 */ /* 0x0000a2000c1e1900 */
[----:B-1----:R-:W-:-:S04]  /*12230*/  @!P6 IMAD.WIDE R2, R9, 0x4, R2 ;  /* 0x000000040902e825 */ /* 0x002fc800078e0202 */
[----:B------:R-:W-:Y:S01]  /*12240*/  IMAD.MOV.U32 R9, RZ, RZ, RZ ;  /* 0x000000ffff097224 */ /* 0x000fe200078e00ff */
[----:B0-----:R-:W0:Y:S05]  /*12250*/  LDC R4, c[0x0][0xc38] ;  /* 0x00030e00ff047b82 */ /* 0x001e2a0000000800 */
[----:B------:R-:W2:Y:S02]  /*12260*/  @!P6 LDG.E R9, desc[UR56][R2.64] ;  /* 0x000000380209e981 */ /* 0x000ea4000c1e1900 */
[----:B--2---:R-:W-:-:S05]  /*12270*/  IMAD R15, R0, R9, RZ ;  /* 0x00000009000f7224 */ /* 0x004fca00078e02ff */
        /* <DEDUP_REMOVED lines=20> */
[----:B------:R-:W-:Y:S02]  /*123c0*/  IMAD.MOV.U32 R13, RZ, RZ, R2 ;  /* 0x000000ffff0d7224 */ /* 0x000fe400078e0002 */
[----:B------:R-:W-:-:S07]  /*123d0*/  IMAD.MOV.U32 R3, RZ, RZ, R5 ;  /* 0x000000ffff037224 */ /* 0x000fce00078e0005 */
.L_x_1390:
[----:B------:R-:W-:Y:S02]  /*123e0*/  IMAD.IADD R24, R6, 0x1, -R3 ;  /* 0x0000000106187824 */ /* 0x000fe400078e0a03 */
[----:B------:R-:W-:Y:S02]  /*123f0*/  IMAD.MOV.U32 R3, RZ, RZ, RZ ;  /* 0x000000ffff037224 */ /* 0x000fe400078e00ff */
[----:B------:R-:W-:-:S05]  /*12400*/  IMAD R2, R13, R4, R24 ;  /* 0x000000040d027224 */ /* 0x000fca00078e0218 */
[----:B------:R-:W-:-:S13]  /*12410*/  ISETP.GT.AND P0, PT, R2, R11, PT ;  /* 0x0000000b0200720c */ /* 0x000fda0003f04270 */
[----:B------:R-:W-:Y:S02]  /*12420*/  VOTEU.ANY UR6, UPT, !P0 ;  /* 0x0000000000067886 */ /* 0x000fe400040e0100 */
[----:B------:R-:W-:Y:S02]  /*12430*/  UPOPC UR5, UR6 ;  /* 0x00000006000572bf */ /* 0x000fe40008000000 */
[----:B------:R-:W-:Y:S02]  /*12440*/  ISETP.NE.AND P0, PT, RZ, UR6, PT ;  /* 0x00000006ff007c0c */ /* 0x000fe4000bf05270 */
[----:B------:R-:W-:Y:S02]  /*12450*/  UIADD3 UR40, UR5, UR4, URZ ;  /* 0x0000000405287290 */ /* 0x000fe4000fffe03f */
[----:B------:R-:W-:Y:S02]  /*12460*/  IMAD.U32 R2, RZ, RZ, UR5 ;  /* 0x00000005ff027e24 */ /* 0x000fe4000f8e00ff */
[----:B------:R-:W-:-:S03]  /*12470*/  IMAD.U32 R5, RZ, RZ, UR5 ;  /* 0x00000005ff057e24 */ /* 0x000fc6000f8e00ff */
[----:B------:R-:W0:Y:S04]  /*12480*/  SHFL.IDX PT, R9, R9, R2, 0x1f ;  /* 0x00001f0209097589 */ /* 0x000e2800000e0000 */
[----:B------:R1:W2:Y:S01]  /*12490*/  SHFL.IDX PT, R0, R0, R5, 0x1f ;  /* 0x00001f0500007589 */ /* 0x0002a200000e0000 */
[----:B0-----:R-:W-:Y:S01]  /*124a0*/  ISETP.NE.AND P1, PT, R9, 0x1, PT ;  /* 0x000000010900780c */ /* 0x001fe20003f25270 */
[----:B-1----:R-:W-:-:S12]  /*124b0*/  @!P0 BRA `(.L_x_1393) ;  /* 0x00000000000c8947 */ /* 0x002fd80003800000 */
[----:B------:R-:W-:-:S06]  /*124c0*/  UIADD3 UR4, UR5, -0x1, URZ ;  /* 0xffffffff05047890 */ /* 0x000fcc000fffe03f */
[----:B------:R-:W-:-:S05]  /*124d0*/  IMAD.U32 R2, RZ, RZ, UR4 ;  /* 0x00000004ff027e24 */ /* 0x000fca000f8e00ff */
[----:B------:R0:W1:Y:S02]  /*124e0*/  SHFL.IDX PT, R3, R13, R2, 0x1f ;  /* 0x00001f020d037589 */ /* 0x00006400000e0000 */
.L_x_1393:
[----:B-1----:R-:W-:-:S04]  /*124f0*/  IMAD R24, R3, R4, R24 ;  /* 0x0000000403187224 */ /* 0x002fc800078e0218 */
[----:B------:R-:W-:Y:S01]  /*12500*/  IMAD.IADD R5, R11, 0x1, -R24 ;  /* 0x000000010b057824 */ /* 0x000fe200078e0a18 */
[----:B------:R-:W-:Y:S06]  /*12510*/  @!P1 BRA `(.L_x_1394) ;  /* 0x0000000000e89947 */ /* 0x000fec0003800000 */
[-C--:B--2---:R-:W-:Y:S02]  /*12520*/  IABS R12, R0.reuse ;  /* 0x00000000000c7213 */ /* 0x084fe40000000000 */
[----:B------:R-:W-:Y:S02]  /*12530*/  IABS R4, R9 ;  /* 0x0000000900047213 */ /* 0x000fe40000000000 */
[----:B------:R-:W1:Y:S01]  /*12540*/  I2F.RP R6, R12 ;  /* 0x0000000c00067306 */ /* 0x000e620000209400 */
[----:B------:R-:W-:-:S07]  /*12550*/  IABS R10, R0 ;  /* 0x00000000000a7213 */ /* 0x000fce0000000000 */
[----:B------:R-:W2:Y:S08]  /*12560*/  I2F.RP R8, R4 ;  /* 0x0000000400087306 */ /* 0x000eb00000209400 */
[----:B-1----:R-:W0:Y:S08]  /*12570*/  MUFU.RCP R6, R6 ;  /* 0x0000000600067308 */ /* 0x002e300000001000 */
[----:B--2---:R-:W-:Y:S01]  /*12580*/  MUFU.RCP R8, R8 ;  /* 0x0000000800087308 */ /* 0x004fe20000001000 */
[----:B0-----:R-:W-:Y:S01]  /*12590*/  VIADD R2, R6, 0xffffffe ;  /* 0x0ffffffe06027836 */ /* 0x001fe20000000000 */
[----:B------:R-:W-:-:S06]  /*125a0*/  IABS R6, R5 ;  /* 0x0000000500067213 */ /* 0x000fcc0000000000 */
[----:B------:R0:W1:Y:S02]  /*125b0*/  F2I.FTZ.U32.TRUNC.NTZ R3, R2 ;  /* 0x0000000200037305 */ /* 0x000064000021f000 */
[----:B0-----:R-:W-:Y:S02]  /*125c0*/  IMAD.MOV.U32 R2, RZ, RZ, RZ ;  /* 0x000000ffff027224 */ /* 0x001fe400078e00ff */
[----:B-1----:R-:W-:-:S04]  /*125d0*/  IMAD.MOV R11, RZ, RZ, -R3 ;  /* 0x000000ffff0b7224 */ /* 0x002fc800078e0a03 */
[----:B------:R-:W-:-:S04]  /*125e0*/  IMAD R11, R11, R12, RZ ;  /* 0x0000000c0b0b7224 */ /* 0x000fc800078e02ff */
[----:B------:R-:W-:-:S04]  /*125f0*/  IMAD.HI.U32 R3, R3, R11, R2 ;  /* 0x0000000b03037227 */ /* 0x000fc800078e0002 */
[----:B------:R-:W-:Y:S02]  /*12600*/  IMAD.MOV R11, RZ, RZ, -R10 ;  /* 0x000000ffff0b7224 */ /* 0x000fe400078e0a0a */
[----:B------:R-:W-:-:S04]  /*12610*/  IMAD.HI.U32 R2, R3, R6, RZ ;  /* 0x0000000603027227 */ /* 0x000fc800078e00ff */
[----:B------:R-:W-:Y:S01]  /*12620*/  IMAD R3, R2, R11, R6 ;  /* 0x0000000b02037224 */ /* 0x000fe200078e0206 */
[----:B------:R-:W-:Y:S01]  /*12630*/  LOP3.LUT R6, R5, R0, RZ, 0x3c, !PT ;  /* 0x0000000005067212 */ /* 0x000fe200078e3cff */
[----:B------:R-:W-:-:S03]  /*12640*/  VIADD R10, R8, 0xffffffe ;  /* 0x0ffffffe080a7836 */ /* 0x000fc60000000000 */
[----:B------:R-:W-:Y:S02]  /*12650*/  ISETP.GT.U32.AND P1, PT, R12, R3, PT ;  /* 0x000000030c00720c */ /* 0x000fe40003f24070 */
[----:B------:R-:W-:-:S11]  /*12660*/  ISETP.GE.AND P2, PT, R6, RZ, PT ;  /* 0x000000ff0600720c */ /* 0x000fd60003f46270 */
[----:B------:R-:W-:Y:S02]  /*12670*/  @!P1 IMAD.IADD R3, R3, 0x1, -R12 ;  /* 0x0000000103039824 */ /* 0x000fe400078e0a0c */
[----:B------:R-:W-:Y:S01]  /*12680*/  @!P1 VIADD R2, R2, 0x1 ;  /* 0x0000000102029836 */ /* 0x000fe20000000000 */
[----:B------:R-:W-:Y:S02]  /*12690*/  ISETP.NE.AND P1, PT, R0, RZ, PT ;  /* 0x000000ff0000720c */ /* 0x000fe40003f25270 */
[----:B------:R-:W-:Y:S02]  /*126a0*/  ISETP.GE.U32.AND P0, PT, R3, R12, PT ;  /* 0x0000000c0300720c */ /* 0x000fe40003f06070 */
[----:B------:R-:W0:Y:S11]  /*126b0*/  F2I.FTZ.U32.TRUNC.NTZ R3, R10 ;  /* 0x0000000a00037305 */ /* 0x000e36000021f000 */
        /* <DEDUP_REMOVED lines=21> */
[----:B------:R-:W-:Y:S01]  /*12810*/  ISETP.GE.AND P2, PT, R3, RZ, PT ;  /* 0x000000ff0300720c */ /* 0x000fe20003f46270 */
[----:B------:R-:W-:-:S06]  /*12820*/  IMAD.MOV R3, RZ, RZ, -R8 ;  /* 0x000000ffff037224 */ /* 0x000fcc00078e0a08 */
[----:B------:R-:W-:-:S06]  /*12830*/  @P0 VIADD R2, R2, 0x1 ;  /* 0x0000000102020836 */ /* 0x000fcc0000000000 */
[----:B------:R-:W-:Y:S01]  /*12840*/  @!P2 IMAD.MOV R2, RZ, RZ, -R2 ;  /* 0x000000ffff02a224 */ /* 0x000fe200078e0a02 */
[----:B------:R-:W-:-:S05]  /*12850*/  @!P1 LOP3.LUT R2, RZ, R9, RZ, 0x33, !PT ;  /* 0x00000009ff029212 */ /* 0x000fca00078e33ff */
[----:B------:R-:W-:-:S04]  /*12860*/  IMAD.MOV R26, RZ, RZ, -R2 ;  /* 0x000000ffff1a7224 */ /* 0x000fc800078e0a02 */
[C---:B------:R-:W-:Y:S02]  /*12870*/  IMAD R26, R9.reuse, R26, R8 ;  /* 0x0000001a091a7224 */ /* 0x040fe400078e0208 */
[----:B------:R-:W-:Y:S02]  /*12880*/  IMAD R9, R9, 0x1000000, R2 ;  /* 0x0100000009097824 */ /* 0x000fe400078e0202 */
[----:B------:R-:W-:Y:S02]  /*12890*/  IMAD R2, R0, R3, R5 ;  /* 0x0000000300027224 */ /* 0x000fe400078e0205 */
[----:B------:R-:W-:Y:S01]  /*128a0*/  IMAD R26, R26, 0x10000, R9 ;  /* 0x000100001a1a7824 */ /* 0x000fe200078e0209 */
[----:B------:R-:W-:Y:S06]  /*128b0*/  BRA `(.L_x_1395) ;  /* 0x0000000000fc7947 */ /* 0x000fec0003800000 */
.L_x_1394:
[----:B------:R-:W-:Y:S02]  /*128c0*/  ULDC.64 UR4, c[0x0][0xc90] ;  /* 0x0003240000047ab9 */ /* 0x000fe40000000a00 */
[----:B------:R-:W-:-:S06]  /*128d0*/  UIMAD.WIDE UR4, UR40, 0x4, UR4 ;  /* 0x00000004280478a5 */ /* 0x000fcc000f8e0204 */
[----:B0-----:R-:W-:Y:S02]  /*128e0*/  IMAD.U32 R2, RZ, RZ, UR4 ;  /* 0x00000004ff027e24 */ /* 0x001fe4000f8e00ff */
[----:B------:R-:W-:-:S05]  /*128f0*/  IMAD.U32 R3, RZ, RZ, UR5 ;  /* 0x00000005ff037e24 */ /* 0x000fca000f8e00ff */
[----:B------:R0:W2:Y:S01]  /*12900*/  LDG.E R13, desc[UR56][R2.64] ;  /* 0x00000038020d7981 */ /* 0x0000a2000c1e1900 */
[----:B------:R-:W-:Y:S01]  /*12910*/  IABS R15, R5 ;  /* 0x00000005000f7213 */ /* 0x000fe20000000000 */
[----:B0-----:R-:W-:Y:S02]  /*12920*/  IMAD.MOV.U32 R2, RZ, RZ, RZ ;  /* 0x000000ffff027224 */ /* 0x001fe400078e00ff */
[----:B--2---:R-:W-:-:S05]  /*12930*/  IMAD R6, R0, R13, RZ ;  /* 0x0000000d00067224 */ /* 0x004fca00078e02ff */
[-C--:B------:R-:W-:Y:S02]  /*12940*/  IABS R10, R6.reuse ;  /* 0x00000006000a7213 */ /* 0x080fe40000000000 */
[----:B------:R-:W-:Y:S02]  /*12950*/  IABS R12, R6 ;  /* 0x00000006000c7213 */ /* 0x000fe40000000000 */
[----:B------:R-:W0:Y:S08]  /*12960*/  I2F.RP R8, R10 ;  /* 0x0000000a00087306 */ /* 0x000e300000209400 */
[----:B0-----:R-:W0:Y:S02]  /*12970*/  MUFU.RCP R8, R8 ;  /* 0x0000000800087308 */ /* 0x001e240000001000 */
[----:B0-----:R-:W-:-:S06]  /*12980*/  VIADD R9, R8, 0xffffffe ;  /* 0x0ffffffe08097836 */ /* 0x001fcc0000000000 */
[----:B------:R-:W0:Y:S02]  /*12990*/  F2I.FTZ.U32.TRUNC.NTZ R3, R9 ;  /* 0x0000000900037305 */ /* 0x000e24000021f000 */
[----:B0-----:R-:W-:-:S04]  /*129a0*/  IMAD.MOV R11, RZ, RZ, -R3 ;  /* 0x000000ffff0b7224 */ /* 0x001fc800078e0a03 */
[----:B------:R-:W-:-:S04]  /*129b0*/  IMAD R11, R11, R10, RZ ;  /* 0x0000000a0b0b7224 */ /* 0x000fc800078e02ff */
[----:B------:R-:W-:-:S04]  /*129c0*/  IMAD.HI.U32 R2, R3, R11, R2 ;  /* 0x0000000b03027227 */ /* 0x000fc800078e0002 */
[----:B------:R-:W-:Y:S02]  /*129d0*/  IMAD.MOV R3, RZ, RZ, -R12 ;  /* 0x000000ffff037224 */ /* 0x000fe400078e0a0c */
        /* <DEDUP_REMOVED lines=12> */
[----:B------:R-:W-:Y:S02]  /*12aa0*/  IMAD R11, R13, R2, RZ ;  /* 0x000000020d0b7224 */ /* 0x000fe400078e02ff */
[----:B------:R-:W-:Y:S02]  /*12ab0*/  IMAD.MOV R2, RZ, RZ, -R2 ;  /* 0x000000ffff027224 */ /* 0x000fe400078e0a02 */
[----:B------:R-:W-:Y:S02]  /*12ac0*/  IMAD.MOV R3, RZ, RZ, -R11 ;  /* 0x000000ffff037224 */ /* 0x000fe400078e0a0b */
[----:B------:R-:W-:Y:S02]  /*12ad0*/  IMAD R6, R6, R2, R5 ;  /* 0x0000000206067224 */ /* 0x000fe400078e0205 */
[----:B------:R-:W-:Y:S01]  /*12ae0*/  IMAD.MOV.U32 R2, RZ, RZ, RZ ;  /* 0x000000ffff027224 */ /* 0x000fe200078e00ff */
[----:B------:R-:W-:-:S04]  /*12af0*/  VIADDMNMX R13, R3, R4, R13, PT ;  /* 0x00000004030d7246 */ /* 0x000fc8000380010d */
[-C--:B------:R-:W-:Y:S01]  /*12b00*/  IABS R8, R13.reuse ;  /* 0x0000000d00087213 */ /* 0x080fe20000000000 */
[----:B------:R-:W-:Y:S01]  /*12b10*/  IMAD.MOV R26, RZ, RZ, -R13 ;  /* 0x000000ffff1a7224 */ /* 0x000fe200078e0a0d */
[----:B------:R-:W-:Y:S02]  /*12b20*/  IABS R10, R13 ;  /* 0x0000000d000a7213 */ /* 0x000fe40000000000 */
[----:B------:R-:W0:Y:S08]  /*12b30*/  I2F.RP R4, R8 ;  /* 0x0000000800047306 */ /* 0x000e300000209400 */
[----:B0-----:R-:W0:Y:S02]  /*12b40*/  MUFU.RCP R4, R4 ;  /* 0x0000000400047308 */ /* 0x001e240000001000 */
[----:B0-----:R-:W-:-:S06]  /*12b50*/  VIADD R3, R4, 0xffffffe ;  /* 0x0ffffffe04037836 */ /* 0x001fcc0000000000 */
[----:B------:R-:W0:Y:S02]  /*12b60*/  F2I.FTZ.U32.TRUNC.NTZ R3, R3 ;  /* 0x0000000300037305 */ /* 0x000e24000021f000 */
[----:B0-----:R-:W-:-:S04]  /*12b70*/  IMAD.MOV R9, RZ, RZ, -R3 ;  /* 0x000000ffff097224 */ /* 0x001fc800078e0a03 */
[----:B------:R-:W-:Y:S01]  /*12b80*/  IMAD.MOV.U32 R5, RZ, RZ, R9 ;  /* 0x000000ffff057224 */ /* 0x000fe200078e0009 */
[----:B------:R-:W-:-:S03]  /*12b90*/  IABS R9, R6 ;  /* 0x0000000600097213 */ /* 0x000fc60000000000 */
        /* <DEDUP_REMOVED lines=11> */
[----:B------:R-:W-:Y:S02]  /*12c50*/  ISETP.GE.AND P2, PT, R3, RZ, PT ;  /* 0x000000ff0300720c */ /* 0x000fe40003f46270 */
[----:B------:R-:W-:-:S05]  /*12c60*/  IADD3 R3, R11, 0x1000000, R6 ;  /* 0x010000000b037810 */ /* 0x000fca0007ffe006 */
[----:B------:R-:W-:-:S06]  /*12c70*/  @P0 VIADD R2, R2, 0x1 ;  /* 0x0000000102020836 */ /* 0x000fcc0000000000 */
[----:B------:R-:W-:Y:S01]  /*12c80*/  @!P2 IMAD.MOV R2, RZ, RZ, -R2 ;  /* 0x000000ffff02a224 */ /* 0x000fe200078e0a02 */
[----:B------:R-:W-:-:S05]  /*12c90*/  @!P1 LOP3.LUT R2, RZ, R13, RZ, 0x33, !PT ;  /* 0x0000000dff029212 */ /* 0x000fca00078e33ff */
[----:B------:R-:W-:-:S07]  /*12ca0*/  IMAD R26, R2, R26, R3 ;  /* 0x0000001a021a7224 */ /* 0x000fce00078e0203 */
.L_x_1395:
[----:B------:R-:W-:-:S05]  /*12cb0*/  LOP3.LUT R25, RZ, R2, RZ, 0x33, !PT ;  /* 0x00000002ff197212 */ /* 0x000fca00078e33ff */
[----:B------:R-:W-:Y:S01]  /*12cc0*/  IMAD.IADD R25, R0, 0x1, R25 ;  /* 0x0000000100197824 */ /* 0x000fe200078e0219 */
[----:B------:R-:W-:Y:S06]  /*12cd0*/  BRA `(.L_x_1396) ;  /* 0x0000000000107947 */ /* 0x000fec0003800000 */
.L_x_1391:
[----:B------:R-:W-:Y:S01]  /*12ce0*/  IMAD.MOV.U32 R24, RZ, RZ, R11 ;  /* 0x000000ffff187224 */ /* 0x000fe200078e000b */
[----:B------:R-:W-:Y:S01]  /*12cf0*/  ULDC UR40, c[0x0][0xc3c] ;  /* 0x00030f0000287ab9 */ /* 0x000fe20000000800 */
[----:B------:R-:W-:Y:S02]  /*12d00*/  IMAD.MOV.U32 R25, RZ, RZ, RZ ;  /* 0x000000ffff197224 */ /* 0x000fe400078e00ff */
[----:B------:R-:W-:-:S07]  /*12d10*/  IMAD.MOV.U32 R26, RZ, RZ, RZ ;  /* 0x000000ffff1a7224 */ /* 0x000fce00078e00ff */
.L_x_1396:
[----:B------:R-:W-:Y:S01]  /*12d20*/  ISETP.NE.AND P0, PT, R7, RZ, PT ;  /* 0x000000ff0700720c */ /* 0x000fe20003f05270 */
[----:B------:R-:W-:-:S12]  /*12d30*/  IMAD.U32 R27, RZ, RZ, UR40 ;  /* 0x00000028ff1b7e24 */ /* 0x000fd8000f8e00ff */
[----:B------:R-:W0:Y:S01]  /*12d40*/  @!P0 S2R R3, SR_CgaCtaId ;  /* 0x0000000000038919 */ /* 0x000e220000008800 */
[----:B------:R-:W-:-:S04]  /*12d50*/  @!P0 MOV R0, 0x400 ;  /* 0x0000040000008802 */ /* 0x000fc80000000f00 */
[----:B0-----:R-:W-:-:S05]  /*12d60*/  @!P0 LEA R0, R3, R0, 0x18 ;  /* 0x0000000003008211 */ /* 0x001fca00078ec0ff */
[----:B------:R0:W-:Y:S01]  /*12d70*/  @!P0 STS.128 [R0+0x228d0], R24 ;  /* 0x0228d01800008388 */ /* 0x0001e20000000c00 */
[----:B------:R-:W-:Y:S06]  /*12d80*/  BAR.ARV 0x5, 0x180 ;  /* 0x0146000000007b1d */ /* 0x000fec0000002000 */
.L_x_1389:
[----:B------:R-:W-:Y:S01]  /*12d90*/  ULDC UR4, c[0x0][0xc3c] ;  /* 0x00030f0000047ab9 */ /* 0x000fe20000000800 */
[----:B------:R1:W-:Y:S01]  /*12da0*/  STL [R1+0x10], RZ ;  /* 0x000010ff01007387 */ /* 0x0003e20000100800 */
[----:B------:R-:W-:Y:S01]  /*12db0*/  UISETP.GE.AND UP0, UPT, UR40, UR4, UPT ;  /* 0x000000042800728c */ /* 0x000fe2000bf06270 */
[----:B------:R-:W-:Y:S02]  /*12dc0*/  IMAD.MOV.U32 R23, RZ, RZ, 0x1 ;  /* 0x00000001ff177424 */ /* 0x000fe400078e00ff */
[----:B------:R-:W-:-:S03]  /*12dd0*/  IMAD.MOV.U32 R19, RZ, RZ, RZ ;  /* 0x000000ffff137224 */ /* 0x000fc600078e00ff */
[----:B------:R-:W-:-:S13]  /*12de0*/  PLOP3.LUT P0, PT, PT, PT, UP0, 0x80, 0x0 ;  /* 0x000000000000781c */ /* 0x000fda0003f0f008 */
[----:B-1----:R-:W-:Y:S05]  /*12df0*/  @P0 BRA `(.L_x_1397) ;  /* 0x0000005800780947 */ /* 0x002fea0003800000 */
[----:B------:R-:W1:Y:S01]  /*12e00*/  S2R R14, SR_TID.X ;  /* 0x00000000000e7919 */ /* 0x000e620000002100 */
[----:B------:R-:W2:Y:S01]  /*12e10*/  S2UR UR4, SR_CgaCtaId ;  /* 0x00000000000479c3 */ /* 0x000ea20000008800 */
[----:B------:R-:W-:Y:S01]  /*12e20*/  MOV R16, 0x400 ;  /* 0x0000040000107802 */ /* 0x000fe20000000f00 */
[----:B------:R-:W-:Y:S01]  /*12e30*/  IMAD.MOV.U32 R30, RZ, RZ, 0x40 ;  /* 0x00000040ff1e7424 */ /* 0x000fe200078e00ff */
[----:B------:R-:W-:Y:S01]  /*12e40*/  ULOP3.LUT UR43, UR45, 0x2, URZ, 0xfc, !UPT ;  /* 0x000000022d2b7892 */ /* 0x000fe2000f8efc3f */
[----:B------:R-:W-:Y:S01]  /*12e50*/  IMAD.MOV.U32 R28, RZ, RZ, 0x20 ;  /* 0x00000020ff1c7424 */ /* 0x000fe200078e00ff */
[----:B------:R-:W-:Y:S01]  /*12e60*/  ULOP3.LUT UR44, UR45, 0x1, URZ, 0xfc, !UPT ;  /* 0x000000012d2c7892 */ /* 0x000fe2000f8efc3f */
[----:B------:R-:W-:Y:S01]  /*12e70*/  IMAD.MOV.U32 R23, RZ, RZ, 0x1 ;  /* 0x00000001ff177424 */ /* 0x000fe200078e00ff */
[----:B------:R-:W-:Y:S01]  /*12e80*/  ULDC UR46, c[0x0][0xc] ;  /* 0x00000300002e7ab9 */ /* 0x000fe20000000800 */
[----:B------:R-:W-:Y:S02]  /*12e90*/  IMAD.MOV.U32 R19, RZ, RZ, RZ ;  /* 0x000000ffff137224 */ /* 0x000fe400078e00ff */
[----:B--2---:R-:W-:-:S05]  /*12ea0*/  IMAD.U32 R37, RZ, RZ, UR4 ;  /* 0x00000004ff257e24 */ /* 0x004fca000f8e00ff */
[----:B------:R-:W-:Y:S01]  /*12eb0*/  LEA R16, R37, R16, 0x18 ;  /* 0x0000001025107211 */ /* 0x000fe200078ec0ff */
[C---:B-1----:R-:W-:Y:S01]  /*12ec0*/  IMAD.SHL.U32 R7, R14.reuse, 0x10, RZ ;  /* 0x000000100e077824 */ /* 0x042fe200078e00ff */
[C---:B------:R-:W-:Y:S01]  /*12ed0*/  LOP3.LUT R13, R14.reuse, 0x7f, RZ, 0xc0, !PT ;  /* 0x0000007f0e0d7812 */ /* 0x040fe200078ec0ff */
[C---:B------:R-:W-:Y:S01]  /*12ee0*/  IMAD.SHL.U32 R3, R14.reuse, 0x2, RZ ;  /* 0x000000020e037824 */ /* 0x040fe200078e00ff */
[C---:B------:R-:W-:Y:S01]  /*12ef0*/  R2P PR, R14.reuse, 0x16 ;  /* 0x000000160e007804 */ /* 0x040fe20000000000 */
[----:B------:R-:W-:Y:S01]  /*12f00*/  IMAD.SHL.U32 R29, R14, 0x4, RZ ;  /* 0x000000040e1d7824 */ /* 0x000fe200078e00ff */
[C---:B0-----:R-:W-:Y:S02]  /*12f10*/  LOP3.LUT R0, R7.reuse, 0x1b0, RZ, 0xc0, !PT ;  /* 0x000001b007007812 */ /* 0x041fe400078ec0ff */
[----:B------:R-:W-:Y:S02]  /*12f20*/  SHF.R.U32.HI R2, RZ, 0x5, R13 ;  /* 0x00000005ff027819 */ /* 0x000fe4000001160d */
[----:B------:R-:W-:Y:S01]  /*12f30*/  LOP3.LUT R8, R0, 0x30, R3, 0x78, !PT ;  /* 0x0000003000087812 */ /* 0x000fe200078e7803 */
[C---:B------:R-:W-:Y:S01]  /*12f40*/  IMAD.SHL.U32 R3, R14.reuse, 0x80, RZ ;  /* 0x000000800e037824 */ /* 0x040fe200078e00ff */
[C---:B------:R-:W-:Y:S01]  /*12f50*/  LOP3.LUT R11, R7.reuse, 0x40, RZ, 0xc0, !PT ;  /* 0x00000040070b7812 */ /* 0x040fe200078ec0ff */
[----:B------:R-:W-:Y:S01]  /*12f60*/  IMAD.SHL.U32 R0, R14, 0x20, RZ ;  /* 0x000000200e007824 */ /* 0x000fe200078e00ff */
[----:B------:R-:W-:-:S02]  /*12f70*/  LOP3.LUT R36, R7, 0x30, RZ, 0xc0, !PT ;  /* 0x0000003007247812 */ /* 0x000fc400078ec0ff */
[C---:B------:R-:W-:Y:S01]  /*12f80*/  LOP3.LUT R5, R3.reuse, 0x380, RZ, 0xc0, !PT ;  /* 0x0000038003057812 */ /* 0x040fe200078ec0ff */
[C---:B------:R-:W-:Y:S01]  /*12f90*/  IMAD R11, R2.reuse, 0x200, R11 ;  /* 0x00000200020b7824 */ /* 0x040fe200078e020b */
[----:B------:R-:W-:Y:S02]  /*12fa0*/  LOP3.LUT R9, R3, 0x400, RZ, 0xc0, !PT ;  /* 0x0000040003097812 */ /* 0x000fe400078ec0ff */
[----:B------:R-:W-:Y:S01]  /*12fb0*/  LOP3.LUT R6, R5, 0x10, R14, 0xf8, !PT ;  /* 0x0000001005067812 */ /* 0x000fe200078ef80e */
[----:B------:R-:W-:Y:S01]  /*12fc0*/  IMAD R4, R2, 0x10, R5 ;  /* 0x0000001002047824 */ /* 0x000fe200078e0205 */
[----:B------:R-:W-:Y:S01]  /*12fd0*/  LOP3.LUT R10, R0, 0x380, RZ, 0xc0, !PT ;  /* 0x00000380000a7812 */ /* 0x000fe200078ec0ff */
[----:B------:R-:W-:Y:S01]  /*12fe0*/  IMAD R9, R2, 0x800, R9 ;  /* 0x0000080002097824 */ /* 0x000fe200078e0209 */
[----:B------:R-:W-:Y:S01]  /*12ff0*/  LOP3.LUT R6, R6, 0x70, R7, 0x78, !PT ;  /* 0x0000007006067812 */ /* 0x000fe200078e7807 */
[----:B------:R-:W-:Y:S01]  /*13000*/  IMAD.IADD R12, R8, 0x1, R11 ;  /* 0x00000001080c7824 */ /* 0x000fe200078e020b */
[--C-:B------:R-:W-:Y:S01]  /*13010*/  LOP3.LUT R4, R4, 0x70, R7.reuse, 0x78, !PT ;  /* 0x0000007004047812 */ /* 0x100fe200078e7807 */
[----:B------:R-:W-:Y:S01]  /*13020*/  IMAD.SHL.U32 R2, R2, 0x400, RZ ;  /* 0x0000040002027824 */ /* 0x000fe200078e00ff */
[----:B------:R-:W-:-:S02]  /*13030*/  LOP3.LUT R10, R10, 0x30, R7, 0xf8, !PT ;  /* 0x000000300a0a7812 */ /* 0x000fc400078ef807 */
[----:B------:R-:W-:Y:S01]  /*13040*/  LOP3.LUT R4, R4, 0xc00, R3, 0xf8, !PT ;  /* 0x00000c0004047812 */ /* 0x000fe200078ef803 */
[----:B------:R-:W-:Y:S01]  /*13050*/  IMAD.IADD R3, R9, 0x1, R6 ;  /* 0x0000000109037824 */ /* 0x000fe200078e0206 */
[----:B------:R-:W-:Y:S01]  /*13060*/  STL [R1], R12 ;  /* 0x0000000c01007387 */ /* 0x000fe20000100800 */
[----:B------:R-:W-:Y:S02]  /*13070*/  SEL R31, R30, 0xffffffc0, !P2 ;  /* 0xffffffc01e1f7807 */ /* 0x000fe40005000000 */
[----:B------:R-:W-:Y:S01]  /*13080*/  LOP3.LUT R29, R10, 0x70, R29, 0x78, !PT ;  /* 0x000000700a1d7812 */ /* 0x000fe200078e781d */
[----:B------:R-:W-:Y:S01]  /*13090*/  STL [R1+0x8], R4 ;  /* 0x0000080401007387 */ /* 0x000fe20000100800 */
[----:B------:R-:W-:Y:S02]  /*130a0*/  SEL R30, R30, 0xffffffc0, !P4 ;  /* 0xffffffc01e1e7807 */ /* 0x000fe40006000000 */
[----:B------:R-:W-:Y:S01]  /*130b0*/  SEL R28, R28, 0xffffffe0, !P1 ;  /* 0xffffffe01c1c7807 */ /* 0x000fe20004800000 */
[----:B------:R0:W-:Y:S01]  /*130c0*/  STL [R1+0x4], R3 ;  /* 0x0000040301007387 */ /* 0x0001e20000100800 */
[----:B------:R-:W-:-:S03]  /*130d0*/  LOP3.LUT R2, R36, 0x80, RZ, 0xfc, !PT ;  /* 0x0000008024027812 */ /* 0x000fc600078efcff */
[----:B------:R1:W-:Y:S01]  /*130e0*/  STL [R1+0x10], RZ ;  /* 0x000010ff01007387 */ /* 0x0003e20000100800 */
[----:B0-----:R-:W-:-:S04]  /*130f0*/  SHF.R.U32.HI R3, RZ, 0x2, R13 ;  /* 0x00000002ff037819 */ /* 0x001fc8000001160d */
[----:B------:R-:W-:Y:S01]  /*13100*/  LOP3.LUT R0, R3, 0x60, R0, 0xf8, !PT ;  /* 0x0000006003007812 */ /* 0x000fe200078ef800 */
[----:B------:R-:W-:Y:S01]  /*13110*/  IMAD.IADD R0, R16, 0x1, R12 ;  /* 0x0000000110007824 */ /* 0x000fe200078e020c */
[----:B------:R-:W-:-:S04]  /*13120*/  LOP3.LUT R3, R36, 0x40, RZ, 0xfc, !PT ;  /* 0x0000004024037812 */ /* 0x000fc800078efcff */
[----:B------:R1:W-:Y:S03]  /*13130*/  STL [R1+0xc], R0 ;  /* 0x00000c0001007387 */ /* 0x0003e60000100800 */
.L_x_1479:
[----:B------:R-:W-:Y:S01]  /*13140*/  ULDC.64 UR4, c[0x0][0xa28] ;  /* 0x00028a0000047ab9 */ /* 0x000fe20000000a00 */
[----:B------:R-:W-:Y:S01]  /*13150*/  ULDC.64 UR6, c[0x0][0xa18] ;  /* 0x0002860000067ab9 */ /* 0x000fe20000000a00 */
[----:B------:R-:W-:Y:S02]  /*13160*/  UISETP.NE.U32.AND UP0, UPT, UR4, URZ, UPT ;  /* 0x0000003f0400728c */ /* 0x000fe4000bf05070 */
[----:B------:R-:W-:Y:S02]  /*13170*/  UISETP.NE.U32.AND UP2, UPT, UR6, URZ, UPT ;  /* 0x0000003f0600728c */ /* 0x000fe4000bf45070 */
[----:B------:R-:W-:Y:S02]  /*13180*/  UISETP.NE.AND.EX UP0, UPT, UR5, URZ, UPT, UP0 ;  /* 0x0000003f0500728c */ /* 0x000fe4000bf05300 */
[----:B------:R-:W-:Y:S01]  /*13190*/  UISETP.NE.AND.EX UP2, UPT, UR7, URZ, UPT, UP2 ;  /* 0x0000003f0700728c */ /* 0x000fe2000bf45320 */
[----:B------:R-:W-:Y:S02]  /*131a0*/  ULDC.64 UR4, c[0x0][0xa00] ;  /* 0x0002800000047ab9 */ /* 0x000fe40000000a00 */
[----:B------:R-:W-:Y:S01]  /*131b0*/  ULDC.64 UR6, c[0x0][0xa00] ;  /* 0x0002800000067ab9 */ /* 0x000fe20000000a00 */
[----:B------:R-:W-:Y:S01]  /*131c0*/  UISETP.NE.U32.AND UP1, UPT, UR4, URZ, UPT ;  /* 0x0000003f0400728c */ /* 0x000fe2000bf25070 */
[----:B------:R-:W-:Y:S01]  /*131d0*/  PLOP3.LUT P0, PT, PT, PT, UP0, 0x80, 0x0 ;  /* 0x000000000000781c */ /* 0x000fe20003f0f008 */
[----:B------:R-:W-:-:S02]  /*131e0*/  UIMAD.WIDE UR6, UR40, 0x4, UR6 ;  /* 0x00000004280678a5 */ /* 0x000fc4000f8e0206 */
[----:B------:R-:W-:Y:S01]  /*131f0*/  UISETP.NE.AND.EX UP3, UPT, UR5, URZ, UPT, UP1 ;  /* 0x0000003f0500728c */ /* 0x000fe2000bf65310 */
[----:B------:R-:W-:Y:S02]  /*13200*/  UMOV UR38, URZ ;  /* 0x0000003f00267c82 */ /* 0x000fe40008000000 */
[----:B------:R-:W-:Y:S01]  /*13210*/  @UP0 ULDC.64 UR4, c[0x0][0xa28] ;  /* 0x00028a0000040ab9 */ /* 0x000fe20000000a00 */
[----:B------:R-:W-:Y:S01]  /*13220*/  ULDC.64 UR8, c[0x0][0xa20] ;  /* 0x0002880000087ab9 */ /* 0x000fe20000000a00 */
[----:B------:R-:W-:Y:S01]  /*13230*/  @UP0 UIMAD.WIDE UR4, UR40, 0x4, UR4 ;  /* 0x00000004280408a5 */ /* 0x000fe2000f8e0204 */
[----:B------:R-:W-:Y:S01]  /*13240*/  PLOP3.LUT P1, PT, PT, PT, UP3, 0x80, 0x0 ;  /* 0x000000000000781c */ /* 0x000fe20003f2f038 */
[----:B------:R-:W-:Y:S01]  /*13250*/  ULDC UR36, c[0x0][0x2f0] ;  /* 0x0000bc0000247ab9 */ /* 0x000fe20000000800 */
[----:B------:R-:W-:Y:S01]  /*13260*/  PLOP3.LUT P2, PT, PT, PT, UP3, 0x80, 0x0 ;  /* 0x000000000000781c */ /* 0x000fe20003f4f038 */
[----:B------:R-:W-:Y:S01]  /*13270*/  UMOV UR39, URZ ;  /* 0x0000003f00277c82 */ /* 0x000fe20008000000 */
[----:B------:R-:W-:Y:S01]  /*13280*/  UP2UR UR47, UPR, URZ, 0x8 ;  /* 0x000000083f2f7883 */ /* 0x000fe20008000000 */
[----:B--2---:R-:W-:-:S02]  /*13290*/  IMAD.U32 R2, RZ, RZ, UR4 ;  /* 0x00000004ff027e24 */ /* 0x004fc4000f8e00ff */
[----:B------:R-:W-:Y:S01]  /*132a0*/  IMAD.U32 R3, RZ, RZ, UR5 ;  /* 0x00000005ff037e24 */ /* 0x000fe2000f8e00ff */
[----:B------:R-:W-:-:S04]  /*132b0*/  @UP2 ULDC.64 UR4, c[0x0][0xa18] ;  /* 0x0002860000042ab9 */ /* 0x000fc80000000a00 */
[----:B01----:R0:W2:Y:S01]  /*132c0*/  @P0 LDG.E R0, desc[UR56][R2.64] ;  /* 0x0000003802000981 */ /* 0x0030a2000c1e1900 */
[----:B------:R-:W-:Y:S01]  /*132d0*/  @UP2 UIMAD.WIDE UR4, UR40, 0x4, UR4 ;  /* 0x00000004280428a5 */ /* 0x000fe2000f8e0204 */
[----:B0-----:R-:W-:Y:S02]  /*132e0*/  IMAD.U32 R2, RZ, RZ, UR6 ;  /* 0x00000006ff027e24 */ /* 0x001fe4000f8e00ff */
[----:B------:R-:W-:-:S05]  /*132f0*/  IMAD.U32 R3, RZ, RZ, UR7 ;  /* 0x00000007ff037e24 */ /* 0x000fca000f8e00ff */
[----:B------:R0:W3:Y:S01]  /*13300*/  @P1 LDG.E R4, desc[UR56][R2.64] ;  /* 0x0000003802041981 */ /* 0x0000e2000c1e1900 */
[----:B------:R-:W-:Y:S01]  /*13310*/  PLOP3.LUT P1, PT, PT, PT, UP2, 0x80, 0x0 ;  /* 0x000000000000781c */ /* 0x000fe20003f2f028 */
[----:B0-----:R-:W-:Y:S02]  /*13320*/  IMAD.U32 R2, RZ, RZ, UR4 ;  /* 0x00000004ff027e24 */ /* 0x001fe4000f8e00ff */
[----:B------:R-:W-:Y:S01]  /*13330*/  IMAD.U32 R3, RZ, RZ, UR5 ;  /* 0x00000005ff037e24 */ /* 0x000fe2000f8e00ff */
[----:B------:R-:W-:-:S09]  /*13340*/  ULDC.64 UR4, c[0x0][0x418] ;  /* 0x0001060000047ab9 */ /* 0x000fd20000000a00 */
[----:B------:R-:W4:Y:S01]  /*13350*/  @P1 LDG.E R5, desc[UR56][R2.64] ;  /* 0x0000003802051981 */ /* 0x000f22000c1e1900 */
[----:B------:R-:W-:-:S03]  /*13360*/  UISETP.NE.U32.AND UP0, UPT, UR4, URZ, UPT ;  /* 0x0000003f0400728c */ /* 0x000fc6000bf05070 */
[----:B------:R-:W-:Y:S01]  /*13370*/  ULDC UR4, c[0x0][0x424] ;  /* 0x0001090000047ab9 */ /* 0x000fe20000000800 */
[----:B------:R-:W-:-:S04]  /*13380*/  UISETP.NE.AND.EX UP0, UPT, UR5, URZ, UPT, UP0 ;  /* 0x0000003f0500728c */ /* 0x000fc8000bf05300 */
[----:B------:R-:W-:-:S04]  /*13390*/  USEL UR4, UR4, 0x1, UP0 ;  /* 0x0000000104047887 */ /* 0x000fc80008000000 */
[----:B------:R-:W-:Y:S01]  /*133a0*/  UIMAD UR36, UR4, UR36, URZ ;  /* 0x00000024042472a4 */ /* 0x000fe2000f8e023f */
[----:B--2---:R-:W-:Y:S02]  /*133b0*/  @P0 R2UR UR38, R0 ;  /* 0x00000000002602ca */ /* 0x004fe400000e0000 */
[----:B------:R-:W-:-:S04]  /*133c0*/  ISETP.NE.U32.AND P0, PT, RZ, UR8, PT ;  /* 0x00000008ff007c0c */ /* 0x000fc8000bf05070 */
[----:B------:R-:W-:Y:S02]  /*133d0*/  ISETP.NE.AND.EX P0, PT, RZ, UR9, PT, P0 ;  /* 0x00000009ff007c0c */ /* 0x000fe4000bf05300 */
[----:B---3--:R-:W-:Y:S02]  /*133e0*/  @P2 R2UR UR39, R4 ;  /* 0x00000000042722ca */ /* 0x008fe400000e0000 */
[----:B----4-:R-:W-:Y:S01]  /*133f0*/  @P1 R2UR UR41, R5 ;  /* 0x00000000052912ca */ /* 0x010fe200000e0000 */
[----:B------:R-:W-:-:S14]  /*13400*/  @P1 BRA `(.L_x_1398) ;  /* 0x00000000002c1947 */ /* 0x000fdc0003800000 */
[----:B------:R-:W-:Y:S01]  /*13410*/  UISETP.NE.AND UP0, UPT, UR47, URZ, UPT ;  /* 0x0000003f2f00728c */ /* 0x000fe2000bf05270 */
[----:B------:R-:W-:-:S05]  /*13420*/  ULDC UR41, c[0x0][0x288] ;  /* 0x0000a20000297ab9 */ /* 0x000fca0000000800 */
[----:B------:R-:W-:-:S13]  /*13430*/  PLOP3.LUT P1, PT, PT, PT, UP0, 0x40, 0x0 ;  /* 0x000000000000781c */ /* 0x000fda0003f2e808 */
[----:B------:R-:W-:Y:S05]  /*13440*/  @P1 BRA `(.L_x_1398) ;  /* 0x00000000001c1947 */ /* 0x000fea0003800000 */
[----:B------:R-:W-:Y:S02]  /*13450*/  IMAD.U32 R2, RZ, RZ, UR6 ;  /* 0x00000006ff027e24 */ /* 0x000fe4000f8e00ff */
[----:B------:R-:W-:-:S05]  /*13460*/  IMAD.U32 R3, RZ, RZ, UR7 ;  /* 0x00000007ff037e24 */ /* 0x000fca000f8e00ff */
[----:B------:R-:W2:Y:S04]  /*13470*/  LDG.E R0, desc[UR56][R2.64] ;  /* 0x0000003802007981 */ /* 0x000ea8000c1e1900 */
[----:B------:R-:W3:Y:S01]  /*13480*/  LDG.E R4, desc[UR56][R2.64+0x4] ;  /* 0x0000043802047981 */ /* 0x000ee2000c1e1900 */
[----:B--2---:R-:W-:Y:S02]  /*13490*/  R2UR UR4, R0 ;  /* 0x00000000000472ca */ /* 0x004fe400000e0000 */
[----:B---3--:R-:W-:-:S13]  /*134a0*/  R2UR UR41, R4 ;  /* 0x00000000042972ca */ /* 0x008fda00000e0000 */
[----:B------:R-:W-:-:S12]  /*134b0*/  UIADD3 UR41, -UR4, UR41, URZ ;  /* 0x0000002904297290 */ /* 0x000fd8000fffe13f */
.L_x_1398:
        /* <DEDUP_REMOVED lines=8> */
.L_x_1399:
        /* <DEDUP_REMOVED lines=13> */
.L_x_1400:
[----:B------:R-:W-:Y:S01]  /*13610*/  ULDC UR4, c[0x0][0x448] ;  /* 0x0001120000047ab9 */ /* 0x000fe20000000800 */
[----:B------:R-:W-:Y:S01]  /*13620*/  IMAD.SHL.U32 R18, R25, 0x80, RZ ;  /* 0x0000008019127824 */ /* 0x000fe200078e00ff */
[----:B------:R-:W-:Y:S02]  /*13630*/  UISETP.NE.AND UP0, UPT, UR4, 0x1, UPT ;  /* 0x000000010400788c */ /* 0x000fe4000bf05270 */
[----:B------:R-:W-:Y:S01]  /*13640*/  UIADD3 UR36, -UR38, UR36, URZ ;  /* 0x0000002426247290 */ /* 0x000fe2000fffe13f */
[----:B------:R-:W-:Y:S01]  /*13650*/  VIADD R0, R18, 0x7f ;  /* 0x0000007f12007836 */ /* 0x000fe20000000000 */
[----:B------:R-:W-:Y:S02]  /*13660*/  UP2UR UR48, UPR, URZ, 0x1 ;  /* 0x000000013f307883 */ /* 0x000fe40008000000 */
[----:B------:R-:W-:Y:S01]  /*13670*/  PLOP3.LUT P0, PT, PT, PT, UP0, 0x80, 0x0 ;  /* 0x000000000000781c */ /* 0x000fe20003f0f008 */
[----:B------:R-:W-:Y:S01]  /*13680*/  UIADD3 UR6, UR36, 0x1, -UR41 ;  /* 0x0000000124067890 */ /* 0x000fe2000fffe829 */
[----:B------:R-:W-:-:S03]  /*13690*/  PLOP3.LUT P1, PT, PT, PT, UP0, 0x80, 0x0 ;  /* 0x000000000000781c */ /* 0x000fc60003f2f008 */
[----:B------:R-:W-:-:S08]  /*136a0*/  @UP0 ULDC UR4, c[0x0][0x44c] ;  /* 0x0001130000040ab9 */ /* 0x000fd00000000800 */
[----:B------:R-:W-:Y:S01]  /*136b0*/  @P0 IMAD.HI.U32 R2, R0, UR4, RZ ;  /* 0x0000000400020c27 */ /* 0x000fe2000f8e00ff */
[----:B------:R-:W-:-:S04]  /*136c0*/  @UP0 ULDC UR4, c[0x0][0x450] ;  /* 0x0001140000040ab9 */ /* 0x000fc80000000800 */
[----:B------:R-:W-:Y:S01]  /*136d0*/  @P1 SHF.R.U32.HI R0, RZ, UR4, R2 ;  /* 0x00000004ff001c19 */ /* 0x000fe20008011602 */
[----:B------:R-:W-:Y:S02]  /*136e0*/  ULDC.64 UR4, c[0x0][0x9e0] ;  /* 0x0002780000047ab9 */ /* 0x000fe40000000a00 */
[----:B------:R-:W-:Y:S01]  /*136f0*/  UISETP.GE.AND UP0, UPT, UR5, 0x1, UPT ;  /* 0x000000010500788c */ /* 0x000fe2000bf06270 */
[----:B------:R-:W-:-:S05]  /*13700*/  R2UR UR7, R0 ;  /* 0x00000000000772ca */ /* 0x000fca00000e0000 */
[----:B------:R-:W-:-:S08]  /*13710*/  PLOP3.LUT P1, PT, PT, PT, UP0, 0x80, 0x0 ;  /* 0x000000000000781c */ /* 0x000fd00003f2f008 */
[----:B------:R-:W-:-:S04]  /*13720*/  UIADD3 UR6, UR6, UR7, URZ ;  /* 0x0000000706067290 */ /* 0x000fc8000fffe03f */
[----:B------:R-:W-:-:S06]  /*13730*/  UIADD3 UR4, UR6, UR4, URZ ;  /* 0x0000000406047290 */ /* 0x000fcc000fffe03f */
[----:B------:R-:W-:Y:S01]  /*13740*/  IMAD.U32 R0, RZ, RZ, UR4 ;  /* 0x00000004ff007e24 */ /* 0x000fe2000f8e00ff */
[----:B------:R-:W-:Y:S06]  /*13750*/  @!P1 BRA `(.L_x_1401) ;  /* 0x0000000000409947 */ /* 0x000fec0003800000 */
        /* <DEDUP_REMOVED lines=10> */
.L_x_1402:
[----:B------:R-:W-:-:S11]  /*13800*/  UISETP.NE.AND UP0, UPT, UR5, 0x1, UPT ;  /* 0x000000010500788c */ /* 0x000fd6000bf05270 */
[----:B------:R-:W-:Y:S02]  /*13810*/  @UP0 ULDC.64 UR8, c[0x0][0x9e8] ;  /* 0x00027a0000080ab9 */ /* 0x000fe40000000a00 */
[----:B------:R-:W-:-:S04]  /*13820*/  UIMAD.WIDE.U32 UR6, UR4, UR8, URZ ;  /* 0x00000008040672a5 */ /* 0x000fc8000f8e003f */
[----:B------:R-:W-:-:S12]  /*13830*/  @UP0 USHF.R.U32.HI UR4, URZ, UR9, UR7 ;  /* 0x000000093f040299 */ /* 0x000fd80008011607 */
.L_x_1403:
[----:B------:R-:W-:-:S06]  /*13840*/  UIMAD UR4, UR4, UR5, UR5 ;  /* 0x00000005040472a4 */ /* 0x000fcc000f8e0205 */
[----:B------:R-:W-:-:S07]  /*13850*/  VIMNMX R0, R0, UR4, PT ;  /* 0x0000000400007c48 */ /* 0x000fce000bfe0100 */
.L_x_1401:
[----:B------:R-:W-:Y:S01]  /*13860*/  UISETP.NE.AND UP0, UPT, UR48, URZ, UPT ;  /* 0x0000003f3000728c */ /* 0x000fe2000bf05270 */
[----:B------:R-:W-:Y:S01]  /*13870*/  R2UR UR9, R18 ;  /* 0x00000000120972ca */ /* 0x000fe200000e0000 */
[----:B------:R-:W-:Y:S01]  /*13880*/  UIADD3 UR4, UR36, 0x7f, URZ ;  /* 0x0000007f24047890 */ /* 0x000fe2000fffe03f */
[----:B------:R-:W-:-:S03]  /*13890*/  VIADD R0, R0, 0x7f ;  /* 0x0000007f00007836 */ /* 0x000fc60000000000 */
[----:B------:R-:W-:Y:S02]  /*138a0*/  USHF.R.S32.HI UR8, URZ, 0x1f, UR4 ;  /* 0x0000001f3f087899 */ /* 0x000fe40008011404 */
[----:B------:R-:W-:Y:S02]  /*138b0*/  SHF.R.S32.HI R3, RZ, 0x1f, R0 ;  /* 0x0000001fff037819 */ /* 0x000fe40000011400 */
[----:B------:R-:W-:Y:S01]  /*138c0*/  ULEA.HI UR8, UR8, UR4, URZ, 0x7 ;  /* 0x0000000408087291 */ /* 0x000fe2000f8f383f */
[----:B------:R-:W-:Y:S01]  /*138d0*/  @UP0 ULDC UR6, c[0x0][0x44c] ;  /* 0x0001130000060ab9 */ /* 0x000fe20000000800 */
[----:B------:R-:W-:Y:S02]  /*138e0*/  @UP0 ULDC UR10, c[0x0][0x450] ;  /* 0x00011400000a0ab9 */ /* 0x000fe40000000800 */
[----:B------:R-:W-:Y:S01]  /*138f0*/  UIMAD.WIDE.U32 UR6, UR9, UR6, URZ ;  /* 0x00000006090672a5 */ /* 0x000fe2000f8e003f */
[----:B------:R-:W-:Y:S01]  /*13900*/  LEA.HI R3, R3, R0, RZ, 0x7 ;  /* 0x0000000003037211 */ /* 0x000fe200078f38ff */
[----:B------:R-:W-:-:S02]  /*13910*/  USHF.R.S32.HI UR8, URZ, 0x7, UR8 ;  /* 0x000000073f087899 */ /* 0x000fc40008011408 */
[----:B------:R-:W-:Y:S01]  /*13920*/  @UP0 USHF.R.U32.HI UR9, URZ, UR10, UR7 ;  /* 0x0000000a3f090299 */ /* 0x000fe20008011607 */
[----:B------:R-:W-:Y:S01]  /*13930*/  SHF.R.S32.HI R3, RZ, 0x7, R3 ;  /* 0x00000007ff037819 */ /* 0x000fe20000011403 */
[----:B------:R-:W-:Y:S02]  /*13940*/  ULDC UR4, c[0x0][0x9dc] ;  /* 0x0002770000047ab9 */ /* 0x000fe40000000800 */
[----:B------:R-:W-:Y:S01]  /*13950*/  UIADD3 UR9, UR9, UR36, -UR41 ;  /* 0x0000002409097290 */ /* 0x000fe2000fffe829 */
[----:B------:R-:W-:-:S03]  /*13960*/  VIMNMX R27, R3, UR8, PT ;  /* 0x00000008031b7c48 */ /* 0x000fc6000bfe0100 */
        /* <DEDUP_REMOVED lines=12> */
.L_x_1405:
[----:B------:R-:W-:-:S11]  /*13a30*/  UISETP.NE.AND UP0, UPT, UR5, 0x1, UPT ;  /* 0x000000010500788c */ /* 0x000fd6000bf05270 */
[----:B------:R-:W-:Y:S02]  /*13a40*/  @UP0 ULDC.64 UR10, c[0x0][0x9e8] ;  /* 0x00027a00000a0ab9 */ /* 0x000fe40000000a00 */
[----:B------:R-:W-:-:S04]  /*13a50*/  UIMAD.WIDE.U32 UR6, UR9, UR10, URZ ;  /* 0x0000000a090672a5 */ /* 0x000fc8000f8e003f */
[----:B------:R-:W-:-:S12]  /*13a60*/  @UP0 USHF.R.U32.HI UR9, URZ, UR11, UR7 ;  /* 0x0000000b3f090299 */ /* 0x000fd80008011607 */
.L_x_1406:
[----:B------:R-:W-:-:S04]  /*13a70*/  UIMAD UR5, UR9, UR5, URZ ;  /* 0x00000005090572a4 */ /* 0x000fc8000f8e023f */
[----:B------:R-:W-:-:S04]  /*13a80*/  UISETP.LT.AND UP0, UPT, UR4, UR5, UPT ;  /* 0x000000050400728c */ /* 0x000fc8000bf01270 */
[----:B------:R-:W-:-:S12]  /*13a90*/  USEL UR4, UR4, UR5, !UP0 ;  /* 0x0000000504047287 */ /* 0x000fd8000c000000 */
.L_x_1404:
[----:B------:R-:W-:Y:S01]  /*13aa0*/  USHF.R.S32.HI UR5, URZ, 0x1f, UR4 ;  /* 0x0000001f3f057899 */ /* 0x000fe20008011404 */
[----:B------:R-:W-:-:S03]  /*13ab0*/  R2UR UR7, R26 ;  /* 0x000000001a0772ca */ /* 0x000fc600000e0000 */
[----:B------:R-:W-:-:S04]  /*13ac0*/  ULEA.HI UR5, UR5, UR4, URZ, 0x7 ;  /* 0x0000000405057291 */ /* 0x000fc8000f8f383f */
[----:B------:R-:W-:-:S04]  /*13ad0*/  USHF.R.S32.HI UR6, URZ, 0x7, UR5 ;  /* 0x000000073f067899 */ /* 0x000fc80008011405 */
[----:B------:R-:W-:Y:S02]  /*13ae0*/  UISETP.LT.AND UP0, UPT, URZ, UR6, UPT ;  /* 0x000000063f00728c */ /* 0x000fe4000bf01270 */
[----:B------:R-:W-:Y:S02]  /*13af0*/  ULOP3.LUT UR5, UR7, 0xff000000, URZ, 0xc0, !UPT ;  /* 0xff00000007057892 */ /* 0x000fe4000f8ec03f */
[----:B------:R-:W-:Y:S02]  /*13b00*/  USEL UR11, URZ, UR6, !UP0 ;  /* 0x000000063f0b7287 */ /* 0x000fe4000c000000 */
[----:B------:R-:W-:Y:S02]  /*13b10*/  ULOP3.LUT UR4, UR7, 0xff0000, URZ, 0xc0, !UPT ;  /* 0x00ff000007047892 */ /* 0x000fe4000f8ec03f */
[----:B------:R-:W-:Y:S02]  /*13b20*/  USHF.R.U32.HI UR5, URZ, 0x8, UR5 ;  /* 0x000000083f057899 */ /* 0x000fe40008011605 */
[----:B------:R-:W-:-:S02]  /*13b30*/  ISETP.GT.AND P0, PT, R27, UR11, PT ;  /* 0x0000000b1b007c0c */ /* 0x000fc4000bf04270 */
[----:B------:R-:W-:-:S03]  /*13b40*/  ULEA.HI UR5, UR4, UR5, URZ, 0x10 ;  /* 0x0000000504057291 */ /* 0x000fc6000f8f803f */
[----:B------:R-:W-:Y:S01]  /*13b50*/  UMOV UR4, URZ ;  /* 0x0000003f00047c82 */ /* 0x000fe20008000000 */
[----:B------:R-:W-:-:S07]  /*13b60*/  ULOP3.LUT UR42, UR5, 0xff, URZ, 0xc0, !UPT ;  /* 0x000000ff052a7892 */ /* 0x000fce000f8ec03f */
[----:B------:R-:W-:Y:S05]  /*13b70*/  @!P0 BRA `(.L_x_1407) ;  /* 0x0000000000908947 */ /* 0x000fea0003800000 */
[----:B------:R-:W-:Y:S01]  /*13b80*/  USHF.R.U32.HI UR6, URZ, 0x10, UR5 ;  /* 0x000000103f067899 */ /* 0x000fe20008011605 */
[----:B------:R-:W-:-:S03]  /*13b90*/  UMOV UR4, URZ ;  /* 0x0000003f00047c82 */ /* 0x000fc60008000000 */
[----:B------:R-:W-:-:S11]  /*13ba0*/  UISETP.NE.AND UP0, UPT, UR6, URZ, UPT ;  /* 0x0000003f0600728c */ /* 0x000fd6000bf05270 */
[----:B------:R-:W-:Y:S02]  /*13bb0*/  @!UP0 ULDC UR6, c[0x0][0x9f0] ;  /* 0x00027c0000068ab9 */ /* 0x000fe40000000800 */
[----:B------:R-:W-:-:S04]  /*13bc0*/  IABS R0, UR6 ;  /* 0x0000000600007c13 */ /* 0x000fc80008000000 */
[----:B------:R-:W-:Y:S01]  /*13bd0*/  R2UR UR12, R0 ;  /* 0x00000000000c72ca */ /* 0x000fe200000e0000 */
[----:B------:R-:W-:-:S05]  /*13be0*/  IMAD.U32 R0, RZ, RZ, UR6 ;  /* 0x00000006ff007e24 */ /* 0x000fca000f8e00ff */
[----:B------:R-:W-:-:S04]  /*13bf0*/  IADD3 R0, R0, -0x1, R27 ;  /* 0xffffffff00007810 */ /* 0x000fc80007ffe01b */
[----:B------:R-:W-:Y:S02]  /*13c00*/  R2UR UR7, R0 ;  /* 0x00000000000772ca */ /* 0x000fe400000e0000 */
[----:B------:R-:W-:Y:S01]  /*13c10*/  IABS R0, UR6 ;  /* 0x0000000600007c13 */ /* 0x000fe20008000000 */
[----:B------:R-:W0:Y:S10]  /*13c20*/  I2F.RP R2, UR12 ;  /* 0x0000000c00027d06 */ /* 0x000e340008209400 */
[----:B------:R-:W-:Y:S01]  /*13c30*/  UIADD3 UR7, -UR11, UR7, URZ ;  /* 0x000000070b077290 */ /* 0x000fe2000fffe13f */
[----:B0-----:R-:W0:Y:S02]  /*13c40*/  MUFU.RCP R2, R2 ;  /* 0x0000000200027308 */ /* 0x001e240000001000 */
[----:B0-----:R-:W-:-:S02]  /*13c50*/  VIADD R3, R2, 0xffffffe ;  /* 0x0ffffffe02037836 */ /* 0x001fc40000000000 */
[----:B------:R-:W-:Y:S01]  /*13c60*/  IMAD.MOV R2, RZ, RZ, -R0 ;  /* 0x000000ffff027224 */ /* 0x000fe200078e0a00 */
[----:B------:R-:W-:Y:S01]  /*13c70*/  IABS R0, UR7 ;  /* 0x0000000700007c13 */ /* 0x000fe20008000000 */
[----:B------:R-:W-:Y:S02]  /*13c80*/  ULOP3.LUT UR7, UR7, UR6, URZ, 0x3c, !UPT ;  /* 0x0000000607077292 */ /* 0x000fe4000f8e3c3f */
[----:B------:R-:W0:Y:S01]  /*13c90*/  F2I.FTZ.U32.TRUNC.NTZ R3, R3 ;  /* 0x0000000300037305 */ /* 0x000e22000021f000 */
[----:B------:R-:W-:Y:S02]  /*13ca0*/  R2UR UR9, R0 ;  /* 0x00000000000972ca */ /* 0x000fe400000e0000 */
[----:B------:R-:W-:Y:S02]  /*13cb0*/  R2UR UR10, R2 ;  /* 0x00000000020a72ca */ /* 0x000fe400000e0000 */
[----:B0-----:R-:W-:-:S13]  /*13cc0*/  R2UR UR5, R3 ;  /* 0x00000000030572ca */ /* 0x001fda00000e0000 */
[----:B------:R-:W-:-:S04]  /*13cd0*/  UIADD3 UR8, URZ, -UR5, URZ ;  /* 0x800000053f087290 */ /* 0x000fc8000fffe03f */
[----:B------:R-:W-:-:S04]  /*13ce0*/  UIMAD UR8, UR8, UR12, URZ ;  /* 0x0000000c080872a4 */ /* 0x000fc8000f8e023f */
[----:B------:R-:W-:-:S04]  /*13cf0*/  UIMAD.WIDE.U32 UR4, UR5, UR8, UR4 ;  /* 0x00000008050472a5 */ /* 0x000fc8000f8e0004 */
[----:B------:R-:W-:-:S04]  /*13d00*/  UIMAD.WIDE.U32 UR4, UR5, UR9, URZ ;  /* 0x00000009050472a5 */ /* 0x000fc8000f8e003f */
        /* <DEDUP_REMOVED lines=11> */
.L_x_1407:
[----:B------:R-:W-:Y:S01]  /*13dc0*/  UIMAD UR42, UR42, UR4, UR11 ;  /* 0x000000042a2a72a4 */ /* 0x000fe2000f8e020b */
[----:B------:R-:W-:Y:S05]  /*13dd0*/  BSSY B7, `(.L_x_1408) ;  /* 0x00003a5000077945 */ /* 0x000fea0003800000 */
[----:B------:R-:W-:-:S05]  /*13de0*/  IMAD.U32 R0, RZ, RZ, UR42 ;  /* 0x0000002aff007e24 */ /* 0x000fca000f8e00ff */
[----:B------:R-:W-:-:S04]  /*13df0*/  VIADDMNMX R27, R0, UR4, R27, PT ;  /* 0x00000004001b7c46 */ /* 0x000fc8000b80011b */
[----:B------:R-:W-:-:S13]  /*13e00*/  ISETP.GT.AND P0, PT, R27, UR42, PT ;  /* 0x0000002a1b007c0c */ /* 0x000fda000bf04270 */
[----:B------:R-:W-:Y:S05]  /*13e10*/  @P0 BRA `(.L_x_1409) ;  /* 0x0000000000440947 */ /* 0x000fea0003800000 */
        /* <DEDUP_REMOVED lines=15> */
[----:B0-----:R-:W-:Y:S01]  /*13f10*/  IADD3 R24, R0, UR46, R7 ;  /* 0x0000002e00187c10 */ /* 0x001fe2000fffe007 */
[----:B------:R-:W-:Y:S06]  /*13f20*/  BRA `(.L_x_1410) ;  /* 0x00000038003c7947 */ /* 0x000fec0003800000 */
.L_x_1409:
        /* <DEDUP_REMOVED lines=20> */
.L_x_1412:
[----:B------:R-:W-:Y:S05]  /*14070*/  BSYNC B6 ;  /* 0x0000000000067941 */ /* 0x000fea0003800000 */
.L_x_1411:
        /* <DEDUP_REMOVED lines=22> */
.L_x_1414:
[----:B------:R-:W-:Y:S05]  /*141e0*/  BSYNC B6 ;  /* 0x0000000000067941 */ /* 0x000fea0003800000 */
.L_x_1413:
        /* <DEDUP_REMOVED lines=20> */
.L_x_1416:
[----:B------:R-:W-:Y:S05]  /*14330*/  BSYNC B6 ;  /* 0x0000000000067941 */ /* 0x000fea0003800000 */
.L_x_1415:
        /* <DEDUP_REMOVED lines=19> */
.L_x_1418:
[----:B------:R-:W-:Y:S05]  /*14470*/  BSYNC B6 ;  /* 0x0000000000067941 */ /* 0x000fea0003800000 */
.L_x_1417:
[----:B------:R-:W0:Y:S01]  /*14480*/  S2R R2, SR_TID.X ;  /* 0x0000000000027919 */ /* 0x000e220000002100 */
[----:B------:R-:W-:Y:S01]  /*14490*/  ULDC.64 UR4, c[0x0][0x9f8] ;  /* 0x00027e0000047ab9 */ /* 0x000fe20000000a00 */
[----:B------:R-:W-:Y:S01]  /*144a0*/  IMAD.U32 R25, RZ, RZ, UR40 ;  /* 0x00000028ff197e24 */ /* 0x000fe2000f8e00ff */
[----:B------:R-:W-:Y:S01]  /*144b0*/  UISETP.NE.U32.AND UP0, UPT, UR4, URZ, UPT ;  /* 0x0000003f0400728c */ /* 0x000fe2000bf05070 */
[----:B------:R-:W1:Y:S01]  /*144c0*/  S2R R20, SR_TID.X ;  /* 0x0000000000147919 */ /* 0x000e620000002100 */
[----:B------:R-:W2:Y:S02]  /*144d0*/  LDC R33, c[0x0][0x430] ;  /* 0x00010c00ff217b82 */ /* 0x000ea40000000800 */
[----:B------:R-:W-:-:S06]  /*144e0*/  UISETP.NE.AND.EX UP0, UPT, UR5, URZ, UPT, UP0 ;  /* 0x0000003f0500728c */ /* 0x000fcc000bf05300 */
[----:B------:R-:W-:-:S05]  /*144f0*/  PLOP3.LUT P0, PT, PT, PT, UP0, 0x80, 0x0 ;  /* 0x000000000000781c */ /* 0x000fca0003f0f008 */
[----:B------:R-:W-:Y:S02]  /*14500*/  @UP0 ULDC.64 UR4, c[0x0][0x9f8] ;  /* 0x00027e0000040ab9 */ /* 0x000fe40000000a00 */
[----:B------:R-:W-:-:S06]  /*14510*/  @UP0 UIMAD.WIDE UR4, UR40, 0x4, UR4 ;  /* 0x00000004280408a5 */ /* 0x000fcc000f8e0204 */
[----:B------:R-:W-:Y:S01]  /*14520*/  IMAD.U32 R3, RZ, RZ, UR5 ;  /* 0x00000005ff037e24 */ /* 0x000fe2000f8e00ff */
[----:B------:R-:W-:Y:S01]  /*14530*/  LEA R8, R27, 0xffffff80, 0x7 ;  /* 0xffffff801b087811 */ /* 0x000fe200078e38ff */
[----:B------:R-:W-:Y:S01]  /*14540*/  ULDC UR5, c[0x0][0x320] ;  /* 0x0000c80000057ab9 */ /* 0x000fe20000000800 */
[----:B0-----:R-:W-:-:S04]  /*14550*/  LOP3.LUT R2, R2, 0x7f, RZ, 0xc0, !PT ;  /* 0x0000007f02027812 */ /* 0x001fc800078ec0ff */
[----:B------:R-:W-:Y:S01]  /*14560*/  SHF.R.U32.HI R21, RZ, 0x2, R2 ;  /* 0x00000002ff157819 */ /* 0x000fe20000011602 */
[----:B------:R-:W-:Y:S02]  /*14570*/  IMAD.U32 R2, RZ, RZ, UR4 ;  /* 0x00000004ff027e24 */ /* 0x000fe4000f8e00ff */
[----:B-1----:R-:W-:Y:S01]  /*14580*/  IMAD.SHL.U32 R20, R20, 0x20, RZ ;  /* 0x0000002014147824 */ /* 0x002fe200078e00ff */
[----:B--2---:R-:W-:Y:S01]  /*14590*/  ISETP.NE.AND P1, PT, R33, 0x1, PT ;  /* 0x000000012100780c */ /* 0x004fe20003f25270 */
[----:B------:R-:W-:Y:S01]  /*145a0*/  ULDC UR4, c[0x0][0x2f4] ;  /* 0x0000bd0000047ab9 */ /* 0x000fe20000000800 */
[----:B------:R0:W2:Y:S01]  /*145b0*/  @P0 LDG.E R25, desc[UR56][R2.64] ;  /* 0x0000003802190981 */ /* 0x0000a2000c1e1900 */
[----:B------:R-:W-:Y:S02]  /*145c0*/  LOP3.LUT R17, R17, 0xffffffbf, RZ, 0xc0, !PT ;  /* 0xffffffbf11117812 */ /* 0x000fe400078ec0ff */
[----:B------:R-:W-:-:S04]  /*145d0*/  LOP3.LUT R20, R21, 0x60, R20, 0xf8, !PT ;  /* 0x0000006015147812 */ /* 0x000fc800078ef814 */
[----:B------:R-:W-:-:S04]  /*145e0*/  LOP3.LUT R0, R20, R8, RZ, 0xfc, !PT ;  /* 0x0000000814007212 */ /* 0x000fc800078efcff */
[C---:B------:R-:W-:Y:S01]  /*145f0*/  ISETP.GE.AND P0, PT, R0.reuse, UR36, PT ;  /* 0x0000002400007c0c */ /* 0x040fe2000bf06270 */
[----:B------:R-:W1:Y:S01]  /*14600*/  @P1 LDC R5, c[0x0][0x434] ;  /* 0x00010d00ff051b82 */ /* 0x000e620000000800 */
[----:B------:R-:W-:Y:S01]  /*14610*/  VIADD R0, R0, UR38 ;  /* 0x0000002600007c36 */ /* 0x000fe20008000000 */
[----:B------:R-:W-:-:S03]  /*14620*/  @P1 LOP3.LUT R17, R17, 0x40, RZ, 0xfc, !PT ;  /* 0x0000004011111812 */ /* 0x000fc600078efcff */
[----:B------:R-:W-:-:S03]  /*14630*/  IMAD.MOV.U32 R6, RZ, RZ, R0 ;  /* 0x000000ffff067224 */ /* 0x000fc600078e0000 */
[----:B------:R-:W3:Y:S08]  /*14640*/  @P1 LDC R4, c[0x0][0x438] ;  /* 0x00010e00ff041b82 */ /* 0x000ef00000000800 */
[----:B0-----:R-:W0:Y:S01]  /*14650*/  @!P0 LDC.64 R2, c[0x0][0x428] ;  /* 0x00010a00ff028b82 */ /* 0x001e220000000a00 */
[----:B-1----:R-:W-:-:S05]  /*14660*/  @P1 IMAD.HI.U32 R5, R0, R5, RZ ;  /* 0x0000000500051227 */ /* 0x002fca00078e00ff */
[----:B---3--:R-:W-:-:S04]  /*14670*/  @P1 SHF.R.U32.HI R6, RZ, R4, R5 ;  /* 0x00000004ff061219 */ /* 0x008fc80000011605 */
[--C-:B------:R-:W-:Y:S01]  /*14680*/  @!P0 SHF.R.S32.HI R5, RZ, 0x1f, R6.reuse ;  /* 0x0000001fff058819 */ /* 0x100fe20000011406 */
[----:B------:R-:W-:Y:S01]  /*14690*/  @!P0 IMAD.MOV.U32 R4, RZ, RZ, R6 ;  /* 0x000000ffff048224 */ /* 0x000fe200078e0006 */
[C---:B------:R-:W-:Y:S02]  /*146a0*/  LOP3.LUT R9, R36.reuse, 0x40, RZ, 0xfc, !PT ;  /* 0x0000004024097812 */ /* 0x040fe400078efcff */
[----:B------:R-:W-:Y:S02]  /*146b0*/  LOP3.LUT R17, R17, 0xffffffef, RZ, 0xc0, !PT ;  /* 0xffffffef11117812 */ /* 0x000fe400078ec0ff */
[----:B------:R-:W-:-:S04]  /*146c0*/  LOP3.LUT R10, R36, 0x80, RZ, 0xfc, !PT ;  /* 0x00000080240a7812 */ /* 0x000fc800078efcff */
[----:B------:R-:W-:Y:S01]  /*146d0*/  ISETP.GE.AND P2, PT, R10, UR4, PT ;  /* 0x000000040a007c0c */ /* 0x000fe2000bf46270 */
[----:B------:R-:W-:Y:S01]  /*146e0*/  UMOV UR6, 0xffffffff ;  /* 0xffffffff00067882 */ /* 0x000fe20000000000 */
[----:B------:R-:W-:Y:S02]  /*146f0*/  LOP3.LUT R22, R26, 0xffff, RZ, 0xc0, !PT ;  /* 0x0000ffff1a167812 */ /* 0x000fe400078ec0ff */
[----:B--2---:R-:W-:Y:S01]  /*14700*/  SHF.R.S32.HI R32, RZ, 0x1f, R25 ;  /* 0x0000001fff207819 */ /* 0x004fe20000011419 */
[----:B0-----:R-:W-:-:S04]  /*14710*/  @!P0 IMAD.WIDE.U32 R4, R25, R2, R4 ;  /* 0x0000000219048225 */ /* 0x001fc800078e0004 */
[----:B------:R-:W-:-:S04]  /*14720*/  @!P0 IMAD R7, R32, R2, RZ ;  /* 0x0000000220078224 */ /* 0x000fc800078e02ff */
[----:B------:R-:W-:Y:S02]  /*14730*/  @!P0 IMAD R7, R25, R3, R7 ;  /* 0x0000000319078224 */ /* 0x000fe400078e0207 */
[----:B------:R-:W0:Y:S02]  /*14740*/  @!P0 LDC.64 R2, c[0x0][0x418] ;  /* 0x00010600ff028b82 */ /* 0x000e240000000a00 */
[----:B------:R-:W-:Y:S01]  /*14750*/  @!P0 IMAD.IADD R7, R5, 0x1, R7 ;  /* 0x0000000105078824 */ /* 0x000fe200078e0207 */
[----:B0-----:R-:W-:-:S04]  /*14760*/  @!P0 LEA R2, P1, R4, R2, 0x2 ;  /* 0x0000000204028211 */ /* 0x001fc800078210ff */
[----:B------:R-:W-:Y:S01]  /*14770*/  @!P0 LEA.HI.X R3, R4, R3, R7, 0x2, P1 ;  /* 0x0000000304038211 */ /* 0x000fe200008f1407 */
[----:B------:R-:W-:Y:S01]  /*14780*/  IMAD.MOV.U32 R4, RZ, RZ, RZ ;  /* 0x000000ffff047224 */ /* 0x000fe200078e00ff */
[----:B------:R-:W-:-:S05]  /*14790*/  ISETP.GE.AND P1, PT, R36, UR4, PT ;  /* 0x0000000424007c0c */ /* 0x000fca000bf26270 */
[----:B------:R0:W5:Y:S01]  /*147a0*/  @!P0 LDG.E R4, desc[UR56][R2.64] ;  /* 0x0000003802048981 */ /* 0x000162000c1e1900 */
[----:B------:R-:W-:Y:S01]  /*147b0*/  ISETP.GE.AND P0, PT, R9, UR4, PT ;  /* 0x0000000409007c0c */ /* 0x000fe2000bf06270 */
[----:B------:R-:W-:-:S04]  /*147c0*/  IMAD.MOV R5, RZ, RZ, -R6 ;  /* 0x000000ffff057224 */ /* 0x000fc800078e0a06 */
[----:B------:R-:W-:Y:S02]  /*147d0*/  IMAD R5, R33, R5, R0 ;  /* 0x0000000521057224 */ /* 0x000fe400078e0200 */
[----:B------:R-:W-:Y:S01]  /*147e0*/  @P1 LOP3.LUT R17, R17, 0x10, RZ, 0xfc, !PT ;  /* 0x0000001011111812 */ /* 0x000fe200078efcff */
[----:B------:R-:W-:Y:S01]  /*147f0*/  IMAD.U32 R0, RZ, RZ, UR43 ;  /* 0x0000002bff007e24 */ /* 0x000fe2000f8e00ff */
[----:B------:R-:W-:Y:S02]  /*14800*/  ISETP.GE.AND P1, PT, R36, UR5, PT ;  /* 0x0000000524007c0c */ /* 0x000fe4000bf26270 */
[----:B------:R-:W-:-:S04]  /*14810*/  LOP3.LUT R17, R17, 0xfffffff7, RZ, 0xc0, !PT ;  /* 0xfffffff711117812 */ /* 0x000fc800078ec0ff */
[----:B------:R-:W-:Y:S02]  /*14820*/  @P0 LOP3.LUT R17, R17, 0x8, RZ, 0xfc, !PT ;  /* 0x0000000811110812 */ /* 0x000fe400078efcff */
[----:B------:R-:W-:Y:S02]  /*14830*/  ISETP.GE.AND P0, PT, R9, UR5, PT ;  /* 0x0000000509007c0c */ /* 0x000fe4000bf06270 */
[----:B------:R-:W-:-:S04]  /*14840*/  LOP3.LUT R17, R17, 0xfffffffb, RZ, 0xc0, !PT ;  /* 0xfffffffb11117812 */ /* 0x000fc800078ec0ff */
[----:B------:R-:W-:-:S04]  /*14850*/  @P2 LOP3.LUT R17, R17, 0x4, RZ, 0xfc, !PT ;  /* 0x0000000411112812 */ /* 0x000fc800078efcff */
[----:B------:R-:W-:-:S04]  /*14860*/  LOP3.LUT R17, R17, 0xfffffffd, RZ, 0xc0, !PT ;  /* 0xfffffffd11117812 */ /* 0x000fc800078ec0ff */
[----:B------:R-:W-:-:S04]  /*14870*/  @P1 LOP3.LUT R17, R17, 0x2, RZ, 0xfc, !PT ;  /* 0x0000000211111812 */ /* 0x000fc800078efcff */
[----:B------:R-:W-:-:S04]  /*14880*/  LOP3.LUT R17, R17, 0xfffffffe, RZ, 0xc0, !PT ;  /* 0xfffffffe11117812 */ /* 0x000fc800078ec0ff */
[----:B------:R-:W-:Y:S01]  /*14890*/  @P0 LOP3.LUT R17, R17, 0x1, RZ, 0xfc, !PT ;  /* 0x0000000111110812 */ /* 0x000fe200078efcff */
[----:B0-----:R-:W-:Y:S06]  /*148a0*/  BRA.DIV UR6, `(.L_x_1419) ;  /* 0x0000004606a87947 */ /* 0x001fec000b800000 */
.L_x_1499:
[----:B------:R-:W-:Y:S02]  /*148b0*/  ISETP.NE.AND P0, PT, R0, 0x3, PT ;  /* 0x000000030000780c */ /* 0x000fe40003f05270 */
[----:B------:R-:W-:-:S11]  /*148c0*/  LOP3.LUT R17, R17, 0xffffffdf, RZ, 0xc0, !PT ;  /* 0xffffffdf11117812 */ /* 0x000fd600078ec0ff */
[----:B------:R-:W-:Y:S01]  /*148d0*/  @P0 LOP3.LUT R17, R17, 0x20, RZ, 0xfc, !PT ;  /* 0x0000002011110812 */ /* 0x000fe200078efcff */
[----:B------:R-:W-:Y:S06]  /*148e0*/  @!P0 BRA `(.L_x_1420) ;  /* 0x0000000000048947 */ /* 0x000fec0003800000 */
[----:B------:R-:W-:Y:S01]  /*148f0*/  BPT.TRAP 0x1 ;  /* 0x000000040000795c */ /* 0x000fe20000300000 */
.L_x_1420:
[----:B------:R-:W-:Y:S01]  /*14900*/  IMAD R0, R19, 0x8, R16 ;  /* 0x0000000813007824 */ /* 0x000fe200078e0210 */
[----:B------:R-:W-:Y:S01]  /*14910*/  SHF.L.U32 R26, R23, 0x1f, RZ ;  /* 0x0000001f171a7819 */ /* 0x000fe200000006ff */
[----:B------:R-:W-:Y:S01]  /*14920*/  BSSY B0, `(.L_x_1421) ;  /* 0x0000004000007945 */ /* 0x000fe20003800000 */
[----:B------:R-:W-:Y:S02]  /*14930*/  SHF.R.S32.HI R20, RZ, 0x1f, R5 ;  /* 0x0000001fff147819 */ /* 0x000fe40000011405 */
[----:B------:R-:W0:Y:S02]  /*14940*/  SYNCS.PHASECHK.TRANS64.TRYWAIT P0, [R0+URZ+0x22880], R26 ;  /* 0x0228801a000075a7 */ /* 0x000e24000800017f */
[----:B0-----:R-:W-:Y:S05]  /*14950*/  @!P0 BRA `(.L_x_1422) ;  /* 0x0000004400a88947 */ /* 0x001fea0003800000 */
.L_x_1500:
[----:B------:R-:W-:Y:S05]  /*14960*/  BSYNC B0 ;  /* 0x0000000000007941 */ /* 0x000fea0003800000 */
.L_x_1421:
[----:B------:R-:W1:Y:S01]  /*14970*/  S2R R7, SR_TID.X ;  /* 0x0000000000077919 */ /* 0x000e620000002100 */
[----:B------:R-:W-:Y:S01]  /*14980*/  ULDC.64 UR4, c[0x0][0x328] ;  /* 0x0000ca0000047ab9 */ /* 0x000fe20000000a00 */
[----:B-----5:R-:W-:Y:S01]  /*14990*/  SHF.R.S32.HI R21, RZ, 0x1f, R4 ;  /* 0x0000001fff157819 */ /* 0x020fe20000011404 */
[----:B------:R-:W-:Y:S01]  /*149a0*/  IMAD R6, R20, UR4, RZ ;  /* 0x0000000414067c24 */ /* 0x000fe2000f8e02ff */
[----:B------:R-:W-:Y:S01]  /*149b0*/  ULDC.64 UR6, c[0x0][0x318] ;  /* 0x0000c60000067ab9 */ /* 0x000fe20000000a00 */
[----:B------:R-:W-:Y:S01]  /*149c0*/  IMAD.WIDE.U32 R2, R5, UR4, RZ ;  /* 0x0000000405027c25 */ /* 0x000fe2000f8e00ff */
[----:B------:R-:W-:-:S03]  /*149d0*/  LOP3.LUT P1, RZ, R17, 0x1, RZ, 0xc0, !PT ;  /* 0x0000000111ff7812 */ /* 0x000fc6000782c0ff */
[----:B------:R-:W-:Y:S01]  /*149e0*/  IMAD R6, R5, UR5, R6 ;  /* 0x0000000505067c24 */ /* 0x000fe2000f8e0206 */
[----:B------:R-:W-:-:S03]  /*149f0*/  ULDC.64 UR4, c[0x0][0x338] ;  /* 0x0000ce0000047ab9 */ /* 0x000fc60000000a00 */
[----:B------:R-:W-:Y:S02]  /*14a00*/  IMAD.IADD R3, R3, 0x1, R6 ;  /* 0x0000000103037824 */ /* 0x000fe400078e0206 */
[----:B------:R-:W-:Y:S02]  /*14a10*/  IMAD R6, R21, UR4, RZ ;  /* 0x0000000415067c24 */ /* 0x000fe4000f8e02ff */
[----:B------:R-:W-:-:S04]  /*14a20*/  IMAD.WIDE.U32 R2, R4, UR4, R2 ;  /* 0x0000000404027c25 */ /* 0x000fc8000f8e0002 */
[----:B------:R-:W-:Y:S01]  /*14a30*/  IMAD R6, R4, UR5, R6 ;  /* 0x0000000504067c24 */ /* 0x000fe2000f8e0206 */
[----:B------:R-:W-:-:S03]  /*14a40*/  ULDC.64 UR4, c[0x0][0x330] ;  /* 0x0000cc0000047ab9 */ /* 0x000fc60000000a00 */
[----:B------:R-:W-:Y:S02]  /*14a50*/  IMAD.IADD R3, R3, 0x1, R6 ;  /* 0x0000000103037824 */ /* 0x000fe400078e0206 */
[C---:B------:R-:W-:Y:S01]  /*14a60*/  IMAD.WIDE.U32 R2, R22.reuse, UR4, R2 ;  /* 0x0000000416027c25 */ /* 0x040fe2000f8e0002 */
[----:B------:R-:W-:Y:S01]  /*14a70*/  UMOV UR4, 0xffffffff ;  /* 0xffffffff00047882 */ /* 0x000fe20000000000 */
[----:B-1----:R-:W-:Y:S02]  /*14a80*/  LOP3.LUT R7, R7, 0x7f, RZ, 0xc0, !PT ;  /* 0x0000007f07077812 */ /* 0x002fe400078ec0ff */
[----:B------:R-:W-:Y:S01]  /*14a90*/  IMAD R9, R22, UR5, R3 ;  /* 0x0000000516097c24 */ /* 0x000fe2000f8e0203 */
[----:B------:R-:W-:Y:S02]  /*14aa0*/  IADD3 R10, P0, R2, UR6, RZ ;  /* 0x00000006020a7c10 */ /* 0x000fe4000ff1e0ff */
[--C-:B------:R-:W-:Y:S02]  /*14ab0*/  SHF.R.U32.HI R11, RZ, 0x2, R7.reuse ;  /* 0x00000002ff0b7819 */ /* 0x100fe40000011607 */
[----:B------:R-:W-:-:S02]  /*14ac0*/  SHF.R.U32.HI R7, RZ, 0x5, R7 ;  /* 0x00000005ff077819 */ /* 0x000fc40000011607 */
[----:B------:R-:W-:Y:S02]  /*14ad0*/  IADD3 R8, -R11, UR36, -R8 ;  /* 0x000000240b087c10 */ /* 0x000fe4000fffe908 */
[----:B------:R-:W-:Y:S01]  /*14ae0*/  IADD3.X R9, R9, UR7, RZ, P0, !PT ;  /* 0x0000000709097c10 */ /* 0x000fe200087fe4ff */
[----:B------:R-:W-:Y:S01]  /*14af0*/  IMAD.SHL.U32 R7, R7, 0x400, RZ ;  /* 0x0000040007077824 */ /* 0x000fe200078e00ff */
[----:B------:R-:W-:-:S03]  /*14b00*/  ISETP.GE.AND P4, PT, R8, 0x1, PT ;  /* 0x000000010800780c */ /* 0x000fc60003f86270 */
[----:B------:R-:W-:Y:S01]  /*14b10*/  IMAD R6, R19, 0x4000, R7 ;  /* 0x0000400013067824 */ /* 0x000fe200078e0207 */
[----:B------:R-:W-:Y:S09]  /*14b20*/  BRA.DIV UR4, `(.L_x_1423) ;  /* 0x0000004604487947 */ /* 0x000ff2000b800000 */
[----:B------:R-:W1:Y:S01]  /*14b30*/  SHFL.IDX PT, R2, R10, RZ, 0x1c1f ;  /* 0x001c1fff0a027589 */ /* 0x000e6200000e0000 */
[----:B------:R-:W-:Y:S02]  /*14b40*/  LOP3.LUT P6, RZ, R17, 0x2, RZ, 0xc0, !PT ;  /* 0x0000000211ff7812 */ /* 0x000fe400078cc0ff */
[----:B------:R-:W-:Y:S01]  /*14b50*/  IADD3 R6, R16, R6, R29 ;  /* 0x0000000610067210 */ /* 0x000fe20007ffe01d */
[----:B------:R-:W2:Y:S01]  /*14b60*/  SHFL.IDX PT, R3, R9, RZ, 0x1c1f ;  /* 0x001c1fff09037589 */ /* 0x000ea200000e0000 */
[C---:B------:R-:W-:Y:S02]  /*14b70*/  ISETP.GE.AND P3, PT, R8.reuse, 0x21, PT ;  /* 0x000000210800780c */ /* 0x040fe40003f66270 */
[----:B------:R-:W-:Y:S01]  /*14b80*/  ISETP.GE.AND P2, PT, R8, 0x41, PT ;  /* 0x000000410800780c */ /* 0x000fe20003f46270 */
[----:B------:R-:W-:Y:S01]  /*14b90*/  IMAD.IADD R7, R30, 0x1, R6 ;  /* 0x000000011e077824 */ /* 0x000fe200078e0206 */
[----:B------:R-:W-:Y:S02]  /*14ba0*/  ISETP.GE.AND P5, PT, R8, 0x61, PT ;  /* 0x000000610800780c */ /* 0x000fe40003fa6270 */
[----:B-1----:R-:W-:-:S05]  /*14bb0*/  IADD3 R2, P0, R36, R2, RZ ;  /* 0x0000000224027210 */ /* 0x002fca0007f1e0ff */
[----:B--2---:R-:W-:Y:S01]  /*14bc0*/  IMAD.X R3, RZ, RZ, R3, P0 ;  /* 0x000000ffff037224 */ /* 0x004fe200000e0603 */
[----:B------:R-:W-:-:S13]  /*14bd0*/  ISETP.LT.OR P0, PT, R8, 0x1, P6 ;  /* 0x000000010800780c */ /* 0x000fda0003701670 */
[----:B------:R-:W-:Y:S01]  /*14be0*/  @!PT LDS RZ, [RZ] ;  /* 0x00000000fffff984 */ /* 0x000fe20000000800 */
[----:B------:R-:W-:Y:S01]  /*14bf0*/  LDGSTS.E.BYPASS.LTC128B.128 [R6+0x8400], desc[UR56][R2.64], !P0 ;  /* 0x0840000002067fae */ /* 0x000fe2000c101d78 */
[----:B------:R-:W-:-:S13]  /*14c00*/  ISETP.LT.OR P0, PT, R8, 0x1, P1 ;  /* 0x000000010800780c */ /* 0x000fda0000f01670 */
[----:B------:R1:W-:Y:S04]  /*14c10*/  LDGSTS.E.BYPASS.LTC128B.128 [R7+0x8400], desc[UR56][R2.64+0x40], !P0 ;  /* 0x0840004002077fae */ /* 0x0003e8000c101d78 */
[----:B-1----:R-:W1:Y:S04]  /*14c20*/  SHFL.IDX PT, R2, R10, 0x1, 0x1c1f ;  /* 0x003c1f000a027f89 */ /* 0x002e6800000e0000 */
[----:B------:R-:W2:Y:S01]  /*14c30*/  SHFL.IDX PT, R3, R9, 0x1, 0x1c1f ;  /* 0x003c1f0009037f89 */ /* 0x000ea200000e0000 */
[----:B-1----:R-:W-:-:S05]  /*14c40*/  IADD3 R2, P0, R36, R2, RZ ;  /* 0x0000000224027210 */ /* 0x002fca0007f1e0ff */
[----:B--2---:R-:W-:Y:S01]  /*14c50*/  IMAD.X R3, RZ, RZ, R3, P0 ;  /* 0x000000ffff037224 */ /* 0x004fe200000e0603 */
[----:B------:R-:W-:-:S13]  /*14c60*/  ISETP.LT.OR P0, PT, R8, 0x21, P6 ;  /* 0x000000210800780c */ /* 0x000fda0003701670 */
[----:B------:R-:W-:Y:S01]  /*14c70*/  LDGSTS.E.BYPASS.LTC128B.128 [R6+0x9400], desc[UR56][R2.64], !P0 ;  /* 0x0940000002067fae */ /* 0x000fe2000c101d78 */
[----:B------:R-:W-:-:S13]  /*14c80*/  ISETP.LT.OR P0, PT, R8, 0x21, P1 ;  /* 0x000000210800780c */ /* 0x000fda0000f01670 */
[----:B------:R1:W-:Y:S04]  /*14c90*/  LDGSTS.E.BYPASS.LTC128B.128 [R7+0x9400], desc[UR56][R2.64+0x40], !P0 ;  /* 0x0940004002077fae */ /* 0x0003e8000c101d78 */
[----:B-1----:R-:W1:Y:S04]  /*14ca0*/  SHFL.IDX PT, R2, R10, 0x2, 0x1c1f ;  /* 0x005c1f000a027f89 */ /* 0x002e6800000e0000 */
[----:B------:R-:W2:Y:S04]  /*14cb0*/  SHFL.IDX PT, R3, R9, 0x2, 0x1c1f ;  /* 0x005c1f0009037f89 */ /* 0x000ea800000e0000 */
[----:B------:R-:W3:Y:S01]  /*14cc0*/  SHFL.IDX PT, R9, R9, 0x3, 0x1c1f ;  /* 0x007c1f0009097f89 */ /* 0x000ee200000e0000 */
[----:B-1----:R-:W-:-:S05]  /*14cd0*/  IADD3 R2, P0, R36, R2, RZ ;  /* 0x0000000224027210 */ /* 0x002fca0007f1e0ff */
[----:B--2---:R-:W-:Y:S01]  /*14ce0*/  IMAD.X R3, RZ, RZ, R3, P0 ;  /* 0x000000ffff037224 */ /* 0x004fe200000e0603 */
[----:B------:R-:W-:-:S13]  /*14cf0*/  ISETP.LT.OR P0, PT, R8, 0x41, P6 ;  /* 0x000000410800780c */ /* 0x000fda0003701670 */
[----:B------:R-:W-:Y:S01]  /*14d00*/  LDGSTS.E.BYPASS.LTC128B.128 [R6+0xa400], desc[UR56][R2.64], !P0 ;  /* 0x0a40000002067fae */ /* 0x000fe2000c101d78 */
[----:B------:R-:W-:-:S13]  /*14d10*/  ISETP.LT.OR P0, PT, R8, 0x41, P1 ;  /* 0x000000410800780c */ /* 0x000fda0000f01670 */
[----:B------:R1:W-:Y:S04]  /*14d20*/  LDGSTS.E.BYPASS.LTC128B.128 [R7+0xa400], desc[UR56][R2.64+0x40], !P0 ;  /* 0x0a40004002077fae */ /* 0x0003e8000c101d78 */
[----:B-1-3--:R1:W2:Y:S02]  /*14d30*/  SHFL.IDX PT, R2, R10, 0x3, 0x1c1f ;  /* 0x007c1f000a027f89 */ /* 0x00a2a400000e0000 */
.L_x_1510:
[----:B--2---:R-:W-:Y:S02]  /*14d40*/  IADD3 R2, P0, R36, R2, RZ ;  /* 0x0000000224027210 */ /* 0x004fe40007f1e0ff */
        /* <DEDUP_REMOVED lines=11> */
.L_x_1424:
        /* <DEDUP_REMOVED lines=11> */
.L_x_1425:
[----:B------:R2:W-:Y:S01]  /*14eb0*/  SYNCS.ARRIVE.TRANS64.A1T0 RZ, [R0+URZ+0x22870], RZ ;  /* 0x022870ff00ff79a7 */ /* 0x0005e2000810003f */
[----:B------:R-:W-:Y:S05]  /*14ec0*/  @!P6 BRA `(.L_x_1426) ;  /* 0x000000000004e947 */ /* 0x000fea0003800000 */
[----:B------:R-:W-:Y:S01]  /*14ed0*/  BPT.TRAP 0x1 ;  /* 0x000000040000795c */ /* 0x000fe20000300000 */
.L_x_1426:
[----:B------:R-:W3:Y:S01]  /*14ee0*/  SYNCS.PHASECHK.TRANS64.TRYWAIT P0, [R0+URZ+0x22840], R26 ;  /* 0x0228401a000075a7 */ /* 0x000ee2000800017f */
[----:B------:R-:W-:Y:S04]  /*14ef0*/  BSSY B0, `(.L_x_1427) ;  /* 0x0000002000007945 */ /* 0x000fe80003800000 */
[----:B---3--:R-:W-:Y:S05]  /*14f00*/  @!P0 BRA `(.L_x_1428) ;  /* 0x0000004400b08947 */ /* 0x008fea0003800000 */
.L_x_1511:
[----:B------:R-:W-:Y:S05]  /*14f10*/  BSYNC B0 ;  /* 0x0000000000007941 */ /* 0x000fea0003800000 */
.L_x_1427:
[----:B------:R-:W4:Y:S01]  /*14f20*/  LDL R7, [R1] ;  /* 0x0000000001077983 */ /* 0x000f220000100800 */
[----:B------:R-:W-:Y:S01]  /*14f30*/  ULDC.64 UR4, c[0x0][0x300] ;  /* 0x0000c00000047ab9 */ /* 0x000fe20000000a00 */
[----:B------:R-:W-:Y:S01]  /*14f40*/  ULDC.64 UR6, c[0x0][0x2e8] ;  /* 0x0000ba0000067ab9 */ /* 0x000fe20000000a00 */
[----:B------:R-:W-:Y:S01]  /*14f50*/  IMAD R6, R20, UR4, RZ ;  /* 0x0000000414067c24 */ /* 0x000fe2000f8e02ff */
[----:B------:R-:W-:Y:S01]  /*14f60*/  LOP3.LUT P1, RZ, R17, 0x4, RZ, 0xc0, !PT ;  /* 0x0000000411ff7812 */ /* 0x000fe2000782c0ff */
[----:B------:R-:W-:-:S04]  /*14f70*/  IMAD.WIDE.U32 R2, R5, UR4, RZ ;  /* 0x0000000405027c25 */ /* 0x000fc8000f8e00ff */
[----:B------:R-:W-:Y:S01]  /*14f80*/  IMAD R6, R5, UR5, R6 ;  /* 0x0000000505067c24 */ /* 0x000fe2000f8e0206 */
[----:B------:R-:W-:Y:S02]  /*14f90*/  ULDC.64 UR4, c[0x0][0x310] ;  /* 0x0000c40000047ab9 */ /* 0x000fe40000000a00 */
[----:B------:R-:W-:Y:S02]  /*14fa0*/  IMAD R5, R21, UR4, RZ ;  /* 0x0000000415057c24 */ /* 0x000fe4000f8e02ff */
[----:B------:R-:W-:Y:S02]  /*14fb0*/  IMAD.IADD R3, R3, 0x1, R6 ;  /* 0x0000000103037824 */ /* 0x000fe400078e0206 */
[C---:B------:R-:W-:Y:S02]  /*14fc0*/  IMAD R5, R4.reuse, UR5, R5 ;  /* 0x0000000504057c24 */ /* 0x040fe4000f8e0205 */
[----:B------:R-:W-:Y:S01]  /*14fd0*/  IMAD.WIDE.U32 R2, R4, UR4, R2 ;  /* 0x0000000404027c25 */ /* 0x000fe2000f8e0002 */
[----:B------:R-:W-:-:S03]  /*14fe0*/  ULDC.64 UR4, c[0x0][0x308] ;  /* 0x0000c20000047ab9 */ /* 0x000fc60000000a00 */
[----:B------:R-:W-:Y:S02]  /*14ff0*/  IMAD.IADD R3, R3, 0x1, R5 ;  /* 0x0000000103037824 */ /* 0x000fe400078e0205 */
[----:B------:R-:W-:Y:S01]  /*15000*/  IMAD.WIDE.U32 R2, R22, UR4, R2 ;  /* 0x0000000416027c25 */ /* 0x000fe2000f8e0002 */
[----:B------:R-:W-:-:S03]  /*15010*/  UMOV UR4, 0xffffffff ;  /* 0xffffffff00047882 */ /* 0x000fc60000000000 */
[----:B------:R-:W-:Y:S01]  /*15020*/  IMAD R5, R22, UR5, R3 ;  /* 0x0000000516057c24 */ /* 0x000fe2000f8e0203 */
[----:B------:R-:W-:-:S04]  /*15030*/  IADD3 R4, P0, R2, UR6, RZ ;  /* 0x0000000602047c10 */ /* 0x000fc8000ff1e0ff */
[----:B------:R-:W-:Y:S01]  /*15040*/  IADD3.X R5, R5, UR7, RZ, P0, !PT ;  /* 0x0000000705057c10 */ /* 0x000fe200087fe4ff */
[----:B----4-:R-:W-:Y:S01]  /*15050*/  IMAD R6, R19, 0x6000, R7 ;  /* 0x0000600013067824 */ /* 0x010fe200078e0207 */
[----:B------:R-:W-:Y:S07]  /*15060*/  BRA.DIV UR4, `(.L_x_1429) ;  /* 0x00000046046c7947 */ /* 0x000fee000b800000 */
[----:B------:R-:W4:Y:S01]  /*15070*/  SHFL.IDX PT, R3, R4, RZ, 0x1c1f ;  /* 0x001c1fff04037589 */ /* 0x000f2200000e0000 */
[----:B------:R-:W-:Y:S01]  /*15080*/  LOP3.LUT P6, RZ, R17, 0x8, RZ, 0xc0, !PT ;  /* 0x0000000811ff7812 */ /* 0x000fe200078cc0ff */
[C-C-:B------:R-:W-:Y:S02]  /*15090*/  @P4 IMAD.IADD R7, R16.reuse, 0x1, R6.reuse ;  /* 0x0000000110074824 */ /* 0x140fe400078e0206 */
[----:B------:R-:W5:Y:S01]  /*150a0*/  SHFL.IDX PT, R2, R5, RZ, 0x1c1f ;  /* 0x001c1fff05027589 */ /* 0x000f6200000e0000 */
[----:B------:R-:W-:-:S03]  /*150b0*/  @P3 IMAD.IADD R9, R16, 0x1, R6 ;  /* 0x0000000110093824 */ /* 0x000fc600078e0206 */
[----:B------:R-:W-:Y:S01]  /*150c0*/  SHFL.IDX PT, R14, R4, 0x3, 0x1c1f ;  /* 0x007c1f00040e7f89 */ /* 0x000fe200000e0000 */
        /* <DEDUP_REMOVED lines=21> */
[----:B----4-:R-:W4:Y:S04]  /*15220*/  SHFL.IDX PT, R3, R4, 0x2, 0x1c1f ;  /* 0x005c1f0004037f89 */ /* 0x010f2800000e0000 */
[----:B------:R-:W5:Y:S04]  /*15230*/  SHFL.IDX PT, R2, R5, 0x2, 0x1c1f ;  /* 0x005c1f0005027f89 */ /* 0x000f6800000e0000 */
[----:B------:R-:W0:Y:S01]  /*15240*/  SHFL.IDX PT, R5, R5, 0x3, 0x1c1f ;  /* 0x007c1f0005057f89 */ /* 0x000e2200000e0000 */
[----:B----4-:R-:W-:-:S05]  /*15250*/  @P2 IADD3 R3, P0, R36, R3, RZ ;  /* 0x0000000324032210 */ /* 0x010fca0007f1e0ff */
[----:B-----5:R-:W-:-:S05]  /*15260*/  @P2 IMAD.X R2, RZ, RZ, R2, P0 ;  /* 0x000000ffff022224 */ /* 0x020fca00000e0602 */
[----:B------:R-:W-:-:S04]  /*15270*/  @P2 LOP3.LUT R3, R3, R2, RZ, 0x3c, !PT ;  /* 0x0000000203032212 */ /* 0x000fc800078e3cff */
[----:B------:R-:W-:-:S04]  /*15280*/  @P2 LOP3.LUT R2, R3, R2, RZ, 0x3c, !PT ;  /* 0x0000000203022212 */ /* 0x000fc800078e3cff */
[----:B------:R-:W-:-:S05]  /*15290*/  @P2 LOP3.LUT R3, R3, R2, RZ, 0x3c, !PT ;  /* 0x0000000203032212 */ /* 0x000fca00078e3cff */
[----:B------:R4:W-:Y:S04]  /*152a0*/  @P2 LDGSTS.E.BYPASS.LTC128B.128 [R7+0x17400], desc[UR56][R2.64], !P4 ;  /* 0x1740000002072fae */ /* 0x0009e8000e101d78 */
[----:B------:R4:W-:Y:S04]  /*152b0*/  @P2 LDGSTS.E.BYPASS.LTC128B.128 [R7+0x19400], desc[UR56][R2.64+0x40], !P6 ;  /* 0x1940004002072fae */ /* 0x0009e8000f101d78 */
[----:B0-----:R4:W-:Y:S02]  /*152c0*/  @P2 LDGSTS.E.BYPASS.LTC128B.128 [R7+0x1b400], desc[UR56][R2.64+0x80], !P1 ;  /* 0x1b40008002072fae */ /* 0x0019e4000c901d78 */
.L_x_1521:
[C---:B------:R-:W-:Y:S02]  /*152d0*/  LOP3.LUT P3, RZ, R17.reuse, 0x10, RZ, 0xc0, !PT ;  /* 0x0000001011ff7812 */ /* 0x040fe4000786c0ff */
[----:B------:R-:W-:Y:S02]  /*152e0*/  LOP3.LUT P2, RZ, R17, 0x8, RZ, 0xc0, !PT ;  /* 0x0000000811ff7812 */ /* 0x000fe4000784c0ff */
[----:B----4-:R-:W-:-:S05]  /*152f0*/  @P5 IADD3 R2, P0, R36, R14, RZ ;  /* 0x0000000e24025210 */ /* 0x010fca0007f1e0ff */
[----:B------:R-:W-:Y:S01]  /*15300*/  @P5 IMAD.X R3, RZ, RZ, R5, P0 ;  /* 0x000000ffff035224 */ /* 0x000fe200000e0605 */
[----:B------:R-:W-:Y:S01]  /*15310*/  PLOP3.LUT P0, PT, PT, PT, PT, 0x80, 0x0 ;  /* 0x000000000000781c */ /* 0x000fe20003f0f070 */
[----:B------:R-:W-:-:S05]  /*15320*/  @P5 IMAD.IADD R5, R16, 0x1, R6 ;  /* 0x0000000110055824 */ /* 0x000fca00078e0206 */
[----:B------:R-:W-:Y:S01]  /*15330*/  @!PT LDS RZ, [RZ] ;  /* 0x00000000fffff984 */ /* 0x000fe20000000800 */
[----:B------:R-:W-:Y:S01]  /*15340*/  @!PT LDS RZ, [RZ] ;  /* 0x00000000fffff984 */ /* 0x000fe20000000800 */
[----:B------:R-:W-:Y:S01]  /*15350*/  @!PT LDS RZ, [RZ] ;  /* 0x00000000fffff984 */ /* 0x000fe20000000800 */
[----:B------:R0:W-:Y:S04]  /*15360*/  @P5 LDGSTS.E.BYPASS.LTC128B.128 [R5+0x17c00], desc[UR56][R2.64], !P3 ;  /* 0x17c0000002055fae */ /* 0x0001e8000d901d78 */
[----:B------:R0:W-:Y:S04]  /*15370*/  @P5 LDGSTS.E.BYPASS.LTC128B.128 [R5+0x19c00], desc[UR56][R2.64+0x40], !P2 ;  /* 0x19c0004002055fae */ /* 0x0001e8000d101d78 */
[----:B------:R0:W-:Y:S01]  /*15380*/  @P5 LDGSTS.E.BYPASS.LTC128B.128 [R5+0x1bc00], desc[UR56][R2.64+0x80], !P1 ;  /* 0x1bc0008002055fae */ /* 0x0001e2000c901d78 */
[----:B------:R-:W-:Y:S01]  /*15390*/  NOP ;  /* 0x0000000000007918 */ /* 0x000fe20000000000 */
.L_x_1430:
        /* <DEDUP_REMOVED lines=11> */
.L_x_1431:
[----:B------:R0:W-:Y:S02]  /*15450*/  SYNCS.ARRIVE.TRANS64.A1T0 RZ, [R0+URZ+0x22830], RZ ;  /* 0x022830ff00ff79a7 */ /* 0x0001e4000810003f */
[----:B------:R-:W-:Y:S05]  /*15460*/  WARPSYNC.ALL ;  /* 0x0000000000007948 */ /* 0x000fea0003800000 */
[----:B0-23--:R-:W-:Y:S01]  /*15470*/  VIADD R0, R16, 0x10400 ;  /* 0x0001040010007836 */ /* 0x00dfe20000000000 */
[----:B------:R-:W-:Y:S01]  /*15480*/  USHF.R.S32.HI UR4, URZ, 0x1f, UR39 ;  /* 0x0000001f3f047899 */ /* 0x000fe20008011427 */
[----:B------:R-:W-:Y:S03]  /*15490*/  BAR.SYNC.DEFER_BLOCKING 0x8, 0x180 ;  /* 0x0206000000007b1d */ /* 0x000fe60000010000 */
[----:B------:R-:W-:-:S03]  /*154a0*/  LOP3.LUT P0, RZ, R0, 0x1bf, RZ, 0xc0, !PT ;  /* 0x000001bf00ff7812 */ /* 0x000fc6000780c0ff */
[----:B------:R-:W-:Y:S01]  /*154b0*/  ULDC.64 UR6, c[0x0][0x298] ;  /* 0x0000a60000067ab9 */ /* 0x000fe20000000a00 */
[----:B------:R-:W-:Y:S01]  /*154c0*/  BSSY B6, `(.L_x_1432) ;  /* 0x0000016000067945 */ /* 0x000fe20003800000 */
        /* <DEDUP_REMOVED lines=14> */
[----:B-1----:R-:W-:Y:S02]  /*155b0*/  IMAD.U32 R10, RZ, RZ, UR4 ;  /* 0x00000004ff0a7e24 */ /* 0x002fe4000f8e00ff */
[----:B------:R-:W-:Y:S02]  /*155c0*/  IMAD.U32 R11, RZ, RZ, UR5 ;  /* 0x00000005ff0b7e24 */ /* 0x000fe4000f8e00ff */
[----:B------:R-:W-:Y:S02]  /*155d0*/  IMAD.MOV.U32 R8, RZ, RZ, 0x70 ;  /* 0x00000070ff087424 */ /* 0x000fe400078e00ff */
[----:B------:R-:W-:Y:S02]  /*155e0*/  IMAD.MOV.U32 R12, RZ, RZ, 0x1 ;  /* 0x00000001ff0c7424 */ /* 0x000fe400078e00ff */
[----:B------:R-:W-:-:S07]  /*155f0*/  IMAD.MOV.U32 R13, RZ, RZ, RZ ;  /* 0x000000ffff0d7224 */ /* 0x000fce00078e00ff */
[----:B------:R-:W-:-:S07]  /*15600*/  LEPC R20, `(.L_x_1433) ;  /* 0x000000001014794e */ /* 0x000fce0000000000 */
[----:B0-----:R-:W-:Y:S05]  /*15610*/  CALL.ABS.NOINC R2 ;  /* 0x0000000002007343 */ /* 0x001fea0003c00000 */
.L_x_1433:
[----:B------:R-:W-:Y:S05]  /*15620*/  BSYNC B6 ;  /* 0x0000000000067941 */ /* 0x000fea0003800000 */
.L_x_1432:
[----:B------:R0:W5:Y:S01]  /*15630*/  LDL R8, [R1+0xc] ;  /* 0x00000c0001087983 */ /* 0x0001620000100800 */
[----:B------:R-:W-:Y:S01]  /*15640*/  UISETP.NE.AND UP1, UPT, UR48, URZ, UPT ;  /* 0x0000003f3000728c */ /* 0x000fe2000bf25270 */
[----:B------:R-:W2:Y:S01]  /*15650*/  S2R R2, SR_TID.X ;  /* 0x0000000000027919 */ /* 0x000ea20000002100 */
[----:B------:R-:W-:Y:S01]  /*15660*/  R2UR UR7, R22 ;  /* 0x00000000160772ca */ /* 0x000fe200000e0000 */
[----:B------:R-:W3:Y:S03]  /*15670*/  LDC R7, c[0x0][0x448] ;  /* 0x00011200ff077b82 */ /* 0x000ee60000000800 */
[----:B------:R-:W-:Y:S01]  /*15680*/  PLOP3.LUT P0, PT, PT, PT, UP1, 0x80, 0x0 ;  /* 0x000000000000781c */ /* 0x000fe20003f0f018 */
[----:B------:R-:W-:Y:S01]  /*15690*/  ULDC.64 UR8, c[0x0][0x2d8] ;  /* 0x0000b60000087ab9 */ /* 0x000fe20000000a00 */
[----:B------:R-:W-:-:S03]  /*156a0*/  UISETP.NE.AND UP0, UPT, UR47, URZ, UPT ;  /* 0x0000003f2f00728c */ /* 0x000fc6000bf05270 */
[----:B------:R-:W-:Y:S01]  /*156b0*/  @UP1 ULDC UR4, c[0x0][0x44c] ;  /* 0x0001130000041ab9 */ /* 0x000fe20000000800 */
[C---:B--2---:R-:W-:Y:S01]  /*156c0*/  LOP3.LUT R20, R2.reuse, 0x7f, RZ, 0xc0, !PT ;  /* 0x0000007f02147812 */ /* 0x044fe200078ec0ff */
[----:B------:R-:W-:-:S03]  /*156d0*/  IMAD.SHL.U32 R2, R2, 0x20, RZ ;  /* 0x0000002002027824 */ /* 0x000fc600078e00ff */
[----:B------:R-:W-:-:S04]  /*156e0*/  SHF.R.U32.HI R20, RZ, 0x2, R20 ;  /* 0x00000002ff147819 */ /* 0x000fc80000011614 */
[----:B------:R-:W-:-:S05]  /*156f0*/  LOP3.LUT R2, R20, 0x60, R2, 0xf8, !PT ;  /* 0x0000006014027812 */ /* 0x000fca00078ef802 */
[----:B------:R-:W-:-:S04]  /*15700*/  IMAD.IADD R2, R2, 0x1, R18 ;  /* 0x0000000102027824 */ /* 0x000fc800078e0212 */
[----:B------:R-:W-:Y:S01]  /*15710*/  @P0 IMAD.HI.U32 R0, R2, UR4, RZ ;  /* 0x0000000402000c27 */ /* 0x000fe2000f8e00ff */
[----:B------:R-:W-:Y:S01]  /*15720*/  PLOP3.LUT P0, PT, PT, PT, UP1, 0x80, 0x0 ;  /* 0x000000000000781c */ /* 0x000fe20003f0f018 */
[----:B------:R-:W-:Y:S01]  /*15730*/  @UP1 ULDC UR4, c[0x0][0x450] ;  /* 0x0001140000041ab9 */ /* 0x000fe20000000800 */
[----:B------:R-:W-:Y:S01]  /*15740*/  R2UR UR10, R22 ;  /* 0x00000000160a72ca */ /* 0x000fe200000e0000 */
[----:B------:R-:W-:Y:S01]  /*15750*/  IMAD.MOV.U32 R6, RZ, RZ, R2 ;  /* 0x000000ffff067224 */ /* 0x000fe200078e0002 */
[----:B------:R-:W-:Y:S01]  /*15760*/  UMOV UR5, UR39 ;  /* 0x0000002700057c82 */ /* 0x000fe20008000000 */
[----:B------:R-:W-:-:S08]  /*15770*/  USHF.R.S32.HI UR6, URZ, 0x1f, UR40 ;  /* 0x0000001f3f067899 */ /* 0x000fd00008011428 */
[----:B------:R-:W-:Y:S01]  /*15780*/  @P0 SHF.R.U32.HI R6, RZ, UR4, R0 ;  /* 0x00000004ff060c19 */ /* 0x000fe20008011600 */
[----:B------:R-:W-:Y:S02]  /*15790*/  UMOV UR4, UR36 ;  /* 0x0000002400047c82 */ /* 0x000fe40008000000 */
[----:B------:R-:W-:Y:S02]  /*157a0*/  UIMAD.WIDE.U32 UR4, UR7, UR8, UR4 ;  /* 0x00000008070472a5 */ /* 0x000fe4000f8e0004 */
[----:B------:R-:W-:Y:S02]  /*157b0*/  USEL UR7, UR6, URZ, !UP0 ;  /* 0x0000003f06077287 */ /* 0x000fe4000c000000 */
[----:B------:R-:W-:Y:S02]  /*157c0*/  UIMAD UR5, UR10, UR9, UR5 ;  /* 0x000000090a0572a4 */ /* 0x000fe4000f8e0205 */
[----:B------:R-:W-:Y:S01]  /*157d0*/  USEL UR6, UR40, URZ, !UP0 ;  /* 0x0000003f28067287 */ /* 0x000fe2000c000000 */
[----:B------:R-:W-:-:S03]  /*157e0*/  ULDC.64 UR8, c[0x0][0x2e0] ;  /* 0x0000b80000087ab9 */ /* 0x000fc60000000a00 */
[----:B------:R-:W-:Y:S02]  /*157f0*/  UIMAD.WIDE.U32 UR4, UR6, UR8, UR4 ;  /* 0x00000008060472a5 */ /* 0x000fe4000f8e0004 */
[----:B------:R-:W-:Y:S01]  /*15800*/  UIMAD UR7, UR7, UR8, URZ ;  /* 0x00000008070772a4 */ /* 0x000fe2000f8e023f */
[----:B------:R-:W-:Y:S01]  /*15810*/  IMAD.MOV R0, RZ, RZ, -R6 ;  /* 0x000000ffff007224 */ /* 0x000fe200078e0a06 */
[----:B------:R-:W2:Y:S02]  /*15820*/  S2R R20, SR_TID.X ;  /* 0x0000000000147919 */ /* 0x000ea40000002100 */
[----:B------:R-:W-:Y:S01]  /*15830*/  UIMAD UR7, UR6, UR9, UR7 ;  /* 0x00000009060772a4 */ /* 0x000fe2000f8e0207 */
[----:B------:R-:W-:Y:S02]  /*15840*/  IMAD.U32 R4, RZ, RZ, UR4 ;  /* 0x00000004ff047e24 */ /* 0x000fe4000f8e00ff */
[----:B---3--:R-:W-:Y:S01]  /*15850*/  IMAD R0, R7, R0, R2 ;  /* 0x0000000007007224 */ /* 0x008fe200078e0202 */
[----:B------:R-:W-:Y:S01]  /*15860*/  UIADD3 UR6, UR5, UR7, URZ ;  /* 0x0000000705067290 */ /* 0x000fe2000fffe03f */
[----:B------:R-:W-:Y:S01]  /*15870*/  IMAD.MOV.U32 R2, RZ, RZ, R4 ;  /* 0x000000ffff027224 */ /* 0x000fe200078e0004 */
[----:B------:R-:W-:Y:S01]  /*15880*/  SHF.R.S32.HI R4, RZ, 0x1f, R6 ;  /* 0x0000001fff047819 */ /* 0x000fe20000011406 */
[----:B------:R-:W-:Y:S01]  /*15890*/  IMAD.U32 R5, RZ, RZ, UR5 ;  /* 0x00000005ff057e24 */ /* 0x000fe2000f8e00ff */
[----:B------:R-:W-:-:S02]  /*158a0*/  ULDC.64 UR4, c[0x0][0x2d0] ;  /* 0x0000b40000047ab9 */ /* 0x000fc40000000a00 */
[----:B------:R-:W-:Y:S02]  /*158b0*/  IMAD.U32 R3, RZ, RZ, UR6 ;  /* 0x00000006ff037e24 */ /* 0x000fe4000f8e00ff */
[----:B------:R-:W-:Y:S02]  /*158c0*/  IMAD R4, R4, UR4, RZ ;  /* 0x0000000404047c24 */ /* 0x000fe4000f8e02ff */
[----:B------:R-:W-:-:S04]  /*158d0*/  IMAD.WIDE.U32 R2, R6, UR4, R2 ;  /* 0x0000000406027c25 */ /* 0x000fc8000f8e0002 */
[----:B------:R-:W-:Y:S01]  /*158e0*/  IMAD R5, R6, UR5, R4 ;  /* 0x0000000506057c24 */ /* 0x000fe2000f8e0204 */
[----:B------:R-:W-:Y:S01]  /*158f0*/  SHF.R.S32.HI R4, RZ, 0x1f, R0 ;  /* 0x0000001fff047819 */ /* 0x000fe20000011400 */
[----:B------:R-:W-:Y:S02]  /*15900*/  ULDC.64 UR4, c[0x0][0x2c8] ;  /* 0x0000b20000047ab9 */ /* 0x000fe40000000a00 */
[----:B------:R-:W-:Y:S02]  /*15910*/  IMAD.IADD R3, R3, 0x1, R5 ;  /* 0x0000000103037824 */ /* 0x000fe400078e0205 */
[----:B------:R-:W-:Y:S02]  /*15920*/  IMAD R4, R4, UR4, RZ ;  /* 0x0000000404047c24 */ /* 0x000fe4000f8e02ff */
[----:B------:R-:W-:-:S04]  /*15930*/  IMAD.WIDE.U32 R2, R0, UR4, R2 ;  /* 0x0000000400027c25 */ /* 0x000fc8000f8e0002 */
[----:B------:R-:W-:Y:S01]  /*15940*/  IMAD R5, R0, UR5, R4 ;  /* 0x0000000500057c24 */ /* 0x000fe2000f8e0204 */
[----:B------:R-:W-:Y:S02]  /*15950*/  ULDC.64 UR4, c[0x0][0x280] ;  /* 0x0000a00000047ab9 */ /* 0x000fe40000000a00 */
[----:B------:R-:W-:Y:S01]  /*15960*/  IADD3 R0, P0, R2, UR4, RZ ;  /* 0x0000000402007c10 */ /* 0x000fe2000ff1e0ff */
[----:B------:R-:W-:Y:S01]  /*15970*/  ULDC UR4, c[0x0][0x2b8] ;  /* 0x0000ae0000047ab9 */ /* 0x000fe20000000800 */
[C---:B------:R-:W-:Y:S02]  /*15980*/  LOP3.LUT R9, R36.reuse, 0x40, RZ, 0xfc, !PT ;  /* 0x0000004024097812 */ /* 0x040fe400078efcff */
[----:B-1----:R-:W-:Y:S02]  /*15990*/  LOP3.LUT R10, R36, 0x80, RZ, 0xfc, !PT ;  /* 0x00000080240a7812 */ /* 0x002fe400078efcff */
[----:B------:R-:W-:Y:S01]  /*159a0*/  IADD3.X R5, R3, UR5, R5, P0, !PT ;  /* 0x0000000503057c10 */ /* 0x000fe200087fe405 */
[----:B------:R-:W-:Y:S01]  /*159b0*/  UMOV UR5, 0xffffffff ;  /* 0xffffffff00057882 */ /* 0x000fe20000000000 */
[----:B--2---:R-:W-:-:S02]  /*159c0*/  LOP3.LUT R20, R20, 0x7f, RZ, 0xc0, !PT ;  /* 0x0000007f14147812 */ /* 0x004fc400078ec0ff */
[----:B------:R-:W-:Y:S02]  /*159d0*/  ISETP.GE.AND P3, PT, R36, UR4, PT ;  /* 0x0000000424007c0c */ /* 0x000fe4000bf66270 */
[----:B------:R-:W-:Y:S02]  /*159e0*/  ISETP.GE.AND P2, PT, R9, UR4, PT ;  /* 0x0000000409007c0c */ /* 0x000fe4000bf46270 */
[----:B------:R-:W-:Y:S02]  /*159f0*/  ISETP.GE.AND P1, PT, R10, UR4, PT ;  /* 0x000000040a007c0c */ /* 0x000fe4000bf26270 */
[----:B------:R-:W-:Y:S01]  /*15a00*/  SHF.R.U32.HI R9, RZ, 0x2, R20 ;  /* 0x00000002ff097819 */ /* 0x000fe20000011614 */
[----:B0-----:R-:W-:Y:S10]  /*15a10*/  BRA.DIV UR5, `(.L_x_1434) ;  /* 0x0000004205807947 */ /* 0x001ff4000b800000 */
[----:B------:R-:W0:Y:S01]  /*15a20*/  SHFL.IDX PT, R3, R0, RZ, 0x1c1f ;  /* 0x001c1fff00037589 */ /* 0x000e2200000e0000 */
[----:B------:R-:W-:Y:S02]  /*15a30*/  IMAD R4, R7, UR41, RZ ;  /* 0x0000002907047c24 */ /* 0x000fe4000f8e02ff */
[----:B------:R-:W-:Y:S01]  /*15a40*/  IMAD.IADD R18, R9, 0x1, R18 ;  /* 0x0000000109127824 */ /* 0x000fe200078e0212 */
[----:B------:R-:W1:Y:S03]  /*15a50*/  SHFL.IDX PT, R2, R5, RZ, 0x1c1f ;  /* 0x001c1fff05027589 */ /* 0x000e6600000e0000 */
[C---:B------:R-:W-:Y:S01]  /*15a60*/  VIADD R7, R18.reuse, 0x20 ;  /* 0x0000002012077836 */ /* 0x040fe20000000000 */
[----:B------:R-:W-:Y:S01]  /*15a70*/  ISETP.GE.AND P0, PT, R18, R4, PT ;  /* 0x000000041200720c */ /* 0x000fe20003f06270 */
[----:B------:R-:W2:-:S12]  /*15a80*/  SHFL.IDX PT, R14, R0, 0x1, 0x1c1f ;  /* 0x003c1f00000e7f89 */ /* 0x000e9800000e0000 */
[----:B0-----:R-:W-:-:S05]  /*15a90*/  @!P0 IADD3 R6, P4, R36, R3, RZ ;  /* 0x0000000324068210 */ /* 0x001fca0007f9e0ff */
[----:B-1----:R-:W-:Y:S02]  /*15aa0*/  @!P0 IMAD.X R3, RZ, RZ, R2, P4 ;  /* 0x000000ffff038224 */ /* 0x002fe400020e0602 */
[----:B------:R-:W-:-:S05]  /*15ab0*/  @!P0 IMAD.MOV.U32 R2, RZ, RZ, R6 ;  /* 0x000000ffff028224 */ /* 0x000fca00078e0006 */
[----:B-----5:R-:W-:Y:S04]  /*15ac0*/  @!P0 LDGSTS.E.BYPASS.LTC128B.128 [R8+0x10400], desc[UR56][R2.64], !P3 ;  /* 0x1040000002088fae */ /* 0x020fe8000d901d78 */
[----:B------:R-:W-:Y:S04]  /*15ad0*/  @!P0 LDGSTS.E.BYPASS.LTC128B.128 [R8+0x12400], desc[UR56][R2.64+0x40], !P2 ;  /* 0x1240004002088fae */ /* 0x000fe8000d101d78 */
[----:B------:R0:W-:Y:S01]  /*15ae0*/  @!P0 LDGSTS.E.BYPASS.LTC128B.128 [R8+0x14400], desc[UR56][R2.64+0x80], !P1 ;  /* 0x1440008002088fae */ /* 0x0001e2000c901d78 */
[----:B------:R-:W-:-:S03]  /*15af0*/  ISETP.GE.AND P0, PT, R7, R4, PT ;  /* 0x000000040700720c */ /* 0x000fc60003f06270 */
[----:B0-----:R-:W0:Y:S10]  /*15b00*/  SHFL.IDX PT, R2, R5, 0x1, 0x1c1f ;  /* 0x003c1f0005027f89 */ /* 0x001e3400000e0000 */
[----:B--2---:R-:W-:-:S02]  /*15b10*/  @!P0 IADD3 R6, P4, R36, R14, RZ ;  /* 0x0000000e24068210 */ /* 0x004fc40007f9e0ff */
[----:B------:R-:W1:Y:S03]  /*15b20*/  SHFL.IDX PT, R14, R0, 0x2, 0x1c1f ;  /* 0x005c1f00000e7f89 */ /* 0x000e6600000e0000 */
        /* <DEDUP_REMOVED lines=9> */
[----:B-1----:R-:W-:-:S02]  /*15bc0*/  @!P0 IADD3 R6, P4, R36, R14, RZ ;  /* 0x0000000e24068210 */ /* 0x002fc40007f9e0ff */
[----:B------:R1:W2:Y:S04]  /*15bd0*/  SHFL.IDX PT, R14, R0, 0x3, 0x1c1f ;  /* 0x007c1f00000e7f89 */ /* 0x0002a800000e0000 */
[----:B------:R-:W3:Y:S01]  /*15be0*/  SHFL.IDX PT, R5, R5, 0x3, 0x1c1f ;  /* 0x007c1f0005057f89 */ /* 0x000ee200000e0000 */
[----:B0-----:R-:W-:Y:S02]  /*15bf0*/  @!P0 IMAD.X R7, RZ, RZ, R2, P4 ;  /* 0x000000ffff078224 */ /* 0x001fe400020e0602 */
[----:B------:R-:W-:Y:S02]  /*15c00*/  @!P0 IMAD.MOV.U32 R2, RZ, RZ, R6 ;  /* 0x000000ffff028224 */ /* 0x000fe400078e0006 */
[----:B------:R-:W-:-:S05]  /*15c10*/  @!P0 IMAD.MOV.U32 R3, RZ, RZ, R7 ;  /* 0x000000ffff038224 */ /* 0x000fca00078e0007 */
[----:B------:R1:W-:Y:S04]  /*15c20*/  @!P0 LDGSTS.E.BYPASS.LTC128B.128 [R8+0x11400], desc[UR56][R2.64], !P3 ;  /* 0x1140000002088fae */ /* 0x0003e8000d901d78 */
[----:B------:R1:W-:Y:S04]  /*15c30*/  @!P0 LDGSTS.E.BYPASS.LTC128B.128 [R8+0x13400], desc[UR56][R2.64+0x40], !P2 ;  /* 0x1340004002088fae */ /* 0x0003e8000d101d78 */
[----:B--23--:R1:W-:Y:S02]  /*15c40*/  @!P0 LDGSTS.E.BYPASS.LTC128B.128 [R8+0x15400], desc[UR56][R2.64+0x80], !P1 ;  /* 0x1540008002088fae */ /* 0x00c3e4000c901d78 */
.L_x_1530:
[----:B-1----:R-:W-:Y:S01]  /*15c50*/  VIADD R3, R18, 0x60 ;  /* 0x0000006012037836 */ /* 0x002fe20000000000 */
[----:B------:R-:W-:Y:S04]  /*15c60*/  BSSY B0, `(.L_x_1435) ;  /* 0x000000b000007945 */ /* 0x000fe80003800000 */
[----:B------:R-:W-:-:S13]  /*15c70*/  ISETP.GE.AND P0, PT, R3, R4, PT ;  /* 0x000000040300720c */ /* 0x000fda0003f06270 */
[----:B------:R-:W-:Y:S05]  /*15c80*/  @P0 BRA `(.L_x_1436) ;  /* 0x0000000000200947 */ /* 0x000fea0003800000 */
[----:B------:R-:W-:-:S05]  /*15c90*/  IADD3 R2, P0, R36, R14, RZ ;  /* 0x0000000e24027210 */ /* 0x000fca0007f1e0ff */
[----:B------:R-:W-:-:S05]  /*15ca0*/  IMAD.X R3, RZ, RZ, R5, P0 ;  /* 0x000000ffff037224 */ /* 0x000fca00000e0605 */
[----:B------:R-:W-:Y:S01]  /*15cb0*/  @!PT LDS RZ, [RZ] ;  /* 0x00000000fffff984 */ /* 0x000fe20000000800 */
[----:B------:R-:W-:Y:S01]  /*15cc0*/  @!PT LDS RZ, [RZ] ;  /* 0x00000000fffff984 */ /* 0x000fe20000000800 */
[----:B------:R-:W-:Y:S01]  /*15cd0*/  @!PT LDS RZ, [RZ] ;  /* 0x00000000fffff984 */ /* 0x000fe20000000800 */
[----:B------:R0:W-:Y:S04]  /*15ce0*/  LDGSTS.E.BYPASS.LTC128B.128 [R8+0x11c00], desc[UR56][R2.64], !P3 ;  /* 0x11c0000002087fae */ /* 0x0001e8000d901d78 */
[----:B------:R0:W-:Y:S04]  /*15cf0*/  LDGSTS.E.BYPASS.LTC128B.128 [R8+0x13c00], desc[UR56][R2.64+0x40], !P2 ;  /* 0x13c0004002087fae */ /* 0x0001e8000d101d78 */
[----:B------:R0:W-:Y:S02]  /*15d00*/  LDGSTS.E.BYPASS.LTC128B.128 [R8+0x15c00], desc[UR56][R2.64+0x80], !P1 ;  /* 0x15c0008002087fae */ /* 0x0001e4000c901d78 */
.L_x_1436:
[----:B------:R-:W-:Y:S05]  /*15d10*/  BSYNC B0 ;  /* 0x0000000000007941 */ /* 0x000fea0003800000 */
.L_x_1435:
[----:B------:R-:W-:Y:S01]  /*15d20*/  NOP ;  /* 0x0000000000007918 */ /* 0x000fe20000000000 */
[----:B------:R-:W-:-:S13]  /*15d30*/  PLOP3.LUT P0, PT, PT, PT, PT, 0x80, 0x0 ;  /* 0x000000000000781c */ /* 0x000fda0003f0f070 */
.L_x_1437:
[----:B------:R-:W-:Y:S02]  /*15d40*/  PLOP3.LUT P1, PT, P1, P0, PT, 0xa2, 0x0 ;  /* 0x000000000000781c */ /* 0x000fe40000f21472 */
[----:B------:R-:W-:-:S08]  /*15d50*/  @P0 R2UR P1, UR4, R16 ;  /* 0x00000000100402ca */ /* 0x000fd00000020000 */
[----:B------:R-:W-:-:S05]  /*15d60*/  @P0 PLOP3.LUT P0, PT, P1, PT, PT, 0x80, 0x0 ;  /* 0x000000000000081c */ /* 0x000fca0000f0f070 */
[----:B------:R-:W-:Y:S01]  /*15d70*/  @!P1 SYNCS.ARRIVE.TRANS64.RED.A0T1 RZ, [UR4+0x22800], RZ ;  /* 0x022800ffffff99a7 */ /* 0x000fe20008200404 */
[----:B------:R-:W-:Y:S07]  /*15d80*/  @!P1 ARRIVES.LDGSTSBAR.64.TRANSCNT [UR4+0x22800] ;  /* 0x02280000ff0099b0 */ /* 0x000fee0008000a84 */
[----:B------:R-:W-:Y:S05]  /*15d90*/  @P0 BRA.U.ANY `(.L_x_1437) ;  /* 0xfffffffd00e80947 */ /* 0x000fea000393ffff */
[----:B0-----:R-:W2:Y:S01]  /*15da0*/  LDL.LU R2, [R1+0x10] ;  /* 0x0000100001027983 */ /* 0x001ea20000300800 */
[----:B------:R-:W-:Y:S02]  /*15db0*/  VIADD R20, R27, 0xfffffffe ;  /* 0xfffffffe1b147836 */ /* 0x000fe40000000000 */
        /* <DEDUP_REMOVED lines=9> */
[----:B------:R-:W1:Y:S03]  /*15e50*/  SYNCS.PHASECHK.TRANS64.TRYWAIT P0, [R16+URZ+0x22820], R3 ;  /* 0x02282003100075a7 */ /* 0x000e66000800017f */
[----:B01----:R-:W-:Y:S05]  /*15e60*/  @!P0 BRA `(.L_x_1439) ;  /* 0x0000004000ac8947 */ /* 0x003fea0003800000 */
.L_x_1531:
[----:B------:R-:W-:Y:S05]  /*15e70*/  BSYNC B0 ;  /* 0x0000000000007941 */ /* 0x000fea0003800000 */
.L_x_1438:
[----:B------:R-:W-:-:S13]  /*15e80*/  ISETP.GE.AND P0, PT, R20, UR42, PT ;  /* 0x0000002a14007c0c */ /* 0x000fda000bf06270 */
[----:B------:R-:W-:Y:S05]  /*15e90*/  @!P0 BRA `(.L_x_1440) ;  /* 0x00000010008c8947 */ /* 0x000fea0003800000 */
[----:B------:R-:W-:Y:S02]  /*15ea0*/  IMAD.MOV.U32 R4, RZ, RZ, R19 ;  /* 0x000000ffff047224 */ /* 0x000fe400078e0013 */
[----:B------:R-:W-:-:S07]  /*15eb0*/  IMAD.MOV.U32 R5, RZ, RZ, R23 ;  /* 0x000000ffff057224 */ /* 0x000fce00078e0017 */
.L_x_1460:
[----:B-1----:R-:W1:Y:S01]  /*15ec0*/  S2R R2, SR_TID.X ;  /* 0x0000000000027919 */ /* 0x002e620000002100 */
[----:B------:R-:W-:Y:S01]  /*15ed0*/  ISETP.NE.AND P0, PT, R33, 0x1, PT ;  /* 0x000000012100780c */ /* 0x000fe20003f05270 */
[----:B------:R-:W-:Y:S05]  /*15ee0*/  YIELD ;  /* 0x0000000000007946 */ /* 0x000fea0003800000 */
[----:B------:R-:W-:Y:S01]  /*15ef0*/  ULDC.64 UR4, c[0x0][0x428] ;  /* 0x00010a0000047ab9 */ /* 0x000fe20000000a00 */
[----:B------:R-:W-:Y:S02]  /*15f00*/  VIADD R19, R4, 0x1 ;  /* 0x0000000104137836 */ /* 0x000fe40000000000 */
[----:B------:R-:W-:-:S04]  /*15f10*/  IMAD R6, R32, UR4, RZ ;  /* 0x0000000420067c24 */ /* 0x000fc8000f8e02ff */
[----:B0-----:R-:W0:Y:S01]  /*15f20*/  @P0 LDC R3, c[0x0][0x434] ;  /* 0x00010d00ff030b82 */ /* 0x001e220000000800 */
[----:B------:R-:W-:-:S07]  /*15f30*/  IMAD R6, R25, UR5, R6 ;  /* 0x0000000519067c24 */ /* 0x000fce000f8e0206 */
[----:B--2---:R-:W2:Y:S01]  /*15f40*/  @P0 LDC R7, c[0x0][0x438] ;  /* 0x00010e00ff070b82 */ /* 0x004ea20000000800 */
[C---:B-1-3--:R-:W-:Y:S01]  /*15f50*/  LOP3.LUT R0, R2.reuse, 0x7f, RZ, 0xc0, !PT ;  /* 0x0000007f02007812 */ /* 0x04afe200078ec0ff */
[----:B------:R-:W-:-:S03]  /*15f60*/  IMAD.SHL.U32 R2, R2, 0x20, RZ ;  /* 0x0000002002027824 */ /* 0x000fc600078e00ff */
[----:B------:R-:W-:Y:S02]  /*15f70*/  SHF.R.U32.HI R0, RZ, 0x2, R0 ;  /* 0x00000002ff007819 */ /* 0x000fe40000011600 */
[----:B------:R-:W-:-:S03]  /*15f80*/  LOP3.LUT R2, R2, 0x60, RZ, 0xc0, !PT ;  /* 0x0000006002027812 */ /* 0x000fc600078ec0ff */
[----:B------:R-:W-:-:S05]  /*15f90*/  IMAD R0, R20, 0x80, R0 ;  /* 0x0000008014007824 */ /* 0x000fca00078e0200 */
[----:B------:R-:W-:-:S05]  /*15fa0*/  IADD3 R0, R2, UR38, R0 ;  /* 0x0000002602007c10 */ /* 0x000fca000fffe000 */
[----:B0-----:R-:W-:-:S04]  /*15fb0*/  @P0 IMAD.HI.U32 R2, R0, R3, RZ ;  /* 0x0000000300020227 */ /* 0x001fc800078e00ff */
[----:B------:R-:W-:Y:S01]  /*15fc0*/  IMAD.MOV.U32 R8, RZ, RZ, R0 ;  /* 0x000000ffff087224 */ /* 0x000fe200078e0000 */
[----:B--2---:R-:W-:-:S04]  /*15fd0*/  @P0 SHF.R.U32.HI R8, RZ, R7, R2 ;  /* 0x00000007ff080219 */ /* 0x004fc80000011602 */
[--C-:B------:R-:W-:Y:S01]  /*15fe0*/  SHF.R.S32.HI R3, RZ, 0x1f, R8.reuse ;  /* 0x0000001fff037819 */ /* 0x100fe20000011408 */
[----:B------:R-:W-:-:S04]  /*15ff0*/  IMAD.MOV.U32 R2, RZ, RZ, R8 ;  /* 0x000000ffff027224 */ /* 0x000fc800078e0008 */
[----:B------:R-:W-:Y:S01]  /*16000*/  IMAD.WIDE.U32 R2, R25, UR4, R2 ;  /* 0x0000000419027c25 */ /* 0x000fe2000f8e0002 */
[----:B------:R-:W-:-:S03]  /*16010*/  ULDC.64 UR4, c[0x0][0x418] ;  /* 0x0001060000047ab9 */ /* 0x000fc60000000a00 */
[----:B------:R-:W-:Y:S01]  /*16020*/  IMAD.IADD R3, R6, 0x1, R3 ;  /* 0x0000000106037824 */ /* 0x000fe200078e0203 */
[C---:B------:R-:W-:Y:S01]  /*16030*/  LEA R6, P0, R2.reuse, UR4, 0x2 ;  /* 0x0000000402067c11 */ /* 0x040fe2000f8010ff */
[----:B------:R-:W-:Y:S01]  /*16040*/  IMAD.U32 R9, RZ, RZ, UR43 ;  /* 0x0000002bff097e24 */ /* 0x000fe2000f8e00ff */
[----:B------:R-:W-:Y:S02]  /*16050*/  ULDC UR4, c[0x0][0x430] ;  /* 0x00010c0000047ab9 */ /* 0x000fe40000000800 */
[----:B------:R-:W-:Y:S02]  /*16060*/  LEA.HI.X R7, R2, UR5, R3, 0x2, P0 ;  /* 0x0000000502077c11 */ /* 0x000fe400080f1403 */
[----:B------:R-:W-:Y:S01]  /*16070*/  ISETP.NE.AND P1, PT, R9, 0x3, PT ;  /* 0x000000030900780c */ /* 0x000fe20003f25270 */
[----:B------:R-:W-:Y:S01]  /*16080*/  IMAD.MOV R3, RZ, RZ, -R8 ;  /* 0x000000ffff037224 */ /* 0x000fe200078e0a08 */
[----:B------:R-:W-:Y:S01]  /*16090*/  ISETP.NE.AND P0, PT, R19, 0x2, PT ;  /* 0x000000021300780c */ /* 0x000fe20003f05270 */
[----:B------:R0:W2:Y:S03]  /*160a0*/  LDG.E R6, desc[UR56][R6.64] ;  /* 0x0000003806067981 */ /* 0x0000a6000c1e1900 */
[----:B------:R-:W-:-:S02]  /*160b0*/  SEL R23, RZ, 0x1, P0 ;  /* 0x00000001ff177807 */ /* 0x000fc40000000000 */
[----:B------:R-:W-:Y:S01]  /*160c0*/  SEL R19, R19, RZ, P0 ;  /* 0x000000ff13137207 */ /* 0x000fe20000000000 */
[----:B0-----:R-:W-:Y:S02]  /*160d0*/  IMAD R7, R3, UR4, R0 ;  /* 0x0000000403077c24 */ /* 0x001fe4000f8e0200 */
[----:B------:R-:W-:Y:S01]  /*160e0*/  IMAD.MOV.U32 R0, RZ, RZ, R20 ;  /* 0x000000ffff007224 */ /* 0x000fe200078e0014 */
[----:B------:R-:W-:Y:S01]  /*160f0*/  LOP3.LUT R23, R5, R23, RZ, 0x3c, !PT ;  /* 0x0000001705177212 */ /* 0x000fe200078e3cff */
[----:B------:R-:W-:-:S03]  /*16100*/  VIADD R20, R20, 0xffffffff ;  /* 0xffffffff14147836 */ /* 0x000fc60000000000 */
[----:B------:R-:W-:Y:S02]  /*16110*/  ISETP.GT.AND P2, PT, R0, UR42, PT ;  /* 0x0000002a00007c0c */ /* 0x000fe4000bf44270 */
[----:B--2---:R-:W-:Y:S01]  /*16120*/  SHF.R.S32.HI R9, RZ, 0x1f, R6 ;  /* 0x0000001fff097819 */ /* 0x004fe20000011406 */
[----:B------:R-:W-:Y:S10]  /*16130*/  @!P1 BRA `(.L_x_1441) ;  /* 0x0000000000049947 */ /* 0x000ff40003800000 */
[----:B------:R-:W-:Y:S01]  /*16140*/  BPT.TRAP 0x1 ;  /* 0x000000040000795c */ /* 0x000fe20000300000 */
.L_x_1441:
[----:B------:R-:W-:Y:S01]  /*16150*/  IMAD R0, R19, 0x8, R16 ;  /* 0x0000000813007824 */ /* 0x000fe200078e0210 */
[----:B------:R-:W-:Y:S01]  /*16160*/  SHF.L.U32 R10, R23, 0x1f, RZ ;  /* 0x0000001f170a7819 */ /* 0x000fe200000006ff */
[----:B------:R-:W-:Y:S01]  /*16170*/  BSSY B0, `(.L_x_1442) ;  /* 0x0000004000007945 */ /* 0x000fe20003800000 */
[----:B------:R-:W-:Y:S02]  /*16180*/  SHF.R.S32.HI R8, RZ, 0x1f, R7 ;  /* 0x0000001fff087819 */ /* 0x000fe40000011407 */
[----:B------:R-:W0:Y:S02]  /*16190*/  SYNCS.PHASECHK.TRANS64.TRYWAIT P0, [R0+URZ+0x22880], R10 ;  /* 0x0228800a000075a7 */ /* 0x000e24000800017f */
[----:B0-----:R-:W-:Y:S05]  /*161a0*/  @!P0 BRA `(.L_x_1443) ;  /* 0x0000003c00f08947 */ /* 0x001fea0003800000 */
.L_x_1532:
[----:B------:R-:W-:Y:S05]  /*161b0*/  BSYNC B0 ;  /* 0x0000000000007941 */ /* 0x000fea0003800000 */
.L_x_1442:
[----:B------:R-:W1:Y:S01]  /*161c0*/  S2R R12, SR_TID.X ;  /* 0x00000000000c7919 */ /* 0x000e620000002100 */
[----:B------:R-:W-:Y:S01]  /*161d0*/  ULDC.64 UR4, c[0x0][0x328] ;  /* 0x0000ca0000047ab9 */ /* 0x000fe20000000a00 */
[----:B------:R-:W-:Y:S01]  /*161e0*/  ULDC.64 UR6, c[0x0][0x318] ;  /* 0x0000c60000067ab9 */ /* 0x000fe20000000a00 */
[----:B------:R-:W-:Y:S01]  /*161f0*/  IMAD R11, R8, UR4, RZ ;  /* 0x00000004080b7c24 */ /* 0x000fe2000f8e02ff */
[----:B------:R-:W-:Y:S01]  /*16200*/  LOP3.LUT P3, RZ, R17, 0x2, RZ, 0xc0, !PT ;  /* 0x0000000211ff7812 */ /* 0x000fe2000786c0ff */
        /* <DEDUP_REMOVED lines=10> */
[----:B------:R-:W-:Y:S01]  /*162b0*/  IMAD.WIDE.U32 R2, R22, UR4, R2 ;  /* 0x0000000416027c25 */ /* 0x000fe2000f8e0002 */
[----:B------:R-:W-:Y:S01]  /*162c0*/  UMOV UR4, 0xffffffff ;  /* 0xffffffff00047882 */ /* 0x000fe20000000000 */
[----:B-1----:R-:W-:Y:S02]  /*162d0*/  LOP3.LUT R12, R12, 0x7f, RZ, 0xc0, !PT ;  /* 0x0000007f0c0c7812 */ /* 0x002fe400078ec0ff */
[----:B------:R-:W-:Y:S01]  /*162e0*/  IMAD R27, R22, UR5, R3 ;  /* 0x00000005161b7c24 */ /* 0x000fe2000f8e0203 */
[----:B------:R-:W-:Y:S02]  /*162f0*/  IADD3 R26, P0, R2, UR6, RZ ;  /* 0x00000006021a7c10 */ /* 0x000fe4000ff1e0ff */
[----:B------:R-:W-:Y:S02]  /*16300*/  SHF.R.U32.HI R12, RZ, 0x5, R12 ;  /* 0x00000005ff0c7819 */ /* 0x000fe4000001160c */
[----:B------:R-:W-:-:S03]  /*16310*/  IADD3.X R27, R27, UR7, RZ, P0, !PT ;  /* 0x000000071b1b7c10 */ /* 0x000fc600087fe4ff */
[----:B------:R-:W-:-:S04]  /*16320*/  IMAD.SHL.U32 R12, R12, 0x400, RZ ;  /* 0x000004000c0c7824 */ /* 0x000fc800078e00ff */
[----:B------:R-:W-:Y:S01]  /*16330*/  IMAD R18, R19, 0x4000, R12 ;  /* 0x0000400013127824 */ /* 0x000fe200078e020c */
[----:B------:R-:W-:Y:S06]  /*16340*/  BRA.DIV UR4, `(.L_x_1444) ;  /* 0x0000003e049c7947 */ /* 0x000fec000b800000 */
[----:B------:R-:W1:Y:S01]  /*16350*/  SHFL.IDX PT, R2, R26, RZ, 0x1c1f ;  /* 0x001c1fff1a027589 */ /* 0x000e6200000e0000 */
[----:B------:R-:W-:-:S03]  /*16360*/  IADD3 R18, R16, R18, R29 ;  /* 0x0000001210127210 */ /* 0x000fc60007ffe01d */
[----:B------:R-:W2:Y:S02]  /*16370*/  SHFL.IDX PT, R3, R27, RZ, 0x1c1f ;  /* 0x001c1fff1b037589 */ /* 0x000ea400000e0000 */
[----:B------:R-:W-:Y:S01]  /*16380*/  IMAD.IADD R21, R30, 0x1, R18 ;  /* 0x000000011e157824 */ /* 0x000fe200078e0212 */
[----:B-1----:R-:W-:-:S05]  /*16390*/  IADD3 R2, P0, R36, R2, RZ ;  /* 0x0000000224027210 */ /* 0x002fca0007f1e0ff */
[----:B--2---:R-:W-:-:S05]  /*163a0*/  IMAD.X R3, RZ, RZ, R3, P0 ;  /* 0x000000ffff037224 */ /* 0x004fca00000e0603 */
[----:B------:R-:W-:Y:S01]  /*163b0*/  @!PT LDS RZ, [RZ] ;  /* 0x00000000fffff984 */ /* 0x000fe20000000800 */
        /* <DEDUP_REMOVED lines=10> */
[----:B------:R-:W3:Y:S01]  /*16460*/  SHFL.IDX PT, R27, R27, 0x3, 0x1c1f ;  /* 0x007c1f001b1b7f89 */ /* 0x000ee200000e0000 */
[----:B-1----:R-:W-:-:S05]  /*16470*/  IADD3 R2, P0, R36, R2, RZ ;  /* 0x0000000224027210 */ /* 0x002fca0007f1e0ff */
[----:B--2---:R-:W-:-:S05]  /*16480*/  IMAD.X R3, RZ, RZ, R3, P0 ;  /* 0x000000ffff037224 */ /* 0x004fca00000e0603 */
[----:B------:R-:W-:Y:S04]  /*16490*/  LDGSTS.E.BYPASS.LTC128B.128 [R18+0xa400], desc[UR56][R2.64], !P3 ;  /* 0x0a40000002127fae */ /* 0x000fe8000d901d78 */
[----:B------:R1:W-:Y:S04]  /*164a0*/  LDGSTS.E.BYPASS.LTC128B.128 [R21+0xa400], desc[UR56][R2.64+0x40], !P1 ;  /* 0x0a40004002157fae */ /* 0x0003e8000c901d78 */
[----:B-1-3--:R1:W2:Y:S02]  /*164b0*/  SHFL.IDX PT, R2, R26, 0x3, 0x1c1f ;  /* 0x007c1f001a027f89 */ /* 0x00a2a400000e0000 */
.L_x_1542:
        /* <DEDUP_REMOVED lines=9> */
.L_x_1445:
        /* <DEDUP_REMOVED lines=11> */
.L_x_1446:
[----:B------:R2:W-:Y:S01]  /*16600*/  SYNCS.ARRIVE.TRANS64.A1T0 RZ, [R0+URZ+0x22870], RZ ;  /* 0x022870ff00ff79a7 */ /* 0x0005e2000810003f */
[----:B------:R-:W-:Y:S05]  /*16610*/  @!P3 BRA `(.L_x_1447) ;  /* 0x000000000004b947 */ /* 0x000fea0003800000 */
[----:B------:R-:W-:Y:S01]  /*16620*/  BPT.TRAP 0x1 ;  /* 0x000000040000795c */ /* 0x000fe20000300000 */
.L_x_1447:
[----:B------:R-:W3:Y:S01]  /*16630*/  SYNCS.PHASECHK.TRANS64.TRYWAIT P0, [R0+URZ+0x22840], R10 ;  /* 0x0228400a000075a7 */ /* 0x000ee2000800017f */
[----:B------:R-:W-:Y:S04]  /*16640*/  BSSY B0, `(.L_x_1448) ;  /* 0x0000002000007945 */ /* 0x000fe80003800000 */
[----:B---3--:R-:W-:Y:S05]  /*16650*/  @!P0 BRA `(.L_x_1449) ;  /* 0x0000004000048947 */ /* 0x008fea0003800000 */
.L_x_1543:
[----:B------:R-:W-:Y:S05]  /*16660*/  BSYNC B0 ;  /* 0x0000000000007941 */ /* 0x000fea0003800000 */
.L_x_1448:
[----:B------:R-:W4:Y:S01]  /*16670*/  LDL R11, [R1] ;  /* 0x00000000010b7983 */ /* 0x000f220000100800 */
[----:B------:R-:W-:Y:S01]  /*16680*/  ULDC.64 UR4, c[0x0][0x300] ;  /* 0x0000c00000047ab9 */ /* 0x000fe20000000a00 */
[----:B------:R-:W-:Y:S01]  /*16690*/  ULDC.64 UR6, c[0x0][0x2e8] ;  /* 0x0000ba0000067ab9 */ /* 0x000fe20000000a00 */
[----:B------:R-:W-:Y:S01]  /*166a0*/  IMAD R8, R8, UR4, RZ ;  /* 0x0000000408087c24 */ /* 0x000fe2000f8e02ff */
[----:B------:R-:W-:Y:S01]  /*166b0*/  LOP3.LUT P4, RZ, R17, 0x10, RZ, 0xc0, !PT ;  /* 0x0000001011ff7812 */ /* 0x000fe2000788c0ff */
[----:B------:R-:W-:Y:S01]  /*166c0*/  IMAD.WIDE.U32 R2, R7, UR4, RZ ;  /* 0x0000000407027c25 */ /* 0x000fe2000f8e00ff */
[C---:B------:R-:W-:Y:S02]  /*166d0*/  LOP3.LUT P3, RZ, R17.reuse, 0x8, RZ, 0xc0, !PT ;  /* 0x0000000811ff7812 */ /* 0x040fe4000786c0ff */
[----:B------:R-:W-:Y:S01]  /*166e0*/  LOP3.LUT P1, RZ, R17, 0x4, RZ, 0xc0, !PT ;  /* 0x0000000411ff7812 */ /* 0x000fe2000782c0ff */
[----:B------:R-:W-:Y:S01]  /*166f0*/  IMAD R8, R7, UR5, R8 ;  /* 0x0000000507087c24 */ /* 0x000fe2000f8e0208 */
[----:B------:R-:W-:-:S02]  /*16700*/  ULDC.64 UR4, c[0x0][0x310] ;  /* 0x0000c40000047ab9 */ /* 0x000fc40000000a00 */
        /* <DEDUP_REMOVED lines=14> */
[----:B------:R-:W-:-:S03]  /*167f0*/  IMAD.IADD R6, R16, 0x1, R6 ;  /* 0x0000000110067824 */ /* 0x000fc600078e0206 */
[----:B------:R-:W5:Y:S04]  /*16800*/  SHFL.IDX PT, R3, R8, RZ, 0x1c1f ;  /* 0x001c1fff08037589 */ /* 0x000f6800000e0000 */
[----:B------:R-:W-:Y:S01]  /*16810*/  SHFL.IDX PT, R9, R8, 0x2, 0x1c1f ;  /* 0x005c1f0008097f89 */ /* 0x000fe200000e0000 */
        /* <DEDUP_REMOVED lines=15> */
[----:B------:R4:W0:Y:S04]  /*16910*/  SHFL.IDX PT, R9, R8, 0x3, 0x1c1f ;  /* 0x007c1f0008097f89 */ /* 0x00082800000e0000 */
[----:B------:R-:W-:Y:S04]  /*16920*/  LDGSTS.E.BYPASS.LTC128B.128 [R6+0x17400], desc[UR56][R2.64], !P4 ;  /* 0x1740000002067fae */ /* 0x000fe8000e101d78 */
[----:B------:R-:W-:Y:S04]  /*16930*/  LDGSTS.E.BYPASS.LTC128B.128 [R6+0x19400], desc[UR56][R2.64+0x40], !P3 ;  /* 0x1940004002067fae */ /* 0x000fe8000d901d78 */
[----:B------:R5:W-:Y:S04]  /*16940*/  LDGSTS.E.BYPASS.LTC128B.128 [R6+0x1b400], desc[UR56][R2.64+0x80], !P1 ;  /* 0x1b40008002067fae */ /* 0x000be8000c901d78 */
[----:B-----5:R4:W0:Y:S02]  /*16950*/  SHFL.IDX PT, R2, R7, 0x3, 0x1c1f ;  /* 0x007c1f0007027f89 */ /* 0x02082400000e0000 */
.L_x_1553:
        /* <DEDUP_REMOVED lines=10> */
.L_x_1451:
        /* <DEDUP_REMOVED lines=11> */
.L_x_1452:
[----:B------:R2:W-:Y:S02]  /*16ab0*/  SYNCS.ARRIVE.TRANS64.A1T0 RZ, [R0+URZ+0x22830], RZ ;  /* 0x022830ff00ff79a7 */ /* 0x0005e4000810003f */
[----:B--23--:R-:W-:-:S05]  /*16ac0*/  IMAD.U32 R0, RZ, RZ, UR44 ;  /* 0x0000002cff007e24 */ /* 0x00cfca000f8e00ff */
[----:B------:R-:W-:-:S13]  /*16ad0*/  ISETP.NE.AND P0, PT, R0, 0x3, PT ;  /* 0x000000030000780c */ /* 0x000fda0003f05270 */
[----:B------:R-:W-:Y:S05]  /*16ae0*/  @!P0 BRA `(.L_x_1453) ;  /* 0x0000000000048947 */ /* 0x000fea0003800000 */
[----:B------:R-:W-:Y:S01]  /*16af0*/  BPT.TRAP 0x1 ;  /* 0x000000040000795c */ /* 0x000fe20000300000 */
.L_x_1453:
[----:B------:R-:W-:Y:S01]  /*16b00*/  LOP3.LUT R3, R5, 0x1, RZ, 0x3c, !PT ;  /* 0x0000000105037812 */ /* 0x000fe200078e3cff */
[----:B------:R-:W-:Y:S01]  /*16b10*/  IMAD R0, R4, 0x8, R16 ;  /* 0x0000000804007824 */ /* 0x000fe200078e0210 */
[----:B------:R-:W-:Y:S02]  /*16b20*/  BSSY B0, `(.L_x_1454) ;  /* 0x0000004000007945 */ /* 0x000fe40003800000 */
[----:B------:R-:W-:-:S04]  /*16b30*/  SHF.L.U32 R3, R3, 0x1f, RZ ;  /* 0x0000001f03037819 */ /* 0x000fc800000006ff */
[----:B------:R-:W0:Y:S02]  /*16b40*/  SYNCS.PHASECHK.TRANS64.TRYWAIT P1, [R0+URZ+0x22870], R3 ;  /* 0x02287003000075a7 */ /* 0x000e24000802017f */
[----:B0-----:R-:W-:Y:S05]  /*16b50*/  @!P1 BRA `(.L_x_1455) ;  /* 0x00000040000c9947 */ /* 0x001fea0003800000 */
.L_x_1554:
[----:B------:R-:W-:Y:S05]  /*16b60*/  BSYNC B0 ;  /* 0x0000000000007941 */ /* 0x000fea0003800000 */
.L_x_1454:
[----:B------:R-:W-:-:S05]  /*16b70*/  IMAD.U32 R2, RZ, RZ, UR43 ;  /* 0x0000002bff027e24 */ /* 0x000fca000f8e00ff */
[----:B------:R-:W-:-:S13]  /*16b80*/  ISETP.NE.AND P1, PT, R2, 0x3, PT ;  /* 0x000000030200780c */ /* 0x000fda0003f25270 */
[----:B------:R-:W-:Y:S05]  /*16b90*/  @!P1 BRA `(.L_x_1456) ;  /* 0x0000000000049947 */ /* 0x000fea0003800000 */
[----:B------:R-:W-:Y:S01]  /*16ba0*/  BPT.TRAP 0x1 ;  /* 0x000000040000795c */ /* 0x000fe20000300000 */
.L_x_1456:
[----:B0-----:R-:W-:Y:S01]  /*16bb0*/  SHF.L.U32 R3, R5, 0x1f, RZ ;  /* 0x0000001f05037819 */ /* 0x001fe200000006ff */
[----:B------:R-:W-:-:S03]  /*16bc0*/  IMAD.SHL.U32 R18, R4, 0x4000, RZ ;  /* 0x0000400004127824 */ /* 0x000fc600078e00ff */
[----:B------:R-:W0:Y:S02]  /*16bd0*/  SYNCS.PHASECHK.TRANS64.TRYWAIT P1, [R0+URZ+0x22860], R3 ;  /* 0x02286003000075a7 */ /* 0x000e24000802017f */
[----:B0-----:R-:W-:Y:S05]  /*16be0*/  @!P1 BRA `(.L_x_1457) ;  /* 0x0000003c00fc9947 */ /* 0x001fea0003800000 */
.L_x_1555:
[----:B------:R-:W0:Y:S04]  /*16bf0*/  LDL R2, [R1+0x8] ;  /* 0x0000080001027983 */ /* 0x000e280000100800 */
[----:B------:R-:W2:Y:S01]  /*16c00*/  LDL R12, [R1+0x4] ;  /* 0x00000400010c7983 */ /* 0x000ea20000100800 */
[----:B------:R-:W-:Y:S05]  /*16c10*/  WARPSYNC.ALL ;  /* 0x0000000000007948 */ /* 0x000fea0003800000 */
[----:B------:R-:W-:-:S05]  /*16c20*/  IMAD.U32 R21, RZ, RZ, UR43 ;  /* 0x0000002bff157e24 */ /* 0x000fca000f8e00ff */
[----:B------:R-:W-:Y:S02]  /*16c30*/  ISETP.NE.AND P1, PT, R21, 0x3, PT ;  /* 0x000000031500780c */ /* 0x000fe40003f25270 */
[----:B0-----:R-:W-:Y:S02]  /*16c40*/  LOP3.LUT R3, R18, R2, RZ, 0xfc, !PT ;  /* 0x0000000212037212 */ /* 0x001fe400078efcff */
[----:B--2---:R-:W-:-:S03]  /*16c50*/  IADD3 R18, R16, R18, R12 ;  /* 0x0000001210127210 */ /* 0x004fc60007ffe00c */
[----:B------:R-:W-:-:S04]  /*16c60*/  IMAD.IADD R3, R16, 0x1, R3 ;  /* 0x0000000110037824 */ /* 0x000fc800078e0203 */
[----:B------:R-:W-:Y:S01]  /*16c70*/  IMAD.IADD R2, R31, 0x1, R3 ;  /* 0x000000011f027824 */ /* 0x000fe200078e0203 */
[----:B----4-:R-:W0:Y:S02]  /*16c80*/  LDSM.16.MT88.4 R4, [R3+0x8400] ;  /* 0x008400000304783b */ /* 0x010e240000004200 */
        /* <DEDUP_REMOVED lines=10> */
[----:B------:R0:W-:Y:S04]  /*16d30*/  STSM.16.M88.4 [R18+0x2400], R12 ;  /* 0x0024000c12007844 */ /* 0x0001e80000000200 */
[----:B------:R-:W2:Y:S01]  /*16d40*/  LDSM.16.MT88.4 R8, [R3+0x9400] ;  /* 0x009400000308783b */ /* 0x000ea20000004200 */
[--C-:B0-----:R-:W-:Y:S02]  /*16d50*/  IADD3 R12, R28, 0x400, R18.reuse ;  /* 0x000004001c0c7810 */ /* 0x101fe40007ffe012 */
[----:B------:R-:W-:Y:S02]  /*16d60*/  IADD3 R18, R31, 0x400, R18 ;  /* 0x000004001f127810 */ /* 0x000fe40007ffe012 */
[C-C-:B--2---:R-:W-:Y:S02]  /*16d70*/  PRMT R4, R8.reuse, 0x6420, R9.reuse ;  /* 0x0000642008047816 */ /* 0x144fe40000000009 */
[----:B------:R-:W-:-:S02]  /*16d80*/  PRMT R5, R8, 0x7531, R9 ;  /* 0x0000753108057816 */ /* 0x000fc40000000009 */
[C-C-:B------:R-:W-:Y:S02]  /*16d90*/  PRMT R6, R10.reuse, 0x6420, R11.reuse ;  /* 0x000064200a067816 */ /* 0x140fe4000000000b */
[----:B------:R-:W-:Y:S02]  /*16da0*/  PRMT R7, R10, 0x7531, R11 ;  /* 0x000075310a077816 */ /* 0x000fe4000000000b */
[----:B------:R-:W0:Y:S04]  /*16db0*/  LDSM.16.MT88.4 R8, [R2+0x9400] ;  /* 0x009400000208783b */ /* 0x000e280000004200 */
[----:B------:R0:W-:Y:S02]  /*16dc0*/  STSM.16.M88.4 [R12], R4 ;  /* 0x000000040c007844 */ /* 0x0001e40000000200 */
[----:B0-----:R-:W-:-:S02]  /*16dd0*/  PRMT R4, R8, 0x6420, R9 ;  /* 0x0000642008047816 */ /* 0x001fc40000000009 */
[----:B------:R-:W-:Y:S02]  /*16de0*/  PRMT R5, R8, 0x7531, R9 ;  /* 0x0000753108057816 */ /* 0x000fe40000000009 */
[C-C-:B------:R-:W-:Y:S02]  /*16df0*/  PRMT R6, R10.reuse, 0x6420, R11.reuse ;  /* 0x000064200a067816 */ /* 0x140fe4000000000b */
[----:B------:R-:W-:-:S05]  /*16e00*/  PRMT R7, R10, 0x7531, R11 ;  /* 0x000075310a077816 */ /* 0x000fca000000000b */
[----:B------:R-:W-:Y:S04]  /*16e10*/  STSM.16.M88.4 [R12+0x2000], R4 ;  /* 0x002000040c007844 */ /* 0x000fe80000000200 */
[----:B------:R-:W0:Y:S04]  /*16e20*/  LDSM.16.MT88.4 R12, [R3+0xa400] ;  /* 0x00a40000030c783b */ /* 0x000e280000004200 */
[----:B------:R-:W2:Y:S01]  /*16e30*/  LDSM.16.MT88.4 R4, [R2+0xa400] ;  /* 0x00a400000204783b */ /* 0x000ea20000004200 */
[C-C-:B0-----:R-:W-:Y:S02]  /*16e40*/  PRMT R8, R12.reuse, 0x6420, R13.reuse ;  /* 0x000064200c087816 */ /* 0x141fe4000000000d */
[----:B------:R-:W-:-:S02]  /*16e50*/  PRMT R9, R12, 0x7531, R13 ;  /* 0x000075310c097816 */ /* 0x000fc4000000000d */
[C-C-:B------:R-:W-:Y:S02]  /*16e60*/  PRMT R10, R14.reuse, 0x6420, R15.reuse ;  /* 0x000064200e0a7816 */ /* 0x140fe4000000000f */
[----:B------:R-:W-:-:S05]  /*16e70*/  PRMT R11, R14, 0x7531, R15 ;  /* 0x000075310e0b7816 */ /* 0x000fca000000000f */
[----:B------:R2:W-:Y:S02]  /*16e80*/  STSM.16.M88.4 [R18], R8 ;  /* 0x0000000812007844 */ /* 0x0005e40000000200 */
[C-C-:B--2---:R-:W-:Y:S02]  /*16e90*/  PRMT R8, R4.reuse, 0x6420, R5.reuse ;  /* 0x0000642004087816 */ /* 0x144fe40000000005 */
[----:B------:R-:W-:Y:S02]  /*16ea0*/  PRMT R9, R4, 0x7531, R5 ;  /* 0x0000753104097816 */ /* 0x000fe40000000005 */
[C-C-:B------:R-:W-:Y:S02]  /*16eb0*/  PRMT R10, R6.reuse, 0x6420, R7.reuse ;  /* 0x00006420060a7816 */ /* 0x140fe40000000007 */
[----:B------:R-:W-:-:S05]  /*16ec0*/  PRMT R11, R6, 0x7531, R7 ;  /* 0x00007531060b7816 */ /* 0x000fca0000000007 */
[----:B------:R0:W-:Y:S04]  /*16ed0*/  STSM.16.M88.4 [R18+0x2000], R8 ;  /* 0x0020000812007844 */ /* 0x0001e80000000200 */
[----:B------:R-:W2:Y:S01]  /*16ee0*/  LDSM.16.MT88.4 R4, [R3+0xb400] ;  /* 0x00b400000304783b */ /* 0x000ea20000004200 */
[----:B0-----:R-:W-:Y:S01]  /*16ef0*/  IMAD.IADD R18, R28, 0x1, R18 ;  /* 0x000000011c127824 */ /* 0x001fe200078e0212 */
[C-C-:B--2---:R-:W-:Y:S02]  /*16f00*/  PRMT R12, R4.reuse, 0x6420, R5.reuse ;  /* 0x00006420040c7816 */ /* 0x144fe40000000005 */
[----:B------:R-:W-:Y:S02]  /*16f10*/  PRMT R13, R4, 0x7531, R5 ;  /* 0x00007531040d7816 */ /* 0x000fe40000000005 */
[----:B------:R-:W-:-:S02]  /*16f20*/  PRMT R14, R6, 0x6420, R7 ;  /* 0x00006420060e7816 */ /* 0x000fc40000000007 */
[----:B------:R-:W-:Y:S02]  /*16f30*/  PRMT R15, R6, 0x7531, R7 ;  /* 0x00007531060f7816 */ /* 0x000fe40000000007 */
[----:B------:R-:W0:Y:S04]  /*16f40*/  LDSM.16.MT88.4 R4, [R2+0xb400] ;  /* 0x00b400000204783b */ /* 0x000e280000004200 */
[----:B------:R2:W-:Y:S01]  /*16f50*/  STSM.16.M88.4 [R18], R12 ;  /* 0x0000000c12007844 */ /* 0x0005e20000000200 */
        /* <DEDUP_REMOVED lines=13> */
.L_x_1458:
[----:B0-----:R0:W-:Y:S01]  /*17030*/  SYNCS.ARRIVE.TRANS64.A1T0 RZ, [R0+URZ+0x22850], RZ ;  /* 0x022850ff00ff79a7 */ /* 0x0011e2000810003f */
[----:B------:R-:W-:Y:S06]  /*17040*/  BAR.SYNC.DEFER_BLOCKING 0x2, 0x80 ;  /* 0x0082000000007b1d */ /* 0x000fec0000010000 */
[----:B------:R-:W-:Y:S05]  /*17050*/  @!P0 BRA `(.L_x_1459) ;  /* 0x0000000000048947 */ /* 0x000fea0003800000 */
[----:B------:R-:W-:Y:S01]  /*17060*/  BPT.TRAP 0x1 ;  /* 0x000000040000795c */ /* 0x000fe20000300000 */
.L_x_1459:
[----:B0-----:R-:W-:Y:S02]  /*17070*/  VIADD R0, R0, 0x22880 ;  /* 0x0002288000007836 */ /* 0x001fe40000000000 */
[----:B------:R-:W-:Y:S02]  /*17080*/  IMAD.MOV.U32 R4, RZ, RZ, R19 ;  /* 0x000000ffff047224 */ /* 0x000fe400078e0013 */
[----:B------:R-:W-:Y:S01]  /*17090*/  IMAD.MOV.U32 R5, RZ, RZ, R23 ;  /* 0x000000ffff057224 */ /* 0x000fe200078e0017 */
[----:B------:R-:W-:-:S04]  /*170a0*/  PRMT R0, R37, 0x654, R0 ;  /* 0x0000065425007816 */ /* 0x000fc80000000000 */
[----:B------:R3:W-:Y:S01]  /*170b0*/  SYNCS.ARRIVE.TRANS64.RED.A1T0 RZ, [R0+URZ], RZ ;  /* 0x000000ff00ff79a7 */ /* 0x0007e2000810043f */
[----:B------:R-:W-:Y:S05]  /*170c0*/  @P2 BRA `(.L_x_1460) ;  /* 0xffffffec007c2947 */ /* 0x000fea000383ffff */
.L_x_1440:
[----:B---3--:R-:W3:Y:S01]  /*170d0*/  S2R R0, SR_TID.X ;  /* 0x0000000000007919 */ /* 0x008ee20000002100 */
[----:B------:R-:W-:Y:S01]  /*170e0*/  BSSY B0, `(.L_x_1461) ;  /* 0x0000012000007945 */ /* 0x000fe20003800000 */
[----:B---3--:R-:W-:Y:S01]  /*170f0*/  LOP3.LUT R2, R0, 0x7f, RZ, 0xc0, !PT ;  /* 0x0000007f00027812 */ /* 0x008fe200078ec0ff */
[----:B------:R-:W-:-:S03]  /*17100*/  IMAD.U32 R0, RZ, RZ, UR44 ;  /* 0x0000002cff007e24 */ /* 0x000fc6000f8e00ff */
[----:B------:R-:W-:Y:S02]  /*17110*/  ISETP.NE.AND P1, PT, R2, RZ, PT ;  /* 0x000000ff0200720c */ /* 0x000fe40003f25270 */
[----:B------:R-:W-:-:S11]  /*17120*/  ISETP.NE.AND P0, PT, R0, 0x3, PT ;  /* 0x000000030000780c */ /* 0x000fd60003f05270 */
[----:B------:R-:W-:Y:S05]  /*17130*/  @P1 BRA `(.L_x_1462) ;  /* 0x0000000000301947 */ /* 0x000fea0003800000 */
[----:B------:R-:W3:Y:S01]  /*17140*/  S2R R5, SR_LANEID ;  /* 0x0000000000057919 */ /* 0x000ee20000000000 */
[----:B------:R-:W-:Y:S01]  /*17150*/  VOTEU.ANY UR4, UPT, PT ;  /* 0x0000000000047886 */ /* 0x000fe200038e0100 */
[----:B0-----:R-:W0:Y:S01]  /*17160*/  LDC.64 R2, c[0x0][0xc60] ;  /* 0x00031800ff027b82 */ /* 0x001e220000000a00 */
[----:B------:R-:W3:Y:S02]  /*17170*/  FLO.U32 R0, UR4 ;  /* 0x0000000400007d00 */ /* 0x000ee400080e0000 */
[----:B---3--:R-:W-:-:S06]  /*17180*/  ISETP.EQ.U32.AND P1, PT, R0, R5, PT ;  /* 0x000000050000720c */ /* 0x008fcc0003f22070 */
[----:B------:R-:W0:Y:S07]  /*17190*/  POPC R5, UR4 ;  /* 0x0000000400057d09 */ /* 0x000e2e0008000000 */
[----:B0-----:R-:W3:Y:S01]  /*171a0*/  @P1 ATOMG.E.ADD.STRONG.GPU PT, R3, desc[UR56][R2.64], R5 ;  /* 0x00000005020319a8 */ /* 0x001ee200081ee1f8 */
[----:B------:R-:W0:Y:S02]  /*171b0*/  S2R R4, SR_LTMASK ;  /* 0x0000000000047919 */ /* 0x000e240000003900 */
[----:B0-----:R-:W-:-:S04]  /*171c0*/  LOP3.LUT R4, R4, UR4, RZ, 0xc0, !PT ;  /* 0x0000000404047c12 */ /* 0x001fc8000f8ec0ff */
[----:B------:R-:W0:Y:S01]  /*171d0*/  POPC R7, R4 ;  /* 0x0000000400077309 */ /* 0x000e220000000000 */
[----:B---3--:R-:W0:Y:S02]  /*171e0*/  SHFL.IDX PT, R0, R3, R0, 0x1f ;  /* 0x00001f0003007589 */ /* 0x008e2400000e0000 */
[----:B0-----:R-:W-:-:S07]  /*171f0*/  IADD3 R24, R0, UR46, R7 ;  /* 0x0000002e00187c10 */ /* 0x001fce000fffe007 */
.L_x_1462:
[----:B------:R-:W-:Y:S05]  /*17200*/  BSYNC B0 ;  /* 0x0000000000007941 */ /* 0x000fea0003800000 */
.L_x_1461:
[----:B------:R-:W-:Y:S05]  /*17210*/  @!P0 BRA `(.L_x_1463) ;  /* 0x0000000000048947 */ /* 0x000fea0003800000 */
[----:B------:R-:W-:Y:S01]  /*17220*/  BPT.TRAP 0x1 ;  /* 0x000000040000795c */ /* 0x000fe20000300000 */
.L_x_1463:
[----:B0-----:R-:W-:Y:S01]  /*17230*/  LOP3.LUT R3, R23, 0x1, RZ, 0x3c, !PT ;  /* 0x0000000117037812 */ /* 0x001fe200078e3cff */
[----:B--2---:R-:W-:Y:S01]  /*17240*/  IMAD R18, R19, 0x8, R16 ;  /* 0x0000000813127824 */ /* 0x004fe200078e0210 */
[----:B------:R-:W-:Y:S02]  /*17250*/  BSSY B0, `(.L_x_1464) ;  /* 0x0000004000007945 */ /* 0x000fe40003800000 */
[----:B------:R-:W-:-:S04]  /*17260*/  SHF.L.U32 R3, R3, 0x1f, RZ ;  /* 0x0000001f03037819 */ /* 0x000fc800000006ff */
[----:B------:R-:W0:Y:S02]  /*17270*/  SYNCS.PHASECHK.TRANS64.TRYWAIT P1, [R18+URZ+0x22870], R3 ;  /* 0x02287003120075a7 */ /* 0x000e24000802017f */
[----:B0-----:R-:W-:Y:S05]  /*17280*/  @!P1 BRA `(.L_x_1465) ;  /* 0x0000003800689947 */ /* 0x001fea0003800000 */
.L_x_1556:
[----:B------:R-:W-:Y:S05]  /*17290*/  BSYNC B0 ;  /* 0x0000000000007941 */ /* 0x000fea0003800000 */
.L_x_1464:
[----:B------:R-:W-:-:S05]  /*172a0*/  IMAD.U32 R0, RZ, RZ, UR43 ;  /* 0x0000002bff007e24 */ /* 0x000fca000f8e00ff */
[----:B------:R-:W-:-:S13]  /*172b0*/  ISETP.NE.AND P1, PT, R0, 0x3, PT ;  /* 0x000000030000780c */ /* 0x000fda0003f25270 */
[----:B------:R-:W-:Y:S05]  /*172c0*/  @!P1 BRA `(.L_x_1466) ;  /* 0x0000000000049947 */ /* 0x000fea0003800000 */
[----:B------:R-:W-:Y:S01]  /*172d0*/  BPT.TRAP 0x1 ;  /* 0x000000040000795c */ /* 0x000fe20000300000 */
.L_x_1466:
[----:B0-----:R-:W-:-:S04]  /*172e0*/  SHF.L.U32 R3, R23, 0x1f, RZ ;  /* 0x0000001f17037819 */ /* 0x001fc800000006ff */
[----:B------:R-:W0:Y:S02]  /*172f0*/  SYNCS.PHASECHK.TRANS64.TRYWAIT P1, [R18+URZ+0x22860], R3 ;  /* 0x02286003120075a7 */ /* 0x000e24000802017f */
[----:B0-----:R-:W-:Y:S05]  /*17300*/  @!P1 BRA `(.L_x_1467) ;  /* 0x00000038005c9947 */ /* 0x001fea0003800000 */
.L_x_1557:
[----:B------:R-:W0:Y:S04]  /*17310*/  LDL R0, [R1+0x8] ;  /* 0x0000080001007983 */ /* 0x000e280000100800 */
[----:B------:R-:W2:Y:S01]  /*17320*/  LDL R12, [R1+0x4] ;  /* 0x00000400010c7983 */ /* 0x000ea20000100800 */
[----:B------:R-:W-:Y:S01]  /*17330*/  IMAD.SHL.U32 R2, R19, 0x4000, RZ ;  /* 0x0000400013027824 */ /* 0x000fe200078e00ff */
[----:B------:R-:W-:Y:S05]  /*17340*/  WARPSYNC.ALL ;  /* 0x0000000000007948 */ /* 0x000fea0003800000 */
[----:B------:R-:W-:-:S05]  /*17350*/  IMAD.U32 R21, RZ, RZ, UR43 ;  /* 0x0000002bff157e24 */ /* 0x000fca000f8e00ff */
[----:B------:R-:W-:Y:S02]  /*17360*/  ISETP.NE.AND P1, PT, R21, 0x3, PT ;  /* 0x000000031500780c */ /* 0x000fe40003f25270 */
[----:B0-----:R-:W-:Y:S02]  /*17370*/  LOP3.LUT R3, R2, R0, RZ, 0xfc, !PT ;  /* 0x0000000002037212 */ /* 0x001fe400078efcff */
[----:B--2---:R-:W-:-:S03]  /*17380*/  IADD3 R2, R16, R2, R12 ;  /* 0x0000000210027210 */ /* 0x004fc60007ffe00c */
[----:B------:R-:W-:Y:S01]  /*17390*/  IMAD.IADD R0, R16, 0x1, R3 ;  /* 0x0000000110007824 */ /* 0x000fe200078e0203 */
[----:B------:R-:W-:-:S03]  /*173a0*/  IADD3 R20, R28, 0x400, R2 ;  /* 0x000004001c147810 */ /* 0x000fc60007ffe002 */
[----:B------:R-:W-:Y:S01]  /*173b0*/  IMAD.IADD R3, R31, 0x1, R0 ;  /* 0x000000011f037824 */ /* 0x000fe200078e0200 */
[----:B------:R-:W0:Y:S02]  /*173c0*/  LDSM.16.MT88.4 R4, [R0+0x8400] ;  /* 0x008400000004783b */ /* 0x000e240000004200 */
        /* <DEDUP_REMOVED lines=10> */
[----:B------:R0:W-:Y:S04]  /*17470*/  STSM.16.M88.4 [R2+0x2400], R8 ;  /* 0x0024000802007844 */ /* 0x0001e80000000200 */
[----:B------:R-:W2:Y:S01]  /*17480*/  LDSM.16.MT88.4 R4, [R0+0x9400] ;  /* 0x009400000004783b */ /* 0x000ea20000004200 */
[----:B0-----:R-:W-:Y:S02]  /*17490*/  IADD3 R2, R31, 0x400, R2 ;  /* 0x000004001f027810 */ /* 0x001fe40007ffe002 */
[C-C-:B--2---:R-:W-:Y:S02]  /*174a0*/  PRMT R12, R4.reuse, 0x6420, R5.reuse ;  /* 0x00006420040c7816 */ /* 0x144fe40000000005 */
[----:B------:R-:W-:Y:S02]  /*174b0*/  PRMT R13, R4, 0x7531, R5 ;  /* 0x00007531040d7816 */ /* 0x000fe40000000005 */
[----:B------:R-:W-:-:S02]  /*174c0*/  PRMT R14, R6, 0x6420, R7 ;  /* 0x00006420060e7816 */ /* 0x000fc40000000007 */
[----:B------:R-:W-:Y:S02]  /*174d0*/  PRMT R15, R6, 0x7531, R7 ;  /* 0x00007531060f7816 */ /* 0x000fe40000000007 */
[----:B------:R-:W0:Y:S04]  /*174e0*/  LDSM.16.MT88.4 R4, [R3+0x9400] ;  /* 0x009400000304783b */ /* 0x000e280000004200 */
[----:B------:R-:W-:Y:S01]  /*174f0*/  STSM.16.M88.4 [R20], R12 ;  /* 0x0000000c14007844 */ /* 0x000fe20000000200 */
        /* <DEDUP_REMOVED lines=38> */
.L_x_1468:
[----:B0-----:R0:W-:Y:S01]  /*17760*/  SYNCS.ARRIVE.TRANS64.A1T0 RZ, [R18+URZ+0x22850], RZ ;  /* 0x022850ff12ff79a7 */ /* 0x0011e2000810003f */
[----:B------:R-:W-:Y:S06]  /*17770*/  BAR.SYNC.DEFER_BLOCKING 0x2, 0x80 ;  /* 0x0082000000007b1d */ /* 0x000fec0000010000 */
[----:B------:R-:W-:Y:S05]  /*17780*/  @!P0 BRA `(.L_x_1469) ;  /* 0x0000000000048947 */ /* 0x000fea0003800000 */
[----:B------:R-:W-:Y:S01]  /*17790*/  BPT.TRAP 0x1 ;  /* 0x000000040000795c */ /* 0x000fe20000300000 */
.L_x_1469:
[----:B0-----:R-:W-:Y:S02]  /*177a0*/  VIADD R18, R18, 0x22880 ;  /* 0x0002288012127836 */ /* 0x001fe40000000000 */
[----:B------:R-:W-:-:S03]  /*177b0*/  VIADD R19, R19, 0x1 ;  /* 0x0000000113137836 */ /* 0x000fc60000000000 */
[----:B------:R-:W-:Y:S02]  /*177c0*/  PRMT R18, R37, 0x654, R18 ;  /* 0x0000065425127816 */ /* 0x000fe40000000012 */
[C---:B------:R-:W-:Y:S02]  /*177d0*/  ISETP.NE.AND P0, PT, R19.reuse, 0x2, PT ;  /* 0x000000021300780c */ /* 0x040fe40003f05270 */
[----:B------:R0:W-:Y:S02]  /*177e0*/  SYNCS.ARRIVE.TRANS64.RED.A1T0 RZ, [R18+URZ], RZ ;  /* 0x000000ff12ff79a7 */ /* 0x0001e4000810043f */
[----:B------:R-:W-:Y:S02]  /*177f0*/  SEL R0, RZ, 0x1, P0 ;  /* 0x00000001ff007807 */ /* 0x000fe40000000000 */
[----:B------:R-:W-:Y:S02]  /*17800*/  SEL R19, R19, RZ, P0 ;  /* 0x000000ff13137207 */ /* 0x000fe40000000000 */
[----:B------:R-:W-:-:S07]  /*17810*/  LOP3.LUT R23, R23, R0, RZ, 0x3c, !PT ;  /* 0x0000000017177212 */ /* 0x000fce00078e3cff */
.L_x_1410:
[----:B------:R-:W-:Y:S05]  /*17820*/  BSYNC B7 ;  /* 0x0000000000077941 */ /* 0x000fea0003800000 */
.L_x_1408:
[----:B------:R-:W-:-:S13]  /*17830*/  LOP3.LUT P0, RZ, R17, 0x80, RZ, 0xc0, !PT ;  /* 0x0000008011ff7812 */ /* 0x000fda000780c0ff */
[----:B------:R-:W-:Y:S05]  /*17840*/  @!P0 BRA `(.L_x_1470) ;  /* 0x0000000000248947 */ /* 0x000fea0003800000 */
[----:B------:R-:W3:Y:S08]  /*17850*/  S2UR UR4, SR_CgaCtaId ;  /* 0x00000000000479c3 */ /* 0x000ef00000008800 */
[----:B------:R-:W-:Y:S01]  /*17860*/  BAR.SYNC.DEFER_BLOCKING 0x5, 0x180 ;  /* 0x0146000000007b1d */ /* 0x000fe20000010000 */
[----:B------:R-:W-:Y:S01]  /*17870*/  MOV R16, 0x400 ;  /* 0x0000040000107802 */ /* 0x000fe20000000f00 */
[----:B---3--:R-:W-:-:S05]  /*17880*/  IMAD.U32 R37, RZ, RZ, UR4 ;  /* 0x00000004ff257e24 */ /* 0x008fca000f8e00ff */
[----:B------:R-:W-:-:S05]  /*17890*/  LEA R16, R37, R16, 0x18 ;  /* 0x0000001025107211 */ /* 0x000fca00078ec0ff */
[----:B-1----:R-:W1:Y:S02]  /*178a0*/  LDS.128 R24, [R16+0x228d0] ;  /* 0x0228d00010187984 */ /* 0x002e640000000c00 */
[----:B-1----:R-:W-:Y:S01]  /*178b0*/  R2UR UR40, R27 ;  /* 0x000000001b2872ca */ /* 0x002fe200000e0000 */
[----:B------:R-:W-:Y:S06]  /*178c0*/  BAR.ARV 0x4, 0x180 ;  /* 0x0106000000007b1d */ /* 0x000fec0000002000 */
[----:B------:R-:W-:Y:S08]  /*178d0*/  BRA `(.L_x_1471) ;  /* 0x0000000c00b07947 */ /* 0x000ff00003800000 */
.L_x_1470:
[----:B------:R-:W2:Y:S01]  /*178e0*/  S2R R0, SR_TID.X ;  /* 0x0000000000007919 */ /* 0x000ea20000002100 */
[----:B------:R-:W-:Y:S01]  /*178f0*/  ULDC UR4, c[0x0][0xc3c] ;  /* 0x00030f0000047ab9 */ /* 0x000fe20000000800 */
[----:B--2---:R-:W-:Y:S01]  /*17900*/  LOP3.LUT R9, R0, 0x1f, RZ, 0xc0, !PT ;  /* 0x0000001f00097812 */ /* 0x004fe200078ec0ff */
[----:B------:R-:W-:-:S03]  /*17910*/  IMAD.MOV.U32 R0, RZ, RZ, RZ ;  /* 0x000000ffff007224 */ /* 0x000fc600078e00ff */
[C---:B------:R-:W-:Y:S01]  /*17920*/  ISETP.NE.AND P0, PT, R9.reuse, 0x1f, PT ;  /* 0x0000001f0900780c */ /* 0x040fe20003f05270 */
[----:B------:R-:W-:-:S05]  /*17930*/  VIADD R7, R9, UR40 ;  /* 0x0000002809077c36 */ /* 0x000fca0008000000 */
[----:B------:R-:W-:Y:S01]  /*17940*/  ISETP.GE.OR P1, PT, R7, UR4, !P0 ;  /* 0x0000000407007c0c */ /* 0x000fe2000c726670 */
[----:B------:R-:W-:-:S12]  /*17950*/  ULDC UR4, c[0x0][0xc3c] ;  /* 0x00030f0000047ab9 */ /* 0x000fd80000000800 */
[----:B------:R-:W2:Y:S08]  /*17960*/  @!P1 LDC.64 R2, c[0x0][0xc80] ;  /* 0x00032000ff029b82 */ /* 0x000eb00000000a00 */
[----:B------:R-:W3:Y:S01]  /*17970*/  @!P1 LDC.64 R4, c[0x0][0xc78] ;  /* 0x00031e00ff049b82 */ /* 0x000ee20000000a00 */
[----:B--2---:R-:W-:-:S05]  /*17980*/  @!P1 IMAD.WIDE R2, R7, 0x4, R2 ;  /* 0x0000000407029825 */ /* 0x004fca00078e0202 */
[----:B------:R3:W2:Y:S02]  /*17990*/  @!P1 LDG.E R0, desc[UR56][R2.64] ;  /* 0x0000003802009981 */ /* 0x0006a4000c1e1900 */
[----:B---3--:R-:W-:-:S04]  /*179a0*/  @!P1 IMAD.WIDE R2, R7, 0x4, R4 ;  /* 0x0000000407029825 */ /* 0x008fc800078e0204 */
[----:B------:R-:W-:-:S06]  /*179b0*/  IMAD.MOV.U32 R5, RZ, RZ, RZ ;  /* 0x000000ffff057224 */ /* 0x000fcc00078e00ff */
[----:B------:R-:W2:Y:S01]  /*179c0*/  @!P1 LDG.E R5, desc[UR56][R2.64] ;  /* 0x0000003802059981 */ /* 0x000ea2000c1e1900 */
[C---:B------:R-:W-:Y:S02]  /*179d0*/  ISETP.NE.AND P1, PT, R9.reuse, RZ, PT ;  /* 0x000000ff0900720c */ /* 0x040fe40003f25270 */
[C---:B------:R-:W-:Y:S02]  /*179e0*/  ISETP.GE.U32.AND P2, PT, R9.reuse, 0x2, PT ;  /* 0x000000020900780c */ /* 0x040fe40003f46070 */
[C---:B------:R-:W-:Y:S02]  /*179f0*/  ISETP.GE.U32.AND P3, PT, R9.reuse, 0x4, PT ;  /* 0x000000040900780c */ /* 0x040fe40003f66070 */
[C---:B------:R-:W-:Y:S02]  /*17a00*/  ISETP.GE.U32.AND P4, PT, R9.reuse, 0x8, PT ;  /* 0x000000080900780c */ /* 0x040fe40003f86070 */
[----:B------:R-:W-:Y:S02]  /*17a10*/  ISETP.GE.U32.AND P5, PT, R9, 0x10, PT ;  /* 0x000000100900780c */ /* 0x000fe40003fa6070 */
[----:B------:R-:W3:Y:S01]  /*17a20*/  LDC R9, c[0x0][0xc38] ;  /* 0x00030e00ff097b82 */ /* 0x000ee20000000800 */
[----:B--2---:R-:W-:-:S05]  /*17a30*/  IMAD R4, R5, R0, RZ ;  /* 0x0000000005047224 */ /* 0x004fca00078e02ff */
[----:B------:R-:W2:Y:S02]  /*17a40*/  SHFL.UP PT, R6, R4, 0x1, RZ ;  /* 0x0420000004067989 */ /* 0x000ea400000e00ff */
[----:B--2---:R-:W-:-:S05]  /*17a50*/  SEL R7, R6, RZ, P1 ;  /* 0x000000ff06077207 */ /* 0x004fca0000800000 */
[----:B------:R-:W-:-:S05]  /*17a60*/  IMAD.IADD R7, R4, 0x1, R7 ;  /* 0x0000000104077824 */ /* 0x000fca00078e0207 */
[----:B------:R-:W2:Y:S02]  /*17a70*/  SHFL.UP PT, R6, R7, 0x2, RZ ;  /* 0x0440000007067989 */ /* 0x000ea400000e00ff */
[----:B--2---:R-:W-:-:S05]  /*17a80*/  SEL R6, R6, RZ, P2 ;  /* 0x000000ff06067207 */ /* 0x004fca0001000000 */
[----:B------:R-:W-:-:S05]  /*17a90*/  IMAD.IADD R6, R7, 0x1, R6 ;  /* 0x0000000107067824 */ /* 0x000fca00078e0206 */
[----:B------:R-:W2:Y:S02]  /*17aa0*/  SHFL.UP PT, R8, R6, 0x4, RZ ;  /* 0x0480000006087989 */ /* 0x000ea400000e00ff */
[----:B--2---:R-:W-:Y:S02]  /*17ab0*/  SEL R3, R8, RZ, P3 ;  /* 0x000000ff08037207 */ /* 0x004fe40001800000 */
[----:B------:R-:W-:Y:S03]  /*17ac0*/  SHFL.IDX PT, R8, R24, 0x1, 0x1f ;  /* 0x00201f0018087f89 */ /* 0x000fe600000e0000 */
[----:B------:R-:W-:-:S05]  /*17ad0*/  IMAD.IADD R3, R6, 0x1, R3 ;  /* 0x0000000106037824 */ /* 0x000fca00078e0203 */
[----:B------:R-:W2:Y:S02]  /*17ae0*/  SHFL.UP PT, R2, R3, 0x8, RZ ;  /* 0x0500000003027989 */ /* 0x000ea400000e00ff */
[----:B--2---:R-:W-:-:S05]  /*17af0*/  SEL R2, R2, RZ, P4 ;  /* 0x000000ff02027207 */ /* 0x004fca0002000000 */
[----:B------:R-:W-:-:S05]  /*17b00*/  IMAD.IADD R4, R3, 0x1, R2 ;  /* 0x0000000103047824 */ /* 0x000fca00078e0202 */
[----:B------:R-:W2:Y:S02]  /*17b10*/  SHFL.UP PT, R2, R4, 0x10, RZ ;  /* 0x0600000004027989 */ /* 0x000ea400000e00ff */
[----:B--2---:R-:W-:-:S05]  /*17b20*/  SEL R7, R2, RZ, P5 ;  /* 0x000000ff02077207 */ /* 0x004fca0002800000 */
[----:B------:R-:W-:Y:S02]  /*17b30*/  IMAD.IADD R2, R4, 0x1, R7 ;  /* 0x0000000104027824 */ /* 0x000fe400078e0207 */
[----:B------:R-:W-:Y:S04]  /*17b40*/  SHFL.IDX PT, R7, R24, RZ, 0x1f ;  /* 0x00001fff18077589 */ /* 0x000fe800000e0000 */
[----:B------:R-:W3:Y:S02]  /*17b50*/  SHFL.IDX PT, R6, R2, 0x1f, 0x1f ;  /* 0x03e01f0002067f89 */ /* 0x000ee400000e0000 */
[----:B---3--:R-:W-:Y:S02]  /*17b60*/  IMAD R3, R6, R9, RZ ;  /* 0x0000000906037224 */ /* 0x008fe400078e02ff */
[----:B------:R-:W-:-:S02]  /*17b70*/  IMAD.MOV.U32 R6, RZ, RZ, RZ ;  /* 0x000000ffff067224 */ /* 0x000fc400078e00ff */
[----:B------:R-:W-:-:S05]  /*17b80*/  IMAD.IADD R8, R8, 0x1, R3 ;  /* 0x0000000108087824 */ /* 0x000fca00078e0203 */
[----:B------:R-:W-:-:S13]  /*17b90*/  ISETP.GT.AND P6, PT, R8, R7, PT ;  /* 0x000000070800720c */ /* 0x000fda0003fc4270 */
[----:B------:R-:W-:Y:S05]  /*17ba0*/  @P6 BRA `(.L_x_1472) ;  /* 0x0000000000986947 */ /* 0x000fea0003800000 */
.L_x_1474:
[----:B------:R-:W-:-:S04]  /*17bb0*/  UIADD3 UR40, UR40, 0x1f, URZ ;  /* 0x0000001f28287890 */ /* 0x000fc8000fffe03f */
[----:B------:R-:W-:-:S06]  /*17bc0*/  UISETP.GE.AND UP0, UPT, UR40, UR4, UPT ;  /* 0x000000042800728c */ /* 0x000fcc000bf06270 */
[----:B------:R-:W-:-:S13]  /*17bd0*/  PLOP3.LUT P6, PT, PT, PT, UP0, 0x40, 0x0 ;  /* 0x000000000000781c */ /* 0x000fda0003fce808 */
[----:B------:R-:W-:Y:S05]  /*17be0*/  @!P6 BRA `(.L_x_1473) ;  /* 0x0000000800b4e947 */ /* 0x000fea0003800000 */
[----:B------:R-:W2:Y:S02]  /*17bf0*/  S2R R0, SR_TID.X ;  /* 0x0000000000007919 */ /* 0x000ea40000002100 */
[----:B--2---:R-:W-:-:S05]  /*17c00*/  LOP3.LUT R0, R0, 0x1f, RZ, 0xc0, !PT ;  /* 0x0000001f00007812 */ /* 0x004fca00078ec0ff */
[----:B------:R-:W-:Y:S02]  /*17c10*/  VIADD R9, R0, UR40 ;  /* 0x0000002800097c36 */ /* 0x000fe40008000000 */
[----:B------:R-:W-:-:S03]  /*17c20*/  IMAD.MOV.U32 R0, RZ, RZ, RZ ;  /* 0x000000ffff007224 */ /* 0x000fc600078e00ff */
[----:B------:R-:W-:-:S13]  /*17c30*/  ISETP.GE.OR P6, PT, R9, UR4, !P0 ;  /* 0x0000000409007c0c */ /* 0x000fda000c7c6670 */
[----:B------:R-:W2:Y:S08]  /*17c40*/  @!P6 LDC.64 R2, c[0x0][0xc80] ;  /* 0x00032000ff02eb82 */ /* 0x000eb00000000a00 */
[----:B------:R-:W3:Y:S01]  /*17c50*/  @!P6 LDC.64 R4, c[0x0][0xc78] ;  /* 0x00031e00ff04eb82 */ /* 0x000ee20000000a00 */
[----:B--2---:R-:W-:-:S05]  /*17c60*/  @!P6 IMAD.WIDE R2, R9, 0x4, R2 ;  /* 0x000000040902e825 */ /* 0x004fca00078e0202 */
[----:B------:R3:W2:Y:S02]  /*17c70*/  @!P6 LDG.E R0, desc[UR56][R2.64] ;  /* 0x000000380200e981 */ /* 0x0006a4000c1e1900 */
[----:B---3--:R-:W-:-:S04]  /*17c80*/  @!P6 IMAD.WIDE R2, R9, 0x4, R4 ;  /* 0x000000040902e825 */ /* 0x008fc800078e0204 */
[----:B------:R-:W-:-:S06]  /*17c90*/  IMAD.MOV.U32 R5, RZ, RZ, RZ ;  /* 0x000000ffff057224 */ /* 0x000fcc00078e00ff */
[----:B------:R-:W2:Y:S02]  /*17ca0*/  @!P6 LDG.E R5, desc[UR56][R2.64] ;  /* 0x000000380205e981 */ /* 0x000ea4000c1e1900 */
        /* <DEDUP_REMOVED lines=8> */
[----:B--2---:R-:W-:-:S05]  /*17d30*/  SEL R9, R9, RZ, P3 ;  /* 0x000000ff09097207 */ /* 0x004fca0001800000 */
[----:B------:R-:W-:Y:S02]  /*17d40*/  IMAD.IADD R11, R10, 0x1, R9 ;  /* 0x000000010a0b7824 */ /* 0x000fe400078e0209 */
[----:B------:R-:W2:Y:S03]  /*17d50*/  LDC R9, c[0x0][0xc38] ;  /* 0x00030e00ff097b82 */ /* 0x000ea60000000800 */
[----:B------:R-:W3:Y:S02]  /*17d60*/  SHFL.UP PT, R2, R11, 0x8, RZ ;  /* 0x050000000b027989 */ /* 0x000ee400000e00ff */
[----:B---3--:R-:W-:-:S05]  /*17d70*/  SEL R2, R2, RZ, P4 ;  /* 0x000000ff02027207 */ /* 0x008fca0002000000 */
[----:B------:R-:W-:-:S05]  /*17d80*/  IMAD.IADD R2, R11, 0x1, R2 ;  /* 0x000000010b027824 */ /* 0x000fca00078e0202 */
[----:B------:R-:W3:Y:S02]  /*17d90*/  SHFL.UP PT, R3, R2, 0x10, RZ ;  /* 0x0600000002037989 */ /* 0x000ee400000e00ff */
[----:B---3--:R-:W-:-:S05]  /*17da0*/  SEL R3, R3, RZ, P5 ;  /* 0x000000ff03037207 */ /* 0x008fca0002800000 */
[----:B------:R-:W-:-:S05]  /*17db0*/  IMAD.IADD R2, R2, 0x1, R3 ;  /* 0x0000000102027824 */ /* 0x000fca00078e0203 */
[----:B------:R-:W2:Y:S02]  /*17dc0*/  SHFL.IDX PT, R4, R2, 0x1f, 0x1f ;  /* 0x03e01f0002047f89 */ /* 0x000ea400000e0000 */
[----:B--2---:R-:W-:-:S04]  /*17dd0*/  IMAD R3, R4, R9, RZ ;  /* 0x0000000904037224 */ /* 0x004fc800078e02ff */
[----:B------:R-:W-:-:S05]  /*17de0*/  IMAD.IADD R8, R3, 0x1, R8 ;  /* 0x0000000103087824 */ /* 0x000fca00078e0208 */
[----:B------:R-:W-:-:S13]  /*17df0*/  ISETP.GT.AND P6, PT, R8, R7, PT ;  /* 0x000000070800720c */ /* 0x000fda0003fc4270 */
[----:B------:R-:W-:Y:S05]  /*17e00*/  @!P6 BRA `(.L_x_1474) ;  /* 0xfffffffc0068e947 */ /* 0x000fea000383ffff */
.L_x_1472:
[----:B------:R-:W-:-:S04]  /*17e10*/  IMAD.IADD R3, R8, 0x1, -R3 ;  /* 0x0000000108037824 */ /* 0x000fc800078e0a03 */
[----:B------:R-:W-:-:S05]  /*17e20*/  IMAD R4, R2, R9, R3 ;  /* 0x0000000902047224 */ /* 0x000fca00078e0203 */
[----:B------:R-:W-:-:S13]  /*17e30*/  ISETP.GT.AND P0, PT, R4, R7, PT ;  /* 0x000000070400720c */ /* 0x000fda0003f04270 */
[----:B------:R-:W-:Y:S02]  /*17e40*/  VOTEU.ANY UR5, UPT, !P0 ;  /* 0x0000000000057886 */ /* 0x000fe400040e0100 */
[----:B------:R-:W-:Y:S02]  /*17e50*/  UPOPC UR4, UR5 ;  /* 0x00000005000472bf */ /* 0x000fe40008000000 */
[----:B------:R-:W-:-:S04]  /*17e60*/  ISETP.NE.AND P0, PT, RZ, UR5, PT ;  /* 0x00000005ff007c0c */ /* 0x000fc8000bf05270 */
[----:B------:R-:W-:Y:S02]  /*17e70*/  IMAD.U32 R4, RZ, RZ, UR4 ;  /* 0x00000004ff047e24 */ /* 0x000fe4000f8e00ff */
[----:B------:R-:W-:-:S04]  /*17e80*/  IMAD.U32 R11, RZ, RZ, UR4 ;  /* 0x00000004ff0b7e24 */ /* 0x000fc8000f8e00ff */
[----:B------:R2:W3:Y:S04]  /*17e90*/  SHFL.IDX PT, R4, R5, R4, 0x1f ;  /* 0x00001f0405047589 */ /* 0x0004e800000e0000 */
[----:B------:R2:W4:Y:S01]  /*17ea0*/  SHFL.IDX PT, R0, R0, R11, 0x1f ;  /* 0x00001f0b00007589 */ /* 0x00052200000e0000 */
[----:B------:R-:W-:Y:S05]  /*17eb0*/  @!P0 BRA `(.L_x_1475) ;  /* 0x00000000000c8947 */ /* 0x000fea0003800000 */
[----:B------:R-:W-:-:S06]  /*17ec0*/  UIADD3 UR5, UR4, -0x1, URZ ;  /* 0xffffffff04057890 */ /* 0x000fcc000fffe03f */
[----:B--2---:R-:W-:-:S05]  /*17ed0*/  IMAD.U32 R5, RZ, RZ, UR5 ;  /* 0x00000005ff057e24 */ /* 0x004fca000f8e00ff */
[----:B------:R2:W0:Y:S02]  /*17ee0*/  SHFL.IDX PT, R6, R2, R5, 0x1f ;  /* 0x00001f0502067589 */ /* 0x00042400000e0000 */
.L_x_1475:
[----:B---3--:R-:W-:Y:S01]  /*17ef0*/  ISETP.NE.AND P0, PT, R4, 0x1, PT ;  /* 0x000000010400780c */ /* 0x008fe20003f05270 */
[----:B0-----:R-:W-:Y:S01]  /*17f00*/  IMAD R24, R6, R9, R3 ;  /* 0x0000000906187224 */ /* 0x001fe200078e0203 */
[----:B------:R-:W-:-:S03]  /*17f10*/  UIADD3 UR40, UR4, UR40, URZ ;  /* 0x0000002804287290 */ /* 0x000fc6000fffe03f */
[----:B--2---:R-:W-:-:S08]  /*17f20*/  IMAD.IADD R5, R7, 0x1, -R24 ;  /* 0x0000000107057824 */ /* 0x004fd000078e0a18 */
[----:B------:R-:W-:Y:S05]  /*17f30*/  @!P0 BRA `(.L_x_1476) ;  /* 0x0000000000dc8947 */ /* 0x000fea0003800000 */
[----:B----4-:R-:W-:Y:S02]  /*17f40*/  IABS R7, R0 ;  /* 0x0000000000077213 */ /* 0x010fe40000000000 */
[----:B------:R-:W-:Y:S02]  /*17f50*/  IABS R6, R4 ;  /* 0x0000000400067213 */ /* 0x000fe40000000000 */
[----:B------:R-:W0:Y:S01]  /*17f60*/  I2F.RP R8, R7 ;  /* 0x0000000700087306 */ /* 0x000e220000209400 */
[----:B------:R-:W-:-:S07]  /*17f70*/  IABS R10, R5 ;  /* 0x00000005000a7213 */ /* 0x000fce0000000000 */
[----:B------:R-:W-:Y:S08]  /*17f80*/  I2F.RP R11, R6 ;  /* 0x00000006000b7306 */ /* 0x000ff00000209400 */
[----:B0-----:R-:W0:Y:S02]  /*17f90*/  MUFU.RCP R8, R8 ;  /* 0x0000000800087308 */ /* 0x001e240000001000 */
[----:B0-----:R-:W-:Y:S01]  /*17fa0*/  VIADD R9, R8, 0xffffffe ;  /* 0x0ffffffe08097836 */ /* 0x001fe20000000000 */
[----:B------:R-:W-:-:S05]  /*17fb0*/  IABS R8, R0 ;  /* 0x0000000000087213 */ /* 0x000fca0000000000 */
[----:B------:R0:W2:Y:S02]  /*17fc0*/  F2I.FTZ.U32.TRUNC.NTZ R3, R9 ;  /* 0x0000000900037305 */ /* 0x0000a4000021f000 */
[----:B0-----:R-:W-:Y:S02]  /*17fd0*/  IMAD.MOV R9, RZ, RZ, -R8 ;  /* 0x000000ffff097224 */ /* 0x001fe400078e0a08 */
[----:B--2---:R-:W-:-:S04]  /*17fe0*/  IMAD.MOV R2, RZ, RZ, -R3 ;  /* 0x000000ffff027224 */ /* 0x004fc800078e0a03 */
[----:B------:R-:W-:Y:S02]  /*17ff0*/  IMAD R13, R2, R7, RZ ;  /* 0x00000007020d7224 */ /* 0x000fe400078e02ff */
[----:B------:R-:W-:-:S04]  /*18000*/  IMAD.MOV.U32 R2, RZ, RZ, RZ ;  /* 0x000000ffff027224 */ /* 0x000fc800078e00ff */
[----:B------:R-:W-:Y:S02]  /*18010*/  IMAD.HI.U32 R3, R3, R13, R2 ;  /* 0x0000000d03037227 */ /* 0x000fe400078e0002 */
[----:B------:R-:W0:Y:S04]  /*18020*/  MUFU.RCP R2, R11 ;  /* 0x0000000b00027308 */ /* 0x000e280000001000 */
[----:B------:R-:W-:-:S04]  /*18030*/  IMAD.HI.U32 R8, R3, R10, RZ ;  /* 0x0000000a03087227 */ /* 0x000fc800078e00ff */
[----:B------:R-:W-:-:S05]  /*18040*/  IMAD R10, R8, R9, R10 ;  /* 0x00000009080a7224 */ /* 0x000fca00078e020a */
[----:B------:R-:W-:Y:S01]  /*18050*/  ISETP.GT.U32.AND P1, PT, R7, R10, PT ;  /* 0x0000000a0700720c */ /* 0x000fe20003f24070 */
[----:B0-----:R-:W-:Y:S02]  /*18060*/  VIADD R9, R2, 0xffffffe ;  /* 0x0ffffffe02097836 */ /* 0x001fe40000000000 */
[----:B------:R-:W-:Y:S02]  /*18070*/  IMAD.MOV.U32 R2, RZ, RZ, RZ ;  /* 0x000000ffff027224 */ /* 0x000fe400078e00ff */
[----:B------:R-:W0:Y:S08]  /*18080*/  F2I.FTZ.U32.TRUNC.NTZ R3, R9 ;  /* 0x0000000900037305 */ /* 0x000e30000021f000 */
[----:B------:R-:W-:-:S02]  /*18090*/  @!P1 IMAD.IADD R10, R10, 0x1, -R7 ;  /* 0x000000010a0a9824 */ /* 0x000fc400078e0a07 */
[----:B------:R-:W-:Y:S01]  /*180a0*/  @!P1 VIADD R8, R8, 0x1 ;  /* 0x0000000108089836 */ /* 0x000fe20000000000 */
[----:B------:R-:W-:Y:S02]  /*180b0*/  ISETP.NE.AND P1, PT, R0, RZ, PT ;  /* 0x000000ff0000720c */ /* 0x000fe40003f25270 */
[----:B------:R-:W-:Y:S01]  /*180c0*/  ISETP.GE.U32.AND P0, PT, R10, R7, PT ;  /* 0x000000070a00720c */ /* 0x000fe20003f06070 */
[----:B0-----:R-:W-:-:S04]  /*180d0*/  IMAD.MOV R7, RZ, RZ, -R3 ;  /* 0x000000ffff077224 */ /* 0x001fc800078e0a03 */
[----:B------:R-:W-:-:S04]  /*180e0*/  IMAD R7, R7, R6, RZ ;  /* 0x0000000607077224 */ /* 0x000fc800078e02ff */
[----:B------:R-:W-:Y:S01]  /*180f0*/  IMAD.HI.U32 R2, R3, R7, R2 ;  /* 0x0000000703027227 */ /* 0x000fe200078e0002 */
[----:B------:R-:W-:Y:S02]  /*18100*/  LOP3.LUT R3, R5, R0, RZ, 0x3c, !PT ;  /* 0x0000000005037212 */ /* 0x000fe400078e3cff */
[----:B------:R-:W-:Y:S01]  /*18110*/  IABS R7, R4 ;  /* 0x0000000400077213 */ /* 0x000fe20000000000 */
[----:B------:R-:W-:Y:S01]  /*18120*/  @P0 VIADD R8, R8, 0x1 ;  /* 0x0000000108080836 */ /* 0x000fe20000000000 */
[----:B------:R-:W-:-:S03]  /*18130*/  ISETP.GE.AND P2, PT, R3, RZ, PT ;  /* 0x000000ff0300720c */ /* 0x000fc60003f46270 */
[----:B------:R-:W-:-:S10]  /*18140*/  IMAD.MOV R7, RZ, RZ, -R7 ;  /* 0x000000ffff077224 */ /* 0x000fd400078e0a07 */
[----:B------:R-:W-:Y:S01]  /*18150*/  @!P2 IMAD.MOV R8, RZ, RZ, -R8 ;  /* 0x000000ffff08a224 */ /* 0x000fe200078e0a08 */
[----:B------:R-:W-:-:S04]  /*18160*/  @!P1 LOP3.LUT R8, RZ, R0, RZ, 0x33, !PT ;  /* 0x00000000ff089212 */ /* 0x000fc800078e33ff */
[----:B------:R-:W-:-:S05]  /*18170*/  IABS R3, R8 ;  /* 0x0000000800037213 */ /* 0x000fca0000000000 */
        /* <DEDUP_REMOVED lines=12> */
[--C-:B------:R-:W-:Y:S02]  /*18240*/  IMAD.MOV R3, RZ, RZ, -R2.reuse ;  /* 0x000000ffff037224 */ /* 0x100fe400078e0a02 */
[C---:B------:R-:W-:Y:S02]  /*18250*/  IMAD R7, R4.reuse, 0x1000000, R2 ;  /* 0x0100000004077824 */ /* 0x040fe400078e0202 */
[--C-:B------:R-:W-:Y:S02]  /*18260*/  IMAD R4, R4, R3, R8.reuse ;  /* 0x0000000304047224 */ /* 0x100fe400078e0208 */
[----:B------:R-:W-:Y:S02]  /*18270*/  IMAD.MOV R3, RZ, RZ, -R8 ;  /* 0x000000ffff037224 */ /* 0x000fe400078e0a08 */
[----:B-1----:R-:W-:Y:S02]  /*18280*/  IMAD R26, R4, 0x10000, R7 ;  /* 0x00010000041a7824 */ /* 0x002fe400078e0207 */
[----:B------:R-:W-:Y:S01]  /*18290*/  IMAD R3, R0, R3, R5 ;  /* 0x0000000300037224 */ /* 0x000fe200078e0205 */
[----:B------:R-:W-:Y:S06]  /*182a0*/  BRA `(.L_x_1477) ;  /* 0x0000000000f87947 */ /* 0x000fec0003800000 */
.L_x_1476:
[----:B------:R-:W-:Y:S02]  /*182b0*/  ULDC.64 UR4, c[0x0][0xc90] ;  /* 0x0003240000047ab9 */ /* 0x000fe40000000a00 */
[----:B------:R-:W-:-:S06]  /*182c0*/  UIMAD.WIDE UR4, UR40, 0x4, UR4 ;  /* 0x00000004280478a5 */ /* 0x000fcc000f8e0204 */
[----:B------:R-:W-:Y:S02]  /*182d0*/  IMAD.U32 R2, RZ, RZ, UR4 ;  /* 0x00000004ff027e24 */ /* 0x000fe4000f8e00ff */
[----:B------:R-:W-:-:S05]  /*182e0*/  IMAD.U32 R3, RZ, RZ, UR5 ;  /* 0x00000005ff037e24 */ /* 0x000fca000f8e00ff */
[----:B------:R0:W4:Y:S02]  /*182f0*/  LDG.E R6, desc[UR56][R2.64] ;  /* 0x0000003802067981 */ /* 0x000124000c1e1900 */
[----:B0-----:R-:W-:Y:S02]  /*18300*/  IMAD.MOV.U32 R2, RZ, RZ, RZ ;  /* 0x000000ffff027224 */ /* 0x001fe400078e00ff */
[----:B----4-:R-:W-:-:S05]  /*18310*/  IMAD R4, R0, R6, RZ ;  /* 0x0000000600047224 */ /* 0x010fca00078e02ff */
[----:B------:R-:W-:-:S04]  /*18320*/  IABS R7, R4 ;  /* 0x0000000400077213 */ /* 0x000fc80000000000 */
[----:B------:R-:W0:Y:S08]  /*18330*/  I2F.RP R8, R7 ;  /* 0x0000000700087306 */ /* 0x000e300000209400 */
[----:B0-----:R-:W0:Y:S02]  /*18340*/  MUFU.RCP R8, R8 ;  /* 0x0000000800087308 */ /* 0x001e240000001000 */
[----:B0-----:R-:W-:-:S06]  /*18350*/  VIADD R10, R8, 0xffffffe ;  /* 0x0ffffffe080a7836 */ /* 0x001fcc0000000000 */
[----:B------:R-:W0:Y:S02]  /*18360*/  F2I.FTZ.U32.TRUNC.NTZ R3, R10 ;  /* 0x0000000a00037305 */ /* 0x000e24000021f000 */
[----:B0-----:R-:W-:-:S04]  /*18370*/  IMAD.MOV R12, RZ, RZ, -R3 ;  /* 0x000000ffff0c7224 */ /* 0x001fc800078e0a03 */
[----:B------:R-:W-:-:S04]  /*18380*/  IMAD R11, R12, R7, RZ ;  /* 0x000000070c0b7224 */ /* 0x000fc800078e02ff */
[----:B------:R-:W-:Y:S01]  /*18390*/  IMAD.HI.U32 R2, R3, R11, R2 ;  /* 0x0000000b03027227 */ /* 0x000fe200078e0002 */
[----:B------:R-:W-:Y:S02]  /*183a0*/  IABS R11, R4 ;  /* 0x00000004000b7213 */ /* 0x000fe40000000000 */
[----:B------:R-:W-:-:S03]  /*183b0*/  IABS R3, R5 ;  /* 0x0000000500037213 */ /* 0x000fc60000000000 */
        /* <DEDUP_REMOVED lines=16> */
[----:B------:R-:W-:-:S03]  /*184c0*/  IMAD R4, R4, R11, R5 ;  /* 0x0000000b04047224 */ /* 0x000fc600078e0205 */
[----:B------:R-:W-:Y:S02]  /*184d0*/  VIADDMNMX R6, R2, R9, R6, PT ;  /* 0x0000000902067246 */ /* 0x000fe40003800106 */
[----:B------:R-:W-:Y:S02]  /*184e0*/  IABS R10, R4 ;  /* 0x00000004000a7213 */ /* 0x000fe40000000000 */
[----:B------:R-:W-:-:S04]  /*184f0*/  IABS R8, R6 ;  /* 0x0000000600087213 */ /* 0x000fc80000000000 */
[----:B------:R-:W0:Y:S08]  /*18500*/  I2F.RP R9, R8 ;  /* 0x0000000800097306 */ /* 0x000e300000209400 */
[----:B0-----:R-:W0:Y:S02]  /*18510*/  MUFU.RCP R9, R9 ;  /* 0x0000000900097308 */ /* 0x001e240000001000 */
[----:B0-----:R-:W-:-:S06]  /*18520*/  VIADD R2, R9, 0xffffffe ;  /* 0x0ffffffe09027836 */ /* 0x001fcc0000000000 */
[----:B------:R0:W2:Y:S02]  /*18530*/  F2I.FTZ.U32.TRUNC.NTZ R3, R2 ;  /* 0x0000000200037305 */ /* 0x0000a4000021f000 */
[----:B0-----:R-:W-:Y:S02]  /*18540*/  IMAD.MOV.U32 R2, RZ, RZ, RZ ;  /* 0x000000ffff027224 */ /* 0x001fe400078e00ff */
[----:B--2---:R-:W-:-:S04]  /*18550*/  IMAD.MOV R5, RZ, RZ, -R3 ;  /* 0x000000ffff057224 */ /* 0x004fc800078e0a03 */
[----:B------:R-:W-:-:S04]  /*18560*/  IMAD R5, R5, R8, RZ ;  /* 0x0000000805057224 */ /* 0x000fc800078e02ff */
[----:B------:R-:W-:Y:S01]  /*18570*/  IMAD.HI.U32 R3, R3, R5, R2 ;  /* 0x0000000503037227 */ /* 0x000fe200078e0002 */
[-C--:B------:R-:W-:Y:S02]  /*18580*/  IABS R5, R6.reuse ;  /* 0x0000000600057213 */ /* 0x080fe40000000000 */
[----:B------:R-:W-:Y:S02]  /*18590*/  LOP3.LUT R2, R4, R6, RZ, 0x3c, !PT ;  /* 0x0000000604027212 */ /* 0x000fe400078e3cff */
[----:B------:R-:W-:Y:S01]  /*185a0*/  IADD3 R4, R7, 0x1000000, R4 ;  /* 0x0100000007047810 */ /* 0x000fe20007ffe004 */
[----:B------:R-:W-:Y:S01]  /*185b0*/  IMAD.MOV R5, RZ, RZ, -R5 ;  /* 0x000000ffff057224 */ /* 0x000fe200078e0a05 */
[----:B------:R-:W-:Y:S01]  /*185c0*/  ISETP.GE.AND P2, PT, R2, RZ, PT ;  /* 0x000000ff0200720c */ /* 0x000fe20003f46270 */
        /* <DEDUP_REMOVED lines=9> */
[----:B------:R-:W-:Y:S01]  /*18660*/  @!P1 LOP3.LUT R3, RZ, R6, RZ, 0x33, !PT ;  /* 0x00000006ff039212 */ /* 0x000fe200078e33ff */
[----:B------:R-:W-:-:S04]  /*18670*/  IMAD.MOV R6, RZ, RZ, -R6 ;  /* 0x000000ffff067224 */ /* 0x000fc800078e0a06 */
[----:B-1----:R-:W-:-:S07]  /*18680*/  IMAD R26, R3, R6, R4 ;  /* 0x00000006031a7224 */ /* 0x002fce00078e0204 */
.L_x_1477:
[----:B------:R-:W-:-:S05]  /*18690*/  LOP3.LUT R3, RZ, R3, RZ, 0x33, !PT ;  /* 0x00000003ff037212 */ /* 0x000fca00078e33ff */
[----:B------:R-:W-:Y:S01]  /*186a0*/  IMAD.IADD R25, R0, 0x1, R3 ;  /* 0x0000000100197824 */ /* 0x000fe200078e0203 */
[----:B------:R-:W-:Y:S06]  /*186b0*/  BRA `(.L_x_1478) ;  /* 0x0000000000107947 */ /* 0x000fec0003800000 */
.L_x_1473:
[----:B------:R-:W-:Y:S01]  /*186c0*/  IMAD.MOV.U32 R24, RZ, RZ, R7 ;  /* 0x000000ffff187224 */ /* 0x000fe200078e0007 */
[----:B------:R-:W-:Y:S01]  /*186d0*/  ULDC UR40, c[0x0][0xc3c] ;  /* 0x00030f0000287ab9 */ /* 0x000fe20000000800 */
[----:B------:R-:W-:Y:S02]  /*186e0*/  IMAD.MOV.U32 R25, RZ, RZ, RZ ;  /* 0x000000ffff197224 */ /* 0x000fe400078e00ff */
[----:B-1----:R-:W-:-:S07]  /*186f0*/  IMAD.MOV.U32 R26, RZ, RZ, RZ ;  /* 0x000000ffff1a7224 */ /* 0x002fce00078e00ff */
.L_x_1478:
[----:B------:R-:W1:Y:S01]  /*18700*/  S2R R0, SR_TID.X ;  /* 0x0000000000007919 */ /* 0x000e620000002100 */
[----:B------:R-:W-:Y:S01]  /*18710*/  IMAD.U32 R27, RZ, RZ, UR40 ;  /* 0x00000028ff1b7e24 */ /* 0x000fe2000f8e00ff */
[----:B------:R-:W-:Y:S01]  /*18720*/  BAR.SYNC.DEFER_BLOCKING 0x4, 0x180 ;  /* 0x0106000000007b1d */ /* 0x000fe20000010000 */
[----:B-1----:R-:W-:-:S04]  /*18730*/  LOP3.LUT R0, R0, 0x1f, RZ, 0xc0, !PT ;  /* 0x0000001f00007812 */ /* 0x002fc800078ec0ff */
[----:B------:R-:W-:-:S13]  /*18740*/  ISETP.NE.AND P0, PT, R0, RZ, PT ;  /* 0x000000ff0000720c */ /* 0x000fda0003f05270 */
[----:B------:R-:W1:Y:S01]  /*18750*/  @!P0 S2R R37, SR_CgaCtaId ;  /* 0x0000000000258919 */ /* 0x000e620000008800 */
[----:B------:R-:W-:-:S04]  /*18760*/  @!P0 MOV R0, 0x400 ;  /* 0x0000040000008802 */ /* 0x000fc80000000f00 */
[----:B-1----:R-:W-:-:S05]  /*18770*/  @!P0 LEA R16, R37, R0, 0x18 ;  /* 0x0000000025108211 */ /* 0x002fca00078ec0ff */
[----:B------:R1:W-:Y:S01]  /*18780*/  @!P0 STS.128 [R16+0x228d0], R24 ;  /* 0x0228d01810008388 */ /* 0x0003e20000000c00 */
[----:B------:R-:W-:Y:S06]  /*18790*/  BAR.ARV 0x5, 0x180 ;  /* 0x0146000000007b1d */ /* 0x000fec0000002000 */
.L_x_1471:
[----:B------:R-:W-:Y:S02]  /*187a0*/  ULDC UR4, c[0x0][0xc3c] ;  /* 0x00030f0000047ab9 */ /* 0x000fe40000000800 */
[----:B------:R-:W-:-:S06]  /*187b0*/  UISETP.GE.AND UP0, UPT, UR40, UR4, UPT ;  /* 0x000000042800728c */ /* 0x000fcc000bf06270 */
[----:B------:R-:W-:-:S13]  /*187c0*/  PLOP3.LUT P0, PT, PT, PT, UP0, 0x80, 0x0 ;  /* 0x000000000000781c */ /* 0x000fda0003f0f008 */
[----:B------:R-:W-:Y:S05]  /*187d0*/  @!P0 BRA `(.L_x_1479) ;  /* 0xffffffa800588947 */ /* 0x000fea000383ffff */
.L_x_1397:
[----:B0-----:R-:W3:Y:S01]  /*187e0*/  LDL.LU R0, [R1+0x10] ;  /* 0x0000100001007983 */ /* 0x001ee20000300800 */
[----:B------:R-:W-:Y:S01]  /*187f0*/  BSSY B0, `(.L_x_1480) ;  /* 0x000000b000007945 */ /* 0x000fe20003800000 */
[----:B------:R-:W0:Y:S01]  /*18800*/  S2R R5, SR_CgaCtaId ;  /* 0x0000000000057919 */ /* 0x000e220000008800 */
[----:B---3--:R-:W-:-:S05]  /*18810*/  VIADD R0, R0, 0x1 ;  /* 0x0000000100007836 */ /* 0x008fca0000000000 */
[----:B--2---:R-:W-:-:S04]  /*18820*/  LEA.HI R2, R0, R0, RZ, 0x1 ;  /* 0x0000000000027211 */ /* 0x004fc800078f08ff */
[----:B------:R-:W-:Y:S02]  /*18830*/  LOP3.LUT R3, R2, 0xfffffffe, RZ, 0xc0, !PT ;  /* 0xfffffffe02037812 */ /* 0x000fe400078ec0ff */
[----:B------:R-:W-:-:S03]  /*18840*/  MOV R2, 0x400 ;  /* 0x0000040000027802 */ /* 0x000fc60000000f00 */
[----:B------:R-:W-:Y:S01]  /*18850*/  IMAD.IADD R0, R0, 0x1, -R3 ;  /* 0x0000000100007824 */ /* 0x000fe200078e0a03 */
[----:B0-----:R-:W-:-:S04]  /*18860*/  LEA R5, R5, R2, 0x18 ;  /* 0x0000000205057211 */ /* 0x001fc800078ec0ff */
[----:B------:R-:W-:-:S04]  /*18870*/  SHF.L.U32 R0, R0, 0x1f, RZ ;  /* 0x0000001f00007819 */ /* 0x000fc800000006ff */
[----:B------:R-:W0:Y:S02]  /*18880*/  SYNCS.PHASECHK.TRANS64.TRYWAIT P0, [R5+URZ+0x22820], R0 ;  /* 0x02282000050075a7 */ /* 0x000e24000800017f */
[----:B0-----:R-:W-:Y:S05]  /*18890*/  @!P0 BRA `(.L_x_1481) ;  /* 0x00000024000c8947 */ /* 0x001fea0003800000 */
.L_x_1558:
[----:B------:R-:W-:Y:S05]  /*188a0*/  BSYNC B0 ;  /* 0x0000000000007941 */ /* 0x000fea0003800000 */
.L_x_1480:
[----:B------:R-:W-:-:S03]  /*188b0*/  UMOV UR4, 0xffffffff ;  /* 0xffffffff00047882 */ /* 0x000fc60000000000 */
[----:B------:R-:W-:Y:S05]  /*188c0*/  BRA.DIV UR4, `(.L_x_1482) ;  /* 0x0000002604147947 */ /* 0x000fea000b800000 */
[----:B0-----:R-:W0:Y:S02]  /*188d0*/  S2R R0, SR_TID.X ;  /* 0x0000000000007919 */ /* 0x001e240000002100 */
[----:B0-----:R-:W-:-:S04]  /*188e0*/  SHF.R.U32.HI R0, RZ, 0x5, R0 ;  /* 0x00000005ff007819 */ /* 0x001fc80000011600 */
[----:B------:R-:W-:-:S05]  /*188f0*/  LOP3.LUT R0, R0, 0x3, RZ, 0xc0, !PT ;  /* 0x0000000300007812 */ /* 0x000fca00078ec0ff */
[----:B------:R0:W2:Y:S02]  /*18900*/  SHFL.IDX PT, R14, R0, RZ, 0x1f ;  /* 0x00001fff000e7589 */ /* 0x0000a400000e0000 */
.L_x_1561:
[----:B--2---:R-:W-:Y:S01]  /*18910*/  ISETP.NE.AND P0, PT, R14, RZ, PT ;  /* 0x000000ff0e00720c */ /* 0x004fe20003f05270 */
[----:B------:R-:W-:-:S12]  /*18920*/  BSSY B0, `(.L_x_1483) ;  /* 0x000002c000007945 */ /* 0x000fd80003800000 */
[----:B------:R-:W-:Y:S05]  /*18930*/  @P0 BRA `(.L_x_1484) ;  /* 0x0000000000a80947 */ /* 0x000fea0003800000 */
[----:B------:R-:W-:-:S03]  /*18940*/  UMOV UR4, 0xffffffff ;  /* 0xffffffff00047882 */ /* 0x000fc60000000000 */
[----:B------:R-:W-:Y:S05]  /*18950*/  BRA.DIV UR4, `(.L_x_1485) ;  /* 0x0000002604247947 */ /* 0x000fea000b800000 */
[----:B------:R-:W-:-:S13]  /*18960*/  ELECT P6, URZ, PT ;  /* 0x00000000003f782f */ /* 0x000fda00038c0000 */
.L_x_1564:
[----:B------:R-:W-:Y:S05]  /*18970*/  @!P6 BRA `(.L_x_1484) ;  /* 0x000000000098e947 */ /* 0x000fea0003800000 */
[----:B------:R-:W-:-:S06]  /*18980*/  ULOP3.LUT UR4, UR45, 0x2, URZ, 0xfc, !UPT ;  /* 0x000000022d047892 */ /* 0x000fcc000f8efc3f */
[----:B0-----:R-:W-:-:S05]  /*18990*/  IMAD.U32 R0, RZ, RZ, UR4 ;  /* 0x00000004ff007e24 */ /* 0x001fca000f8e00ff */
[----:B------:R-:W-:-:S13]  /*189a0*/  ISETP.NE.AND P0, PT, R0, 0x3, PT ;  /* 0x000000030000780c */ /* 0x000fda0003f05270 */
[----:B------:R-:W-:Y:S05]  /*189b0*/  @!P0 BRA `(.L_x_1486) ;  /* 0x0000000000048947 */ /* 0x000fea0003800000 */
[----:B------:R-:W-:Y:S01]  /*189c0*/  BPT.TRAP 0x1 ;  /* 0x000000040000795c */ /* 0x000fe20000300000 */
.L_x_1486:
[----:B------:R-:W-:Y:S01]  /*189d0*/  IMAD R3, R19, 0x8, R5 ;  /* 0x0000000813037824 */ /* 0x000fe200078e0205 */
[----:B------:R-:W-:Y:S01]  /*189e0*/  SHF.L.U32 R2, R23, 0x1f, RZ ;  /* 0x0000001f17027819 */ /* 0x000fe200000006ff */
[----:B------:R-:W-:-:S03]  /*189f0*/  VIADD R19, R19, 0x1 ;  /* 0x0000000113137836 */ /* 0x000fc60000000000 */
[----:B------:R-:W0:Y:S02]  /*18a00*/  SYNCS.PHASECHK.TRANS64.TRYWAIT P1, [R3+URZ+0x22840], R2 ;  /* 0x02284002030075a7 */ /* 0x000e24000802017f */
[----:B------:R-:W-:-:S04]  /*18a10*/  ISETP.NE.AND P2, PT, R19, 0x2, PT ;  /* 0x000000021300780c */ /* 0x000fc80003f45270 */
[----:B------:R-:W-:Y:S01]  /*18a20*/  SEL R0, RZ, 0x1, P2 ;  /* 0x00000001ff007807 */ /* 0x000fe20001000000 */
[----:B0-----:R-:W-:Y:S08]  /*18a30*/  @!P1 BRA `(.L_x_1487) ;  /* 0x00000024000c9947 */ /* 0x001ff00003800000 */
.L_x_1565:
[----:B------:R-:W-:Y:S02]  /*18a40*/  SEL R19, R19, RZ, P2 ;  /* 0x000000ff13137207 */ /* 0x000fe40001000000 */
[----:B------:R-:W-:Y:S01]  /*18a50*/  LOP3.LUT R0, R23, R0, RZ, 0x3c, !PT ;  /* 0x0000000017007212 */ /* 0x000fe200078e3cff */
[----:B------:R-:W-:Y:S06]  /*18a60*/  @!P0 BRA `(.L_x_1488) ;  /* 0x0000000000048947 */ /* 0x000fec0003800000 */
[----:B------:R-:W-:Y:S01]  /*18a70*/  BPT.TRAP 0x1 ;  /* 0x000000040000795c */ /* 0x000fe20000300000 */
.L_x_1488:
[----:B------:R-:W-:Y:S01]  /*18a80*/  IMAD R19, R19, 0x8, R5 ;  /* 0x0000000813137824 */ /* 0x000fe200078e0205 */
[----:B------:R-:W-:-:S04]  /*18a90*/  SHF.L.U32 R0, R0, 0x1f, RZ ;  /* 0x0000001f00007819 */ /* 0x000fc800000006ff */
[----:B------:R-:W2:Y:S02]  /*18aa0*/  SYNCS.PHASECHK.TRANS64.TRYWAIT P1, [R19+URZ+0x22840], R0 ;  /* 0x02284000130075a7 */ /* 0x000ea4000802017f */
[----:B--2---:R-:W-:Y:S05]  /*18ab0*/  @!P1 BRA `(.L_x_1489) ;  /* 0x0000002400009947 */ /* 0x004fea0003800000 */
.L_x_1566:
[----:B------:R-:W-:Y:S05]  /*18ac0*/  @!P0 BRA `(.L_x_1490) ;  /* 0x0000000000048947 */ /* 0x000fea0003800000 */
[----:B------:R-:W-:Y:S01]  /*18ad0*/  BPT.TRAP 0x1 ;  /* 0x000000040000795c */ /* 0x000fe20000300000 */
.L_x_1490:
[----:B------:R-:W3:Y:S02]  /*18ae0*/  SYNCS.PHASECHK.TRANS64.TRYWAIT P1, [R3+URZ+0x22860], R2 ;  /* 0x02286002030075a7 */ /* 0x000ee4000802017f */
[----:B---3--:R-:W-:Y:S05]  /*18af0*/  @!P1 BRA `(.L_x_1491) ;  /* 0x0000002400049947 */ /* 0x008fea0003800000 */
.L_x_1567:
[----:B------:R-:W-:Y:S05]  /*18b00*/  @!P0 BRA `(.L_x_1492) ;  /* 0x0000000000048947 */ /* 0x000fea0003800000 */
[----:B------:R-:W-:Y:S01]  /*18b10*/  BPT.TRAP 0x1 ;  /* 0x000000040000795c */ /* 0x000fe20000300000 */
.L_x_1492:
[----:B------:R-:W4:Y:S02]  /*18b20*/  SYNCS.PHASECHK.TRANS64.TRYWAIT P1, [R19+URZ+0x22860], R0 ;  /* 0x02286000130075a7 */ /* 0x000f24000802017f */
[----:B----4-:R-:W-:Y:S05]  /*18b30*/  @!P1 BRA `(.L_x_1493) ;  /* 0x0000002400089947 */ /* 0x010fea0003800000 */
.L_x_1568:
[----:B------:R-:W-:Y:S05]  /*18b40*/  @!P0 BRA `(.L_x_1494) ;  /* 0x0000000000048947 */ /* 0x000fea0003800000 */
[----:B------:R-:W-:Y:S01]  /*18b50*/  BPT.TRAP 0x1 ;  /* 0x000000040000795c */ /* 0x000fe20000300000 */
.L_x_1494:
[----:B------:R-:W5:Y:S02]  /*18b60*/  SYNCS.PHASECHK.TRANS64.TRYWAIT P1, [R3+URZ+0x22880], R2 ;  /* 0x02288002030075a7 */ /* 0x000f64000802017f */
[----:B-----5:R-:W-:Y:S05]  /*18b70*/  @!P1 BRA `(.L_x_1495) ;  /* 0x00000024000c9947 */ /* 0x020fea0003800000 */
.L_x_1569:
[----:B------:R-:W-:Y:S05]  /*18b80*/  @!P0 BRA `(.L_x_1496) ;  /* 0x0000000000048947 */ /* 0x000fea0003800000 */
[----:B------:R-:W-:Y:S01]  /*18b90*/  BPT.TRAP 0x1 ;  /* 0x000000040000795c */ /* 0x000fe20000300000 */
.L_x_1496:
[----:B------:R0:W0:Y:S02]  /*18ba0*/  SYNCS.PHASECHK.TRANS64.TRYWAIT P0, [R19+URZ+0x22880], R0 ;  /* 0x02288000130075a7 */ /* 0x000024000800017f */
[----:B0-----:R-:W-:Y:S05]  /*18bb0*/  @!P0 NANOSLEEP.SYNCS 0x989680 ;  /* 0x009896800000895d */ /* 0x001fea0003900000 */
[----:B------:R-:W0:Y:S02]  /*18bc0*/  @!P0 SYNCS.PHASECHK.TRANS64 P0, [R19+URZ+0x22880], R0 ;  /* 0x02288000130085a7 */ /* 0x000e24000800007f */
[----:B0-----:R-:W-:Y:S05]  /*18bd0*/  @!P0 BRA `(.L_x_1496) ;  /* 0xfffffffc00f08947 */ /* 0x001fea000383ffff */
.L_x_1484:
[----:B------:R-:W-:Y:S05]  /*18be0*/  BSYNC B0 ;  /* 0x0000000000007941 */ /* 0x000fea0003800000 */
.L_x_1483:
[----:B------:R-:W-:Y:S05]  /*18bf0*/  EXIT ;  /* 0x000000000000794d */ /* 0x000fea0003800000 */
.L_x_1289:
[----:B0-----:R-:W-:-:S04]  /*18c00*/  IMAD.U32 R3, RZ, RZ, UR36 ;  /* 0x00000024ff037e24 */ /* 0x001fc8000f8e00ff */
[----:B------:R0:W1:Y:S03]  /*18c10*/  SYNCS.PHASECHK.TRANS64.TRYWAIT P1, [R3+URZ+0x22800], R0 ;  /* 0x02280000030075a7 */ /* 0x000066000802017f */
[----:B-1----:R-:W-:Y:S05]  /*18c20*/  @!P1 NANOSLEEP.SYNCS 0x989680 ;  /* 0x009896800000995d */ /* 0x002fea0003900000 */
[----:B------:R-:W1:Y:S02]  /*18c30*/  @!P1 SYNCS.PHASECHK.TRANS64 P1, [R3+URZ+0x22800], R0 ;  /* 0x02280000030095a7 */ /* 0x000e64000802007f */
[----:B-1----:R-:W-:Y:S05]  /*18c40*/  @!P1 BRA `(.L_x_1289) ;  /* 0xfffffffc00ec9947 */ /* 0x002fea000383ffff */
[----:B------:R-:W-:Y:S05]  /*18c50*/  BRA `(.L_x_1497) ;  /* 0xfffffe9400dc7947 */ /* 0x000fea000383ffff */
.L_x_1293:
[----:B-1----:R1:W2:Y:S02]  /*18c60*/  SYNCS.PHASECHK.TRANS64.TRYWAIT P1, [R3+URZ+0x22830], R0 ;  /* 0x02283000030075a7 */ /* 0x0022a4000802017f */
[----:B--2---:R-:W-:Y:S05]  /*18c70*/  @!P1 NANOSLEEP.SYNCS 0x989680 ;  /* 0x009896800000995d */ /* 0x004fea0003900000 */
[----:B------:R-:W2:Y:S02]  /*18c80*/  @!P1 SYNCS.PHASECHK.TRANS64 P1, [R3+URZ+0x22830], R0 ;  /* 0x02283000030095a7 */ /* 0x000ea4000802007f */
[----:B--2---:R-:W-:Y:S05]  /*18c90*/  @!P1 BRA `(.L_x_1293) ;  /* 0xfffffffc00f09947 */ /* 0x004fea000383ffff */
[----:B------:R-:W-:Y:S05]  /*18ca0*/  BRA `(.L_x_1292) ;  /* 0xfffffe9400f87947 */ /* 0x000fea000383ffff */
.L_x_1310:
[----:B-1----:R-:W-:-:S04]  /*18cb0*/  IMAD.U32 R4, RZ, RZ, UR6 ;  /* 0x00000006ff047e24 */ /* 0x002fc8000f8e00ff */
[----:B------:R1:W2:Y:S03]  /*18cc0*/  SYNCS.PHASECHK.TRANS64.TRYWAIT P1, [R4+URZ+0x22830], R3 ;  /* 0x02283003040075a7 */ /* 0x0002a6000802017f */
[----:B--2---:R-:W-:Y:S05]  /*18cd0*/  @!P1 NANOSLEEP.SYNCS 0x989680 ;  /* 0x009896800000995d */ /* 0x004fea0003900000 */
[----:B------:R-:W2:Y:S02]  /*18ce0*/  @!P1 SYNCS.PHASECHK.TRANS64 P1, [R4+URZ+0x22830], R3 ;  /* 0x02283003040095a7 */ /* 0x000ea4000802007f */
[----:B--2---:R-:W-:Y:S05]  /*18cf0*/  @!P1 BRA `(.L_x_1310) ;  /* 0xfffffffc00ec9947 */ /* 0x004fea000383ffff */
[----:B------:R-:W-:Y:S05]  /*18d00*/  BRA `(.L_x_1307) ;  /* 0xfffffecc00047947 */ /* 0x000fea000383ffff */
.L_x_1314:
[----:B-1----:R-:W-:-:S04]  /*18d10*/  IMAD.U32 R4, RZ, RZ, UR6 ;  /* 0x00000006ff047e24 */ /* 0x002fc8000f8e00ff */
[----:B------:R1:W2:Y:S03]  /*18d20*/  SYNCS.PHASECHK.TRANS64.TRYWAIT P1, [R4+URZ+0x22850], R3 ;  /* 0x02285003040075a7 */ /* 0x0002a6000802017f */
[----:B--2---:R-:W-:Y:S05]  /*18d30*/  @!P1 NANOSLEEP.SYNCS 0x989680 ;  /* 0x009896800000995d */ /* 0x004fea0003900000 */
[----:B------:R-:W2:Y:S02]  /*18d40*/  @!P1 SYNCS.PHASECHK.TRANS64 P1, [R4+URZ+0x22850], R3 ;  /* 0x02285003040095a7 */ /* 0x000ea4000802007f */
[----:B--2---:R-:W-:Y:S05]  /*18d50*/  @!P1 BRA `(.L_x_1314) ;  /* 0xfffffffc00ec9947 */ /* 0x004fea000383ffff */
[----:B------:R-:W-:Y:S05]  /*18d60*/  BRA `(.L_x_1311) ;  /* 0xfffffecc00b07947 */ /* 0x000fea000383ffff */
.L_x_1333:
[----:B-1----:R-:W-:-:S04]  /*18d70*/  IMAD.U32 R4, RZ, RZ, UR6 ;  /* 0x00000006ff047e24 */ /* 0x002fc8000f8e00ff */
[----:B------:R1:W2:Y:S03]  /*18d80*/  SYNCS.PHASECHK.TRANS64.TRYWAIT P1, [R4+URZ+0x22830], R3 ;  /* 0x02283003040075a7 */ /* 0x0002a6000802017f */
[----:B--2---:R-:W-:Y:S05]  /*18d90*/  @!P1 NANOSLEEP.SYNCS 0x989680 ;  /* 0x009896800000995d */ /* 0x004fea0003900000 */
[----:B------:R-:W2:Y:S02]  /*18da0*/  @!P1 SYNCS.PHASECHK.TRANS64 P1, [R4+URZ+0x22830], R3 ;  /* 0x02283003040095a7 */ /* 0x000ea4000802007f */
[----:B--2---:R-:W-:Y:S05]  /*18db0*/  @!P1 BRA `(.L_x_1333) ;  /* 0xfffffffc00ec9947 */ /* 0x004fea000383ffff */
[----:B------:R-:W-:Y:S05]  /*18dc0*/  BRA `(.L_x_1330) ;  /* 0xfffffefc005c7947 */ /* 0x000fea000383ffff */
.L_x_1337:
[----:B-1----:R-:W-:-:S04]  /*18dd0*/  IMAD.U32 R4, RZ, RZ, UR6 ;  /* 0x00000006ff047e24 */ /* 0x002fc8000f8e00ff */
[----:B------:R1:W2:Y:S03]  /*18de0*/  SYNCS.PHASECHK.TRANS64.TRYWAIT P1, [R4+URZ+0x22850], R3 ;  /* 0x02285003040075a7 */ /* 0x0002a6000802017f */
[----:B--2---:R-:W-:Y:S05]  /*18df0*/  @!P1 NANOSLEEP.SYNCS 0x989680 ;  /* 0x009896800000995d */ /* 0x004fea0003900000 */
[----:B------:R-:W2:Y:S02]  /*18e00*/  @!P1 SYNCS.PHASECHK.TRANS64 P1, [R4+URZ+0x22850], R3 ;  /* 0x02285003040095a7 */ /* 0x000ea4000802007f */
[----:B--2---:R-:W-:Y:S05]  /*18e10*/  @!P1 BRA `(.L_x_1337) ;  /* 0xfffffffc00ec9947 */ /* 0x004fea000383ffff */
[----:B------:R-:W-:Y:S05]  /*18e20*/  BRA `(.L_x_1334) ;  /* 0xffffff0000087947 */ /* 0x000fea000383ffff */
.L_x_1345:
[----:B-1----:R-:W-:-:S04]  /*18e30*/  IMAD.U32 R4, RZ, RZ, UR6 ;  /* 0x00000006ff047e24 */ /* 0x002fc8000f8e00ff */
[----:B------:R1:W2:Y:S03]  /*18e40*/  SYNCS.PHASECHK.TRANS64.TRYWAIT P1, [R4+URZ+0x22830], R3 ;  /* 0x02283003040075a7 */ /* 0x0002a6000802017f */
[----:B--2---:R-:W-:Y:S05]  /*18e50*/  @!P1 NANOSLEEP.SYNCS 0x989680 ;  /* 0x009896800000995d */ /* 0x004fea0003900000 */
[----:B------:R-:W2:Y:S02]  /*18e60*/  @!P1 SYNCS.PHASECHK.TRANS64 P1, [R4+URZ+0x22830], R3 ;  /* 0x02283003040095a7 */ /* 0x000ea4000802007f */
[----:B--2---:R-:W-:Y:S05]  /*18e70*/  @!P1 BRA `(.L_x_1345) ;  /* 0xfffffffc00ec9947 */ /* 0x004fea000383ffff */
[----:B------:R-:W-:Y:S05]  /*18e80*/  BRA `(.L_x_1342) ;  /* 0xffffff1800e47947 */ /* 0x000fea000383ffff */
.L_x_1349:
[----:B-1----:R-:W-:-:S04]  /*18e90*/  IMAD.U32 R4, RZ, RZ, UR6 ;  /* 0x00000006ff047e24 */ /* 0x002fc8000f8e00ff */
[----:B------:R1:W2:Y:S03]  /*18ea0*/  SYNCS.PHASECHK.TRANS64.TRYWAIT P1, [R4+URZ+0x22850], R3 ;  /* 0x02285003040075a7 */ /* 0x0002a6000802017f */
[----:B--2---:R-:W-:Y:S05]  /*18eb0*/  @!P1 NANOSLEEP.SYNCS 0x989680 ;  /* 0x009896800000995d */ /* 0x004fea0003900000 */
[----:B------:R-:W2:Y:S02]  /*18ec0*/  @!P1 SYNCS.PHASECHK.TRANS64 P1, [R4+URZ+0x22850], R3 ;  /* 0x02285003040095a7 */ /* 0x000ea4000802007f */
[----:B--2---:R-:W-:Y:S05]  /*18ed0*/  @!P1 BRA `(.L_x_1349) ;  /* 0xfffffffc00ec9947 */ /* 0x004fea000383ffff */
[----:B------:R-:W-:Y:S05]  /*18ee0*/  BRA `(.L_x_1346) ;  /* 0xffffff1c00847947 */ /* 0x000fea000383ffff */
.L_x_1364:
[----:B-1----:R-:W-:-:S04]  /*18ef0*/  IMAD.U32 R6, RZ, RZ, UR9 ;  /* 0x00000009ff067e24 */ /* 0x002fc8000f8e00ff */
[----:B------:R1:W2:Y:S03]  /*18f00*/  SYNCS.PHASECHK.TRANS64.TRYWAIT P1, [R6+URZ+0x22850], R5 ;  /* 0x02285005060075a7 */ /* 0x0002a6000802017f */
[----:B--2---:R-:W-:Y:S05]  /*18f10*/  @!P1 NANOSLEEP.SYNCS 0x989680 ;  /* 0x009896800000995d */ /* 0x004fea0003900000 */
[----:B------:R-:W2:Y:S02]  /*18f20*/  @!P1 SYNCS.PHASECHK.TRANS64 P1, [R6+URZ+0x22850], R5 ;  /* 0x02285005060095a7 */ /* 0x000ea4000802007f */
[----:B--2---:R-:W-:Y:S05]  /*18f30*/  @!P1 BRA `(.L_x_1364) ;  /* 0xfffffffc00ec9947 */ /* 0x004fea000383ffff */
[----:B------:R-:W-:Y:S05]  /*18f40*/  BRA `(.L_x_1363) ;  /* 0xffffff4800647947 */ /* 0x000fea000383ffff */
.L_x_1419:
        /* <DEDUP_REMOVED lines=10> */
.L_x_1498:
[----:B------:R-:W-:Y:S05]  /*18ff0*/  BRA `(.L_x_1499) ;  /* 0xffffffb8002c7947 */ /* 0x000fea000383ffff */
.L_x_1422:
[----:B0-----:R0:W1:Y:S02]  /*19000*/  SYNCS.PHASECHK.TRANS64.TRYWAIT P0, [R0+URZ+0x22880], R26 ;  /* 0x0228801a000075a7 */ /* 0x001064000800017f */
[----:B-1----:R-:W-:Y:S05]  /*19010*/  @!P0 NANOSLEEP.SYNCS 0x989680 ;  /* 0x009896800000895d */ /* 0x002fea0003900000 */
[----:B------:R-:W1:Y:S02]  /*19020*/  @!P0 SYNCS.PHASECHK.TRANS64 P0, [R0+URZ+0x22880], R26 ;  /* 0x0228801a000085a7 */ /* 0x000e64000800007f */
[----:B-1----:R-:W-:Y:S05]  /*19030*/  @!P0 BRA `(.L_x_1422) ;  /* 0xfffffffc00f08947 */ /* 0x002fea000383ffff */
[----:B------:R-:W-:Y:S05]  /*19040*/  BRA `(.L_x_1500) ;  /* 0xffffffb800447947 */ /* 0x000fea000383ffff */
.L_x_1423:
        /* <DEDUP_REMOVED lines=8> */
.L_x_1502:
[----:B------:R-:W-:Y:S05]  /*190d0*/  BSYNC B0 ;  /* 0x0000000000007941 */ /* 0x000fea0003800000 */
.L_x_1501:
[----:B------:R-:W-:Y:S01]  /*190e0*/  IMAD.MOV.U32 R13, RZ, RZ, R10 ;  /* 0x000000ffff0d7224 */ /* 0x000fe200078e000a */
[----:B------:R-:W-:Y:S01]  /*190f0*/  LOP3.LUT P2, RZ, R17, 0x2, RZ, 0xc0, !PT ;  /* 0x0000000211ff7812 */ /* 0x000fe2000784c0ff */
[----:B------:R-:W-:Y:S01]  /*19100*/  IMAD.MOV.U32 R12, RZ, RZ, RZ ;  /* 0x000000ffff0c7224 */ /* 0x000fe200078e00ff */
[----:B------:R-:W-:Y:S01]  /*19110*/  IADD3 R6, R16, R6, R29 ;  /* 0x0000000610067210 */ /* 0x000fe20007ffe01d */
[----:B------:R-:W-:Y:S01]  /*19120*/  IMAD.MOV.U32 R11, RZ, RZ, 0x1c1f ;  /* 0x00001c1fff0b7424 */ /* 0x000fe200078e00ff */
[C---:B------:R-:W-:Y:S01]  /*19130*/  ISETP.GE.AND P3, PT, R8.reuse, 0x21, PT ;  /* 0x000000210800780c */ /* 0x040fe20003f66270 */
[----:B------:R-:W-:Y:S01]  /*19140*/  IMAD.MOV.U32 R15, RZ, RZ, -0x1 ;  /* 0xffffffffff0f7424 */ /* 0x000fe200078e00ff */
[----:B------:R-:W-:Y:S01]  /*19150*/  ISETP.GE.AND P5, PT, R8, 0x61, PT ;  /* 0x000000610800780c */ /* 0x000fe20003fa6270 */
[----:B------:R-:W-:Y:S02]  /*19160*/  IMAD.MOV.U32 R3, RZ, RZ, R14 ;  /* 0x000000ffff037224 */ /* 0x000fe400078e000e */
[----:B------:R-:W-:-:S10]  /*19170*/  IMAD.IADD R7, R30, 0x1, R6 ;  /* 0x000000011e077824 */ /* 0x000fd400078e0206 */
[----:B------:R-:W-:Y:S05]  /*19180*/  WARPSYNC.COLLECTIVE R15, `(.L_x_1503) ;  /* 0x000000000f087348 */ /* 0x000fea0003c00000 */
[----:B------:R0:W1:Y:S02]  /*19190*/  SHFL.IDX P6, R14, R13, R12, R11 ;  /* 0x0000000c0d0e7389 */ /* 0x00006400000c000b */
[----:B01----:R-:W-:Y:S01]  /*191a0*/  ENDCOLLECTIVE ;  /* 0x000000000000791b */ /* 0x003fe20003800000 */
.L_x_1503:
[----:B------:R-:W-:Y:S02]  /*191b0*/  IMAD.MOV.U32 R13, RZ, RZ, R9 ;  /* 0x000000ffff0d7224 */ /* 0x000fe400078e0009 */
[----:B------:R-:W-:Y:S02]  /*191c0*/  IMAD.MOV.U32 R12, RZ, RZ, 0x1 ;  /* 0x00000001ff0c7424 */ /* 0x000fe400078e00ff */
[----:B------:R-:W-:-:S07]  /*191d0*/  IMAD.MOV.U32 R2, RZ, RZ, R14 ;  /* 0x000000ffff027224 */ /* 0x000fce00078e000e */
[----:B------:R-:W-:Y:S05]  /*191e0*/  WARPSYNC.COLLECTIVE R15, `(.L_x_1504) ;  /* 0x000000000f087348 */ /* 0x000fea0003c00000 */
[----:B------:R0:W1:Y:S02]  /*191f0*/  SHFL.IDX P6, R14, R13, R12, R11 ;  /* 0x0000000c0d0e7389 */ /* 0x00006400000c000b */
[----:B01----:R-:W-:Y:S01]  /*19200*/  ENDCOLLECTIVE ;  /* 0x000000000000791b */ /* 0x003fe20003800000 */
.L_x_1504:
        /* <DEDUP_REMOVED lines=14> */
.L_x_1505:
[----:B------:R-:W-:Y:S02]  /*192f0*/  IMAD.MOV.U32 R13, RZ, RZ, R9 ;  /* 0x000000ffff0d7224 */ /* 0x000fe400078e0009 */
[----:B------:R-:W-:Y:S02]  /*19300*/  IMAD.MOV.U32 R12, RZ, RZ, 0x2 ;  /* 0x00000002ff0c7424 */ /* 0x000fe400078e00ff */
[----:B------:R-:W-:-:S07]  /*19310*/  IMAD.MOV.U32 R2, RZ, RZ, R14 ;  /* 0x000000ffff027224 */ /* 0x000fce00078e000e */
[----:B------:R-:W-:Y:S05]  /*19320*/  WARPSYNC.COLLECTIVE R15, `(.L_x_1506) ;  /* 0x000000000f087348 */ /* 0x000fea0003c00000 */
[----:B------:R0:W1:Y:S02]  /*19330*/  SHFL.IDX P6, R14, R13, R12, R11 ;  /* 0x0000000c0d0e7389 */ /* 0x00006400000c000b */
[----:B01----:R-:W-:Y:S01]  /*19340*/  ENDCOLLECTIVE ;  /* 0x000000000000791b */ /* 0x003fe20003800000 */
.L_x_1506:
        /* <DEDUP_REMOVED lines=14> */
.L_x_1507:
[----:B------:R-:W-:Y:S02]  /*19430*/  IMAD.MOV.U32 R13, RZ, RZ, R9 ;  /* 0x000000ffff0d7224 */ /* 0x000fe400078e0009 */
[----:B------:R-:W-:Y:S02]  /*19440*/  IMAD.MOV.U32 R12, RZ, RZ, 0x3 ;  /* 0x00000003ff0c7424 */ /* 0x000fe400078e00ff */
[----:B------:R-:W-:-:S07]  /*19450*/  IMAD.MOV.U32 R2, RZ, RZ, R14 ;  /* 0x000000ffff027224 */ /* 0x000fce00078e000e */
[----:B------:R-:W-:Y:S05]  /*19460*/  WARPSYNC.COLLECTIVE R15, `(.L_x_1508) ;  /* 0x000000000f087348 */ /* 0x000fea0003c00000 */
[----:B------:R0:W1:Y:S02]  /*19470*/  SHFL.IDX P6, R14, R13, R12, R11 ;  /* 0x0000000c0d0e7389 */ /* 0x00006400000c000b */
[----:B01----:R-:W-:Y:S01]  /*19480*/  ENDCOLLECTIVE ;  /* 0x000000000000791b */ /* 0x003fe20003800000 */
.L_x_1508:
        /* <DEDUP_REMOVED lines=14> */
.L_x_1509:
[----:B------:R-:W-:Y:S01]  /*19570*/  @!PT LDS RZ, [RZ] ;  /* 0x00000000fffff984 */ /* 0x000fe20000000800 */
[----:B------:R-:W-:Y:S01]  /*19580*/  @!PT LDS RZ, [RZ] ;  /* 0x00000000fffff984 */ /* 0x000fe20000000800 */
[----:B------:R-:W-:Y:S01]  /*19590*/  @!PT LDS RZ, [RZ] ;  /* 0x00000000fffff984 */ /* 0x000fe20000000800 */
[----:B------:R0:W-:Y:S02]  /*195a0*/  LDGSTS.E.BYPASS.LTC128B.128 [R7+0xa400], desc[UR56][R2.64+0x40], !P0 ;  /* 0x0a40004002077fae */ /* 0x0001e4000c101d78 */
[----:B0-----:R-:W-:Y:S01]  /*195b0*/  IMAD.MOV.U32 R2, RZ, RZ, R14 ;  /* 0x000000ffff027224 */ /* 0x001fe200078e000e */
[----:B------:R-:W-:Y:S06]  /*195c0*/  BRA `(.L_x_1510) ;  /* 0xffffffb400dc7947 */ /* 0x000fec000383ffff */
.L_x_1428:
[----:B---3--:R3:W4:Y:S02]  /*195d0*/  SYNCS.PHASECHK.TRANS64.TRYWAIT P0, [R0+URZ+0x22840], R26 ;  /* 0x0228401a000075a7 */ /* 0x008724000800017f */
[----:B----4-:R-:W-:Y:S05]  /*195e0*/  @!P0 NANOSLEEP.SYNCS 0x989680 ;  /* 0x009896800000895d */ /* 0x010fea0003900000 */
[----:B------:R-:W4:Y:S02]  /*195f0*/  @!P0 SYNCS.PHASECHK.TRANS64 P0, [R0+URZ+0x22840], R26 ;  /* 0x0228401a000085a7 */ /* 0x000f24000800007f */
[----:B----4-:R-:W-:Y:S05]  /*19600*/  @!P0 BRA `(.L_x_1428) ;  /* 0xfffffffc00f08947 */ /* 0x010fea000383ffff */
[----:B------:R-:W-:Y:S05]  /*19610*/  BRA `(.L_x_1511) ;  /* 0xffffffb8003c7947 */ /* 0x000fea000383ffff */
.L_x_1429:
        /* <DEDUP_REMOVED lines=8> */
.L_x_1513:
[----:B------:R-:W-:Y:S05]  /*196a0*/  BSYNC B0 ;  /* 0x0000000000007941 */ /* 0x000fea0003800000 */
.L_x_1512:
[----:B------:R-:W-:Y:S01]  /*196b0*/  IMAD.MOV.U32 R13, RZ, RZ, R4 ;  /* 0x000000ffff0d7224 */ /* 0x000fe200078e0004 */
[----:B------:R-:W-:Y:S01]  /*196c0*/  LOP3.LUT R17, R17, 0xf7ffffff, RZ, 0xc0, !PT ;  /* 0xf7ffffff11117812 */ /* 0x000fe200078ec0ff */
[----:B------:R-:W-:Y:S02]  /*196d0*/  IMAD.MOV.U32 R12, RZ, RZ, RZ ;  /* 0x000000ffff0c7224 */ /* 0x000fe400078e00ff */
[----:B------:R-:W-:Y:S01]  /*196e0*/  IMAD.MOV.U32 R11, RZ, RZ, 0x1c1f ;  /* 0x00001c1fff0b7424 */ /* 0x000fe200078e00ff */
[----:B------:R-:W-:Y:S01]  /*196f0*/  @P5 LOP3.LUT R17, R17, 0x8000000, RZ, 0xfc, !PT ;  /* 0x0800000011115812 */ /* 0x000fe200078efcff */
[----:B------:R-:W-:Y:S02]  /*19700*/  IMAD.MOV.U32 R15, RZ, RZ, -0x1 ;  /* 0xffffffffff0f7424 */ /* 0x000fe400078e00ff */
[----:B------:R-:W-:Y:S01]  /*19710*/  IMAD.MOV.U32 R2, RZ, RZ, R14 ;  /* 0x000000ffff027224 */ /* 0x000fe200078e000e */
[----:B------:R-:W-:Y:S01]  /*19720*/  LOP3.LUT P5, RZ, R17, 0x8, RZ, 0xc0, !PT ;  /* 0x0000000811ff7812 */ /* 0x000fe200078ac0ff */
[----:B------:R-:W-:-:S12]  /*19730*/  @P4 IMAD.IADD R7, R16, 0x1, R6 ;  /* 0x0000000110074824 */ /* 0x000fd800078e0206 */
[----:B------:R-:W-:Y:S05]  /*19740*/  WARPSYNC.COLLECTIVE R15, `(.L_x_1514) ;  /* 0x000000000f087348 */ /* 0x000fea0003c00000 */
[----:B------:R0:W1:Y:S02]  /*19750*/  SHFL.IDX P6, R14, R13, R12, R11 ;  /* 0x0000000c0d0e7389 */ /* 0x00006400000c000b */
[----:B01----:R-:W-:Y:S01]  /*19760*/  ENDCOLLECTIVE ;  /* 0x000000000000791b */ /* 0x003fe20003800000 */
.L_x_1514:
[----:B------:R-:W-:Y:S02]  /*19770*/  @P3 IMAD.IADD R9, R16, 0x1, R6 ;  /* 0x0000000110093824 */ /* 0x000fe400078e0206 */
        /* <DEDUP_REMOVED lines=16> */
.L_x_1515:
        /* <DEDUP_REMOVED lines=12> */
.L_x_1516:
[----:B------:R-:W-:Y:S02]  /*19940*/  IMAD.MOV.U32 R13, RZ, RZ, R5 ;  /* 0x000000ffff0d7224 */ /* 0x000fe400078e0005 */
[----:B------:R-:W-:Y:S02]  /*19950*/  IMAD.MOV.U32 R12, RZ, RZ, 0x2 ;  /* 0x00000002ff0c7424 */ /* 0x000fe400078e00ff */
[----:B------:R-:W-:-:S07]  /*19960*/  IMAD.MOV.U32 R3, RZ, RZ, R14 ;  /* 0x000000ffff037224 */ /* 0x000fce00078e000e */
[----:B------:R-:W-:Y:S05]  /*19970*/  WARPSYNC.COLLECTIVE R15, `(.L_x_1517) ;  /* 0x000000000f087348 */ /* 0x000fea0003c00000 */
[----:B------:R0:W1:Y:S02]  /*19980*/  SHFL.IDX P6, R14, R13, R12, R11 ;  /* 0x0000000c0d0e7389 */ /* 0x00006400000c000b */
[----:B01----:R-:W-:Y:S01]  /*19990*/  ENDCOLLECTIVE ;  /* 0x000000000000791b */ /* 0x003fe20003800000 */
.L_x_1517:
[----:B------:R-:W-:-:S05]  /*199a0*/  @P3 IADD3 R3, P0, R36, R3, RZ ;  /* 0x0000000324033210 */ /* 0x000fca0007f1e0ff */
[----:B------:R-:W-:-:S05]  /*199b0*/  @P3 IMAD.X R2, RZ, RZ, R2, P0 ;  /* 0x000000ffff023224 */ /* 0x000fca00000e0602 */
[----:B------:R-:W-:Y:S01]  /*199c0*/  @P3 LOP3.LUT R3, R3, R2, RZ, 0x3c, !PT ;  /* 0x0000000203033212 */ /* 0x000fe200078e3cff */
[----:B------:R-:W-:-:S03]  /*199d0*/  IMAD.MOV.U32 R13, RZ, RZ, R4 ;  /* 0x000000ffff0d7224 */ /* 0x000fc600078e0004 */
[----:B------:R-:W-:-:S04]  /*199e0*/  @P3 LOP3.LUT R2, R3, R2, RZ, 0x3c, !PT ;  /* 0x0000000203023212 */ /* 0x000fc800078e3cff */
[----:B------:R-:W-:-:S05]  /*199f0*/  @P3 LOP3.LUT R3, R3, R2, RZ, 0x3c, !PT ;  /* 0x0000000203033212 */ /* 0x000fca00078e3cff */
[----:B------:R-:W-:Y:S01]  /*19a00*/  @!PT LDS RZ, [RZ] ;  /* 0x00000000fffff984 */ /* 0x000fe20000000800 */
[----:B------:R-:W-:Y:S01]  /*19a10*/  @!PT LDS RZ, [RZ] ;  /* 0x00000000fffff984 */ /* 0x000fe20000000800 */
[----:B------:R-:W-:Y:S01]  /*19a20*/  @!PT LDS RZ, [RZ] ;  /* 0x00000000fffff984 */ /* 0x000fe20000000800 */
[----:B------:R-:W-:Y:S04]  /*19a30*/  @P3 LDGSTS.E.BYPASS.LTC128B.128 [R9+0x16c00], desc[UR56][R2.64], !P4 ;  /* 0x16c0000002093fae */ /* 0x000fe8000e101d78 */
[----:B------:R-:W-:Y:S04]  /*19a40*/  @P3 LDGSTS.E.BYPASS.LTC128B.128 [R9+0x18c00], desc[UR56][R2.64+0x40], !P5 ;  /* 0x18c0004002093fae */ /* 0x000fe8000e901d78 */
[----:B------:R0:W-:Y:S02]  /*19a50*/  @P3 LDGSTS.E.BYPASS.LTC128B.128 [R9+0x1ac00], desc[UR56][R2.64+0x80], !P1 ;  /* 0x1ac0008002093fae */ /* 0x0001e4000c901d78 */
[----:B0-----:R-:W-:-:S07]  /*19a60*/  IMAD.MOV.U32 R2, RZ, RZ, R14 ;  /* 0x000000ffff027224 */ /* 0x001fce00078e000e */
[----:B------:R-:W-:Y:S05]  /*19a70*/  WARPSYNC.COLLECTIVE R15, `(.L_x_1518) ;  /* 0x000000000f087348 */ /* 0x000fea0003c00000 */
[----:B------:R0:W1:Y:S02]  /*19a80*/  SHFL.IDX P6, R14, R13, R12, R11 ;  /* 0x0000000c0d0e7389 */ /* 0x00006400000c000b */
[----:B01----:R-:W-:Y:S01]  /*19a90*/  ENDCOLLECTIVE ;  /* 0x000000000000791b */ /* 0x003fe20003800000 */
.L_x_1518:
[----:B------:R-:W-:Y:S02]  /*19aa0*/  IMAD.MOV.U32 R13, RZ, RZ, R5 ;  /* 0x000000ffff0d7224 */ /* 0x000fe400078e0005 */
[----:B------:R-:W-:Y:S02]  /*19ab0*/  IMAD.MOV.U32 R12, RZ, RZ, 0x3 ;  /* 0x00000003ff0c7424 */ /* 0x000fe400078e00ff */
[----:B------:R-:W-:-:S07]  /*19ac0*/  IMAD.MOV.U32 R3, RZ, RZ, R14 ;  /* 0x000000ffff037224 */ /* 0x000fce00078e000e */
[----:B------:R-:W-:Y:S05]  /*19ad0*/  WARPSYNC.COLLECTIVE R15, `(.L_x_1519) ;  /* 0x000000000f087348 */ /* 0x000fea0003c00000 */
[----:B------:R0:W1:Y:S02]  /*19ae0*/  SHFL.IDX P6, R14, R13, R12, R11 ;  /* 0x0000000c0d0e7389 */ /* 0x00006400000c000b */
[----:B01----:R-:W-:Y:S01]  /*19af0*/  ENDCOLLECTIVE ;  /* 0x000000000000791b */ /* 0x003fe20003800000 */
.L_x_1519:
[----:B------:R-:W-:-:S05]  /*19b00*/  @P2 IADD3 R3, P0, R36, R3, RZ ;  /* 0x0000000324032210 */ /* 0x000fca0007f1e0ff */
[----:B------:R-:W-:-:S05]  /*19b10*/  @P2 IMAD.X R2, RZ, RZ, R2, P0 ;  /* 0x000000ffff022224 */ /* 0x000fca00000e0602 */
[----:B------:R-:W-:Y:S01]  /*19b20*/  @P2 LOP3.LUT R3, R3, R2, RZ, 0x3c, !PT ;  /* 0x0000000203032212 */ /* 0x000fe200078e3cff */
[----:B------:R-:W-:-:S03]  /*19b30*/  IMAD.MOV.U32 R13, RZ, RZ, R4 ;  /* 0x000000ffff0d7224 */ /* 0x000fc600078e0004 */
[----:B------:R-:W-:-:S04]  /*19b40*/  @P2 LOP3.LUT R2, R3, R2, RZ, 0x3c, !PT ;  /* 0x0000000203022212 */ /* 0x000fc800078e3cff */
[----:B------:R-:W-:Y:S01]  /*19b50*/  @P2 LOP3.LUT R3, R3, R2, RZ, 0x3c, !PT ;  /* 0x0000000203032212 */ /* 0x000fe200078e3cff */
[----:B------:R-:W-:-:S04]  /*19b60*/  IMAD.MOV.U32 R5, RZ, RZ, R14 ;  /* 0x000000ffff057224 */ /* 0x000fc800078e000e */
[----:B------:R-:W-:Y:S01]  /*19b70*/  @!PT LDS RZ, [RZ] ;  /* 0x00000000fffff984 */ /* 0x000fe20000000800 */
[----:B------:R-:W-:Y:S01]  /*19b80*/  @!PT LDS RZ, [RZ] ;  /* 0x00000000fffff984 */ /* 0x000fe20000000800 */
[----:B------:R-:W-:Y:S01]  /*19b90*/  @!PT LDS RZ, [RZ] ;  /* 0x00000000fffff984 */ /* 0x000fe20000000800 */
[----:B------:R0:W-:Y:S04]  /*19ba0*/  @P2 LDGSTS.E.BYPASS.LTC128B.128 [R7+0x17400], desc[UR56][R2.64], !P4 ;  /* 0x1740000002072fae */ /* 0x0001e8000e101d78 */
[----:B------:R0:W-:Y:S01]  /*19bb0*/  @P2 LDGSTS.E.BYPASS.LTC128B.128 [R7+0x19400], desc[UR56][R2.64+0x40], !P5 ;  /* 0x1940004002072fae */ /* 0x0001e2000e901d78 */
[----:B------:R-:W-:-:S03]  /*19bc0*/  LOP3.LUT P5, RZ, R17, 0x8000000, RZ, 0xc0, !PT ;  /* 0x0800000011ff7812 */ /* 0x000fc600078ac0ff */
[----:B------:R0:W-:Y:S10]  /*19bd0*/  @P2 LDGSTS.E.BYPASS.LTC128B.128 [R7+0x1b400], desc[UR56][R2.64+0x80], !P1 ;  /* 0x1b40008002072fae */ /* 0x0001f4000c901d78 */
[----:B0-----:R-:W-:Y:S05]  /*19be0*/  WARPSYNC.COLLECTIVE R15, `(.L_x_1520) ;  /* 0x000000000f087348 */ /* 0x001fea0003c00000 */
[----:B------:R1:W2:Y:S02]  /*19bf0*/  SHFL.IDX P6, R14, R13, R12, R11 ;  /* 0x0000000c0d0e7389 */ /* 0x0002a400000c000b */
[----:B012---:R-:W-:Y:S01]  /*19c00*/  ENDCOLLECTIVE ;  /* 0x000000000000791b */ /* 0x007fe20003800000 */
.L_x_1520:
[----:B------:R-:W-:Y:S05]  /*19c10*/  BRA `(.L_x_1521) ;  /* 0xffffffb400ac7947 */ /* 0x000fea000383ffff */
.L_x_1434:
[----:B------:R-:W-:Y:S02]  /*19c20*/  IMAD.MOV.U32 R13, RZ, RZ, R5 ;  /* 0x000000ffff0d7224 */ /* 0x000fe400078e0005 */
[----:B------:R-:W-:Y:S02]  /*19c30*/  IMAD.MOV.U32 R12, RZ, RZ, RZ ;  /* 0x000000ffff0c7224 */ /* 0x000fe400078e00ff */
[----:B------:R-:W-:Y:S02]  /*19c40*/  IMAD.MOV.U32 R11, RZ, RZ, 0x1c1f ;  /* 0x00001c1fff0b7424 */ /* 0x000fe400078e00ff */
[----:B------:R-:W-:Y:S02]  /*19c50*/  IMAD.MOV.U32 R15, RZ, RZ, -0x1 ;  /* 0xffffffffff0f7424 */ /* 0x000fe400078e00ff */
[----:B------:R-:W-:Y:S02]  /*19c60*/  IMAD R4, R7, UR41, RZ ;  /* 0x0000002907047c24 */ /* 0x000fe4000f8e02ff */
[----:B------:R-:W-:-:S07]  /*19c70*/  IMAD.IADD R18, R9, 0x1, R18 ;  /* 0x0000000109127824 */ /* 0x000fce00078e0212 */
[----:B-----5:R-:W-:Y:S05]  /*19c80*/  WARPSYNC.COLLECTIVE R15, `(.L_x_1522) ;  /* 0x000000000f087348 */ /* 0x020fea0003c00000 */
[----:B------:R0:W1:Y:S02]  /*19c90*/  SHFL.IDX P6, R14, R13, R12, R11 ;  /* 0x0000000c0d0e7389 */ /* 0x00006400000c000b */
[----:B01---5:R-:W-:Y:S01]  /*19ca0*/  ENDCOLLECTIVE ;  /* 0x000000000000791b */ /* 0x023fe20003800000 */
.L_x_1522:
[C---:B------:R-:W-:Y:S01]  /*19cb0*/  VIADD R7, R18.reuse, 0x20 ;  /* 0x0000002012077836 */ /* 0x040fe20000000000 */
[----:B------:R-:W-:Y:S01]  /*19cc0*/  ISETP.GE.AND P0, PT, R18, R4, PT ;  /* 0x000000041200720c */ /* 0x000fe20003f06270 */
[----:B------:R-:W-:Y:S02]  /*19cd0*/  IMAD.MOV.U32 R13, RZ, RZ, R0 ;  /* 0x000000ffff0d7224 */ /* 0x000fe400078e0000 */
[----:B------:R-:W-:-:S10]  /*19ce0*/  IMAD.MOV.U32 R2, RZ, RZ, R14 ;  /* 0x000000ffff027224 */ /* 0x000fd400078e000e */
[----:B------:R-:W-:Y:S05]  /*19cf0*/  WARPSYNC.COLLECTIVE R15, `(.L_x_1523) ;  /* 0x000000000f087348 */ /* 0x000fea0003c00000 */
[----:B------:R0:W1:Y:S02]  /*19d00*/  SHFL.IDX P6, R14, R13, R12, R11 ;  /* 0x0000000c0d0e7389 */ /* 0x00006400000c000b */
[----:B01----:R-:W-:Y:S01]  /*19d10*/  ENDCOLLECTIVE ;  /* 0x000000000000791b */ /* 0x003fe20003800000 */
.L_x_1523:
[----:B------:R-:W-:Y:S02]  /*19d20*/  IMAD.MOV.U32 R13, RZ, RZ, R5 ;  /* 0x000000ffff0d7224 */ /* 0x000fe400078e0005 */
[----:B------:R-:W-:Y:S02]  /*19d30*/  IMAD.MOV.U32 R12, RZ, RZ, 0x1 ;  /* 0x00000001ff0c7424 */ /* 0x000fe400078e00ff */
[----:B------:R-:W-:-:S07]  /*19d40*/  IMAD.MOV.U32 R3, RZ, RZ, R14 ;  /* 0x000000ffff037224 */ /* 0x000fce00078e000e */
[----:B------:R-:W-:Y:S05]  /*19d50*/  WARPSYNC.COLLECTIVE R15, `(.L_x_1524) ;  /* 0x000000000f087348 */ /* 0x000fea0003c00000 */
[----:B------:R0:W1:Y:S02]  /*19d60*/  SHFL.IDX P6, R14, R13, R12, R11 ;  /* 0x0000000c0d0e7389 */ /* 0x00006400000c000b */
[----:B01----:R-:W-:Y:S01]  /*19d70*/  ENDCOLLECTIVE ;  /* 0x000000000000791b */ /* 0x003fe20003800000 */
.L_x_1524:
        /* <DEDUP_REMOVED lines=15> */
.L_x_1525:
[----:B------:R-:W-:Y:S02]  /*19e70*/  IMAD.MOV.U32 R13, RZ, RZ, R5 ;  /* 0x000000ffff0d7224 */ /* 0x000fe400078e0005 */
[----:B------:R-:W-:Y:S01]  /*19e80*/  IMAD.MOV.U32 R12, RZ, RZ, 0x2 ;  /* 0x00000002ff0c7424 */ /* 0x000fe200078e00ff */
[----:B------:R-:W-:-:S13]  /*19e90*/  @!P0 IADD3 R6, P4, R36, R14, RZ ;  /* 0x0000000e24068210 */ /* 0x000fda0007f9e0ff */
[----:B------:R-:W-:Y:S05]  /*19ea0*/  WARPSYNC.COLLECTIVE R15, `(.L_x_1526) ;  /* 0x000000000f087348 */ /* 0x000fea0003c00000 */
[----:B------:R0:W1:Y:S02]  /*19eb0*/  SHFL.IDX P6, R14, R13, R12, R11 ;  /* 0x0000000c0d0e7389 */ /* 0x00006400000c000b */
[----:B01----:R-:W-:Y:S01]  /*19ec0*/  ENDCOLLECTIVE ;  /* 0x000000000000791b */ /* 0x003fe20003800000 */
.L_x_1526:
        /* <DEDUP_REMOVED lines=16> */
.L_x_1527:
[----:B------:R-:W-:Y:S02]  /*19fd0*/  IMAD.MOV.U32 R13, RZ, RZ, R5 ;  /* 0x000000ffff0d7224 */ /* 0x000fe400078e0005 */
[----:B------:R-:W-:Y:S01]  /*19fe0*/  IMAD.MOV.U32 R12, RZ, RZ, 0x3 ;  /* 0x00000003ff0c7424 */ /* 0x000fe200078e00ff */
[----:B------:R-:W-:-:S13]  /*19ff0*/  @!P0 IADD3 R6, P4, R36, R14, RZ ;  /* 0x0000000e24068210 */ /* 0x000fda0007f9e0ff */
[----:B------:R-:W-:Y:S05]  /*1a000*/  WARPSYNC.COLLECTIVE R15, `(.L_x_1528) ;  /* 0x000000000f087348 */ /* 0x000fea0003c00000 */
[----:B------:R0:W1:Y:S02]  /*1a010*/  SHFL.IDX P6, R14, R13, R12, R11 ;  /* 0x0000000c0d0e7389 */ /* 0x00006400000c000b */
[----:B01----:R-:W-:Y:S01]  /*1a020*/  ENDCOLLECTIVE ;  /* 0x000000000000791b */ /* 0x003fe20003800000 */
.L_x_1528:
        /* <DEDUP_REMOVED lines=14> */
.L_x_1529:
[----:B------:R-:W-:Y:S05]  /*1a110*/  BRA `(.L_x_1530) ;  /* 0xffffffb800cc7947 */ /* 0x000fea000383ffff */
.L_x_1439:
[----:B0-----:R0:W1:Y:S02]  /*1a120*/  SYNCS.PHASECHK.TRANS64.TRYWAIT P0, [R16+URZ+0x22820], R3 ;  /* 0x02282003100075a7 */ /* 0x001064000800017f */
[----:B-1----:R-:W-:Y:S05]  /*1a130*/  @!P0 NANOSLEEP.SYNCS 0x989680 ;  /* 0x009896800000895d */ /* 0x002fea0003900000 */
[----:B------:R-:W1:Y:S02]  /*1a140*/  @!P0 SYNCS.PHASECHK.TRANS64 P0, [R16+URZ+0x22820], R3 ;  /* 0x02282003100085a7 */ /* 0x000e64000800007f */
[----:B-1----:R-:W-:Y:S05]  /*1a150*/  @!P0 BRA `(.L_x_1439) ;  /* 0xfffffffc00f08947 */ /* 0x002fea000383ffff */
[----:B------:R-:W-:Y:S05]  /*1a160*/  BRA `(.L_x_1531) ;  /* 0xffffffbc00407947 */ /* 0x000fea000383ffff */
.L_x_1443:
[----:B0-----:R0:W1:Y:S02]  /*1a170*/  SYNCS.PHASECHK.TRANS64.TRYWAIT P0, [R0+URZ+0x22880], R10 ;  /* 0x0228800a000075a7 */ /* 0x001064000800017f */
[----:B-1----:R-:W-:Y:S05]  /*1a180*/  @!P0 NANOSLEEP.SYNCS 0x989680 ;  /* 0x009896800000895d */ /* 0x002fea0003900000 */
[----:B------:R-:W1:Y:S02]  /*1a190*/  @!P0 SYNCS.PHASECHK.TRANS64 P0, [R0+URZ+0x22880], R10 ;  /* 0x0228800a000085a7 */ /* 0x000e64000800007f */
[----:B-1----:R-:W-:Y:S05]  /*1a1a0*/  @!P0 BRA `(.L_x_1443) ;  /* 0xfffffffc00f08947 */ /* 0x002fea000383ffff */
[----:B------:R-:W-:Y:S05]  /*1a1b0*/  BRA `(.L_x_1532) ;  /* 0xffffffbc00fc7947 */ /* 0x000fea000383ffff */
.L_x_1444:
        /* <DEDUP_REMOVED lines=8> */
.L_x_1534:
[----:B------:R-:W-:Y:S05]  /*1a240*/  BSYNC B0 ;  /* 0x0000000000007941 */ /* 0x000fea0003800000 */
.L_x_1533:
        /* <DEDUP_REMOVED lines=10> */
.L_x_1535:
[----:B------:R-:W-:Y:S02]  /*1a2f0*/  IMAD.MOV.U32 R13, RZ, RZ, R27 ;  /* 0x000000ffff0d7224 */ /* 0x000fe400078e001b */
[----:B------:R-:W-:Y:S02]  /*1a300*/  IMAD.MOV.U32 R12, RZ, RZ, 0x1 ;  /* 0x00000001ff0c7424 */ /* 0x000fe400078e00ff */
[----:B------:R-:W-:-:S07]  /*1a310*/  IMAD.MOV.U32 R2, RZ, RZ, R14 ;  /* 0x000000ffff027224 */ /* 0x000fce00078e000e */
[----:B------:R-:W-:Y:S05]  /*1a320*/  WARPSYNC.COLLECTIVE R15, `(.L_x_1536) ;  /* 0x000000000f087348 */ /* 0x000fea0003c00000 */
[----:B------:R0:W1:Y:S02]  /*1a330*/  SHFL.IDX P6, R14, R13, R12, R11 ;  /* 0x0000000c0d0e7389 */ /* 0x00006400000c000b */
[----:B01----:R-:W-:Y:S01]  /*1a340*/  ENDCOLLECTIVE ;  /* 0x000000000000791b */ /* 0x003fe20003800000 */
.L_x_1536:
        /* <DEDUP_REMOVED lines=12> */
.L_x_1537:
[----:B------:R-:W-:Y:S02]  /*1a410*/  IMAD.MOV.U32 R13, RZ, RZ, R27 ;  /* 0x000000ffff0d7224 */ /* 0x000fe400078e001b */
[----:B------:R-:W-:Y:S02]  /*1a420*/  IMAD.MOV.U32 R12, RZ, RZ, 0x2 ;  /* 0x00000002ff0c7424 */ /* 0x000fe400078e00ff */
[----:B------:R-:W-:-:S07]  /*1a430*/  IMAD.MOV.U32 R2, RZ, RZ, R14 ;  /* 0x000000ffff027224 */ /* 0x000fce00078e000e */
[----:B------:R-:W-:Y:S05]  /*1a440*/  WARPSYNC.COLLECTIVE R15, `(.L_x_1538) ;  /* 0x000000000f087348 */ /* 0x000fea0003c00000 */
[----:B------:R0:W1:Y:S02]  /*1a450*/  SHFL.IDX P6, R14, R13, R12, R11 ;  /* 0x0000000c0d0e7389 */ /* 0x00006400000c000b */
[----:B01----:R-:W-:Y:S01]  /*1a460*/  ENDCOLLECTIVE ;  /* 0x000000000000791b */ /* 0x003fe20003800000 */
.L_x_1538:
        /* <DEDUP_REMOVED lines=12> */
.L_x_1539:
[----:B------:R-:W-:Y:S02]  /*1a530*/  IMAD.MOV.U32 R13, RZ, RZ, R27 ;  /* 0x000000ffff0d7224 */ /* 0x000fe400078e001b */
[----:B------:R-:W-:Y:S02]  /*1a540*/  IMAD.MOV.U32 R12, RZ, RZ, 0x3 ;  /* 0x00000003ff0c7424 */ /* 0x000fe400078e00ff */
[----:B------:R-:W-:-:S07]  /*1a550*/  IMAD.MOV.U32 R2, RZ, RZ, R14 ;  /* 0x000000ffff027224 */ /* 0x000fce00078e000e */
[----:B------:R-:W-:Y:S05]  /*1a560*/  WARPSYNC.COLLECTIVE R15, `(.L_x_1540) ;  /* 0x000000000f087348 */ /* 0x000fea0003c00000 */
[----:B------:R0:W1:Y:S02]  /*1a570*/  SHFL.IDX P6, R14, R13, R12, R11 ;  /* 0x0000000c0d0e7389 */ /* 0x00006400000c000b */
[----:B01----:R-:W-:Y:S01]  /*1a580*/  ENDCOLLECTIVE ;  /* 0x000000000000791b */ /* 0x003fe20003800000 */
.L_x_1540:
        /* <DEDUP_REMOVED lines=12> */
.L_x_1541:
[----:B------:R-:W-:Y:S01]  /*1a650*/  IMAD.MOV.U32 R2, RZ, RZ, R14 ;  /* 0x000000ffff027224 */ /* 0x000fe200078e000e */
[----:B------:R-:W-:Y:S06]  /*1a660*/  BRA `(.L_x_1542) ;  /* 0xffffffbc00947947 */ /* 0x000fec000383ffff */
.L_x_1449:
[----:B---3--:R3:W4:Y:S02]  /*1a670*/  SYNCS.PHASECHK.TRANS64.TRYWAIT P0, [R0+URZ+0x22840], R10 ;  /* 0x0228400a000075a7 */ /* 0x008724000800017f */
[----:B----4-:R-:W-:Y:S05]  /*1a680*/  @!P0 NANOSLEEP.SYNCS 0x989680 ;  /* 0x009896800000895d */ /* 0x010fea0003900000 */
[----:B------:R-:W4:Y:S02]  /*1a690*/  @!P0 SYNCS.PHASECHK.TRANS64 P0, [R0+URZ+0x22840], R10 ;  /* 0x0228400a000085a7 */ /* 0x000f24000800007f */
[----:B----4-:R-:W-:Y:S05]  /*1a6a0*/  @!P0 BRA `(.L_x_1449) ;  /* 0xfffffffc00f08947 */ /* 0x010fea000383ffff */
[----:B------:R-:W-:Y:S05]  /*1a6b0*/  BRA `(.L_x_1543) ;  /* 0xffffffbc00e87947 */ /* 0x000fea000383ffff */
.L_x_1450:
        /* <DEDUP_REMOVED lines=8> */
.L_x_1545:
[----:B------:R-:W-:Y:S05]  /*1a740*/  BSYNC B0 ;  /* 0x0000000000007941 */ /* 0x000fea0003800000 */
.L_x_1544:
        /* <DEDUP_REMOVED lines=9> */
.L_x_1546:
[----:B------:R-:W-:Y:S02]  /*1a7e0*/  IMAD.MOV.U32 R13, RZ, RZ, R8 ;  /* 0x000000ffff0d7224 */ /* 0x000fe400078e0008 */
[----:B------:R-:W-:Y:S02]  /*1a7f0*/  IMAD.MOV.U32 R12, RZ, RZ, 0x1 ;  /* 0x00000001ff0c7424 */ /* 0x000fe400078e00ff */
[----:B------:R-:W-:-:S07]  /*1a800*/  IMAD.MOV.U32 R2, RZ, RZ, R14 ;  /* 0x000000ffff027224 */ /* 0x000fce00078e000e */
[----:B------:R-:W-:Y:S05]  /*1a810*/  WARPSYNC.COLLECTIVE R15, `(.L_x_1547) ;  /* 0x000000000f087348 */ /* 0x000fea0003c00000 */
[----:B------:R0:W1:Y:S02]  /*1a820*/  SHFL.IDX P6, R14, R13, R12, R11 ;  /* 0x0000000c0d0e7389 */ /* 0x00006400000c000b */
[----:B01----:R-:W-:Y:S01]  /*1a830*/  ENDCOLLECTIVE ;  /* 0x000000000000791b */ /* 0x003fe20003800000 */
.L_x_1547:
        /* <DEDUP_REMOVED lines=13> */
.L_x_1548:
[----:B------:R-:W-:Y:S02]  /*1a910*/  IMAD.MOV.U32 R13, RZ, RZ, R8 ;  /* 0x000000ffff0d7224 */ /* 0x000fe400078e0008 */
[----:B------:R-:W-:Y:S02]  /*1a920*/  IMAD.MOV.U32 R12, RZ, RZ, 0x2 ;  /* 0x00000002ff0c7424 */ /* 0x000fe400078e00ff */
[----:B------:R-:W-:-:S07]  /*1a930*/  IMAD.MOV.U32 R2, RZ, RZ, R14 ;  /* 0x000000ffff027224 */ /* 0x000fce00078e000e */
[----:B------:R-:W-:Y:S05]  /*1a940*/  WARPSYNC.COLLECTIVE R15, `(.L_x_1549) ;  /* 0x000000000f087348 */ /* 0x000fea0003c00000 */
[----:B------:R0:W1:Y:S02]  /*1a950*/  SHFL.IDX P6, R14, R13, R12, R11 ;  /* 0x0000000c0d0e7389 */ /* 0x00006400000c000b */
[----:B01----:R-:W-:Y:S01]  /*1a960*/  ENDCOLLECTIVE ;  /* 0x000000000000791b */ /* 0x003fe20003800000 */
.L_x_1549:
        /* <DEDUP_REMOVED lines=13> */
.L_x_1550:
[----:B------:R-:W-:Y:S02]  /*1aa40*/  IMAD.MOV.U32 R13, RZ, RZ, R8 ;  /* 0x000000ffff0d7224 */ /* 0x000fe400078e0008 */
[----:B------:R-:W-:Y:S02]  /*1aa50*/  IMAD.MOV.U32 R12, RZ, RZ, 0x3 ;  /* 0x00000003ff0c7424 */ /* 0x000fe400078e00ff */
[----:B------:R-:W-:-:S07]  /*1aa60*/  IMAD.MOV.U32 R2, RZ, RZ, R14 ;  /* 0x000000ffff027224 */ /* 0x000fce00078e000e */
[----:B------:R-:W-:Y:S05]  /*1aa70*/  WARPSYNC.COLLECTIVE R15, `(.L_x_1551) ;  /* 0x000000000f087348 */ /* 0x000fea0003c00000 */
[----:B------:R0:W1:Y:S02]  /*1aa80*/  SHFL.IDX P6, R14, R13, R12, R11 ;  /* 0x0000000c0d0e7389 */ /* 0x00006400000c000b */
[----:B01----:R-:W-:Y:S01]  /*1aa90*/  ENDCOLLECTIVE ;  /* 0x000000000000791b */ /* 0x003fe20003800000 */
.L_x_1551:
        /* <DEDUP_REMOVED lines=13> */
.L_x_1552:
[----:B------:R-:W-:Y:S01]  /*1ab70*/  IMAD.MOV.U32 R2, RZ, RZ, R14 ;  /* 0x000000ffff027224 */ /* 0x000fe200078e000e */
[----:B------:R-:W-:Y:S06]  /*1ab80*/  BRA `(.L_x_1553) ;  /* 0xffffffbc00747947 */ /* 0x000fec000383ffff */
.L_x_1455:
[----:B0-----:R0:W2:Y:S02]  /*1ab90*/  SYNCS.PHASECHK.TRANS64.TRYWAIT P1, [R0+URZ+0x22870], R3 ;  /* 0x02287003000075a7 */ /* 0x0010a4000802017f */
[----:B--2---:R-:W-:Y:S05]  /*1aba0*/  @!P1 NANOSLEEP.SYNCS 0x989680 ;  /* 0x009896800000995d */ /* 0x004fea0003900000 */
[----:B------:R-:W2:Y:S02]  /*1abb0*/  @!P1 SYNCS.PHASECHK.TRANS64 P1, [R0+URZ+0x22870], R3 ;  /* 0x02287003000095a7 */ /* 0x000ea4000802007f */
[----:B--2---:R-:W-:Y:S05]  /*1abc0*/  @!P1 BRA `(.L_x_1455) ;  /* 0xfffffffc00f09947 */ /* 0x004fea000383ffff */
[----:B------:R-:W-:Y:S05]  /*1abd0*/  BRA `(.L_x_1554) ;  /* 0xffffffbc00e07947 */ /* 0x000fea000383ffff */
.L_x_1457:
[----:B0-----:R0:W2:Y:S02]  /*1abe0*/  SYNCS.PHASECHK.TRANS64.TRYWAIT P1, [R0+URZ+0x22860], R3 ;  /* 0x02286003000075a7 */ /* 0x0010a4000802017f */
[----:B--2---:R-:W-:Y:S05]  /*1abf0*/  @!P1 NANOSLEEP.SYNCS 0x989680 ;  /* 0x009896800000995d */ /* 0x004fea0003900000 */
[----:B------:R-:W2:Y:S02]  /*1ac00*/  @!P1 SYNCS.PHASECHK.TRANS64 P1, [R0+URZ+0x22860], R3 ;  /* 0x02286003000095a7 */ /* 0x000ea4000802007f */
[----:B--2---:R-:W-:Y:S05]  /*1ac10*/  @!P1 BRA `(.L_x_1457) ;  /* 0xfffffffc00f09947 */ /* 0x004fea000383ffff */
[----:B------:R-:W-:Y:S05]  /*1ac20*/  BRA `(.L_x_1555) ;  /* 0xffffffbc00f07947 */ /* 0x000fea000383ffff */
.L_x_1465:
[----:B0-----:R0:W2:Y:S02]  /*1ac30*/  SYNCS.PHASECHK.TRANS64.TRYWAIT P1, [R18+URZ+0x22870], R3 ;  /* 0x02287003120075a7 */ /* 0x0010a4000802017f */
[----:B--2---:R-:W-:Y:S05]  /*1ac40*/  @!P1 NANOSLEEP.SYNCS 0x989680 ;  /* 0x009896800000995d */ /* 0x004fea0003900000 */
[----:B------:R-:W2:Y:S02]  /*1ac50*/  @!P1 SYNCS.PHASECHK.TRANS64 P1, [R18+URZ+0x22870], R3 ;  /* 0x02287003120095a7 */ /* 0x000ea4000802007f */
[----:B--2---:R-:W-:Y:S05]  /*1ac60*/  @!P1 BRA `(.L_x_1465) ;  /* 0xfffffffc00f09947 */ /* 0x004fea000383ffff */
[----:B------:R-:W-:Y:S05]  /*1ac70*/  BRA `(.L_x_1556) ;  /* 0xffffffc400847947 */ /* 0x000fea000383ffff */
.L_x_1467:
[----:B0-----:R0:W2:Y:S02]  /*1ac80*/  SYNCS.PHASECHK.TRANS64.TRYWAIT P1, [R18+URZ+0x22860], R3 ;  /* 0x02286003120075a7 */ /* 0x0010a4000802017f */
[----:B--2---:R-:W-:Y:S05]  /*1ac90*/  @!P1 NANOSLEEP.SYNCS 0x989680 ;  /* 0x009896800000995d */ /* 0x004fea0003900000 */
[----:B------:R-:W2:Y:S02]  /*1aca0*/  @!P1 SYNCS.PHASECHK.TRANS64 P1, [R18+URZ+0x22860], R3 ;  /* 0x02286003120095a7 */ /* 0x000ea4000802007f */
[----:B--2---:R-:W-:Y:S05]  /*1acb0*/  @!P1 BRA `(.L_x_1467) ;  /* 0xfffffffc00f09947 */ /* 0x004fea000383ffff */
[----:B------:R-:W-:Y:S05]  /*1acc0*/  BRA `(.L_x_1557) ;  /* 0xffffffc400907947 */ /* 0x000fea000383ffff */
.L_x_1481:
[----:B0-----:R0:W2:Y:S02]  /*1acd0*/  SYNCS.PHASECHK.TRANS64.TRYWAIT P0, [R5+URZ+0x22820], R0 ;  /* 0x02282000050075a7 */ /* 0x0010a4000800017f */
[----:B--2---:R-:W-:Y:S05]  /*1ace0*/  @!P0 NANOSLEEP.SYNCS 0x989680 ;  /* 0x009896800000895d */ /* 0x004fea0003900000 */
[----:B------:R-:W2:Y:S02]  /*1acf0*/  @!P0 SYNCS.PHASECHK.TRANS64 P0, [R5+URZ+0x22820], R0 ;  /* 0x02282000050085a7 */ /* 0x000ea4000800007f */
[----:B--2---:R-:W-:Y:S05]  /*1ad00*/  @!P0 BRA `(.L_x_1481) ;  /* 0xfffffffc00f08947 */ /* 0x004fea000383ffff */
[----:B------:R-:W-:Y:S05]  /*1ad10*/  BRA `(.L_x_1558) ;  /* 0xffffffd800e07947 */ /* 0x000fea000383ffff */
.L_x_1482:
        /* <DEDUP_REMOVED lines=11> */
.L_x_1560:
[----:B------:R-:W-:Y:S05]  /*1add0*/  BSYNC B0 ;  /* 0x0000000000007941 */ /* 0x000fea0003800000 */
.L_x_1559:
[----:B------:R-:W-:Y:S05]  /*1ade0*/  BRA `(.L_x_1561) ;  /* 0xffffffd800c87947 */ /* 0x000fea000383ffff */
.L_x_1485:
[----:B------:R-:W-:Y:S01]  /*1adf0*/  BSSY B1, `(.L_x_1562) ;  /* 0x0000006000017945 */ /* 0x000fe20003800000 */
[----:B------:R-:W-:-:S07]  /*1ae00*/  IMAD.MOV.U32 R15, RZ, RZ, -0x1 ;  /* 0xffffffffff0f7424 */ /* 0x000fce00078e00ff */
[----:B01----:R-:W-:Y:S05]  /*1ae10*/  WARPSYNC.COLLECTIVE R15, `(.L_x_1563) ;  /* 0x000000000f0c7348 */ /* 0x003fea0003c00000 */
[----:B------:R-:W-:Y:S02]  /*1ae20*/  ELECT P6, UR62, PT ;  /* 0x00000000003e782f */ /* 0x000fe400038c0000 */
[----:B------:R-:W-:Y:S01]  /*1ae30*/  MOV R14, UR62 ;  /* 0x0000003e000e7c02 */ /* 0x000fe20008000f00 */
[----:B01----:R-:W-:Y:S10]  /*1ae40*/  ENDCOLLECTIVE ;  /* 0x000000000000791b */ /* 0x003ff40003800000 */
.L_x_1563:
[----:B------:R-:W-:Y:S05]  /*1ae50*/  BSYNC B1 ;  /* 0x0000000000017941 */ /* 0x000fea0003800000 */
.L_x_1562:
[----:B------:R-:W-:Y:S05]  /*1ae60*/  BRA `(.L_x_1564) ;  /* 0xffffffd800c07947 */ /* 0x000fea000383ffff */
.L_x_1487:
[----:B0-----:R0:W2:Y:S02]  /*1ae70*/  SYNCS.PHASECHK.TRANS64.TRYWAIT P1, [R3+URZ+0x22840], R2 ;  /* 0x02284002030075a7 */ /* 0x0010a4000802017f */
[----:B--2---:R-:W-:Y:S05]  /*1ae80*/  @!P1 NANOSLEEP.SYNCS 0x989680 ;  /* 0x009896800000995d */ /* 0x004fea0003900000 */
[----:B------:R-:W2:Y:S02]  /*1ae90*/  @!P1 SYNCS.PHASECHK.TRANS64 P1, [R3+URZ+0x22840], R2 ;  /* 0x02284002030095a7 */ /* 0x000ea4000802007f */
[----:B--2---:R-:W-:Y:S05]  /*1aea0*/  @!P1 BRA `(.L_x_1487) ;  /* 0xfffffffc00f09947 */ /* 0x004fea000383ffff */
[----:B------:R-:W-:Y:S05]  /*1aeb0*/  BRA `(.L_x_1565) ;  /* 0xffffffd800e07947 */ /* 0x000fea000383ffff */
.L_x_1489:
[----:B--2---:R2:W3:Y:S02]  /*1aec0*/  SYNCS.PHASECHK.TRANS64.TRYWAIT P1, [R19+URZ+0x22840], R0 ;  /* 0x02284000130075a7 */ /* 0x0044e4000802017f */
[----:B---3--:R-:W-:Y:S05]  /*1aed0*/  @!P1 NANOSLEEP.SYNCS 0x989680 ;  /* 0x009896800000995d */ /* 0x008fea0003900000 */
[----:B------:R-:W3:Y:S02]  /*1aee0*/  @!P1 SYNCS.PHASECHK.TRANS64 P1, [R19+URZ+0x22840], R0 ;  /* 0x02284000130095a7 */ /* 0x000ee4000802007f */
[----:B---3--:R-:W-:Y:S05]  /*1aef0*/  @!P1 BRA `(.L_x_1489) ;  /* 0xfffffffc00f09947 */ /* 0x008fea000383ffff */
[----:B------:R-:W-:Y:S05]  /*1af00*/  BRA `(.L_x_1566) ;  /* 0xffffffd800ec7947 */ /* 0x000fea000383ffff */
.L_x_1491:
[----:B---3--:R3:W4:Y:S02]  /*1af10*/  SYNCS.PHASECHK.TRANS64.TRYWAIT P1, [R3+URZ+0x22860], R2 ;  /* 0x02286002030075a7 */ /* 0x008724000802017f */
[----:B----4-:R-:W-:Y:S05]  /*1af20*/  @!P1 NANOSLEEP.SYNCS 0x989680 ;  /* 0x009896800000995d */ /* 0x010fea0003900000 */
[----:B------:R-:W4:Y:S02]  /*1af30*/  @!P1 SYNCS.PHASECHK.TRANS64 P1, [R3+URZ+0x22860], R2 ;  /* 0x02286002030095a7 */ /* 0x000f24000802007f */
[----:B----4-:R-:W-:Y:S05]  /*1af40*/  @!P1 BRA `(.L_x_1491) ;  /* 0xfffffffc00f09947 */ /* 0x010fea000383ffff */
[----:B------:R-:W-:Y:S05]  /*1af50*/  BRA `(.L_x_1567) ;  /* 0xffffffd800e87947 */ /* 0x000fea000383ffff */
.L_x_1493:
[----:B----4-:R4:W0:Y:S02]  /*1af60*/  SYNCS.PHASECHK.TRANS64.TRYWAIT P1, [R19+URZ+0x22860], R0 ;  /* 0x02286000130075a7 */ /* 0x010824000802017f */
[----:B0-----:R-:W-:Y:S05]  /*1af70*/  @!P1 NANOSLEEP.SYNCS 0x989680 ;  /* 0x009896800000995d */ /* 0x001fea0003900000 */
[----:B------:R-:W0:Y:S02]  /*1af80*/  @!P1 SYNCS.PHASECHK.TRANS64 P1, [R19+URZ+0x22860], R0 ;  /* 0x02286000130095a7 */ /* 0x000e24000802007f */
[----:B0-----:R-:W-:Y:S05]  /*1af90*/  @!P1 BRA `(.L_x_1493) ;  /* 0xfffffffc00f09947 */ /* 0x001fea000383ffff */
[----:B------:R-:W-:Y:S05]  /*1afa0*/  BRA `(.L_x_1568) ;  /* 0xffffffd800e47947 */ /* 0x000fea000383ffff */
.L_x_1495:
[----:B------:R0:W0:Y:S02]  /*1afb0*/  SYNCS.PHASECHK.TRANS64.TRYWAIT P1, [R3+URZ+0x22880], R2 ;  /* 0x02288002030075a7 */ /* 0x000024000802017f */
[----:B0-----:R-:W-:Y:S05]  /*1afc0*/  @!P1 NANOSLEEP.SYNCS 0x989680 ;  /* 0x009896800000995d */ /* 0x001fea0003900000 */
[----:B------:R-:W0:Y:S02]  /*1afd0*/  @!P1 SYNCS.PHASECHK.TRANS64 P1, [R3+URZ+0x22880], R2 ;  /* 0x02288002030095a7 */ /* 0x000e24000802007f */
[----:B0-----:R-:W-:Y:S05]  /*1afe0*/  @!P1 BRA `(.L_x_1495) ;  /* 0xfffffffc00f09947 */ /* 0x001fea000383ffff */
[----:B------:R-:W-:Y:S05]  /*1aff0*/  BRA `(.L_x_1569) ;  /* 0xffffffd800e07947 */ /* 0x000fea000383ffff */
.L_x_1570:
        /* <DEDUP_REMOVED lines=16> */
.L_x_3318:


//--------------------- .text._ZN7cutlass13device_kernelIN5flash11enable_sm90INS1_16FlashAttnFwdSm90INS1_25CollectiveMainloopFwdSm90ILi2EN4cute5tupleIJNS5_1CILi1EEES8_S8_EEENS6_IJNS7_ILi128EEESA_NS7_ILi192EEEEEELi128ENS_12float_e4m3_tEfNS_4arch4Sm90ELb0ELb1ELb0ELb1ELb1ELb1ELb0ELb1ELb1ELb1ELb1ELb0EEENS1_21CollectiveEpilogueFwdINS6_IJSA_SA_SA_EEES9_NS_10bfloat16_tESF_Li256ELb1ELb1ELb1ELb1EEENS1_36VarlenDynamicPersistentTileSchedulerILi128ELi128ELi256ELi128ELb1ELb1ELb1ELb1ELb0ELb1EEEEEEEEEvNT_6ParamsE --------------------------
	.section	.text._ZN7cutlass13device_kernelIN5flash11enable_sm90INS1_16FlashAttnFwdSm90INS1_25CollectiveMainloopFwdSm90ILi2EN4cute5tupleIJNS5_1CILi1EEES8_S8_EEENS6_IJNS7_ILi128EEESA_NS7_ILi192EEEEEELi128ENS_12float_e4m3_tEfNS_4arch4Sm90ELb0ELb1ELb0ELb1ELb1ELb1ELb0ELb1ELb1ELb1ELb1ELb0EEENS1_21CollectiveEpilogueFwdINS6_IJSA_SA_SA_EEES9_NS_10bfloat16_tESF_Li256ELb1ELb1ELb1ELb1EEENS1_36VarlenDynamicPersistentTileSchedulerILi128ELi128ELi256ELi128ELb1ELb1ELb1ELb1ELb0ELb1EEEEEEEEEvNT_6ParamsE,"ax",@progbits
	.align	128
.text._ZN7cutlass13device_kernelIN5flash11enable_sm90INS1_16FlashAttnFwdSm90INS1_25CollectiveMainloopFwdSm90ILi2EN4cute5tupleIJNS5_1CILi1EEES8_S8_EEENS6_IJNS7_ILi128EEESA_NS7_ILi192EEEEEELi128ENS_12float_e4m3_tEfNS_4arch4Sm90ELb0ELb1ELb0ELb1ELb1ELb1ELb0ELb1ELb1ELb1ELb1ELb0EEENS1_21CollectiveEpilogueFwdINS6_IJSA_SA_SA_EEES9_NS_10bfloat16_tESF_Li256ELb1ELb1ELb1ELb1EEENS1_36VarlenDynamicPersistentTileSchedulerILi128ELi128ELi256ELi128ELb1ELb1ELb1ELb1ELb0ELb1EEEEEEEEEvNT_6ParamsE:
        .type           _ZN7cutlass13device_kernelIN5flash11enable_sm90INS1_16FlashAttnFwdSm90INS1_25CollectiveMainloopFwdSm90ILi2EN4cute5tupleIJNS5_1CILi1EEES8_S8_EEENS6_IJNS7_ILi128EEESA_NS7_ILi192EEEEEELi128ENS_12float_e4m3_tEfNS_4arch4Sm90ELb0ELb1ELb0ELb1ELb1ELb1ELb0ELb1ELb1ELb1ELb1ELb0EEENS1_21CollectiveEpilogueFwdINS6_IJSA_SA_SA_EEES9_NS_10bfloat16_tESF_Li256ELb1ELb1ELb1ELb1EEENS1_36VarlenDynamicPersistentTileSchedulerILi128ELi128ELi256ELi128ELb1ELb1ELb1ELb1ELb0ELb1EEEEEEEEEvNT_6ParamsE,@function
        .size           _ZN7cutlass13device_kernelIN5flash11enable_sm90INS1_16FlashAttnFwdSm90INS1_25CollectiveMainloopFwdSm90ILi2EN4cute5tupleIJNS5_1CILi1EEES8_S8_EEENS6_IJNS7_ILi128EEESA_NS7_ILi192EEEEEELi128ENS_12float_e4m3_tEfNS_4arch4Sm90ELb0ELb1ELb0ELb1ELb1ELb1ELb0ELb1ELb1ELb1ELb1ELb0EEENS1_21CollectiveEpilogueFwdINS6_IJSA_SA_SA_EEES9_NS_10bfloat16_tESF_Li256ELb1ELb1ELb1ELb1EEENS1_36VarlenDynamicPersistentTileSchedulerILi128ELi128ELi256ELi128ELb1ELb1ELb1ELb1ELb0ELb1EEEEEEEEEvNT_6ParamsE,(.L_x_3319 - _ZN7cutlass13device_kernelIN5flash11enable_sm90INS1_16FlashAttnFwdSm90INS1_25CollectiveMainloopFwdSm90ILi2EN4cute5tupleIJNS5_1CILi1EEES8_S8_EEENS6_IJNS7_ILi128EEESA_NS7_ILi192EEEEEELi128ENS_12float_e4m3_tEfNS_4arch4Sm90ELb0ELb1ELb0ELb1ELb1ELb1ELb0ELb1ELb1ELb1ELb1ELb0EEENS1_21CollectiveEpilogueFwdINS6_IJSA_SA_SA_EEES9_NS_10bfloat16_tESF_Li256ELb1ELb1ELb1ELb1EEENS1_36VarlenDynamicPersistentTileSchedulerILi128ELi128ELi256ELi128ELb1ELb1ELb1ELb1ELb0ELb1EEEEEEEEEvNT_6ParamsE)
        .other          _ZN7cutlass13device_kernelIN5flash11enable_sm90INS1_16FlashAttnFwdSm90INS1_25CollectiveMainloopFwdSm90ILi2EN4cute5tupleIJNS5_1CILi1EEES8_S8_EEENS6_IJNS7_ILi128EEESA_NS7_ILi192EEEEEELi128ENS_12float_e4m3_tEfNS_4arch4Sm90ELb0ELb1ELb0ELb1ELb1ELb1ELb0ELb1ELb1ELb1ELb1ELb0EEENS1_21CollectiveEpilogueFwdINS6_IJSA_SA_SA_EEES9_NS_10bfloat16_tESF_Li256ELb1ELb1ELb1ELb1EEENS1_36VarlenDynamicPersistentTileSchedulerILi128ELi128ELi256ELi128ELb1ELb1ELb1ELb1ELb0ELb1EEEEEEEEEvNT_6ParamsE,@"STO_CUDA_ENTRY STV_DEFAULT"
_ZN7cutlass13device_kernelIN5flash11enable_sm90INS1_16FlashAttnFwdSm90INS1_25CollectiveMainloopFwdSm90ILi2EN4cute5tupleIJNS5_1CILi1EEES8_S8_EEENS6_IJNS7_ILi128EEESA_NS7_ILi192EEEEEELi128ENS_12float_e4m3_tEfNS_4arch4Sm90ELb0ELb1ELb0ELb1ELb1ELb1ELb0ELb1ELb1ELb1ELb1ELb0EEENS1_21CollectiveEpilogueFwdINS6_IJSA_SA_SA_EEES9_NS_10bfloat16_tESF_Li256ELb1ELb1ELb1ELb1EEENS1_36VarlenDynamicPersistentTileSchedulerILi128ELi128ELi256ELi128ELb1ELb1ELb1ELb1ELb0ELb1EEEEEEEEEvNT_6ParamsE:
        /* <DEDUP_REMOVED lines=18> */
.L_x_1572:
[----:B------:R-:W-:Y:S05]  /*0120*/  BSYNC B0 ;  /* 0x0000000000007941 */ /* 0x000fea0003800000 */
.L_x_1571:
        /* <DEDUP_REMOVED lines=41> */
.L_x_1573:
        /* <DEDUP_REMOVED lines=22> */
.L_x_1574:
        /* <DEDUP_REMOVED lines=18> */
.L_x_1575:
        /* <DEDUP_REMOVED lines=22> */
.L_x_1576:
        /* <DEDUP_REMOVED lines=23> */
.L_x_1577:
        /* <DEDUP_REMOVED lines=8> */
.L_x_1580:
[----:B------:R-:W-:-:S08]  /*0990*/  NOP ;  /* 0x0000000000007918 */ /* 0x000fd00000000000 */
[----:B------:R-:W0:Y:S02]  /*09a0*/  USETMAXREG.TRY_ALLOC.CTAPOOL UP0, 0xe8 ;  /* 0x000000e8000079c8 */ /* 0x000e240008000600 */
[----:B0-----:R-:W-:-:S13]  /*09b0*/  PLOP3.LUT P0, PT, PT, PT, UP0, 0x80, 0x0 ;  /* 0x000000000000781c */ /* 0x001fda0003f0f008 */
[----:B------:R-:W-:Y:S05]  /*09c0*/  @!P0 BRA `(.L_x_1580) ;  /* 0xfffffffc00f08947 */ /* 0x000fea000383ffff */
[----:B------:R-:W0:Y:S01]  /*09d0*/  S2R R0, SR_TID.X ;  /* 0x0000000000007919 */ /* 0x000e220000002100 */
[----:B------:R-:W1:Y:S01]  /*09e0*/  S2UR UR38, SR_CgaCtaId ;  /* 0x00000000002679c3 */ /* 0x000e620000008800 */
[----:B------:R-:W-:Y:S01]  /*09f0*/  UMOV UR4, 0x400 ;  /* 0x0000040000047882 */ /* 0x000fe20000000000 */
[----:B------:R-:W-:-:S06]  /*0a00*/  LOP3.LUT R17, R17, 0xdfffffff, RZ, 0xc0, !PT ;  /* 0xdfffffff11117812 */ /* 0x000fcc00078ec0ff */
[----:B------:R-:W-:Y:S06]  /*0a10*/  BAR.ARV 0x8, 0x180 ;  /* 0x0206000000007b1d */ /* 0x000fec0000002000 */
[----:B-1----:R-:W-:-:S06]  /*0a20*/  ULEA UR4, UR38, UR4, 0x18 ;  /* 0x0000000426047291 */ /* 0x002fcc000f8ec03f */
[----:B------:R-:W-:Y:S01]  /*0a30*/  IMAD.U32 R16, RZ, RZ, UR4 ;  /* 0x00000004ff107e24 */ /* 0x000fe2000f8e00ff */
[----:B0-----:R-:W-:Y:S01]  /*0a40*/  SHF.R.U32.HI R0, RZ, 0x7, R0 ;  /* 0x00000007ff007819 */ /* 0x001fe20000011600 */
[----:B------:R-:W-:-:S03]  /*0a50*/  ULDC UR4, c[0x0][0xc3c] ;  /* 0x00030f0000047ab9 */ /* 0x000fc60000000800 */
[----:B------:R-:W-:-:S13]  /*0a60*/  ISETP.NE.AND P0, PT, R0, 0x1, PT ;  /* 0x000000010000780c */ /* 0x000fda0003f05270 */
[----:B------:R-:W-:Y:S01]  /*0a70*/  @P0 LOP3.LUT R17, R17, 0x20000000, RZ, 0xfc, !PT ;  /* 0x2000000011110812 */ /* 0x000fe200078efcff */
[----:B------:R-:W-:Y:S08]  /*0a80*/  @!P0 BAR.ARV 0x9, 0x100 ;  /* 0x0244000000008b1d */ /* 0x000ff00000002000 */
[----:B------:R-:W-:Y:S06]  /*0a90*/  BAR.SYNC.DEFER_BLOCKING 0x5, 0x180 ;  /* 0x0146000000007b1d */ /* 0x000fec0000010000 */
[----:B------:R-:W0:Y:S02]  /*0aa0*/  LDS.128 R192, [R16+0x228d0] ;  /* 0x0228d00010c07984 */ /* 0x000e240000000c00 */
[----:B------:R-:W-:Y:S06]  /*0ab0*/  BAR.ARV 0x4, 0x180 ;  /* 0x0106000000007b1d */ /* 0x000fec0000002000 */
[----:B0-----:R-:W-:-:S13]  /*0ac0*/  ISETP.GE.AND P0, PT, R195, UR4, PT ;  /* 0x00000004c3007c0c */ /* 0x001fda000bf06270 */
[----:B------:R-:W-:Y:S05]  /*0ad0*/  @P0 BRA `(.L_x_1581) ;  /* 0x0000029800f40947 */ /* 0x000fea0003800000 */
[----:B------:R-:W0:Y:S01]  /*0ae0*/  S2R R0, SR_TID.X ;  /* 0x0000000000007919 */ /* 0x000e220000002100 */
[----:B------:R-:W-:Y:S01]  /*0af0*/  R2UR UR39, R16 ;  /* 0x00000000102772ca */ /* 0x000fe200000e0000 */
[----:B------:R-:W-:Y:S01]  /*0b00*/  IMAD.MOV.U32 R225, RZ, RZ, 0x20 ;  /* 0x00000020ffe17424 */ /* 0x000fe200078e00ff */
[----:B------:R-:W-:Y:S01]  /*0b10*/  CS2R R22, SRZ ;  /* 0x0000000000167805 */ /* 0x000fe2000001ff00 */
[----:B------:R-:W-:Y:S01]  /*0b20*/  IMAD.MOV.U32 R173, RZ, RZ, RZ ;  /* 0x000000ffffad7224 */ /* 0x000fe200078e00ff */
[----:B------:R-:W-:Y:S01]  /*0b30*/  ULOP3.LUT UR40, UR36, 0x1, URZ, 0xfc, !UPT ;  /* 0x0000000124287892 */ /* 0x000fe2000f8efc3f */
[----:B------:R-:W-:Y:S01]  /*0b40*/  IMAD.MOV.U32 R168, RZ, RZ, RZ ;  /* 0x000000ffffa87224 */ /* 0x000fe200078e00ff */
[----:B------:R-:W-:-:S07]  /*0b50*/  UMOV UR37, URZ ;  /* 0x0000003f00257c82 */ /* 0x000fce0008000000 */
[----:B------:R-:W-:Y:S01]  /*0b60*/  UIADD3 UR39, UR39, 0x10400, URZ ;  /* 0x0001040027277890 */ /* 0x000fe2000fffe03f */
[----:B0-----:R-:W-:-:S05]  /*0b70*/  VIADD R15, R0, 0xffffff80 ;  /* 0xffffff80000f7836 */ /* 0x001fca0000000000 */
[----:B------:R-:W-:Y:S02]  /*0b80*/  SHF.R.S32.HI R0, RZ, 0x1f, R15 ;  /* 0x0000001fff007819 */ /* 0x000fe4000001140f */
[-C--:B------:R-:W-:Y:S02]  /*0b90*/  LEA.HI R3, R15, R15.reuse, RZ, 0x1 ;  /* 0x0000000f0f037211 */ /* 0x080fe400078f08ff */
[CC--:B------:R-:W-:Y:S02]  /*0ba0*/  LEA.HI R6, R0.reuse, R15.reuse, RZ, 0x4 ;  /* 0x0000000f00067211 */ /* 0x0c0fe400078f20ff */
[CC--:B------:R-:W-:Y:S02]  /*0bb0*/  LEA.HI R4, R0.reuse, R15.reuse, RZ, 0x5 ;  /* 0x0000000f00047211 */ /* 0x0c0fe400078f28ff */
[----:B------:R-:W-:Y:S02]  /*0bc0*/  LEA.HI R2, R0, R15, RZ, 0x2 ;  /* 0x0000000f00027211 */ /* 0x000fe400078f10ff */
[----:B------:R-:W-:Y:S01]  /*0bd0*/  SHF.R.S32.HI R204, RZ, 0x4, R6 ;  /* 0x00000004ffcc7819 */ /* 0x000fe20000011406 */
[----:B------:R-:W-:Y:S01]  /*0be0*/  IMAD.SHL.U32 R8, R4, 0x20, RZ ;  /* 0x0000002004087824 */ /* 0x000fe200078e00ff */
[----:B------:R-:W-:-:S02]  /*0bf0*/  LOP3.LUT R7, R6, 0x3fffff0, RZ, 0xc0, !PT ;  /* 0x03fffff006077812 */ /* 0x000fc400078ec0ff */
[--C-:B------:R-:W-:Y:S02]  /*0c00*/  SHF.R.S32.HI R4, RZ, 0x2, R2.reuse ;  /* 0x00000002ff047819 */ /* 0x100fe40000011402 */
[----:B------:R-:W-:Y:S01]  /*0c10*/  SHF.R.S32.HI R5, RZ, 0x1f, R2 ;  /* 0x0000001fff057819 */ /* 0x000fe20000011402 */
[----:B------:R-:W-:Y:S01]  /*0c20*/  IMAD.IADD R7, R15, 0x1, -R7 ;  /* 0x000000010f077824 */ /* 0x000fe200078e0a07 */
[----:B------:R-:W-:Y:S02]  /*0c30*/  LEA.HI R6, R6, R204, RZ, 0x1 ;  /* 0x000000cc06067211 */ /* 0x000fe400078f08ff */
[----:B------:R-:W-:Y:S02]  /*0c40*/  LOP3.LUT R8, R8, 0xfffffc00, RZ, 0xc0, !PT ;  /* 0xfffffc0008087812 */ /* 0x000fe400078ec0ff */
[----:B------:R-:W-:Y:S02]  /*0c50*/  LEA.HI R5, R5, R4, RZ, 0x2 ;  /* 0x0000000405057211 */ /* 0x000fe400078f10ff */
[----:B------:R-:W-:Y:S01]  /*0c60*/  LOP3.LUT R9, R6, 0x1ffffffe, RZ, 0xc0, !PT ;  /* 0x1ffffffe06097812 */ /* 0x000fe200078ec0ff */
[----:B------:R-:W-:Y:S01]  /*0c70*/  IMAD R8, R7, 0x40, R8 ;  /* 0x0000004007087824 */ /* 0x000fe200078e0208 */
[----:B------:R-:W-:-:S02]  /*0c80*/  LOP3.LUT R5, R5, 0xfffffffc, RZ, 0xc0, !PT ;  /* 0xfffffffc05057812 */ /* 0x000fc400078ec0ff */
[----:B------:R-:W-:Y:S01]  /*0c90*/  LOP3.LUT R2, R2, 0xfffffffc, RZ, 0xc0, !PT ;  /* 0xfffffffc02027812 */ /* 0x000fe200078ec0ff */
[----:B------:R-:W-:Y:S01]  /*0ca0*/  IMAD.IADD R9, R204, 0x1, -R9 ;  /* 0x00000001cc097824 */ /* 0x000fe200078e0a09 */
[----:B------:R-:W-:Y:S01]  /*0cb0*/  LOP3.LUT R227, R3, 0xfffffffe, RZ, 0xc0, !PT ;  /* 0xfffffffe03e37812 */ /* 0x000fe200078ec0ff */
[----:B------:R-:W-:Y:S01]  /*0cc0*/  IMAD.IADD R5, R4, 0x1, -R5 ;  /* 0x0000000104057824 */ /* 0x000fe200078e0a05 */
[--C-:B------:R-:W-:Y:S01]  /*0cd0*/  SHF.R.S32.HI R176, RZ, 0x1, R3.reuse ;  /* 0x00000001ffb07819 */ /* 0x100fe20000011403 */
[----:B------:R-:W-:Y:S01]  /*0ce0*/  IMAD R6, R9, 0x8, R8 ;  /* 0x0000000809067824 */ /* 0x000fe200078e0208 */
[----:B------:R-:W-:Y:S01]  /*0cf0*/  SHF.R.S32.HI R7, RZ, 0x1f, R3 ;  /* 0x0000001fff077819 */ /* 0x000fe20000011403 */
[C---:B------:R-:W-:Y:S01]  /*0d00*/  IMAD.IADD R4, R15.reuse, 0x1, -R2 ;  /* 0x000000010f047824 */ /* 0x040fe200078e0a02 */
[----:B------:R-:W-:Y:S01]  /*0d10*/  LEA.HI R2, R0, R15, RZ, 0x7 ;  /* 0x0000000f00027211 */ /* 0x000fe200078f38ff */
[----:B------:R-:W-:Y:S01]  /*0d20*/  IMAD.IADD R227, R15, 0x1, -R227 ;  /* 0x000000010fe37824 */ /* 0x000fe200078e0ae3 */
[----:B------:R0:W-:Y:S01]  /*0d30*/  STL [R1+0x58], R6 ;  /* 0x0000580601007387 */ /* 0x0001e20000100800 */
[-C--:B------:R-:W-:Y:S01]  /*0d40*/  LEA.HI R7, R7, R176.reuse, RZ, 0x3 ;  /* 0x000000b007077211 */ /* 0x080fe200078f18ff */
[----:B------:R-:W-:Y:S01]  /*0d50*/  IMAD.SHL.U32 R181, R5, 0x80, RZ ;  /* 0x0000008005b57824 */ /* 0x000fe200078e00ff */
[----:B------:R-:W-:Y:S01]  /*0d60*/  LOP3.LUT R228, R2, 0xffffff80, RZ, 0xc0, !PT ;  /* 0xffffff8002e47812 */ /* 0x000fe200078ec0ff */
[----:B------:R-:W-:Y:S01]  /*0d70*/  IMAD.SHL.U32 R174, R227, 0x8, RZ ;  /* 0x00000008e3ae7824 */ /* 0x000fe200078e00ff */
[----:B------:R-:W-:Y:S01]  /*0d80*/  LOP3.LUT R7, R7, 0xfffffff8, RZ, 0xc0, !PT ;  /* 0xfffffff807077812 */ /* 0x000fe200078ec0ff */
[----:B------:R-:W-:Y:S01]  /*0d90*/  IMAD.SHL.U32 R18, R227, 0x10, RZ ;  /* 0x00000010e3127824 */ /* 0x000fe200078e00ff */
[----:B------:R-:W-:Y:S01]  /*0da0*/  LEA.HI R3, R3, R176, RZ, 0x1 ;  /* 0x000000b003037211 */ /* 0x000fe200078f08ff */
[----:B------:R-:W-:Y:S01]  /*0db0*/  VIADD R189, R174, 0x20 ;  /* 0x00000020aebd7836 */ /* 0x000fe20000000000 */
[----:B------:R-:W-:Y:S01]  /*0dc0*/  SHF.R.S32.HI R20, RZ, 0x7, R2 ;  /* 0x00000007ff147819 */ /* 0x000fe20000011402 */
[----:B------:R-:W-:Y:S01]  /*0dd0*/  IMAD.IADD R228, R15, 0x1, -R228 ;  /* 0x000000010fe47824 */ /* 0x000fe200078e0ae4 */
[----:B0-----:R-:W-:Y:S01]  /*0de0*/  LEA.HI R6, R4, R4, RZ, 0x1 ;  /* 0x0000000404067211 */ /* 0x001fe200078f08ff */
[----:B------:R-:W-:Y:S01]  /*0df0*/  IMAD.IADD R8, R174, 0x1, R189 ;  /* 0x00000001ae087824 */ /* 0x000fe200078e02bd */
[----:B------:R-:W-:Y:S01]  /*0e00*/  LOP3.LUT R3, R3, 0x3fffffe, RZ, 0xc0, !PT ;  /* 0x03fffffe03037812 */ /* 0x000fe200078ec0ff */
[----:B------:R-:W-:Y:S01]  /*0e10*/  IMAD.IADD R187, R176, 0x1, -R7 ;  /* 0x00000001b0bb7824 */ /* 0x000fe200078e0a07 */
[----:B------:R-:W-:Y:S01]  /*0e20*/  LOP3.LUT R9, R6, 0x1ffffffe, RZ, 0xc0, !PT ;  /* 0x1ffffffe06097812 */ /* 0x000fe200078ec0ff */
[----:B------:R-:W-:Y:S01]  /*0e30*/  VIADD R191, R174, 0x40 ;  /* 0x00000040aebf7836 */ /* 0x000fe20000000000 */
[----:B------:R-:W-:Y:S01]  /*0e40*/  SHF.R.S32.HI R11, RZ, 0x1f, R8 ;  /* 0x0000001fff0b7819 */ /* 0x000fe20000011408 */
[----:B------:R-:W-:Y:S01]  /*0e50*/  IMAD.IADD R3, R176, 0x1, -R3 ;  /* 0x00000001b0037824 */ /* 0x000fe200078e0a03 */
[----:B------:R-:W-:Y:S01]  /*0e60*/  LEA.HI R2, R2, R20, RZ, 0x1 ;  /* 0x0000001402027211 */ /* 0x000fe200078f08ff */
[----:B------:R-:W-:Y:S01]  /*0e70*/  IMAD.IADD R198, R4, 0x1, -R9 ;  /* 0x0000000104c67824 */ /* 0x000fe200078e0a09 */
[----:B------:R-:W-:Y:S01]  /*0e80*/  SHF.R.S32.HI R9, RZ, 0x1f, R228 ;  /* 0x0000001fff097819 */ /* 0x000fe200000114e4 */
[----:B------:R-:W-:Y:S01]  /*0e90*/  IMAD.SHL.U32 R4, R187, 0x80, RZ ;  /* 0x00000080bb047824 */ /* 0x000fe200078e00ff */
[----:B------:R-:W-:Y:S01]  /*0ea0*/  LEA.HI R12, R11, R8, RZ, 0x4 ;  /* 0x000000080b0c7211 */ /* 0x000fe200078f20ff */
[----:B------:R-:W-:Y:S01]  /*0eb0*/  IMAD R3, R204, 0x8, R3 ;  /* 0x00000008cc037824 */ /* 0x000fe200078e0203 */
[----:B------:R-:W-:Y:S01]  /*0ec0*/  LEA.HI R6, R9, R228, RZ, 0x2 ;  /* 0x000000e409067211 */ /* 0x000fe200078f10ff */
[C---:B------:R-:W-:Y:S01]  /*0ed0*/  IMAD.IADD R10, R174.reuse, 0x1, R191 ;  /* 0x00000001ae0a7824 */ /* 0x040fe200078e02bf */
[----:B------:R-:W-:Y:S01]  /*0ee0*/  LEA.HI R14, R11, R8, RZ, 0x6 ;  /* 0x000000080b0e7211 */ /* 0x000fe200078f30ff */
[----:B------:R-:W-:Y:S01]  /*0ef0*/  IMAD.SHL.U32 R183, R3, 0x40, RZ ;  /* 0x0000004003b77824 */ /* 0x000fe200078e00ff */
[--C-:B------:R-:W-:Y:S01]  /*0f00*/  SHF.R.S32.HI R8, RZ, 0x2, R6.reuse ;  /* 0x00000002ff087819 */ /* 0x100fe20000011406 */
[----:B------:R-:W-:Y:S01]  /*0f10*/  VIADD R190, R174, 0x10 ;  /* 0x00000010aebe7836 */ /* 0x000fe20000000000 */
[----:B------:R-:W-:Y:S01]  /*0f20*/  SHF.R.S32.HI R11, RZ, 0x1f, R6 ;  /* 0x0000001fff0b7819 */ /* 0x000fe20000011406 */
[----:B------:R-:W-:Y:S01]  /*0f30*/  IMAD.SHL.U32 R14, R14, 0x80, RZ ;  /* 0x000000800e0e7824 */ /* 0x000fe200078e00ff */
[----:B------:R-:W-:Y:S01]  /*0f40*/  LOP3.LUT R7, R4, 0x380, RZ, 0xc0, !PT ;  /* 0x0000038004077812 */ /* 0x000fe200078ec0ff */
[C---:B------:R-:W-:Y:S01]  /*0f50*/  VIADD R196, R174.reuse, 0x30 ;  /* 0x00000030aec47836 */ /* 0x040fe20000000000 */
[----:B------:R-:W-:Y:S01]  /*0f60*/  LEA.HI R11, R11, R8, RZ, 0x3 ;  /* 0x000000080b0b7211 */ /* 0x000fe200078f18ff */
[----:B------:R-:W-:Y:S01]  /*0f70*/  VIADD R197, R174, 0x50 ;  /* 0x00000050aec57836 */ /* 0x000fe20000000000 */
[----:B------:R-:W-:Y:S01]  /*0f80*/  LEA.HI R9, R9, R228, RZ, 0x5 ;  /* 0x000000e409097211 */ /* 0x000fe200078f28ff */
[C---:B------:R-:W-:Y:S01]  /*0f90*/  VIADD R177, R18.reuse, 0x60 ;  /* 0x0000006012b17836 */ /* 0x040fe20000000000 */
[----:B------:R-:W-:Y:S01]  /*0fa0*/  LOP3.LUT R11, R11, 0xfffffff8, RZ, 0xc0, !PT ;  /* 0xfffffff80b0b7812 */ /* 0x000fe200078ec0ff */
[C---:B------:R-:W-:Y:S01]  /*0fb0*/  VIADD R185, R18.reuse, 0x80 ;  /* 0x0000008012b97836 */ /* 0x040fe20000000000 */
[----:B------:R-:W-:Y:S01]  /*0fc0*/  LOP3.LUT R181, R181, 0x180, RZ, 0xc0, !PT ;  /* 0x00000180b5b57812 */ /* 0x000fe200078ec0ff */
[----:B------:R-:W-:Y:S01]  /*0fd0*/  VIADD R186, R18, 0xa0 ;  /* 0x000000a012ba7836 */ /* 0x000fe20000000000 */
[----:B------:R-:W-:Y:S01]  /*0fe0*/  SHF.R.U32.HI R4, RZ, 0x3, R7 ;  /* 0x00000003ff047819 */ /* 0x000fe20000011607 */
[----:B------:R-:W-:Y:S01]  /*0ff0*/  IMAD.IADD R8, R8, 0x1, -R11 ;  /* 0x0000000108087824 */ /* 0x000fe200078e0a0b */
[----:B------:R-:W-:-:S02]  /*1000*/  LOP3.LUT R7, R7, 0x10, R18, 0xf8, !PT ;  /* 0x0000001007077812 */ /* 0x000fc400078ef812 */
[----:B------:R-:W-:Y:S02]  /*1010*/  SHF.R.S32.HI R9, RZ, 0x5, R9 ;  /* 0x00000005ff097819 */ /* 0x000fe40000011409 */
[----:B------:R-:W-:Y:S02]  /*1020*/  LOP3.LUT R2, R2, 0x3fffffe, RZ, 0xc0, !PT ;  /* 0x03fffffe02027812 */ /* 0x000fe400078ec0ff */
[----:B------:R-:W-:Y:S01]  /*1030*/  LOP3.LUT R3, R181, 0x30, R12, 0xf8, !PT ;  /* 0x00000030b5037812 */ /* 0x000fe200078ef80c */
[----:B------:R-:W-:Y:S01]  /*1040*/  IMAD R9, R9, 0x10, R8 ;  /* 0x0000001009097824 */ /* 0x000fe200078e0208 */
[----:B------:R-:W-:Y:S01]  /*1050*/  SHF.R.U32.HI R182, RZ, 0x3, R181 ;  /* 0x00000003ffb67819 */ /* 0x000fe200000116b5 */
[----:B------:R-:W-:Y:S01]  /*1060*/  IMAD.IADD R2, R20, 0x1, -R2 ;  /* 0x0000000114027824 */ /* 0x000fe200078e0a02 */
[----:B------:R-:W-:Y:S02]  /*1070*/  LOP3.LUT R7, R7, R4, RZ, 0x3c, !PT ;  /* 0x0000000407077212 */ /* 0x000fe400078e3cff */
[----:B------:R-:W-:Y:S01]  /*1080*/  LEA.HI R0, R0, R15, RZ, 0x3 ;  /* 0x0000000f00007211 */ /* 0x000fe200078f18ff */
[----:B------:R-:W-:Y:S01]  /*1090*/  IMAD R4, R2, 0x40, R9 ;  /* 0x0000004002047824 */ /* 0x000fe200078e0209 */
[----:B------:R-:W-:Y:S01]  /*10a0*/  LOP3.LUT R14, R14, 0xffffe000, RZ, 0xc0, !PT ;  /* 0xffffe0000e0e7812 */ /* 0x000fe200078ec0ff */
[----:B------:R-:W-:Y:S01]  /*10b0*/  IMAD R204, R204, 0x400, R7 ;  /* 0x00000400cccc7824 */ /* 0x000fe200078e0207 */
[----:B------:R-:W-:Y:S01]  /*10c0*/  LOP3.LUT R3, R3, R182, RZ, 0x3c, !PT ;  /* 0x000000b603037212 */ /* 0x000fe200078e3cff */
[----:B------:R-:W-:Y:S01]  /*10d0*/  IMAD R198, R198, 0x8, R4 ;  /* 0x00000008c6c67824 */ /* 0x000fe200078e0204 */
[----:B------:R-:W-:Y:S01]  /*10e0*/  LOP3.LUT R206, R0, 0xfffffff8, RZ, 0xc0, !PT ;  /* 0xfffffff800ce7812 */ /* 0x000fe200078ec0ff */
[----:B------:R-:W-:Y:S01]  /*10f0*/  STL [R1+0x54], R4 ;  /* 0x0000540401007387 */ /* 0x000fe20000100800 */
[----:B------:R-:W-:-:S02]  /*1100*/  IADD3 R7, R3, R183, R14 ;  /* 0x000000b703077210 */ /* 0x000fc40007ffe00e */
[----:B------:R-:W-:Y:S01]  /*1110*/  SHF.R.S32.HI R13, RZ, 0x1f, R10 ;  /* 0x0000001fff0d7819 */ /* 0x000fe2000001140a */
[----:B------:R-:W-:Y:S01]  /*1120*/  IMAD.IADD R206, R15, 0x1, -R206 ;  /* 0x000000010fce7824 */ /* 0x000fe200078e0ace */
[----:B------:R-:W-:Y:S02]  /*1130*/  SHF.R.S32.HI R3, RZ, 0x1f, R190 ;  /* 0x0000001fff037819 */ /* 0x000fe400000114be */
[CC--:B------:R-:W-:Y:S01]  /*1140*/  LEA.HI R180, R13.reuse, R10.reuse, RZ, 0x4 ;  /* 0x0000000a0db47211 */ /* 0x0c0fe200078f20ff */
[----:B------:R-:W-:Y:S01]  /*1150*/  IMAD.SHL.U32 R201, R206, 0x8, RZ ;  /* 0x00000008cec97824 */ /* 0x000fe200078e00ff */
[----:B------:R-:W-:Y:S01]  /*1160*/  LEA.HI R10, R13, R10, RZ, 0x6 ;  /* 0x0000000a0d0a7211 */ /* 0x000fe200078f30ff */
[----:B------:R0:W-:Y:S01]  /*1170*/  STL [R1+0x44], R3 ;  /* 0x0000440301007387 */ /* 0x0001e20000100800 */
[----:B------:R-:W-:Y:S01]  /*1180*/  LOP3.LUT P0, RZ, R5, 0x2, RZ, 0xc0, !PT ;  /* 0x0000000205ff7812 */ /* 0x000fe2000780c0ff */
[----:B------:R-:W-:Y:S01]  /*1190*/  VIADD R205, R201, 0x40 ;  /* 0x00000040c9cd7836 */ /* 0x000fe20000000000 */
[----:B------:R-:W-:Y:S01]  /*11a0*/  SHF.R.S32.HI R226, RZ, 0x3, R0 ;  /* 0x00000003ffe27819 */ /* 0x000fe20000011400 */
[----:B------:R-:W-:Y:S01]  /*11b0*/  IMAD.SHL.U32 R10, R10, 0x80, RZ ;  /* 0x000000800a0a7824 */ /* 0x000fe200078e00ff */
[----:B------:R-:W-:-:S02]  /*11c0*/  LOP3.LUT R5, R181, 0x30, R180, 0xf8, !PT ;  /* 0x00000030b5057812 */ /* 0x000fc400078ef8b4 */
[----:B------:R-:W-:Y:S02]  /*11d0*/  SHF.R.S32.HI R2, RZ, 0x1f, R201 ;  /* 0x0000001fff027819 */ /* 0x000fe400000114c9 */
[----:B------:R-:W-:Y:S02]  /*11e0*/  SHF.R.S32.HI R0, RZ, 0x1f, R189 ;  /* 0x0000001fff007819 */ /* 0x000fe400000114bd */
[----:B0-----:R-:W-:Y:S02]  /*11f0*/  LOP3.LUT R3, R6, 0x7ffffffc, RZ, 0xc0, !PT ;  /* 0x7ffffffc06037812 */ /* 0x001fe400078ec0ff */
[----:B------:R-:W-:Y:S01]  /*1200*/  SHF.R.S32.HI R2, RZ, 0x1f, R196 ;  /* 0x0000001fff027819 */ /* 0x000fe200000114c4 */
[----:B------:R0:W-:Y:S01]  /*1210*/  STL [R1+0x40], R0 ;  /* 0x0000400001007387 */ /* 0x0001e20000100800 */
[----:B------:R-:W-:Y:S01]  /*1220*/  LOP3.LUT R10, R10, 0xffffe000, RZ, 0xc0, !PT ;  /* 0xffffe0000a0a7812 */ /* 0x000fe200078ec0ff */
[----:B------:R-:W-:Y:S01]  /*1230*/  IMAD.IADD R3, R228, 0x1, -R3 ;  /* 0x00000001e4037824 */ /* 0x000fe200078e0a03 */
[----:B------:R-:W-:Y:S01]  /*1240*/  LOP3.LUT R5, R5, R182, RZ, 0x3c, !PT ;  /* 0x000000b605057212 */ /* 0x000fe200078e3cff */
[----:B------:R1:W-:Y:S01]  /*1250*/  STL [R1+0x3c], R2 ;  /* 0x00003c0201007387 */ /* 0x0003e20000100800 */
[----:B------:R-:W-:Y:S01]  /*1260*/  SEL R225, R225, 0xffffffe0, !P0 ;  /* 0xffffffe0e1e17807 */ /* 0x000fe20004000000 */
[----:B------:R-:W-:Y:S01]  /*1270*/  IMAD.SHL.U32 R171, R3, 0x2, RZ ;  /* 0x0000000203ab7824 */ /* 0x000fe200078e00ff */
[----:B------:R-:W-:-:S02]  /*1280*/  IADD3 R11, R5, R183, R10 ;  /* 0x000000b7050b7210 */ /* 0x000fc40007ffe00a */
[--C-:B------:R-:W-:Y:S01]  /*1290*/  LOP3.LUT R5, R181, 0x30, R18.reuse, 0xf8, !PT ;  /* 0x00000030b5057812 */ /* 0x100fe200078ef812 */
[C---:B------:R-:W-:Y:S01]  /*12a0*/  VIADD R224, R171.reuse, 0x8 ;  /* 0x00000008abe07836 */ /* 0x040fe20000000000 */
[----:B0-----:R-:W-:Y:S01]  /*12b0*/  SHF.R.S32.HI R0, RZ, 0x1f, R191 ;  /* 0x0000001fff007819 */ /* 0x001fe200000114bf */
[----:B------:R-:W-:Y:S01]  /*12c0*/  VIADD R223, R171, 0x10 ;  /* 0x00000010abdf7836 */ /* 0x000fe20000000000 */
[----:B------:R-:W-:Y:S01]  /*12d0*/  LOP3.LUT R3, R181, 0x10, R18, 0xf8, !PT ;  /* 0x00000010b5037812 */ /* 0x000fe200078ef812 */
[C---:B------:R-:W-:Y:S01]  /*12e0*/  VIADD R221, R171.reuse, 0x20 ;  /* 0x00000020abdd7836 */ /* 0x040fe20000000000 */
[----:B-1----:R-:W-:Y:S01]  /*12f0*/  SHF.R.S32.HI R2, RZ, 0x1f, R197 ;  /* 0x0000001fff027819 */ /* 0x002fe200000114c5 */
[C---:B------:R-:W-:Y:S01]  /*1300*/  VIADD R220, R171.reuse, 0x28 ;  /* 0x00000028abdc7836 */ /* 0x040fe20000000000 */
[----:B------:R0:W-:Y:S01]  /*1310*/  STL [R1+0x38], R0 ;  /* 0x0000380001007387 */ /* 0x0001e20000100800 */
[----:B------:R-:W-:Y:S01]  /*1320*/  VIADD R218, R171, 0x38 ;  /* 0x00000038abda7836 */ /* 0x000fe20000000000 */
[-C--:B------:R-:W-:Y:S01]  /*1330*/  LOP3.LUT R5, R5, R182.reuse, RZ, 0x3c, !PT ;  /* 0x000000b605057212 */ /* 0x080fe200078e3cff */
[C---:B------:R-:W-:Y:S01]  /*1340*/  VIADD R217, R171.reuse, 0x40 ;  /* 0x00000040abd97836 */ /* 0x040fe20000000000 */
[----:B------:R1:W-:Y:S01]  /*1350*/  STL [R1+0x34], R2 ;  /* 0x0000340201007387 */ /* 0x0003e20000100800 */
[----:B------:R-:W-:Y:S01]  /*1360*/  VIADD R215, R171, 0x50 ;  /* 0x00000050abd77836 */ /* 0x000fe20000000000 */
[----:B------:R-:W-:Y:S01]  /*1370*/  LOP3.LUT R202, R3, R182, RZ, 0x3c, !PT ;  /* 0x000000b603ca7212 */ /* 0x000fe200078e3cff */
[C---:B------:R-:W-:Y:S01]  /*1380*/  VIADD R214, R171.reuse, 0x58 ;  /* 0x00000058abd67836 */ /* 0x040fe20000000000 */
[----:B------:R-:W-:Y:S01]  /*1390*/  IADD3 R3, R16, R183, R5 ;  /* 0x000000b710037210 */ /* 0x000fe20007ffe005 */
[C---:B------:R-:W-:Y:S01]  /*13a0*/  VIADD R212, R171.reuse, 0x68 ;  /* 0x00000068abd47836 */ /* 0x040fe20000000000 */
[----:B0-----:R-:W-:Y:S01]  /*13b0*/  SHF.R.S32.HI R0, RZ, 0x1f, R205 ;  /* 0x0000001fff007819 */ /* 0x001fe200000114cd */
[C---:B------:R-:W-:Y:S01]  /*13c0*/  VIADD R211, R171.reuse, 0x70 ;  /* 0x00000070abd37836 */ /* 0x040fe20000000000 */
[----:B------:R-:W-:Y:S01]  /*13d0*/  SHF.R.S32.HI R0, RZ, 0x1f, R171 ;  /* 0x0000001fff007819 */ /* 0x000fe200000114ab */
[----:B------:R0:W-:Y:S01]  /*13e0*/  STL [R1+0x50], R3 ;  /* 0x0000500301007387 */ /* 0x0001e20000100800 */
[----:B-1----:R-:W-:Y:S01]  /*13f0*/  SHF.R.S32.HI R2, RZ, 0x1f, R224 ;  /* 0x0000001fff027819 */ /* 0x002fe200000114e0 */
        /* <DEDUP_REMOVED lines=10> */
[----:B------:R-:W-:Y:S01]  /*14a0*/  IMAD.IADD R202, R183, 0x1, R202 ;  /* 0x00000001b7ca7824 */ /* 0x000fe200078e02ca */
[----:B------:R-:W-:-:S02]  /*14b0*/  SHF.R.S32.HI R2, RZ, 0x1f, R215 ;  /* 0x0000001fff027819 */ /* 0x000fc400000114d7 */
[----:B------:R-:W-:Y:S01]  /*14c0*/  SHF.R.S32.HI R0, RZ, 0x1f, R214 ;  /* 0x0000001fff007819 */ /* 0x000fe200000114d6 */
[----:B------:R-:W-:Y:S01]  /*14d0*/  IMAD.IADD R203, R225, 0x1, R202 ;  /* 0x00000001e1cb7824 */ /* 0x000fe200078e02ca */
[----:B------:R-:W-:Y:S01]  /*14e0*/  SHF.R.S32.HI R2, RZ, 0x1f, R212 ;  /* 0x0000001fff027819 */ /* 0x000fe200000114d4 */
[C---:B------:R-:W-:Y:S01]  /*14f0*/  IMAD.IADD R2, R16.reuse, 0x1, R7 ;  /* 0x0000000110027824 */ /* 0x040fe200078e0207 */
[----:B------:R-:W-:Y:S01]  /*1500*/  SHF.R.S32.HI R0, RZ, 0x1f, R211 ;  /* 0x0000001fff007819 */ /* 0x000fe200000114d3 */
[----:B------:R-:W-:Y:S01]  /*1510*/  IMAD.IADD R0, R16, 0x1, R11 ;  /* 0x0000000110007824 */ /* 0x000fe200078e020b */
[----:B0-----:R-:W-:Y:S02]  /*1520*/  SHF.R.S32.HI R3, RZ, 0x1f, R222 ;  /* 0x0000001fff037819 */ /* 0x001fe400000114de */
[----:B------:R0:W-:Y:S01]  /*1530*/  STL [R1+0x4c], R2 ;  /* 0x00004c0201007387 */ /* 0x0001e20000100800 */
[----:B------:R-:W-:Y:S02]  /*1540*/  SHF.R.S32.HI R3, RZ, 0x1f, R219 ;  /* 0x0000001fff037819 */ /* 0x000fe400000114db */
[----:B------:R-:W-:Y:S01]  /*1550*/  SHF.R.S32.HI R3, RZ, 0x1f, R216 ;  /* 0x0000001fff037819 */ /* 0x000fe200000114d8 */
[----:B------:R0:W-:Y:S01]  /*1560*/  STL [R1+0x48], R0 ;  /* 0x0000480001007387 */ /* 0x0001e20000100800 */
[----:B------:R-:W-:-:S02]  /*1570*/  SHF.R.S32.HI R188, RZ, 0x1f, R177 ;  /* 0x0000001fffbc7819 */ /* 0x000fc400000114b1 */
[----:B------:R-:W-:Y:S02]  /*1580*/  SHF.R.S32.HI R200, RZ, 0x1f, R185 ;  /* 0x0000001fffc87819 */ /* 0x000fe400000114b9 */
[----:B------:R-:W-:Y:S02]  /*1590*/  SHF.R.S32.HI R199, RZ, 0x1f, R186 ;  /* 0x0000001fffc77819 */ /* 0x000fe400000114ba */
[----:B------:R-:W-:Y:S02]  /*15a0*/  SHF.R.S32.HI R179, RZ, 0x4, R12 ;  /* 0x00000004ffb37819 */ /* 0x000fe4000001140c */
[----:B------:R-:W-:Y:S02]  /*15b0*/  SHF.R.S32.HI R180, RZ, 0x4, R180 ;  /* 0x00000004ffb47819 */ /* 0x000fe400000114b4 */
[----:B------:R-:W-:Y:S02]  /*15c0*/  SHF.R.S32.HI R3, RZ, 0x1f, R213 ;  /* 0x0000001fff037819 */ /* 0x000fe400000114d5 */
[----:B------:R-:W-:-:S02]  /*15d0*/  SHF.R.S32.HI R229, RZ, 0x1f, R210 ;  /* 0x0000001fffe57819 */ /* 0x000fc400000114d2 */
[----:B0-----:R-:W-:-:S07]  /*15e0*/  IADD3 R225, R225, UR39, R202 ;  /* 0x00000027e1e17c10 */ /* 0x001fce000fffe0ca */
.L_x_1824:
[----:B------:R-:W-:Y:S05]  /*15f0*/  YIELD ;  /* 0x0000000000007946 */ /* 0x000fea0003800000 */
[----:B------:R-:W-:Y:S01]  /*1600*/  ULDC.64 UR4, c[0x0][0xa28] ;  /* 0x00028a0000047ab9 */ /* 0x000fe20000000a00 */
[----:B0--3--:R-:W0:Y:S01]  /*1610*/  LDC.64 R4, c[0x0][0xa08] ;  /* 0x00028200ff047b82 */ /* 0x009e220000000a00 */
[----:B------:R-:W-:Y:S01]  /*1620*/  ISETP.NE.U32.AND P1, PT, RZ, UR4, PT ;  /* 0x00000004ff007c0c */ /* 0x000fe2000bf25070 */
[----:B------:R-:W-:Y:S02]  /*1630*/  IMAD.MOV.U32 R79, RZ, RZ, RZ ;  /* 0x000000ffff4f7224 */ /* 0x000fe400078e00ff */
[----:B------:R-:W-:Y:S01]  /*1640*/  IMAD.MOV.U32 R11, RZ, RZ, RZ ;  /* 0x000000ffff0b7224 */ /* 0x000fe200078e00ff */
[----:B------:R-:W-:Y:S01]  /*1650*/  ISETP.NE.AND.EX P1, PT, RZ, UR5, PT, P1 ;  /* 0x00000005ff007c0c */ /* 0x000fe2000bf25310 */
[----:B------:R-:W-:-:S02]  /*1660*/  ULDC.64 UR4, c[0x0][0xa18] ;  /* 0x0002860000047ab9 */ /* 0x000fc40000000a00 */
[----:B------:R-:W-:-:S04]  /*1670*/  ISETP.NE.U32.AND P2, PT, RZ, UR4, PT ;  /* 0x00000004ff007c0c */ /* 0x000fc8000bf45070 */
[----:B------:R-:W-:Y:S01]  /*1680*/  ISETP.NE.AND.EX P2, PT, RZ, UR5, PT, P2 ;  /* 0x00000005ff007c0c */ /* 0x000fe2000bf45320 */
[----:B------:R-:W-:Y:S02]  /*1690*/  ULDC.64 UR4, c[0x0][0xa08] ;  /* 0x0002820000047ab9 */ /* 0x000fe40000000a00 */
[----:B------:R-:W-:-:S03]  /*16a0*/  ISETP.NE.U32.AND P0, PT, RZ, UR4, PT ;  /* 0x00000004ff007c0c */ /* 0x000fc6000bf05070 */
[----:B-1----:R-:W1:Y:S01]  /*16b0*/  @P1 LDC.64 R2, c[0x0][0xa28] ;  /* 0x00028a00ff021b82 */ /* 0x002e620000000a00 */
[----:B------:R-:W-:Y:S01]  /*16c0*/  ISETP.NE.AND.EX P0, PT, RZ, UR5, PT, P0 ;  /* 0x00000005ff007c0c */ /* 0x000fe2000bf05300 */
[----:B0-----:R-:W-:-:S06]  /*16d0*/  IMAD.WIDE R8, R195, 0x4, R4 ;  /* 0x00000004c3087825 */ /* 0x001fcc00078e0204 */
[----:B------:R-:W0:Y:S01]  /*16e0*/  @P2 LDC.64 R6, c[0x0][0xa18] ;  /* 0x00028600ff062b82 */ /* 0x000e220000000a00 */
[----:B------:R-:W-:Y:S02]  /*16f0*/  ULDC UR4, c[0x0][0x288] ;  /* 0x0000a20000047ab9 */ /* 0x000fe40000000800 */
[----:B------:R-:W-:Y:S01]  /*1700*/  IMAD.U32 R170, RZ, RZ, UR4 ;  /* 0x00000004ffaa7e24 */ /* 0x000fe2000f8e00ff */
[----:B------:R-:W-:Y:S02]  /*1710*/  ULDC.64 UR4, c[0x0][0x418] ;  /* 0x0001060000047ab9 */ /* 0x000fe40000000a00 */
[----:B------:R-:W5:Y:S01]  /*1720*/  @P0 LDG.E R79, desc[UR42][R8.64] ;  /* 0x0000002a084f0981 */ /* 0x000f62000c1e1900 */
[----:B-1----:R-:W-:-:S04]  /*1730*/  @P1 IMAD.WIDE R2, R195, 0x4, R2 ;  /* 0x00000004c3021825 */ /* 0x002fc800078e0202 */
[----:B0-----:R-:W-:Y:S01]  /*1740*/  @P2 IMAD.WIDE R4, R195, 0x4, R6 ;  /* 0x00000004c3042825 */ /* 0x001fe200078e0206 */
[----:B------:R-:W-:Y:S01]  /*1750*/  UISETP.NE.U32.AND UP0, UPT, UR4, URZ, UPT ;  /* 0x0000003f0400728c */ /* 0x000fe2000bf05070 */
[----:B------:R0:W5:Y:S02]  /*1760*/  @P1 LDG.E R11, desc[UR42][R2.64] ;  /* 0x0000002a020b1981 */ /* 0x000164000c1e1900 */
[----:B------:R-:W-:Y:S02]  /*1770*/  ULDC UR4, c[0x0][0x424] ;  /* 0x0001090000047ab9 */ /* 0x000fe40000000800 */
[----:B------:R1:W5:Y:S01]  /*1780*/  @P2 LDG.E R170, desc[UR42][R4.64] ;  /* 0x0000002a04aa2981 */ /* 0x000362000c1e1900 */
[----:B------:R-:W-:-:S03]  /*1790*/  UISETP.NE.AND.EX UP0, UPT, UR5, URZ, UPT, UP0 ;  /* 0x0000003f0500728c */ /* 0x000fc6000bf05300 */
[----:B------:R-:W-:Y:S01]  /*17a0*/  ULDC UR5, c[0x0][0x2f0] ;  /* 0x0000bc0000057ab9 */ /* 0x000fe20000000800 */
[----:B------:R-:W-:-:S04]  /*17b0*/  USEL UR4, UR4, 0x1, UP0 ;  /* 0x0000000104047887 */ /* 0x000fc80008000000 */
[----:B------:R-:W-:-:S03]  /*17c0*/  UIMAD UR4, UR4, UR5, URZ ;  /* 0x00000005040472a4 */ /* 0x000fc6000f8e023f */
[----:B------:R-:W-:Y:S02]  /*17d0*/  ULDC UR5, c[0x0][0x348] ;  /* 0x0000d20000057ab9 */ /* 0x000fe40000000800 */
[----:B0-----:R-:W-:Y:S02]  /*17e0*/  IMAD.U32 R2, RZ, RZ, UR5 ;  /* 0x00000005ff027e24 */ /* 0x001fe4000f8e00ff */
[----:B------:R-:W-:Y:S01]  /*17f0*/  IMAD.U32 R28, RZ, RZ, UR4 ;  /* 0x00000004ff1c7e24 */ /* 0x000fe2000f8e00ff */
[----:B-1--4-:R-:W-:Y:S06]  /*1800*/  @P2 BRA `(.L_x_1582) ;  /* 0x0000000000242947 */ /* 0x012fec0003800000 */
        /* <DEDUP_REMOVED lines=9> */
.L_x_1582:
        /* <DEDUP_REMOVED lines=10> */
[----:B------:R-:W0:Y:S02]  /*1940*/  LDC.64 R28, c[0x0][0xa20] ;  /* 0x00028800ff1c7b82 */ /* 0x000e240000000a00 */
[----:B0-----:R-:W-:-:S06]  /*1950*/  IMAD.WIDE R28, R195, 0x4, R28 ;  /* 0x00000004c31c7825 */ /* 0x001fcc00078e021c */
[----:B------:R0:W5:Y:S01]  /*1960*/  LDG.E R28, desc[UR42][R28.64] ;  /* 0x0000002a1c1c7981 */ /* 0x000162000c1e1900 */
[----:B------:R-:W-:Y:S05]  /*1970*/  BRA `(.L_x_1584) ;  /* 0x0000000000107947 */ /* 0x000fea0003800000 */
.L_x_1583:
[----:B------:R-:W-:Y:S05]  /*1980*/  @!P0 BRA `(.L_x_1584) ;  /* 0x00000000000c8947 */ /* 0x000fea0003800000 */
[----:B------:R-:W2:Y:S04]  /*1990*/  LDG.E R3, desc[UR42][R8.64] ;  /* 0x0000002a08037981 */ /* 0x000ea8000c1e1900 */
[----:B------:R-:W2:Y:S02]  /*19a0*/  LDG.E R28, desc[UR42][R8.64+0x4] ;  /* 0x0000042a081c7981 */ /* 0x000ea4000c1e1900 */
[----:B--2---:R-:W-:-:S07]  /*19b0*/  IMAD.IADD R28, R28, 0x1, -R3 ;  /* 0x000000011c1c7824 */ /* 0x004fce00078e0a03 */
.L_x_1584:
[----:B------:R-:W-:Y:S01]  /*19c0*/  ULDC.64 UR4, c[0x0][0xa10] ;  /* 0x0002840000047ab9 */ /* 0x000fe20000000a00 */
[----:B------:R-:W1:Y:S01]  /*19d0*/  LDC R4, c[0x0][0x448] ;  /* 0x00011200ff047b82 */ /* 0x000e620000000800 */
[----:B------:R-:W-:-:S04]  /*19e0*/  ISETP.NE.U32.AND P0, PT, RZ, UR4, PT ;  /* 0x00000004ff007c0c */ /* 0x000fc8000bf05070 */
[----:B------:R-:W-:Y:S01]  /*19f0*/  ISETP.NE.AND.EX P0, PT, RZ, UR5, PT, P0 ;  /* 0x00000005ff007c0c */ /* 0x000fe2000bf05300 */
[----:B------:R-:W-:Y:S02]  /*1a00*/  ULDC.64 UR4, c[0x0][0xa30] ;  /* 0x00028c0000047ab9 */ /* 0x000fe40000000a00 */
[----:B------:R-:W-:-:S04]  /*1a10*/  ISETP.NE.U32.AND P1, PT, RZ, UR4, PT ;  /* 0x00000004ff007c0c */ /* 0x000fc8000bf25070 */
[----:B------:R-:W-:-:S06]  /*1a20*/  ISETP.NE.AND.EX P1, PT, RZ, UR5, PT, P1 ;  /* 0x00000005ff007c0c */ /* 0x000fcc000bf25310 */
[----:B------:R-:W2:Y:S08]  /*1a30*/  @P0 LDC.64 R6, c[0x0][0xa10] ;  /* 0x00028400ff060b82 */ /* 0x000eb00000000a00 */
[----:B------:R-:W3:Y:S01]  /*1a40*/  @P1 LDC.64 R8, c[0x0][0xa30] ;  /* 0x00028c00ff081b82 */ /* 0x000ee20000000a00 */
[----:B--2---:R-:W-:-:S05]  /*1a50*/  @P0 IMAD.WIDE R6, R195, 0x4, R6 ;  /* 0x00000004c3060825 */ /* 0x004fca00078e0206 */
[----:B------:R-:W2:Y:S04]  /*1a60*/  @P0 LDG.E R0, desc[UR42][R6.64] ;  /* 0x0000002a06000981 */ /* 0x000ea8000c1e1900 */
[----:B------:R-:W2:Y:S01]  /*1a70*/  @P0 LDG.E R3, desc[UR42][R6.64+0x4] ;  /* 0x0000042a06030981 */ /* 0x000ea2000c1e1900 */
[----:B-----5:R-:W-:Y:S02]  /*1a80*/  IMAD.MOV.U32 R24, RZ, RZ, R28 ;  /* 0x000000ffff187224 */ /* 0x020fe400078e001c */
[----:B---3--:R-:W-:-:S05]  /*1a90*/  @P1 IMAD.WIDE R8, R195, 0x4, R8 ;  /* 0x00000004c3081825 */ /* 0x008fca00078e0208 */
[----:B------:R3:W5:Y:S01]  /*1aa0*/  @P1 LDG.E R24, desc[UR42][R8.64] ;  /* 0x0000002a08181981 */ /* 0x000762000c1e1900 */
[----:B-1----:R-:W-:Y:S01]  /*1ab0*/  ISETP.NE.AND P1, PT, R4, 0x1, PT ;  /* 0x000000010400780c */ /* 0x002fe20003f25270 */
[----:B------:R-:W-:Y:S01]  /*1ac0*/  IMAD.SHL.U32 R178, R193, 0x80, RZ ;  /* 0x00000080c1b27824 */ /* 0x000fe200078e00ff */
[----:B------:R-:W1:Y:S01]  /*1ad0*/  LDC.64 R4, c[0x0][0x9e0] ;  /* 0x00027800ff047b82 */ /* 0x000e620000000a00 */
[----:B------:R-:W-:-:S10]  /*1ae0*/  IMAD.IADD R11, R28, 0x1, -R11 ;  /* 0x000000011c0b7824 */ /* 0x000fd400078e0a0b */
[----:B------:R-:W4:Y:S08]  /*1af0*/  @P1 LDC R13, c[0x0][0x44c] ;  /* 0x00011300ff0d1b82 */ /* 0x000f300000000800 */
[----:B------:R-:W0:Y:S01]  /*1b00*/  @P1 LDC R10, c[0x0][0x450] ;  /* 0x00011400ff0a1b82 */ /* 0x000e220000000800 */
[----:B-1----:R-:W-:Y:S01]  /*1b10*/  ISETP.GE.AND P2, PT, R5, 0x1, PT ;  /* 0x000000010500780c */ /* 0x002fe20003f46270 */
[----:B--2---:R-:W-:-:S02]  /*1b20*/  @P0 IMAD.IADD R2, R3, 0x1, -R0 ;  /* 0x0000000103020824 */ /* 0x004fc400078e0a00 */
[----:B------:R-:W-:Y:S02]  /*1b30*/  VIADD R0, R178, 0x7f ;  /* 0x0000007fb2007836 */ /* 0x000fe40000000000 */
[----:B------:R-:W-:Y:S02]  /*1b40*/  IMAD.IADD R172, R11, 0x1, R2 ;  /* 0x000000010bac7824 */ /* 0x000fe400078e0202 */
[----:B----4-:R-:W-:-:S03]  /*1b50*/  @P1 IMAD.HI.U32 R3, R0, R13, RZ ;  /* 0x0000000d00031227 */ /* 0x010fc600078e00ff */
[C---:B------:R-:W-:Y:S01]  /*1b60*/  IADD3 R7, R172.reuse, 0x1, -R170 ;  /* 0x00000001ac077810 */ /* 0x040fe20007ffe8aa */
[----:B------:R-:W-:Y:S01]  /*1b70*/  IMAD.MOV.U32 R6, RZ, RZ, R0 ;  /* 0x000000ffff067224 */ /* 0x000fe200078e0000 */
[----:B0-----:R-:W-:Y:S01]  /*1b80*/  @P1 SHF.R.U32.HI R6, RZ, R10, R3 ;  /* 0x0000000aff061219 */ /* 0x001fe20000011603 */
[----:B------:R-:W-:-:S04]  /*1b90*/  VIADD R0, R172, 0x7f ;  /* 0x0000007fac007836 */ /* 0x000fc80000000000 */
[----:B---3--:R-:W-:Y:S01]  /*1ba0*/  IMAD.IADD R9, R7, 0x1, R6 ;  /* 0x0000000107097824 */ /* 0x008fe200078e0206 */
[----:B------:R-:W-:-:S03]  /*1bb0*/  SHF.R.S32.HI R3, RZ, 0x1f, R0 ;  /* 0x0000001fff037819 */ /* 0x000fc60000011400 */
[----:B------:R-:W-:Y:S01]  /*1bc0*/  IMAD.IADD R4, R9, 0x1, R4 ;  /* 0x0000000109047824 */ /* 0x000fe200078e0204 */
[----:B------:R-:W-:-:S04]  /*1bd0*/  LEA.HI R3, R3, R0, RZ, 0x7 ;  /* 0x0000000003037211 */ /* 0x000fc800078f38ff */
[----:B------:R-:W-:Y:S01]  /*1be0*/  SHF.R.S32.HI R25, RZ, 0x7, R3 ;  /* 0x00000007ff197819 */ /* 0x000fe20000011403 */
[----:B------:R-:W-:Y:S06]  /*1bf0*/  @!P2 BRA `(.L_x_1585) ;  /* 0x000000000048a947 */ /* 0x000fec0003800000 */
[C---:B------:R-:W-:Y:S01]  /*1c00*/  ISETP.GT.AND P0, PT, R9.reuse, RZ, PT ;  /* 0x000000ff0900720c */ /* 0x040fe20003f04270 */
[----:B------:R-:W-:Y:S01]  /*1c10*/  BSSY B0, `(.L_x_1586) ;  /* 0x000000e000007945 */ /* 0x000fe20003800000 */
[----:B------:R-:W-:-:S11]  /*1c20*/  VIADD R0, R9, 0xffffffff ;  /* 0xffffffff09007836 */ /* 0x000fd60000000000 */
        /* <DEDUP_REMOVED lines=8> */
.L_x_1587:
[----:B------:R-:W-:-:S13]  /*1cb0*/  ISETP.NE.AND P0, PT, R5, 0x1, PT ;  /* 0x000000010500780c */ /* 0x000fda0003f05270 */
[----:B------:R-:W0:Y:S02]  /*1cc0*/  @P0 LDC.64 R6, c[0x0][0x9e8] ;  /* 0x00027a00ff060b82 */ /* 0x000e240000000a00 */
[----:B0-----:R-:W-:-:S05]  /*1cd0*/  @P0 IMAD.HI.U32 R6, R0, R6, RZ ;  /* 0x0000000600060227 */ /* 0x001fca00078e00ff */
[----:B------:R-:W-:-:S07]  /*1ce0*/  @P0 SHF.R.U32.HI R0, RZ, R7, R6 ;  /* 0x00000007ff000219 */ /* 0x000fce0000011606 */
.L_x_1588:
[----:B------:R-:W-:Y:S05]  /*1cf0*/  BSYNC B0 ;  /* 0x0000000000007941 */ /* 0x000fea0003800000 */
.L_x_1586:
[----:B------:R-:W-:-:S05]  /*1d00*/  IMAD R3, R0, R5, R5 ;  /* 0x0000000500037224 */ /* 0x000fca00078e0205 */
[----:B------:R-:W-:-:S07]  /*1d10*/  VIMNMX R4, R4, R3, PT ;  /* 0x0000000304047248 */ /* 0x000fce0003fe0100 */
.L_x_1585:
[----:B------:R-:W0:Y:S01]  /*1d20*/  @P1 LDC R7, c[0x0][0x44c] ;  /* 0x00011300ff071b82 */ /* 0x000e220000000800 */
[----:B------:R-:W-:Y:S01]  /*1d30*/  VIADD R4, R4, 0x7f ;  /* 0x0000007f04047836 */ /* 0x000fe20000000000 */
[----:B------:R-:W-:Y:S01]  /*1d40*/  ULDC UR4, c[0x0][0x9dc] ;  /* 0x0002770000047ab9 */ /* 0x000fe20000000800 */
[----:B------:R-:W-:-:S03]  /*1d50*/  IMAD.IADD R88, R172, 0x1, -R170 ;  /* 0x00000001ac587824 */ /* 0x000fc600078e0aaa */
[----:B------:R-:W-:Y:S02]  /*1d60*/  SHF.R.S32.HI R3, RZ, 0x1f, R4 ;  /* 0x0000001fff037819 */ /* 0x000fe40000011404 */
[----:B------:R-:W1:Y:S02]  /*1d70*/  @P1 LDC R9, c[0x0][0x450] ;  /* 0x00011400ff091b82 */ /* 0x000e640000000800 */
[----:B------:R-:W-:Y:S01]  /*1d80*/  LEA.HI R3, R3, R4, RZ, 0x7 ;  /* 0x0000000403037211 */ /* 0x000fe200078f38ff */
[----:B0-----:R-:W-:-:S04]  /*1d90*/  @P1 IMAD.HI.U32 R0, R178, R7, RZ ;  /* 0x00000007b2001227 */ /* 0x001fc800078e00ff */
[----:B------:R-:W-:Y:S01]  /*1da0*/  IMAD.MOV.U32 R7, RZ, RZ, R178 ;  /* 0x000000ffff077224 */ /* 0x000fe200078e00b2 */
[----:B-1----:R-:W-:Y:S02]  /*1db0*/  @P1 SHF.R.U32.HI R7, RZ, R9, R0 ;  /* 0x00000009ff071219 */ /* 0x002fe40000011600 */
[----:B------:R-:W-:-:S03]  /*1dc0*/  SHF.R.S32.HI R0, RZ, 0x7, R3 ;  /* 0x00000007ff007819 */ /* 0x000fc60000011403 */
[----:B------:R-:W-:Y:S01]  /*1dd0*/  IMAD.IADD R3, R88, 0x1, R7 ;  /* 0x0000000158037824 */ /* 0x000fe200078e0207 */
[----:B------:R-:W-:-:S03]  /*1de0*/  VIMNMX R8, R25, R0, PT ;  /* 0x0000000019087248 */ /* 0x000fc60003fe0100 */
[----:B------:R-:W-:Y:S01]  /*1df0*/  VIADD R0, R3, -UR4 ;  /* 0x8000000403007c36 */ /* 0x000fe20008000000 */
[----:B------:R-:W-:Y:S06]  /*1e00*/  @!P2 BRA `(.L_x_1589) ;  /* 0x000000000044a947 */ /* 0x000fec0003800000 */
[----:B------:R-:W-:Y:S01]  /*1e10*/  ISETP.GT.AND P0, PT, R3, -0x1, PT ;  /* 0xffffffff0300780c */ /* 0x000fe20003f04270 */
[----:B------:R-:W-:-:S12]  /*1e20*/  BSSY B0, `(.L_x_1590) ;  /* 0x000000d000007945 */ /* 0x000fd80003800000 */
        /* <DEDUP_REMOVED lines=8> */
.L_x_1591:
[----:B------:R-:W-:-:S13]  /*1eb0*/  ISETP.NE.AND P0, PT, R5, 0x1, PT ;  /* 0x000000010500780c */ /* 0x000fda0003f05270 */
[----:B------:R-:W0:Y:S02]  /*1ec0*/  @P0 LDC.64 R6, c[0x0][0x9e8] ;  /* 0x00027a00ff060b82 */ /* 0x000e240000000a00 */
[----:B0-----:R-:W-:-:S05]  /*1ed0*/  @P0 IMAD.HI.U32 R4, R3, R6, RZ ;  /* 0x0000000603040227 */ /* 0x001fca00078e00ff */
[----:B------:R-:W-:-:S07]  /*1ee0*/  @P0 SHF.R.U32.HI R3, RZ, R7, R4 ;  /* 0x00000007ff030219 */ /* 0x000fce0000011604 */
.L_x_1592:
[----:B------:R-:W-:Y:S05]  /*1ef0*/  BSYNC B0 ;  /* 0x0000000000007941 */ /* 0x000fea0003800000 */
.L_x_1590:
[----:B------:R-:W-:-:S05]  /*1f00*/  IMAD R3, R3, R5, RZ ;  /* 0x0000000503037224 */ /* 0x000fca00078e02ff */
[----:B------:R-:W-:-:S07]  /*1f10*/  VIMNMX R0, R0, R3, !PT ;  /* 0x0000000300007248 */ /* 0x000fce0007fe0100 */
.L_x_1589:
[----:B------:R-:W-:Y:S01]  /*1f20*/  SHF.R.S32.HI R3, RZ, 0x1f, R0 ;  /* 0x0000001fff037819 */ /* 0x000fe20000011400 */
[----:B------:R-:W-:Y:S01]  /*1f30*/  BSSY B0, `(.L_x_1593) ;  /* 0x0000028000007945 */ /* 0x000fe20003800000 */
[----:B------:R-:W-:Y:S02]  /*1f40*/  LOP3.LUT R209, R207, 0xff, RZ, 0xc0, !PT ;  /* 0x000000ffcfd17812 */ /* 0x000fe400078ec0ff */
[----:B------:R-:W-:Y:S01]  /*1f50*/  LEA.HI R3, R3, R0, RZ, 0x7 ;  /* 0x0000000003037211 */ /* 0x000fe200078f38ff */
[----:B------:R-:W-:Y:S01]  /*1f60*/  IMAD.MOV.U32 R0, RZ, RZ, RZ ;  /* 0x000000ffff007224 */ /* 0x000fe200078e00ff */
[----:B------:R-:W-:Y:S02]  /*1f70*/  SHF.R.U32.HI R207, RZ, 0x10, R207 ;  /* 0x00000010ffcf7819 */ /* 0x000fe400000116cf */
[----:B------:R-:W-:-:S04]  /*1f80*/  SHF.R.S32.HI R3, RZ, 0x7, R3 ;  /* 0x00000007ff037819 */ /* 0x000fc80000011403 */
[----:B------:R-:W-:-:S04]  /*1f90*/  VIMNMX R9, RZ, R3, !PT ;  /* 0x00000003ff097248 */ /* 0x000fc80007fe0100 */
[----:B------:R-:W-:-:S13]  /*1fa0*/  ISETP.GT.AND P0, PT, R8, R9, PT ;  /* 0x000000090800720c */ /* 0x000fda0003f04270 */
[----:B------:R-:W-:Y:S05]  /*1fb0*/  @!P0 BRA `(.L_x_1594) ;  /* 0x00000000007c8947 */ /* 0x000fea0003800000 */
[----:B------:R-:W-:Y:S01]  /*1fc0*/  ISETP.NE.AND P0, PT, R207, RZ, PT ;  /* 0x000000ffcf00720c */ /* 0x000fe20003f05270 */
[----:B------:R-:W-:-:S03]  /*1fd0*/  ULDC UR4, c[0x0][0x9f0] ;  /* 0x00027c0000047ab9 */ /* 0x000fc60000000800 */
[----:B------:R-:W-:-:S04]  /*1fe0*/  SEL R13, R207, UR4, P0 ;  /* 0x00000004cf0d7c07 */ /* 0x000fc80008000000 */
[-C--:B------:R-:W-:Y:S02]  /*1ff0*/  IABS R6, R13.reuse ;  /* 0x0000000d00067213 */ /* 0x080fe40000000000 */
[----:B------:R-:W-:Y:S02]  /*2000*/  IADD3 R0, R13, -0x1, R8 ;  /* 0xffffffff0d007810 */ /* 0x000fe40007ffe008 */
[----:B------:R-:W0:Y:S01]  /*2010*/  I2F.RP R3, R6 ;  /* 0x0000000600037306 */ /* 0x000e220000209400 */
[----:B------:R-:W-:Y:S02]  /*2020*/  IABS R12, R13 ;  /* 0x0000000d000c7213 */ /* 0x000fe40000000000 */
[----:B------:R-:W-:-:S05]  /*2030*/  IMAD.IADD R0, R0, 0x1, -R9 ;  /* 0x0000000100007824 */ /* 0x000fca00078e0a09 */
[----:B------:R-:W-:Y:S02]  /*2040*/  IABS R10, R0 ;  /* 0x00000000000a7213 */ /* 0x000fe40000000000 */
[----:B------:R-:W-:-:S04]  /*2050*/  LOP3.LUT R0, R0, R13, RZ, 0x3c, !PT ;  /* 0x0000000d00007212 */ /* 0x000fc800078e3cff */
[----:B------:R-:W-:Y:S01]  /*2060*/  ISETP.GE.AND P2, PT, R0, RZ, PT ;  /* 0x000000ff0000720c */ /* 0x000fe20003f46270 */
[----:B0-----:R-:W0:Y:S02]  /*2070*/  MUFU.RCP R3, R3 ;  /* 0x0000000300037308 */ /* 0x001e240000001000 */
[----:B0-----:R-:W-:Y:S02]  /*2080*/  VIADD R4, R3, 0xffffffe ;  /* 0x0ffffffe03047836 */ /* 0x001fe40000000000 */
[----:B------:R-:W-:-:S04]  /*2090*/  IMAD.MOV R3, RZ, RZ, -R12 ;  /* 0x000000ffff037224 */ /* 0x000fc800078e0a0c */
[----:B------:R0:W1:Y:S02]  /*20a0*/  F2I.FTZ.U32.TRUNC.NTZ R5, R4 ;  /* 0x0000000400057305 */ /* 0x000064000021f000 */
[----:B0-----:R-:W-:Y:S02]  /*20b0*/  IMAD.MOV.U32 R4, RZ, RZ, RZ ;  /* 0x000000ffff047224 */ /* 0x001fe400078e00ff */
[----:B-1----:R-:W-:-:S04]  /*20c0*/  IMAD.MOV R7, RZ, RZ, -R5 ;  /* 0x000000ffff077224 */ /* 0x002fc800078e0a05 */
[----:B------:R-:W-:-:S04]  /*20d0*/  IMAD R7, R7, R6, RZ ;  /* 0x0000000607077224 */ /* 0x000fc800078e02ff */
[----:B------:R-:W-:-:S04]  /*20e0*/  IMAD.HI.U32 R5, R5, R7, R4 ;  /* 0x0000000705057227 */ /* 0x000fc800078e0004 */
        /* <DEDUP_REMOVED lines=9> */
[----:B------:R-:W-:-:S04]  /*2180*/  IMAD.MOV.U32 R0, RZ, RZ, R5 ;  /* 0x000000ffff007224 */ /* 0x000fc800078e0005 */
[----:B------:R-:W-:Y:S01]  /*2190*/  @!P2 IMAD.MOV R0, RZ, RZ, -R0 ;  /* 0x000000ffff00a224 */ /* 0x000fe200078e0a00 */
[----:B------:R-:W-:-:S07]  /*21a0*/  @!P1 LOP3.LUT R0, RZ, R13, RZ, 0x33, !PT ;  /* 0x0000000dff009212 */ /* 0x000fce00078e33ff */
.L_x_1594:
[----:B------:R-:W-:Y:S05]  /*21b0*/  BSYNC B0 ;  /* 0x0000000000007941 */ /* 0x000fea0003800000 */
.L_x_1593:
[----:B------:R-:W-:-:S05]  /*21c0*/  IMAD R3, R209, R0, R9 ;  /* 0x00000000d1037224 */ /* 0x000fca00078e0209 */
[C---:B------:R-:W-:Y:S01]  /*21d0*/  VIADDMNMX R0, R3.reuse, R0, R8, PT ;  /* 0x0000000003007246 */ /* 0x040fe20003800108 */
[----:B------:R-:W-:-:S04]  /*21e0*/  IMAD R3, R3, 0x80, -R11 ;  /* 0x0000008003037824 */ /* 0x000fc800078e0a0b */
[----:B------:R-:W-:Y:S01]  /*21f0*/  IMAD R5, R0, 0x80, -R11 ;  /* 0x0000008000057824 */ /* 0x000fe200078e0a0b */
[----:B------:R-:W-:-:S04]  /*2200*/  VIMNMX R3, RZ, R3, !PT ;  /* 0x00000003ff037248 */ /* 0x000fc80007fe0100 */
[----:B------:R-:W-:Y:S02]  /*2210*/  VIMNMX R0, R5, R2, PT ;  /* 0x0000000205007248 */ /* 0x000fe40003fe0100 */
[----:B------:R-:W-:Y:S02]  /*2220*/  SHF.R.U32.HI R27, RZ, 0x7, R3 ;  /* 0x00000007ff1b7819 */ /* 0x000fe40000011603 */
[----:B------:R-:W-:-:S03]  /*2230*/  ISETP.GT.AND P0, PT, R0, R3, PT ;  /* 0x000000030000720c */ /* 0x000fc60003f04270 */
[----:B------:R-:W-:-:S10]  /*2240*/  IMAD.MOV.U32 R26, RZ, RZ, R27 ;  /* 0x000000ffff1a7224 */ /* 0x000fd400078e001b */
[----:B------:R-:W-:-:S05]  /*2250*/  @P0 VIADD R0, R0, 0x7f ;  /* 0x0000007f00000836 */ /* 0x000fca0000000000 */
[----:B------:R-:W-:-:S04]  /*2260*/  @P0 SHF.R.S32.HI R3, RZ, 0x1f, R0 ;  /* 0x0000001fff030819 */ /* 0x000fc80000011400 */
[----:B------:R-:W-:-:S04]  /*2270*/  @P0 LEA.HI R3, R3, R0, RZ, 0x7 ;  /* 0x0000000003030211 */ /* 0x000fc800078f38ff */
[----:B------:R-:W-:Y:S02]  /*2280*/  @P0 SHF.R.S32.HI R26, RZ, 0x7, R3 ;  /* 0x00000007ff1a0819 */ /* 0x000fe40000011403 */
        /* <DEDUP_REMOVED lines=22> */
[----:B-1---5:R-:W-:Y:S05]  /*23f0*/  CALL.ABS.NOINC R14 ;  /* 0x000000000e007343 */ /* 0x022fea0003c00000 */
.L_x_1597:
[----:B------:R-:W-:Y:S05]  /*2400*/  BSYNC B6 ;  /* 0x0000000000067941 */ /* 0x000fea0003800000 */
.L_x_1596:
        /* <DEDUP_REMOVED lines=20> */
.L_x_1599:
[----:B------:R-:W-:Y:S05]  /*2550*/  BSYNC B6 ;  /* 0x0000000000067941 */ /* 0x000fea0003800000 */
.L_x_1598:
[----:B------:R-:W-:Y:S01]  /*2560*/  ULDC.64 UR4, c[0x0][0x9f8] ;  /* 0x00027e0000047ab9 */ /* 0x000fe20000000a00 */
[----:B------:R-:W-:Y:S01]  /*2570*/  IMAD.MOV.U32 R82, RZ, RZ, R195 ;  /* 0x000000ffff527224 */ /* 0x000fe200078e00c3 */
[----:B------:R-:W-:Y:S01]  /*2580*/  ISETP.NE.U32.AND P0, PT, RZ, UR4, PT ;  /* 0x00000004ff007c0c */ /* 0x000fe2000bf05070 */
[----:B------:R-:W0:Y:S01]  /*2590*/  S2R R20, SR_TID.X ;  /* 0x0000000000147919 */ /* 0x000e220000002100 */
[C---:B------:R-:W-:Y:S01]  /*25a0*/  VIADD R81, R18.reuse, 0x20 ;  /* 0x0000002012517836 */ /* 0x040fe20000000000 */
[----:B------:R-:W1:Y:S01]  /*25b0*/  LDC R65, c[0x0][0x3f4] ;  /* 0x0000fd00ff417b82 */ /* 0x000e620000000800 */
[----:B------:R-:W-:Y:S01]  /*25c0*/  ISETP.NE.AND.EX P0, PT, RZ, UR5, PT, P0 ;  /* 0x00000005ff007c0c */ /* 0x000fe2000bf05300 */
[----:B------:R-:W-:-:S06]  /*25d0*/  VIADD R80, R18, 0x40 ;  /* 0x0000004012507836 */ /* 0x000fcc0000000000 */
[----:B------:R-:W2:Y:S08]  /*25e0*/  LDC.64 R70, c[0x0][0x408] ;  /* 0x00010200ff467b82 */ /* 0x000eb00000000a00 */
[----:B------:R-:W3:Y:S08]  /*25f0*/  @P0 LDC.64 R4, c[0x0][0x9f8] ;  /* 0x00027e00ff040b82 */ /* 0x000ef00000000a00 */
[----:B------:R-:W4:Y:S01]  /*2600*/  LDC.64 R68, c[0x0][0x3f8] ;  /* 0x0000fe00ff447b82 */ /* 0x000f220000000a00 */
[----:B0-----:R-:W-:-:S04]  /*2610*/  SHF.R.U32.HI R29, RZ, 0x7, R20 ;  /* 0x00000007ff1d7819 */ /* 0x001fc80000011614 */
[----:B------:R-:W-:Y:S01]  /*2620*/  ISETP.NE.AND P6, PT, R29, 0x1, PT ;  /* 0x000000011d00780c */ /* 0x000fe20003fc5270 */
[----:B---3--:R-:W-:-:S05]  /*2630*/  @P0 IMAD.WIDE R4, R195, 0x4, R4 ;  /* 0x00000004c3040825 */ /* 0x008fca00078e0204 */
[----:B------:R0:W3:Y:S01]  /*2640*/  @P0 LDG.E R82, desc[UR42][R4.64] ;  /* 0x0000002a04520981 */ /* 0x0000e2000c1e1900 */
[----:B------:R-:W-:-:S06]  /*2650*/  SHF.R.S32.HI R7, RZ, 0x1f, R176 ;  /* 0x0000001fff077819 */ /* 0x000fcc00000114b0 */
[----:B------:R-:W-:Y:S05]  /*2660*/  @!P6 WARPSYNC.ALL ;  /* 0x000000000000e948 */ /* 0x000fea0003800000 */
[----:B------:R-:W-:Y:S01]  /*2670*/  ULDC UR5, c[0x0][0x2f4] ;  /* 0x0000bd0000057ab9 */ /* 0x000fe20000000800 */
[----:B------:R-:W-:Y:S01]  /*2680*/  ULDC UR4, c[0x0][0x320] ;  /* 0x0000c80000047ab9 */ /* 0x000fe20000000800 */
[----:B------:R-:W-:Y:S01]  /*2690*/  ISETP.GE.AND P1, PT, R81, UR5, PT ;  /* 0x0000000551007c0c */ /* 0x000fe2000bf26270 */
[----:B------:R-:W-:Y:S01]  /*26a0*/  IMAD.IADD R79, R79, 0x1, R28 ;  /* 0x000000014f4f7824 */ /* 0x000fe200078e021c */
[----:B------:R-:W-:Y:S01]  /*26b0*/  ISETP.GE.AND P0, PT, R18, UR5, PT ;  /* 0x0000000512007c0c */ /* 0x000fe2000bf06270 */
[----:B------:R-:W-:Y:S01]  /*26c0*/  IMAD R67, R227, 0x80, R176 ;  /* 0x00000080e3437824 */ /* 0x000fe200078e02b0 */
[----:B------:R-:W-:Y:S01]  /*26d0*/  SEL R3, RZ, 0xffffffff, P1 ;  /* 0xffffffffff037807 */ /* 0x000fe20000800000 */
[----:B------:R-:W-:Y:S01]  /*26e0*/  VIADD R66, R29, 0x8 ;  /* 0x000000081d427836 */ /* 0x000fe20000000000 */
[----:B------:R-:W-:-:S02]  /*26f0*/  SEL R0, RZ, 0x1, P0 ;  /* 0x00000001ff007807 */ /* 0x000fc40000000000 */
[----:B------:R-:W-:Y:S01]  /*2700*/  ISETP.GE.AND P0, PT, R81, UR4, PT ;  /* 0x0000000451007c0c */ /* 0x000fe2000bf06270 */
[----:B------:R-:W-:Y:S01]  /*2710*/  IMAD.SHL.U32 R3, R3, 0x2, RZ ;  /* 0x0000000203037824 */ /* 0x000fe200078e00ff */
[----:B------:R-:W-:Y:S02]  /*2720*/  ISETP.GE.AND P1, PT, R18, UR4, PT ;  /* 0x0000000412007c0c */ /* 0x000fe4000bf26270 */
[----:B------:R-:W-:Y:S02]  /*2730*/  ISETP.GE.AND P2, PT, R177, UR5, PT ;  /* 0x00000005b1007c0c */ /* 0x000fe4000bf46270 */
[----:B------:R-:W-:Y:S02]  /*2740*/  LOP3.LUT R0, R3, 0x2, R0, 0xe2, !PT ;  /* 0x0000000203007812 */ /* 0x000fe400078ee200 */
[----:B------:R-:W-:Y:S02]  /*2750*/  SEL R3, RZ, 0xffffffff, P0 ;  /* 0xffffffffff037807 */ /* 0x000fe40000000000 */
[----:B------:R-:W-:-:S02]  /*2760*/  ISETP.GE.AND P0, PT, R80, UR5, PT ;  /* 0x0000000550007c0c */ /* 0x000fc4000bf06270 */
[----:B0-----:R-:W-:Y:S01]  /*2770*/  SEL R5, RZ, 0x1, P1 ;  /* 0x00000001ff057807 */ /* 0x001fe20000800000 */
[----:B------:R-:W-:Y:S01]  /*2780*/  IMAD.SHL.U32 R6, R3, 0x2, RZ ;  /* 0x0000000203067824 */ /* 0x000fe200078e00ff */
[----:B------:R-:W-:Y:S02]  /*2790*/  SEL R4, RZ, 0x8, P2 ;  /* 0x00000008ff047807 */ /* 0x000fe40001000000 */
[----:B------:R-:W-:Y:S02]  /*27a0*/  SEL R3, RZ, 0x4, P0 ;  /* 0x00000004ff037807 */ /* 0x000fe40000000000 */
[----:B------:R-:W-:Y:S02]  /*27b0*/  ISETP.GE.AND P0, PT, R80, UR4, PT ;  /* 0x0000000450007c0c */ /* 0x000fe4000bf06270 */
[----:B------:R-:W-:Y:S02]  /*27c0*/  ISETP.GE.AND P1, PT, R185, UR5, PT ;  /* 0x00000005b9007c0c */ /* 0x000fe4000bf26270 */
[----:B------:R-:W-:-:S02]  /*27d0*/  LOP3.LUT R0, R4, R0, R3, 0xfe, !PT ;  /* 0x0000000004007212 */ /* 0x000fc400078efe03 */
[----:B------:R-:W-:Y:S02]  /*27e0*/  SEL R78, RZ, 0x4, P0 ;  /* 0x00000004ff4e7807 */ /* 0x000fe40000000000 */
[----:B------:R-:W-:Y:S02]  /*27f0*/  SEL R3, RZ, 0x10, P1 ;  /* 0x00000010ff037807 */ /* 0x000fe40000800000 */
[----:B-1----:R-:W-:Y:S02]  /*2800*/  ISETP.GE.AND P0, PT, R18, R65, PT ;  /* 0x000000411200720c */ /* 0x002fe40003f06270 */
[----:B------:R-:W-:Y:S01]  /*2810*/  LOP3.LUT R5, R6, 0x2, R5, 0xe2, !PT ;  /* 0x0000000206057812 */ /* 0x000fe200078ee205 */
[C---:B--2---:R-:W-:Y:S01]  /*2820*/  IMAD R6, R7.reuse, R70, RZ ;  /* 0x0000004607067224 */ /* 0x044fe200078e02ff */
[----:B------:R-:W-:Y:S01]  /*2830*/  SHF.R.S32.HI R19, RZ, 0x1f, R18 ;  /* 0x0000001fff137819 */ /* 0x000fe20000011412 */
[-C--:B----4-:R-:W-:Y:S01]  /*2840*/  IMAD R7, R7, R68.reuse, RZ ;  /* 0x0000004407077224 */ /* 0x090fe200078e02ff */
[----:B------:R-:W-:Y:S01]  /*2850*/  SHF.R.S32.HI R175, RZ, 0x1f, R174 ;  /* 0x0000001fffaf7819 */ /* 0x000fe200000114ae */
[----:B------:R-:W-:Y:S01]  /*2860*/  IMAD R9, R176, R71, R6 ;  /* 0x00000047b0097224 */ /* 0x000fe200078e0206 */
[----:B------:R-:W-:Y:S01]  /*2870*/  LOP3.LUT R0, R0, R3, RZ, 0xfc, !PT ;  /* 0x0000000300007212 */ /* 0x000fe200078efcff */
[----:B------:R-:W-:Y:S01]  /*2880*/  IMAD.WIDE.U32 R50, R176, R68, R18 ;  /* 0x00000044b0327225 */ /* 0x000fe200078e0012 */
[----:B------:R-:W-:-:S02]  /*2890*/  ISETP.GE.AND P4, PT, R81, R65, PT ;  /* 0x000000415100720c */ /* 0x000fc40003f86270 */
[----:B------:R-:W-:Y:S01]  /*28a0*/  SEL R3, R65, RZ, P0 ;  /* 0x000000ff41037207 */ /* 0x000fe20000000000 */
[----:B------:R-:W-:Y:S01]  /*28b0*/  IMAD.WIDE.U32 R52, R176, R68, R174 ;  /* 0x00000044b0347225 */ /* 0x000fe200078e00ae */
[----:B------:R-:W-:Y:S02]  /*28c0*/  ISETP.GE.AND P3, PT, R80, R65, PT ;  /* 0x000000415000720c */ /* 0x000fe40003f66270 */
[----:B------:R-:W-:Y:S01]  /*28d0*/  LOP3.LUT R78, R5, R78, RZ, 0xfc, !PT ;  /* 0x0000004e054e7212 */ /* 0x000fe200078efcff */
[----:B------:R-:W-:Y:S01]  /*28e0*/  IMAD R5, R176, R69, R7 ;  /* 0x00000045b0057224 */ /* 0x000fe200078e0207 */
[C---:B------:R-:W-:Y:S01]  /*28f0*/  SEL R4, R65.reuse, RZ, P4 ;  /* 0x000000ff41047207 */ /* 0x040fe20002000000 */
[----:B------:R-:W-:Y:S01]  /*2900*/  IMAD.IADD R3, R18, 0x1, R3 ;  /* 0x0000000112037824 */ /* 0x000fe200078e0203 */
[----:B------:R-:W-:Y:S01]  /*2910*/  SEL R7, R65, RZ, P3 ;  /* 0x000000ff41077207 */ /* 0x000fe20001800000 */
[----:B------:R-:W-:Y:S01]  /*2920*/  IMAD.IADD R51, R51, 0x1, R5 ;  /* 0x0000000133337824 */ /* 0x000fe200078e0205 */
[----:B------:R-:W-:Y:S01]  /*2930*/  ISETP.GE.AND P2, PT, R186, UR5, PT ;  /* 0x00000005ba007c0c */ /* 0x000fe2000bf46270 */
[----:B------:R-:W-:Y:S01]  /*2940*/  IMAD.IADD R53, R5, 0x1, R53 ;  /* 0x0000000105357824 */ /* 0x000fe200078e0235 */
[----:B------:R-:W-:Y:S01]  /*2950*/  ISETP.GE.AND P1, PT, R177, UR4, PT ;  /* 0x00000004b1007c0c */ /* 0x000fe2000bf26270 */
[----:B------:R-:W-:Y:S01]  /*2960*/  IMAD.IADD R5, R81, 0x1, R4 ;  /* 0x0000000151057824 */ /* 0x000fe200078e0204 */
[----:B------:R-:W-:Y:S01]  /*2970*/  SHF.R.S32.HI R4, RZ, 0x1f, R3 ;  /* 0x0000001fff047819 */ /* 0x000fe20000011403 */
[----:B------:R-:W-:Y:S01]  /*2980*/  IMAD.IADD R7, R80, 0x1, R7 ;  /* 0x0000000150077824 */ /* 0x000fe200078e0207 */
[----:B------:R-:W-:Y:S01]  /*2990*/  SEL R57, RZ, 0x20, P2 ;  /* 0x00000020ff397807 */ /* 0x000fe20001000000 */
[----:B------:R-:W-:Y:S01]  /*29a0*/  IMAD.WIDE.U32 R20, R176, R70, R18 ;  /* 0x00000046b0147225 */ /* 0x000fe200078e0012 */
[----:B------:R-:W-:-:S02]  /*29b0*/  LEA.HI R77, R4, R3, RZ, 0x4 ;  /* 0x00000003044d7211 */ /* 0x000fc400078f20ff */
[----:B------:R-:W-:Y:S01]  /*29c0*/  LEA.HI R3, R4, R3, RZ, 0x6 ;  /* 0x0000000304037211 */ /* 0x000fe200078f30ff */
[-C--:B------:R-:W-:Y:S01]  /*29d0*/  IMAD.WIDE.U32 R48, R176, R70.reuse, R174 ;  /* 0x00000046b0307225 */ /* 0x080fe200078e00ae */
[----:B------:R-:W-:Y:S02]  /*29e0*/  SHF.R.S32.HI R6, RZ, 0x1f, R5 ;  /* 0x0000001fff067819 */ /* 0x000fe40000011405 */
[----:B------:R-:W-:Y:S01]  /*29f0*/  SHF.R.S32.HI R8, RZ, 0x1f, R7 ;  /* 0x0000001fff087819 */ /* 0x000fe20000011407 */
[----:B------:R-:W-:Y:S01]  /*2a00*/  IMAD.IADD R21, R21, 0x1, R9 ;  /* 0x0000000115157824 */ /* 0x000fe200078e0209 */
[----:B------:R-:W-:Y:S01]  /*2a10*/  LEA.HI R76, R6, R5, RZ, 0x4 ;  /* 0x00000005064c7211 */ /* 0x000fe200078f20ff */
[----:B------:R-:W-:Y:S01]  /*2a20*/  IMAD.IADD R49, R9, 0x1, R49 ;  /* 0x0000000109317824 */ /* 0x000fe200078e0231 */
[----:B------:R-:W-:Y:S01]  /*2a30*/  LEA.HI R75, R8, R7, RZ, 0x4 ;  /* 0x00000007084b7211 */ /* 0x000fe200078f20ff */
[----:B------:R-:W-:Y:S01]  /*2a40*/  IMAD.SHL.U32 R4, R3, 0x80, RZ ;  /* 0x0000008003047824 */ /* 0x000fe200078e00ff */
[----:B------:R-:W-:Y:S01]  /*2a50*/  LEA.HI R5, R6, R5, RZ, 0x6 ;  /* 0x0000000506057211 */ /* 0x000fe200078f30ff */
[----:B-----5:R-:W-:Y:S01]  /*2a60*/  IMAD.WIDE.U32 R20, R24, R70, R20 ;  /* 0x0000004618147225 */ /* 0x020fe200078e0014 */
[----:B------:R-:W-:-:S02]  /*2a70*/  LEA.HI R7, R8, R7, RZ, 0x6 ;  /* 0x0000000708077211 */ /* 0x000fc400078f30ff */
[----:B------:R-:W-:Y:S01]  /*2a80*/  SHF.R.S32.HI R9, RZ, 0x1f, R24 ;  /* 0x0000001fff097819 */ /* 0x000fe20000011418 */
[----:B------:R-:W-:Y:S01]  /*2a90*/  IMAD.SHL.U32 R6, R5, 0x80, RZ ;  /* 0x0000008005067824 */ /* 0x000fe200078e00ff */
[----:B------:R-:W-:Y:S01]  /*2aa0*/  LOP3.LUT R3, R181, 0x30, R77, 0xf8, !PT ;  /* 0x00000030b5037812 */ /* 0x000fe200078ef84d */
[----:B------:R-:W-:Y:S01]  /*2ab0*/  IMAD.SHL.U32 R8, R7, 0x80, RZ ;  /* 0x0000008007087824 */ /* 0x000fe200078e00ff */
[----:B------:R-:W-:Y:S01]  /*2ac0*/  LOP3.LUT R4, R4, 0xffffe000, RZ, 0xc0, !PT ;  /* 0xffffe00004047812 */ /* 0x000fe200078ec0ff */
[----:B------:R-:W-:Y:S01]  /*2ad0*/  IMAD R10, R9, R70, RZ ;  /* 0x00000046090a7224 */ /* 0x000fe200078e02ff */
[----:B------:R-:W-:Y:S01]  /*2ae0*/  LOP3.LUT R3, R3, R182, RZ, 0x3c, !PT ;  /* 0x000000b603037212 */ /* 0x000fe200078e3cff */
[----:B------:R-:W-:Y:S01]  /*2af0*/  IMAD R9, R9, R68, RZ ;  /* 0x0000004409097224 */ /* 0x000fe200078e02ff */
[C---:B------:R-:W-:Y:S01]  /*2b00*/  LOP3.LUT R5, R181.reuse, 0x30, R76, 0xf8, !PT ;  /* 0x00000030b5057812 */ /* 0x040fe200078ef84c */
[----:B------:R-:W-:Y:S01]  /*2b10*/  IMAD.WIDE.U32 R48, R24, R70, R48 ;  /* 0x0000004618307225 */ /* 0x000fe200078e0030 */
[----:B------:R-:W-:-:S02]  /*2b20*/  LOP3.LUT R7, R181, 0x30, R75, 0xf8, !PT ;  /* 0x00000030b5077812 */ /* 0x000fc400078ef84b */
[----:B------:R-:W-:Y:S01]  /*2b30*/  IADD3 R74, R3, R4, R183 ;  /* 0x00000004034a7210 */ /* 0x000fe20007ffe0b7 */
[----:B------:R-:W-:Y:S01]  /*2b40*/  IMAD R3, R24, R71, R10 ;  /* 0x0000004718037224 */ /* 0x000fe200078e020a */
[----:B------:R-:W-:Y:S01]  /*2b50*/  LOP3.LUT R6, R6, 0xffffe000, RZ, 0xc0, !PT ;  /* 0xffffe00006067812 */ /* 0x000fe200078ec0ff */
[C---:B------:R-:W-:Y:S01]  /*2b60*/  IMAD R9, R24.reuse, R69, R9 ;  /* 0x0000004518097224 */ /* 0x040fe200078e0209 */
[----:B------:R-:W-:Y:S01]  /*2b70*/  LOP3.LUT R5, R5, R182, RZ, 0x3c, !PT ;  /* 0x000000b605057212 */ /* 0x000fe200078e3cff */
[----:B------:R-:W-:Y:S01]  /*2b80*/  IMAD.WIDE.U32 R50, R24, R68, R50 ;  /* 0x0000004418327225 */ /* 0x000fe200078e0032 */
[----:B------:R-:W-:Y:S02]  /*2b90*/  LOP3.LUT R8, R8, 0xffffe000, RZ, 0xc0, !PT ;  /* 0xffffe00008087812 */ /* 0x000fe400078ec0ff */
[----:B------:R-:W-:Y:S01]  /*2ba0*/  LOP3.LUT R7, R7, R182, RZ, 0x3c, !PT ;  /* 0x000000b607077212 */ /* 0x000fe200078e3cff */
[----:B------:R-:W-:Y:S01]  /*2bb0*/  IMAD.WIDE.U32 R52, R24, R68, R52 ;  /* 0x0000004418347225 */ /* 0x000fe200078e0034 */
[----:B------:R-:W-:-:S02]  /*2bc0*/  SEL R55, RZ, 0x8, P1 ;  /* 0x00000008ff377807 */ /* 0x000fc40000800000 */
[----:B------:R-:W-:Y:S01]  /*2bd0*/  LOP3.LUT R57, R0, R57, RZ, 0xfc, !PT ;  /* 0x0000003900397212 */ /* 0x000fe200078efcff */
[----:B------:R-:W-:Y:S01]  /*2be0*/  IMAD.IADD R63, R21, 0x1, R3 ;  /* 0x00000001153f7824 */ /* 0x000fe200078e0203 */
[----:B------:R-:W-:Y:S01]  /*2bf0*/  SHF.L.U64.HI R71, R70, 0x7, R71 ;  /* 0x0000000746477819 */ /* 0x000fe20000010247 */
[----:B------:R-:W-:Y:S01]  /*2c00*/  IMAD.IADD R62, R3, 0x1, R49 ;  /* 0x00000001033e7824 */ /* 0x000fe200078e0231 */
[----:B------:R-:W-:Y:S01]  /*2c10*/  SHF.L.U64.HI R69, R68, 0x7, R69 ;  /* 0x0000000744457819 */ /* 0x000fe20000010245 */
[----:B------:R-:W-:Y:S01]  /*2c20*/  IMAD.SHL.U32 R70, R70, 0x80, RZ ;  /* 0x0000008046467824 */ /* 0x000fe200078e00ff */
[----:B------:R-:W-:Y:S01]  /*2c30*/  LOP3.LUT R54, R0, 0x1, RZ, 0xc0, !PT ;  /* 0x0000000100367812 */ /* 0x000fe200078ec0ff */
[----:B------:R-:W-:Y:S01]  /*2c40*/  IMAD.SHL.U32 R68, R68, 0x80, RZ ;  /* 0x0000008044447824 */ /* 0x000fe200078e00ff */
[----:B------:R-:W-:Y:S01]  /*2c50*/  P2R R84, PR, RZ, 0x10 ;  /* 0x00000010ff547803 */ /* 0x000fe20000000000 */
[----:B------:R-:W-:Y:S01]  /*2c60*/  IMAD.SHL.U32 R65, R65, 0x2, RZ ;  /* 0x0000000241417824 */ /* 0x000fe200078e00ff */
[----:B------:R-:W-:Y:S01]  /*2c70*/  P2R R85, PR, RZ, 0x8 ;  /* 0x00000008ff557803 */ /* 0x000fe20000000000 */
[----:B------:R-:W-:Y:S01]  /*2c80*/  IMAD.IADD R61, R51, 0x1, R9 ;  /* 0x00000001333d7824 */ /* 0x000fe200078e0209 */
[----:B------:R-:W-:Y:S01]  /*2c90*/  IADD3 R73, R5, R6, R183 ;  /* 0x0000000605497210 */ /* 0x000fe20007ffe0b7 */
[----:B------:R-:W-:Y:S01]  /*2ca0*/  IMAD.IADD R60, R9, 0x1, R53 ;  /* 0x00000001093c7824 */ /* 0x000fe200078e0235 */
[----:B------:R-:W-:-:S02]  /*2cb0*/  IADD3 R72, R7, R8, R183 ;  /* 0x0000000807487210 */ /* 0x000fc40007ffe0b7 */
[----:B------:R-:W-:Y:S02]  /*2cc0*/  LOP3.LUT R59, R77, 0xfffffff0, RZ, 0xc0, !PT ;  /* 0xfffffff04d3b7812 */ /* 0x000fe400078ec0ff */
[----:B------:R-:W-:Y:S02]  /*2cd0*/  LOP3.LUT R58, R76, 0xfffffff0, RZ, 0xc0, !PT ;  /* 0xfffffff04c3a7812 */ /* 0x000fe400078ec0ff */
[----:B------:R-:W-:Y:S02]  /*2ce0*/  LOP3.LUT R56, R75, 0xfffffff0, RZ, 0xc0, !PT ;  /* 0xfffffff04b387812 */ /* 0x000fe400078ec0ff */
[----:B------:R-:W-:Y:S02]  /*2cf0*/  LOP3.LUT R55, R78, R55, RZ, 0xfc, !PT ;  /* 0x000000374e377212 */ /* 0x000fe400078efcff */
[C---:B------:R-:W-:Y:S02]  /*2d00*/  LOP3.LUT R3, R57.reuse, 0x2, RZ, 0xc0, !PT ;  /* 0x0000000239037812 */ /* 0x040fe400078ec0ff */
[----:B------:R-:W-:-:S02]  /*2d10*/  LOP3.LUT R0, R57, 0x4, RZ, 0xc0, !PT ;  /* 0x0000000439007812 */ /* 0x000fc400078ec0ff */
[----:B---3--:R-:W-:Y:S01]  /*2d20*/  SHF.R.S32.HI R64, RZ, 0x1f, R82 ;  /* 0x0000001fff407819 */ /* 0x008fe20000011452 */
[----:B------:R-:W-:Y:S06]  /*2d30*/  @!P6 BAR.SYNC.DEFER_BLOCKING 0x9, 0x100 ;  /* 0x024400000000eb1d */ /* 0x000fec0000010000 */
.L_x_1662:
[----:B0-----:R-:W0:Y:S01]  /*2d40*/  LDC R87, c[0x0][0x430] ;  /* 0x00010c00ff577b82 */ /* 0x001e220000000800 */
[----:B------:R-:W-:Y:S02]  /*2d50*/  VIADD R26, R26, 0xffffffff ;  /* 0xffffffff1a1a7836 */ /* 0x000fe40000000000 */
[----:B------:R-:W-:Y:S02]  /*2d60*/  IMAD.MOV.U32 R86, RZ, RZ, RZ ;  /* 0x000000ffff567224 */ /* 0x000fe400078e00ff */
[----:B------:R-:W-:-:S03]  /*2d70*/  IMAD R4, R26, 0x80, R67 ;  /* 0x000000801a047824 */ /* 0x000fc600078e0243 */
[----:B------:R-:W1:Y:S01]  /*2d80*/  LDC R95, c[0x0][0x3f4] ;  /* 0x0000fd00ff5f7b82 */ /* 0x000e620000000800 */
[----:B------:R-:W-:Y:S01]  /*2d90*/  IMAD.IADD R12, R79, 0x1, R4 ;  /* 0x000000014f0c7824 */ /* 0x000fe200078e0204 */
[----:B------:R-:W-:-:S03]  /*2da0*/  ISETP.GE.AND P1, PT, R4, R2, PT ;  /* 0x000000020400720c */ /* 0x000fc60003f26270 */
[----:B------:R-:W-:Y:S01]  /*2db0*/  IMAD.MOV.U32 R8, RZ, RZ, R12 ;  /* 0x000000ffff087224 */ /* 0x000fe200078e000c */
[----:B------:R-:W-:Y:S02]  /*2dc0*/  ISETP.GT.OR P1, PT, R67, 0x7f, P1 ;  /* 0x0000007f4300780c */ /* 0x000fe40000f24670 */
[----:B0-----:R-:W-:-:S11]  /*2dd0*/  ISETP.NE.AND P2, PT, R87, 0x1, PT ;  /* 0x000000015700780c */ /* 0x001fd60003f45270 */
[----:B------:R-:W0:Y:S08]  /*2de0*/  @!P1 LDC.64 R6, c[0x0][0x428] ;  /* 0x00010a00ff069b82 */ /* 0x000e300000000a00 */
[----:B------:R-:W2:Y:S08]  /*2df0*/  @!P1 LDC.64 R4, c[0x0][0x418] ;  /* 0x00010600ff049b82 */ /* 0x000eb00000000a00 */
[----:B---3--:R-:W3:Y:S08]  /*2e00*/  @P2 LDC R9, c[0x0][0x434] ;  /* 0x00010d00ff092b82 */ /* 0x008ef00000000800 */
[----:B------:R-:W4:Y:S01]  /*2e10*/  @P2 LDC R10, c[0x0][0x438] ;  /* 0x00010e00ff0a2b82 */ /* 0x000f220000000800 */
[----:B---3--:R-:W-:-:S05]  /*2e20*/  @P2 IMAD.HI.U32 R9, R12, R9, RZ ;  /* 0x000000090c092227 */ /* 0x008fca00078e00ff */
[----:B----4-:R-:W-:Y:S01]  /*2e30*/  @P2 SHF.R.U32.HI R8, RZ, R10, R9 ;  /* 0x0000000aff082219 */ /* 0x010fe20000011609 */
[----:B0-----:R-:W-:-:S03]  /*2e40*/  @!P1 IMAD R10, R64, R6, RZ ;  /* 0x00000006400a9224 */ /* 0x001fc600078e02ff */
[----:B------:R-:W-:Y:S01]  /*2e50*/  @!P1 SHF.R.S32.HI R9, RZ, 0x1f, R8 ;  /* 0x0000001fff099819 */ /* 0x000fe20000011408 */
[C---:B------:R-:W-:Y:S02]  /*2e60*/  @!P1 IMAD R11, R82.reuse, R7, R10 ;  /* 0x00000007520b9224 */ /* 0x040fe400078e020a */
[----:B------:R-:W-:-:S04]  /*2e70*/  @!P1 IMAD.WIDE.U32 R6, R82, R6, R8 ;  /* 0x0000000652069225 */ /* 0x000fc800078e0008 */
[----:B------:R-:W-:Y:S01]  /*2e80*/  @!P1 IMAD.IADD R7, R7, 0x1, R11 ;  /* 0x0000000107079824 */ /* 0x000fe200078e020b */
[----:B--2---:R-:W-:-:S04]  /*2e90*/  @!P1 LEA R4, P2, R6, R4, 0x2 ;  /* 0x0000000406049211 */ /* 0x004fc800078410ff */
[----:B------:R-:W-:-:S05]  /*2ea0*/  @!P1 LEA.HI.X R5, R6, R5, R7, 0x2, P2 ;  /* 0x0000000506059211 */ /* 0x000fca00010f1407 */
[----:B------:R0:W5:Y:S01]  /*2eb0*/  @!P1 LDG.E R86, desc[UR42][R4.64] ;  /* 0x0000002a04569981 */ /* 0x000162000c1e1900 */
[----:B-1----:R-:W-:Y:S01]  /*2ec0*/  ISETP.GE.AND P1, PT, R95, 0x1, PT ;  /* 0x000000015f00780c */ /* 0x002fe20003f26270 */
[----:B------:R-:W-:Y:S01]  /*2ed0*/  IMAD.MOV R6, RZ, RZ, -R8 ;  /* 0x000000ffff067224 */ /* 0x000fe200078e0a08 */
[----:B------:R-:W-:Y:S05]  /*2ee0*/  YIELD ;  /* 0x0000000000007946 */ /* 0x000fea0003800000 */
[C---:B------:R-:W-:Y:S01]  /*2ef0*/  IMAD R97, R22.reuse, 0x6000, R202 ;  /* 0x0000600016617824 */ /* 0x040fe200078e02ca */
[----:B------:R-:W-:Y:S01]  /*2f00*/  BSSY B0, `(.L_x_1600) ;  /* 0x0000694000007945 */ /* 0x000fe20003800000 */
[----:B------:R-:W-:Y:S01]  /*2f10*/  IMAD R7, R22, 0x6000, R203 ;  /* 0x0000600016077824 */ /* 0x000fe200078e02cb */
[----:B------:R-:W-:Y:S01]  /*2f20*/  ISETP.GT.AND P3, PT, R26, R27, PT ;  /* 0x0000001b1a00720c */ /* 0x000fe20003f64270 */
[----:B------:R-:W-:-:S02]  /*2f30*/  IMAD R87, R87, R6, R12 ;  /* 0x0000000657577224 */ /* 0x000fc400078e020c */
[C---:B------:R-:W-:Y:S02]  /*2f40*/  IMAD.IADD R97, R16.reuse, 0x1, R97 ;  /* 0x0000000110617824 */ /* 0x040fe400078e0261 */
[----:B------:R-:W-:Y:S01]  /*2f50*/  IMAD.IADD R96, R16, 0x1, R7 ;  /* 0x0000000110607824 */ /* 0x000fe200078e0207 */
[----:B0-----:R-:W-:Y:S07]  /*2f60*/  @!P1 BRA `(.L_x_1601) ;  /* 0x0000006400209947 */ /* 0x001fee0003800000 */
[----:B------:R-:W-:Y:S01]  /*2f70*/  SHF.R.S32.HI R89, RZ, 0x1f, R87 ;  /* 0x0000001fff597819 */ /* 0x000fe20000011457 */
[----:B------:R-:W-:Y:S01]  /*2f80*/  ULDC.64 UR4, c[0x0][0x300] ;  /* 0x0000c00000047ab9 */ /* 0x000fe20000000a00 */
[----:B-----5:R-:W-:Y:S01]  /*2f90*/  SHF.R.S32.HI R90, RZ, 0x1f, R86 ;  /* 0x0000001fff5a7819 */ /* 0x020fe20000011456 */
[----:B------:R-:W-:Y:S01]  /*2fa0*/  IMAD.WIDE.U32 R4, R87, UR4, RZ ;  /* 0x0000000457047c25 */ /* 0x000fe2000f8e00ff */
[----:B------:R-:W-:-:S03]  /*2fb0*/  ULDC.64 UR6, c[0x0][0x2e8] ;  /* 0x0000ba0000067ab9 */ /* 0x000fc60000000a00 */
[----:B------:R-:W-:Y:S02]  /*2fc0*/  IMAD R6, R89, UR4, RZ ;  /* 0x0000000459067c24 */ /* 0x000fe4000f8e02ff */
[-C--:B------:R-:W-:Y:S02]  /*2fd0*/  IMAD R8, R71, R26.reuse, RZ ;  /* 0x0000001a47087224 */ /* 0x080fe400078e02ff */
[----:B------:R-:W-:Y:S01]  /*2fe0*/  IMAD R7, R87, UR5, R6 ;  /* 0x0000000557077c24 */ /* 0x000fe2000f8e0206 */
[----:B------:R-:W-:Y:S01]  /*2ff0*/  ULDC.64 UR4, c[0x0][0x310] ;  /* 0x0000c40000047ab9 */ /* 0x000fe20000000a00 */
[----:B------:R-:W-:Y:S02]  /*3000*/  IMAD R6, R69, R26, RZ ;  /* 0x0000001a45067224 */ /* 0x000fe400078e02ff */
        /* <DEDUP_REMOVED lines=8> */
[C---:B------:R-:W-:Y:S01]  /*3090*/  IMAD.WIDE.U32 R4, R169.reuse, UR4, R4 ;  /* 0x00000004a9047c25 */ /* 0x040fe2000f8e0004 */
[----:B------:R-:W-:Y:S02]  /*30a0*/  ULDC.U8 UR4, c[0x0][0x410] ;  /* 0x0001040000047ab9 */ /* 0x000fe40000000000 */
[----:B------:R-:W-:Y:S01]  /*30b0*/  ISETP.NE.AND P1, PT, RZ, UR4, PT ;  /* 0x00000004ff007c0c */ /* 0x000fe2000bf25270 */
[----:B------:R-:W-:Y:S01]  /*30c0*/  IMAD R14, R169, UR5, R5 ;  /* 0x00000005a90e7c24 */ /* 0x000fe2000f8e0205 */
[----:B------:R-:W-:Y:S01]  /*30d0*/  IADD3 R98, P2, R4, UR6, RZ ;  /* 0x0000000604627c10 */ /* 0x000fe2000ff5e0ff */
[----:B------:R-:W-:-:S02]  /*30e0*/  IMAD R91, R26, -0x80, R2 ;  /* 0xffffff801a5b7824 */ /* 0x000fc400078e0202 */
[----:B------:R-:W-:Y:S01]  /*30f0*/  IMAD R7, R7, R70, R8 ;  /* 0x0000004607077224 */ /* 0x000fe200078e0208 */
[----:B------:R-:W-:Y:S01]  /*3100*/  IADD3.X R14, R14, UR7, RZ, P2, !PT ;  /* 0x000000070e0e7c10 */ /* 0x000fe200097fe4ff */
[----:B------:R-:W-:Y:S01]  /*3110*/  IMAD.WIDE.U32 R12, R68, R26, RZ ;  /* 0x0000001a440c7225 */ /* 0x000fe200078e00ff */
[----:B------:R-:W-:-:S03]  /*3120*/  VIMNMX R91, R91, 0x80, PT ;  /* 0x000000805b5b7848 */ /* 0x000fc60003fe0100 */
[----:B------:R-:W-:-:S04]  /*3130*/  IMAD.WIDE.U32 R10, R70, R26, RZ ;  /* 0x0000001a460a7225 */ /* 0x000fc800078e00ff */
[----:B------:R-:W-:Y:S02]  /*3140*/  IMAD.IADD R15, R13, 0x1, R9 ;  /* 0x000000010d0f7824 */ /* 0x000fe400078e0209 */
[----:B------:R-:W-:Y:S01]  /*3150*/  IMAD.IADD R83, R11, 0x1, R7 ;  /* 0x000000010b537824 */ /* 0x000fe200078e0207 */
[----:B------:R-:W-:Y:S06]  /*3160*/  @!P1 BRA `(.L_x_1602) ;  /* 0x00000030000c9947 */ /* 0x000fec0003800000 */
        /* <DEDUP_REMOVED lines=51> */
.L_x_1604:
[----:B------:R-:W-:Y:S05]  /*34a0*/  BSYNC B1 ;  /* 0x0000000000017941 */ /* 0x000fea0003800000 */
.L_x_1603:
[----:B------:R-:W-:Y:S01]  /*34b0*/  UISETP.NE.AND UP0, UPT, UR40, 0x3, UPT ;  /* 0x000000032800788c */ /* 0x000fe2000bf05270 */
[----:B-----5:R-:W-:Y:S02]  /*34c0*/  IMAD.MOV.U32 R100, RZ, RZ, R8 ;  /* 0x000000ffff647224 */ /* 0x020fe400078e0008 */
[----:B------:R-:W-:Y:S02]  /*34d0*/  IMAD.MOV.U32 R102, RZ, RZ, R30 ;  /* 0x000000ffff667224 */ /* 0x000fe400078e001e */
[----:B------:R-:W-:Y:S01]  /*34e0*/  IMAD.MOV.U32 R104, RZ, RZ, R34 ;  /* 0x000000ffff687224 */ /* 0x000fe200078e0022 */
[----:B------:R-:W-:Y:S01]  /*34f0*/  PLOP3.LUT P1, PT, PT, PT, UP0, 0x80, 0x0 ;  /* 0x000000000000781c */ /* 0x000fe20003f2f008 */
        /* <DEDUP_REMOVED lines=11> */
.L_x_1605:
[----:B------:R-:W-:Y:S01]  /*35b0*/  IMAD R83, R22, 0x8, R16 ;  /* 0x0000000816537824 */ /* 0x000fe200078e0210 */
[----:B------:R-:W-:Y:S01]  /*35c0*/  SHF.L.U32 R94, R173, 0x1f, RZ ;  /* 0x0000001fad5e7819 */ /* 0x000fe200000006ff */
[----:B------:R-:W-:Y:S03]  /*35d0*/  BSSY B1, `(.L_x_1606) ;  /* 0x0000003000017945 */ /* 0x000fe60003800000 */
[----:B------:R-:W1:Y:S02]  /*35e0*/  SYNCS.PHASECHK.TRANS64.TRYWAIT P4, [R83+URZ+0x22890], R94 ;  /* 0x0228905e530075a7 */ /* 0x000e64000808017f */
[----:B-1----:R-:W-:Y:S05]  /*35f0*/  @!P4 BRA `(.L_x_1607) ;  /* 0x000002700034c947 */ /* 0x002fea0003800000 */
.L_x_1983:
[----:B------:R-:W-:Y:S05]  /*3600*/  BSYNC B1 ;  /* 0x0000000000017941 */ /* 0x000fea0003800000 */
.L_x_1606:
[----:B------:R-:W-:-:S03]  /*3610*/  UMOV UR4, 0xffffffff ;  /* 0xffffffff00047882 */ /* 0x000fc60000000000 */
[----:B------:R-:W-:Y:S05]  /*3620*/  BRA.DIV UR4, `(.L_x_1608) ;  /* 0x00000272043c7947 */ /* 0x000fea000b800000 */
[----:B------:R2:W3:Y:S04]  /*3630*/  SHFL.IDX PT, R99, R14, RZ, 0x1e1f ;  /* 0x001e1fff0e637589 */ /* 0x0004e800000e0000 */
[----:B------:R-:W4:Y:S02]  /*3640*/  SHFL.IDX PT, R98, R98, RZ, 0x1e1f ;  /* 0x001e1fff62627589 */ /* 0x000f2400000e0000 */
.L_x_1987:
[----:B------:R-:W-:Y:S05]  /*3650*/  @P2 BRA `(.L_x_1609) ;  /* 0x0000006000782947 */ /* 0x000fea0003800000 */
[----:B------:R-:W-:Y:S01]  /*3660*/  ISETP.NE.AND P2, PT, R54, RZ, PT ;  /* 0x000000ff3600720c */ /* 0x000fe20003f45270 */
[----:B------:R-:W-:-:S12]  /*3670*/  BSSY B1, `(.L_x_1610) ;  /* 0x0000071000017945 */ /* 0x000fd80003800000 */
[----:B------:R-:W-:Y:S05]  /*3680*/  @!P2 BRA `(.L_x_1611) ;  /* 0x0000000400bca947 */ /* 0x000fea0003800000 */
[----:B------:R1:W1:Y:S01]  /*3690*/  LDS.128 R4, [R97+0x16400] ;  /* 0x0164000061047984 */ /* 0x0002620000000c00 */
[----:B0---4-:R-:W-:Y:S01]  /*36a0*/  IADD3 R10, P2, R18, R98, RZ ;  /* 0x00000062120a7210 */ /* 0x011fe20007f5e0ff */
[----:B------:R-:W-:Y:S04]  /*36b0*/  BSSY B2, `(.L_x_1612) ;  /* 0x000006b000027945 */ /* 0x000fe80003800000 */
[----:B---3--:R-:W-:Y:S01]  /*36c0*/  IMAD.X R11, R99, 0x1, R19, P2 ;  /* 0x00000001630b7824 */ /* 0x008fe200010e0613 */
[----:B------:R-:W-:-:S13]  /*36d0*/  ISETP.GE.AND P2, PT, R174, R95, PT ;  /* 0x0000005fae00720c */ /* 0x000fda0003f46270 */
[----:B------:R-:W-:Y:S05]  /*36e0*/  @P2 BRA `(.L_x_1613) ;  /* 0x00000004009c2947 */ /* 0x000fea0003800000 */
[----:B------:R-:W-:Y:S01]  /*36f0*/  SHF.R.U32.HI R12, RZ, 0x8, R47 ;  /* 0x00000008ff0c7819 */ /* 0x000fe2000001162f */
[----:B-12---:R-:W-:Y:S01]  /*3700*/  IMAD.MOV.U32 R14, RZ, RZ, R4 ;  /* 0x000000ffff0e7224 */ /* 0x006fe200078e0004 */
        /* <DEDUP_REMOVED lines=9> */
[----:B------:R-:W-:Y:S01]  /*37a0*/  LOP3.LUT R92, R46, 0xff00, R15, 0xf8, !PT ;  /* 0x0000ff002e5c7812 */ /* 0x000fe200078ef80f */
[----:B------:R-:W-:Y:S01]  /*37b0*/  IMAD.U32 R15, R47, 0x10000, RZ ;  /* 0x000100002f0f7824 */ /* 0x000fe200078e00ff */
[----:B------:R-:W-:Y:S02]  /*37c0*/  F2FP.F16.E4M3.UNPACK_B R46, R111.H1 ;  /* 0x0000006fff2e723e */ /* 0x000fe400030006ff */
[-C--:B------:R-:W-:Y:S02]  /*37d0*/  F2FP.F16.E4M3.UNPACK_B R4, R5.reuse ;  /* 0x00000005ff04723e */ /* 0x080fe400020006ff */
[----:B------:R-:W-:Y:S01]  /*37e0*/  LOP3.LUT R12, R13, 0xff0000, R12, 0xf8, !PT ;  /* 0x00ff00000d0c7812 */ /* 0x000fe200078ef80c */
[----:B------:R-:W-:Y:S01]  /*37f0*/  HADD2.F32 R112, -RZ, R46.H0_H0 ;  /* 0x2000002eff707230 */ /* 0x000fe20000004100 */
[----:B------:R-:W-:Y:S01]  /*3800*/  LOP3.LUT R13, R92, 0xff0000, R15, 0xf8, !PT ;  /* 0x00ff00005c0d7812 */ /* 0x000fe200078ef80f */
[--C-:B------:R-:W-:Y:S01]  /*3810*/  HADD2.F32 R15, -RZ, R4.reuse.H1_H1 ;  /* 0x30000004ff0f7230 */ /* 0x100fe20000004100 */
[----:B------:R-:W-:Y:S01]  /*3820*/  F2FP.F16.E4M3.UNPACK_B R92, R110.H1 ;  /* 0x0000006eff5c723e */ /* 0x000fe200030006ff */
[----:B------:R-:W-:Y:S01]  /*3830*/  HADD2.F32 R4, -RZ, R4.H0_H0 ;  /* 0x20000004ff047230 */ /* 0x000fe20000004100 */
[----:B------:R-:W-:Y:S01]  /*3840*/  F2FP.F16.E4M3.UNPACK_B R5, R5.H1 ;  /* 0x00000005ff05723e */ /* 0x000fe200030006ff */
[----:B------:R-:W-:-:S02]  /*3850*/  HADD2.F32 R113, -RZ, R46.H1_H1 ;  /* 0x3000002eff717230 */ /* 0x000fc40000004100 */
[CC--:B------:R-:W-:Y:S01]  /*3860*/  FMUL.FTZ R115, R15.reuse, R112.reuse ;  /* 0x000000700f737220 */ /* 0x0c0fe20000410000 */
        /* <DEDUP_REMOVED lines=16> */
[----:B------:R-:W-:-:S02]  /*3970*/  HADD2.F32 R92, -RZ, R15.H1_H1 ;  /* 0x3000000fff5c7230 */ /* 0x000fc40000004100 */
[----:B------:R-:W-:Y:S02]  /*3980*/  HADD2.F32 R47, -RZ, R15.H0_H0 ;  /* 0x2000000fff2f7230 */ /* 0x000fe40000004100 */
[----:B------:R-:W-:Y:S02]  /*3990*/  HADD2.F32 R111, -RZ, R111.H0_H0 ;  /* 0x2000006fff6f7230 */ /* 0x000fe40000004100 */
[-C--:B------:R-:W-:Y:S01]  /*39a0*/  FMUL.FTZ R114, R92, R93.reuse ;  /* 0x0000005d5c727220 */ /* 0x080fe20000410000 */
[--C-:B------:R-:W-:Y:S02]  /*39b0*/  HADD2.F32 R46, -RZ, R14.reuse.H1_H1 ;  /* 0x3000000eff2e7230 */ /* 0x100fe40000004100 */
[----:B------:R-:W-:Y:S01]  /*39c0*/  FMUL.FTZ R93, R47, R93 ;  /* 0x0000005d2f5d7220 */ /* 0x000fe20000410000 */
[----:B------:R-:W-:Y:S02]  /*39d0*/  HADD2.F32 R15, -RZ, R14.H0_H0 ;  /* 0x2000000eff0f7230 */ /* 0x000fe40000004100 */
[----:B------:R-:W-:-:S02]  /*39e0*/  HADD2.F32 R14, -RZ, R110.H1_H1 ;  /* 0x3000006eff0e7230 */ /* 0x000fc40000004100 */
[-C--:B------:R-:W-:Y:S01]  /*39f0*/  FMUL.FTZ R112, R46, R111.reuse ;  /* 0x0000006f2e707220 */ /* 0x080fe20000410000 */
[----:B------:R-:W-:Y:S02]  /*3a00*/  HADD2.F32 R110, -RZ, R110.H0_H0 ;  /* 0x2000006eff6e7230 */ /* 0x000fe40000004100 */
[----:B------:R-:W-:Y:S01]  /*3a10*/  FMUL.FTZ R111, R15, R111 ;  /* 0x0000006f0f6f7220 */ /* 0x000fe20000410000 */
[-C--:B------:R-:W-:Y:S01]  /*3a20*/  FFMA.FTZ R47, R47, R14.reuse, -R114 ;  /* 0x0000000e2f2f7223 */ /* 0x080fe20000010872 */
[----:B------:R-:W-:Y:S01]  /*3a30*/  FFMA.FTZ R92, R92, R14, R93 ;  /* 0x0000000e5c5c7223 */ /* 0x000fe2000001005d */
[-C--:B------:R-:W-:Y:S01]  /*3a40*/  FFMA.FTZ R14, R15, R110.reuse, -R112 ;  /* 0x0000006e0f0e7223 */ /* 0x080fe20000010870 */
[----:B------:R-:W-:Y:S01]  /*3a50*/  FFMA.FTZ R15, R46, R110, R111 ;  /* 0x0000006e2e0f7223 */ /* 0x000fe2000001006f */
[----:B------:R-:W-:Y:S02]  /*3a60*/  F2FP.F16.E4M3.UNPACK_B R93, R7.H1 ;  /* 0x00000007ff5d723e */ /* 0x000fe400030006ff */
[----:B------:R-:W-:-:S02]  /*3a70*/  F2FP.SATFINITE.E4M3.F32.PACK_AB_MERGE_C R46, R116, R115, RZ ;  /* 0x00000073742e723e */ /* 0x000fc400048070ff */
[----:B------:R-:W-:Y:S01]  /*3a80*/  F2FP.F16.E4M3.UNPACK_B R115, R13.H1 ;  /* 0x0000000dff73723e */ /* 0x000fe200030006ff */
[--C-:B------:R-:W-:Y:S01]  /*3a90*/  HADD2.F32 R110, -RZ, R93.reuse.H0_H0 ;  /* 0x2000005dff6e7230 */ /* 0x100fe20000004100 */
[----:B------:R-:W-:Y:S01]  /*3aa0*/  F2FP.SATFINITE.E4M3.F32.PACK_AB_MERGE_C R47, R92, R47, RZ ;  /* 0x0000002f5c2f723e */ /* 0x000fe200048070ff */
[----:B------:R-:W-:Y:S01]  /*3ab0*/  HADD2.F32 R93, -RZ, R93.H1_H1 ;  /* 0x3000005dff5d7230 */ /* 0x000fe20000004100 */
[----:B------:R-:W-:Y:S01]  /*3ac0*/  F2FP.F16.E4M3.UNPACK_B R112, R12.H1 ;  /* 0x0000000cff70723e */ /* 0x000fe200030006ff */
[--C-:B------:R-:W-:Y:S01]  /*3ad0*/  HADD2.F32 R117, -RZ, R115.reuse.H1_H1 ;  /* 0x30000073ff757230 */ /* 0x100fe20000004100 */
[----:B------:R-:W-:Y:S01]  /*3ae0*/  F2FP.F16.E4M3.UNPACK_B R92, R6.H1 ;  /* 0x00000006ff5c723e */ /* 0x000fe200030006ff */
[----:B------:R-:W-:Y:S01]  /*3af0*/  HADD2.F32 R115, -RZ, R115.H0_H0 ;  /* 0x20000073ff737230 */ /* 0x000fe20000004100 */
[----:B------:R-:W-:Y:S01]  /*3b00*/  F2FP.F16.E4M3.UNPACK_B R114, R13 ;  /* 0x0000000dff72723e */ /* 0x000fe200020006ff */
        /* <DEDUP_REMOVED lines=18> */
[----:B------:R-:W-:Y:S01]  /*3c30*/  HADD2.F32 R92, -RZ, R7.H1_H1 ;  /* 0x30000007ff5c7230 */ /* 0x000fe20000004100 */
[----:B------:R-:W-:Y:S01]  /*3c40*/  F2FP.SATFINITE.E4M3.F32.PACK_AB_MERGE_C R5, R5, R4, R46 ;  /* 0x000000040505723e */ /* 0x000fe2000480702e */
        /* <DEDUP_REMOVED lines=16> */
[----:B------:R-:W-:-:S07]  /*3d50*/  F2FP.SATFINITE.E4M3.F32.PACK_AB_MERGE_C R7, R115, R118, R12 ;  /* 0x000000767307723e */ /* 0x000fce000480700c */
.L_x_1613:
[----:B------:R-:W-:Y:S05]  /*3d60*/  BSYNC B2 ;  /* 0x0000000000027941 */ /* 0x000fea0003800000 */
.L_x_1612:
[----:B-1----:R0:W-:Y:S02]  /*3d70*/  ST.E.128 desc[UR42][R10.64], R4 ;  /* 0x000000040a007985 */ /* 0x0021e4000c101d2a */
.L_x_1611:
[----:B------:R-:W-:Y:S05]  /*3d80*/  BSYNC B1 ;  /* 0x0000000000017941 */ /* 0x000fea0003800000 */
.L_x_1610:
[----:B------:R-:W-:Y:S01]  /*3d90*/  ISETP.NE.AND P2, PT, R3, RZ, PT ;  /* 0x000000ff0300720c */ /* 0x000fe20003f45270 */
[----:B------:R-:W-:-:S12]  /*3da0*/  BSSY B1, `(.L_x_1614) ;  /* 0x0000072000017945 */ /* 0x000fd80003800000 */
[----:B------:R-:W-:Y:S05]  /*3db0*/  @!P2 BRA `(.L_x_1615) ;  /* 0x0000000400c0a947 */ /* 0x000fea0003800000 */
[----:B0-----:R-:W-:Y:S01]  /*3dc0*/  IMAD.SHL.U32 R4, R179, 0x10, RZ ;  /* 0x00000010b3047824 */ /* 0x001fe200078e00ff */
[----:B------:R-:W-:Y:S04]  /*3dd0*/  BSSY B2, `(.L_x_1616) ;  /* 0x000006d000027945 */ /* 0x000fe80003800000 */
[----:B----4-:R-:W-:-:S04]  /*3de0*/  IADD3 R10, P2, R98, R4, RZ ;  /* 0x00000004620a7210 */ /* 0x010fc80007f5e0ff */
[----:B---3--:R-:W-:Y:S02]  /*3df0*/  LEA.HI.X.SX32 R11, R4, R99, 0x1, P2 ;  /* 0x00000063040b7211 */ /* 0x008fe400010f0eff */
[----:B------:R0:W3:Y:S01]  /*3e00*/  LDS.128 R4, [R96+0x16400] ;  /* 0x0164000060047984 */ /* 0x0000e20000000c00 */
[----:B------:R-:W-:-:S13]  /*3e10*/  ISETP.GE.AND P2, PT, R190, R95, PT ;  /* 0x0000005fbe00720c */ /* 0x000fda0003f46270 */
[----:B0-----:R-:W-:Y:S05]  /*3e20*/  @P2 BRA `(.L_x_1617) ;  /* 0x00000004009c2947 */ /* 0x001fea0003800000 */
[----:B------:R-:W-:Y:S01]  /*3e30*/  SHF.R.U32.HI R13, RZ, 0x8, R43 ;  /* 0x00000008ff0d7819 */ /* 0x000fe2000001162b */
[----:B--23--:R-:W-:Y:S01]  /*3e40*/  IMAD.MOV.U32 R14, RZ, RZ, R4 ;  /* 0x000000ffff0e7224 */ /* 0x00cfe200078e0004 */
[----:B------:R-:W-:Y:S02]  /*3e50*/  SHF.R.U32.HI R42, RZ, 0x8, R45 ;  /* 0x00000008ff2a7819 */ /* 0x000fe4000001162d */
[----:B------:R-:W-:Y:S01]  /*3e60*/  LOP3.LUT R12, R43, 0xff0000ff, RZ, 0xc0, !PT ;  /* 0xff0000ff2b0c7812 */ /* 0x000fe200078ec0ff */
[----:B------:R-:W-:Y:S01]  /*3e70*/  IMAD.SHL.U32 R13, R13, 0x100, RZ ;  /* 0x000001000d0d7824 */ /* 0x000fe200078e00ff */
[----:B------:R-:W-:Y:S01]  /*3e80*/  SHF.R.U32.HI R43, RZ, 0x10, R43 ;  /* 0x00000010ff2b7819 */ /* 0x000fe2000001162b */
        /* <DEDUP_REMOVED lines=36> */
[----:B------:R-:W-:Y:S01]  /*40d0*/  F2FP.F16.E4M3.UNPACK_B R47, R12 ;  /* 0x0000000cff2f723e */ /* 0x000fe200020006ff */
[----:B------:R-:W-:Y:S02]  /*40e0*/  HADD2.F32 R109, -RZ, R109.H0_H0 ;  /* 0x2000006dff6d7230 */ /* 0x000fe40000004100 */
[----:B------:R-:W-:Y:S01]  /*40f0*/  FMUL.FTZ R92, R44, R45 ;  /* 0x0000002d2c5c7220 */ /* 0x000fe20000410000 */
[----:B------:R-:W-:-:S02]  /*4100*/  HADD2.F32 R15, -RZ, R14.H0_H0 ;  /* 0x2000000eff0f7230 */ /* 0x000fc40000004100 */
[----:B------:R-:W-:Y:S01]  /*4110*/  FMUL.FTZ R45, R43, R45 ;  /* 0x0000002d2b2d7220 */ /* 0x000fe20000410000 */
[----:B------:R-:W-:Y:S02]  /*4120*/  HADD2.F32 R42, -RZ, R14.H1_H1 ;  /* 0x3000000eff2a7230 */ /* 0x000fe40000004100 */
[--C-:B------:R-:W-:Y:S02]  /*4130*/  HADD2.F32 R14, -RZ, R108.reuse.H1_H1 ;  /* 0x3000006cff0e7230 */ /* 0x100fe40000004100 */
        /* <DEDUP_REMOVED lines=8> */
[----:B------:R-:W-:Y:S02]  /*41c0*/  F2FP.SATFINITE.E4M3.F32.PACK_AB_MERGE_C R43, R44, R43, RZ ;  /* 0x0000002b2c2b723e */ /* 0x000fe400048070ff */
[-C--:B------:R-:W-:Y:S01]  /*41d0*/  F2FP.F16.E4M3.UNPACK_B R109, R13.reuse.H1 ;  /* 0x0000000dff6d723e */ /* 0x080fe200030006ff */
[--C-:B------:R-:W-:Y:S01]  /*41e0*/  HADD2.F32 R46, -RZ, R45.reuse.H0_H0 ;  /* 0x2000002dff2e7230 */ /* 0x100fe20000004100 */
[----:B------:R-:W-:Y:S01]  /*41f0*/  F2FP.F16.E4M3.UNPACK_B R44, R6.H1 ;  /* 0x00000006ff2c723e */ /* 0x000fe200030006ff */
[----:B------:R-:W-:Y:S01]  /*4200*/  HADD2.F32 R45, -RZ, R45.H1_H1 ;  /* 0x3000002dff2d7230 */ /* 0x000fe20000004100 */
[----:B------:R-:W-:Y:S01]  /*4210*/  F2FP.F16.E4M3.UNPACK_B R108, R13 ;  /* 0x0000000dff6c723e */ /* 0x000fe200020006ff */
[----:B------:R-:W-:Y:S01]  /*4220*/  HADD2.F32 R111, -RZ, R109.H1_H1 ;  /* 0x3000006dff6f7230 */ /* 0x000fe20000004100 */
[----:B------:R-:W-:Y:S01]  /*4230*/  F2FP.SATFINITE.E4M3.F32.PACK_AB_MERGE_C R42, R110, R93, RZ ;  /* 0x0000005d6e2a723e */ /* 0x000fe200048070ff */
[----:B------:R-:W-:Y:S01]  /*4240*/  HADD2.F32 R13, -RZ, R44.H1_H1 ;  /* 0x3000002cff0d7230 */ /* 0x000fe20000004100 */
[----:B------:R-:W-:Y:S01]  /*4250*/  F2FP.F16.E4M3.UNPACK_B R92, R12.H1 ;  /* 0x0000000cff5c723e */ /* 0x000fe200030006ff */
[----:B------:R-:W-:-:S02]  /*4260*/  HADD2.F32 R110, -RZ, R108.H1_H1 ;  /* 0x3000006cff6e7230 */ /* 0x000fc40000004100 */
[-C--:B------:R-:W-:Y:S01]  /*4270*/  FMUL.FTZ R113, R45, R111.reuse ;  /* 0x0000006f2d717220 */ /* 0x080fe20000410000 */
[----:B------:R-:W-:Y:S02]  /*4280*/  HADD2.F32 R44, -RZ, R44.H0_H0 ;  /* 0x2000002cff2c7230 */ /* 0x000fe40000004100 */
[----:B------:R-:W-:Y:S01]  /*4290*/  FMUL.FTZ R112, R46, R111 ;  /* 0x0000006f2e707220 */ /* 0x000fe20000410000 */
[----:B------:R-:W-:Y:S02]  /*42a0*/  HADD2.F32 R12, -RZ, R47.H1_H1 ;  /* 0x3000002fff0c7230 */ /* 0x000fe40000004100 */
[-C--:B------:R-:W-:Y:S01]  /*42b0*/  FMUL.FTZ R111, R13, R110.reuse ;  /* 0x0000006e0d6f7220 */ /* 0x080fe20000410000 */
[----:B------:R-:W-:Y:S01]  /*42c0*/  F2FP.F16.E4M3.UNPACK_B R7, R7 ;  /* 0x00000007ff07723e */ /* 0x000fe200020006ff */
[C---:B------:R-:W-:Y:S01]  /*42d0*/  FMUL.FTZ R110, R44.reuse, R110 ;  /* 0x0000006e2c6e7220 */ /* 0x040fe20000410000 */
[----:B------:R-:W-:Y:S01]  /*42e0*/  F2FP.F16.E4M3.UNPACK_B R6, R6 ;  /* 0x00000006ff06723e */ /* 0x000fe200020006ff */
[----:B------:R-:W-:Y:S01]  /*42f0*/  FFMA.FTZ R111, R44, R12, -R111 ;  /* 0x0000000c2c6f7223 */ /* 0x000fe2000001086f */
[----:B------:R-:W-:-:S02]  /*4300*/  HADD2.F32 R93, -RZ, R92.H1_H1 ;  /* 0x3000005cff5d7230 */ /* 0x000fc40000004100 */
[----:B------:R-:W-:Y:S01]  /*4310*/  FFMA.FTZ R110, R13, R12, R110 ;  /* 0x0000000c0d6e7223 */ /* 0x000fe2000001006e */
[--C-:B------:R-:W-:Y:S01]  /*4320*/  HADD2.F32 R12, -RZ, R7.reuse.H0_H0 ;  /* 0x20000007ff0c7230 */ /* 0x100fe20000004100 */
[----:B------:R-:W-:Y:S01]  /*4330*/  F2FP.SATFINITE.E4M3.F32.PACK_AB_MERGE_C R5, R5, R4, R42 ;  /* 0x000000040505723e */ /* 0x000fe2000480702a */
[----:B------:R-:W-:Y:S02]  /*4340*/  HADD2.F32 R13, -RZ, R7.H1_H1 ;  /* 0x30000007ff0d7230 */ /* 0x000fe40000004100 */
[-C--:B------:R-:W-:Y:S01]  /*4350*/  FFMA.FTZ R113, R46, R93.reuse, -R113 ;  /* 0x0000005d2e717223 */ /* 0x080fe20000010871 */
[--C-:B------:R-:W-:Y:S02]  /*4360*/  HADD2.F32 R7, -RZ, R6.reuse.H0_H0 ;  /* 0x20000006ff077230 */ /* 0x100fe40000004100 */
[----:B------:R-:W-:Y:S01]  /*4370*/  FFMA.FTZ R112, R45, R93, R112 ;  /* 0x0000005d2d707223 */ /* 0x000fe20000010070 */
[----:B------:R-:W-:Y:S01]  /*4380*/  HADD2.F32 R109, -RZ, R109.H0_H0 ;  /* 0x2000006dff6d7230 */ /* 0x000fe20000004100 */
[----:B------:R-:W-:Y:S01]  /*4390*/  F2FP.SATFINITE.E4M3.F32.PACK_AB_MERGE_C R110, R110, R111, RZ ;  /* 0x0000006f6e6e723e */ /* 0x000fe200048070ff */
[----:B------:R-:W-:Y:S01]  /*43a0*/  HADD2.F32 R6, -RZ, R6.H1_H1 ;  /* 0x30000006ff067230 */ /* 0x000fe20000004100 */
[----:B------:R-:W-:Y:S01]  /*43b0*/  F2FP.SATFINITE.E4M3.F32.PACK_AB_MERGE_C R4, R15, R14, R43 ;  /* 0x0000000e0f04723e */ /* 0x000fe2000480702b */
        /* <DEDUP_REMOVED lines=11> */
[----:B------:R-:W-:-:S04]  /*4470*/  F2FP.SATFINITE.E4M3.F32.PACK_AB_MERGE_C R112, R112, R113, RZ ;  /* 0x000000717070723e */ /* 0x000fc800048070ff */
[----:B------:R-:W-:Y:S02]  /*4480*/  F2FP.SATFINITE.E4M3.F32.PACK_AB_MERGE_C R6, R45, R44, R110 ;  /* 0x0000002c2d06723e */ /* 0x000fe4000480706e */
[----:B------:R-:W-:-:S07]  /*4490*/  F2FP.SATFINITE.E4M3.F32.PACK_AB_MERGE_C R7, R46, R93, R112 ;  /* 0x0000005d2e07723e */ /* 0x000fce0004807070 */
.L_x_1617:
[----:B------:R-:W-:Y:S05]  /*44a0*/  BSYNC B2 ;  /* 0x0000000000027941 */ /* 0x000fea0003800000 */
.L_x_1616:
[----:B---3--:R0:W-:Y:S02]  /*44b0*/  ST.E.128 desc[UR42][R10.64], R4 ;  /* 0x000000040a007985 */ /* 0x0081e4000c101d2a */
.L_x_1615:
[----:B------:R-:W-:Y:S05]  /*44c0*/  BSYNC B1 ;  /* 0x0000000000017941 */ /* 0x000fea0003800000 */
.L_x_1614:
        /* <DEDUP_REMOVED lines=11> */
[----:B---3--:R-:W-:Y:S01]  /*4580*/  IMAD.MOV.U32 R13, RZ, RZ, R5 ;  /* 0x000000ffff0d7224 */ /* 0x008fe200078e0005 */
[----:B------:R-:W-:Y:S01]  /*4590*/  SHF.R.U32.HI R38, RZ, 0x8, R41 ;  /* 0x00000008ff267819 */ /* 0x000fe20000011629 */
[----:B--2---:R-:W-:Y:S01]  /*45a0*/  IMAD.MOV.U32 R14, RZ, RZ, R4 ;  /* 0x000000ffff0e7224 */ /* 0x004fe200078e0004 */
[----:B------:R-:W-:Y:S01]  /*45b0*/  SHF.R.U32.HI R43, RZ, 0x10, R39 ;  /* 0x00000010ff2b7819 */ /* 0x000fe20000011627 */
[----:B------:R-:W-:Y:S01]  /*45c0*/  IMAD.SHL.U32 R12, R12, 0x100, RZ ;  /* 0x000001000c0c7824 */ /* 0x000fe200078e00ff */
[----:B------:R-:W-:Y:S01]  /*45d0*/  LOP3.LUT R15, R39, 0xff0000ff, RZ, 0xc0, !PT ;  /* 0xff0000ff270f7812 */ /* 0x000fe200078ec0ff */
[----:B------:R-:W-:Y:S01]  /*45e0*/  IMAD.SHL.U32 R38, R38, 0x100, RZ ;  /* 0x0000010026267824 */ /* 0x000fe200078e00ff */
[----:B------:R-:W-:Y:S01]  /*45f0*/  SHF.R.U32.HI R42, RZ, 0x10, R41 ;  /* 0x00000010ff2a7819 */ /* 0x000fe20000011629 */
[----:B------:R-:W-:Y:S01]  /*4600*/  IMAD.U32 R5, R43, 0x10000, RZ ;  /* 0x000100002b057824 */ /* 0x000fe200078e00ff */
[----:B------:R-:W-:-:S02]  /*4610*/  LOP3.LUT R39, R41, 0xff0000ff, RZ, 0xc0, !PT ;  /* 0xff0000ff29277812 */ /* 0x000fc400078ec0ff */
        /* <DEDUP_REMOVED lines=31> */
[----:B------:R-:W-:Y:S01]  /*4810*/  HADD2.F32 R39, -RZ, R15.H0_H0 ;  /* 0x2000000fff277230 */ /* 0x000fe20000004100 */
[----:B------:R-:W-:Y:S01]  /*4820*/  F2FP.SATFINITE.E4M3.F32.PACK_AB_MERGE_C R108, R46, R45, RZ ;  /* 0x0000002d2e6c723e */ /* 0x000fe200048070ff */
[--C-:B------:R-:W-:Y:S02]  /*4830*/  HADD2.F32 R15, -RZ, R14.reuse.H0_H0 ;  /* 0x2000000eff0f7230 */ /* 0x100fe40000004100 */
[-C--:B------:R-:W-:Y:S01]  /*4840*/  FMUL.FTZ R44, R40, R41.reuse ;  /* 0x00000029282c7220 */ /* 0x080fe20000410000 */
[----:B------:R-:W-:Y:S02]  /*4850*/  HADD2.F32 R38, -RZ, R14.H1_H1 ;  /* 0x3000000eff267230 */ /* 0x000fe40000004100 */
[----:B------:R-:W-:Y:S01]  /*4860*/  FMUL.FTZ R41, R39, R41 ;  /* 0x0000002927297220 */ /* 0x000fe20000410000 */
[----:B------:R-:W-:Y:S01]  /*4870*/  HADD2.F32 R107, -RZ, R107.H0_H0 ;  /* 0x2000006bff6b7230 */ /* 0x000fe20000004100 */
[----:B------:R-:W-:Y:S01]  /*4880*/  F2FP.F16.E4M3.UNPACK_B R45, R12.H1 ;  /* 0x0000000cff2d723e */ /* 0x000fe200030006ff */
[----:B------:R-:W-:-:S02]  /*4890*/  HADD2.F32 R14, -RZ, R106.H1_H1 ;  /* 0x3000006aff0e7230 */ /* 0x000fc40000004100 */
[----:B------:R-:W-:Y:S02]  /*48a0*/  HADD2.F32 R106, -RZ, R106.H0_H0 ;  /* 0x2000006aff6a7230 */ /* 0x000fe40000004100 */
[-C--:B------:R-:W-:Y:S01]  /*48b0*/  FMUL.FTZ R42, R38, R107.reuse ;  /* 0x0000006b262a7220 */ /* 0x080fe20000410000 */
[----:B------:R-:W-:Y:S01]  /*48c0*/  FMUL.FTZ R107, R15, R107 ;  /* 0x0000006b0f6b7220 */ /* 0x000fe20000410000 */
[-C--:B------:R-:W-:Y:S01]  /*48d0*/  FFMA.FTZ R44, R39, R14.reuse, -R44 ;  /* 0x0000000e272c7223 */ /* 0x080fe2000001082c */
[----:B------:R-:W-:Y:S01]  /*48e0*/  FFMA.FTZ R41, R40, R14, R41 ;  /* 0x0000000e28297223 */ /* 0x000fe20000010029 */
[----:B------:R-:W-:Y:S01]  /*48f0*/  F2FP.F16.E4M3.UNPACK_B R39, R7.H1 ;  /* 0x00000007ff27723e */ /* 0x000fe200030006ff */
[-C--:B------:R-:W-:Y:S01]  /*4900*/  FFMA.FTZ R14, R15, R106.reuse, -R42 ;  /* 0x0000006a0f0e7223 */ /* 0x080fe2000001082a */
[----:B------:R-:W-:Y:S01]  /*4910*/  FFMA.FTZ R15, R38, R106, R107 ;  /* 0x0000006a260f7223 */ /* 0x000fe2000001006b */
[-C--:B------:R-:W-:Y:S01]  /*4920*/  F2FP.F16.E4M3.UNPACK_B R42, R5.reuse.H1 ;  /* 0x00000005ff2a723e */ /* 0x080fe200030006ff */
[----:B------:R-:W-:Y:S01]  /*4930*/  HADD2.F32 R46, -RZ, R45.H1_H1 ;  /* 0x3000002dff2e7230 */ /* 0x000fe20000004100 */
[----:B------:R-:W-:Y:S01]  /*4940*/  F2FP.SATFINITE.E4M3.F32.PACK_AB_MERGE_C R106, R41, R44, RZ ;  /* 0x0000002c296a723e */ /* 0x000fe200048070ff */
[--C-:B------:R-:W-:Y:S01]  /*4950*/  HADD2.F32 R40, -RZ, R39.reuse.H0_H0 ;  /* 0x20000027ff287230 */ /* 0x100fe20000004100 */
[----:B------:R-:W-:Y:S01]  /*4960*/  F2FP.F16.E4M3.UNPACK_B R38, R6.H1 ;  /* 0x00000006ff26723e */ /* 0x000fe200030006ff */
[----:B------:R-:W-:Y:S01]  /*4970*/  HADD2.F32 R39, -RZ, R39.H1_H1 ;  /* 0x30000027ff277230 */ /* 0x000fe20000004100 */
[----:B------:R-:W-:Y:S01]  /*4980*/  F2FP.F16.E4M3.UNPACK_B R44, R12 ;  /* 0x0000000cff2c723e */ /* 0x000fe200020006ff */
[----:B------:R-:W-:Y:S01]  /*4990*/  HADD2.F32 R43, -RZ, R42.H1_H1 ;  /* 0x3000002aff2b7230 */ /* 0x000fe20000004100 */
[----:B------:R-:W-:Y:S01]  /*49a0*/  F2FP.F16.E4M3.UNPACK_B R41, R5 ;  /* 0x00000005ff29723e */ /* 0x000fe200020006ff */
[----:B------:R-:W-:-:S02]  /*49b0*/  HADD2.F32 R12, -RZ, R38.H1_H1 ;  /* 0x30000026ff0c7230 */ /* 0x000fc40000004100 */
[----:B------:R-:W-:Y:S01]  /*49c0*/  FMUL.FTZ R5, R39, R46 ;  /* 0x0000002e27057220 */ /* 0x000fe20000410000 */
[----:B------:R-:W-:Y:S01]  /*49d0*/  HADD2.F32 R47, -RZ, R44.H1_H1 ;  /* 0x3000002cff2f7230 */ /* 0x000fe20000004100 */
[----:B------:R-:W-:Y:S01]  /*49e0*/  F2FP.F16.E4M3.UNPACK_B R7, R7 ;  /* 0x00000007ff07723e */ /* 0x000fe200020006ff */
[----:B------:R-:W-:Y:S02]  /*49f0*/  HADD2.F32 R38, -RZ, R38.H0_H0 ;  /* 0x20000026ff267230 */ /* 0x000fe40000004100 */
[----:B------:R-:W-:Y:S01]  /*4a00*/  FFMA.FTZ R92, R40, R43, -R5 ;  /* 0x0000002b285c7223 */ /* 0x000fe20000010805 */
[----:B------:R-:W-:Y:S02]  /*4a10*/  HADD2.F32 R5, -RZ, R41.H1_H1 ;  /* 0x30000029ff057230 */ /* 0x000fe40000004100 */
[-C--:B------:R-:W-:Y:S01]  /*4a20*/  FMUL.FTZ R93, R12, R47.reuse ;  /* 0x0000002f0c5d7220 */ /* 0x080fe20000410000 */
[----:B------:R-:W-:Y:S01]  /*4a30*/  F2FP.F16.E4M3.UNPACK_B R6, R6 ;  /* 0x00000006ff06723e */ /* 0x000fe200020006ff */
[----:B------:R-:W-:Y:S01]  /*4a40*/  FMUL.FTZ R47, R38, R47 ;  /* 0x0000002f262f7220 */ /* 0x000fe20000410000 */
[----:B------:R-:W-:Y:S01]  /*4a50*/  FMUL.FTZ R46, R40, R46 ;  /* 0x0000002e282e7220 */ /* 0x000fe20000410000 */
[----:B------:R-:W-:Y:S01]  /*4a60*/  FFMA.FTZ R93, R38, R5, -R93 ;  /* 0x00000005265d7223 */ /* 0x000fe2000001085d */
[----:B------:R-:W-:-:S02]  /*4a70*/  HADD2.F32 R45, -RZ, R45.H0_H0 ;  /* 0x2000002dff2d7230 */ /* 0x000fc40000004100 */
[----:B------:R-:W-:Y:S01]  /*4a80*/  FFMA.FTZ R40, R12, R5, R47 ;  /* 0x000000050c287223 */ /* 0x000fe2000001002f */
[--C-:B------:R-:W-:Y:S02]  /*4a90*/  HADD2.F32 R12, -RZ, R7.reuse.H0_H0 ;  /* 0x20000007ff0c7230 */ /* 0x100fe40000004100 */
[----:B------:R-:W-:Y:S01]  /*4aa0*/  FFMA.FTZ R107, R39, R43, R46 ;  /* 0x0000002b276b7223 */ /* 0x000fe2000001002e */
[--C-:B------:R-:W-:Y:S02]  /*4ab0*/  HADD2.F32 R5, -RZ, R6.reuse.H0_H0 ;  /* 0x20000006ff057230 */ /* 0x100fe40000004100 */
[----:B------:R-:W-:Y:S02]  /*4ac0*/  HADD2.F32 R7, -RZ, R7.H1_H1 ;  /* 0x30000007ff077230 */ /* 0x000fe40000004100 */
[----:B------:R-:W-:Y:S01]  /*4ad0*/  FMUL.FTZ R46, R12, R45 ;  /* 0x0000002d0c2e7220 */ /* 0x000fe20000410000 */
[----:B------:R-:W-:Y:S01]  /*4ae0*/  HADD2.F32 R6, -RZ, R6.H1_H1 ;  /* 0x30000006ff067230 */ /* 0x000fe20000004100 */
[----:B------:R-:W-:Y:S01]  /*4af0*/  F2FP.SATFINITE.E4M3.F32.PACK_AB_MERGE_C R40, R40, R93, RZ ;  /* 0x0000005d2828723e */ /* 0x000fe200048070ff */
[----:B------:R-:W-:-:S02]  /*4b00*/  HADD2.F32 R44, -RZ, R44.H0_H0 ;  /* 0x2000002cff2c7230 */ /* 0x000fc40000004100 */
[----:B------:R-:W-:Y:S01]  /*4b10*/  FMUL.FTZ R43, R7, R45 ;  /* 0x0000002d072b7220 */ /* 0x000fe20000410000 */
[----:B------:R-:W-:Y:S01]  /*4b20*/  HADD2.F32 R42, -RZ, R42.H0_H0 ;  /* 0x2000002aff2a7230 */ /* 0x000fe20000004100 */
[----:B------:R-:W-:Y:S01]  /*4b30*/  F2FP.SATFINITE.E4M3.F32.PACK_AB_MERGE_C R92, R107, R92, RZ ;  /* 0x0000005c6b5c723e */ /* 0x000fe200048070ff */
        /* <DEDUP_REMOVED lines=11> */
.L_x_1621:
[----:B------:R-:W-:Y:S05]  /*4bf0*/  BSYNC B2 ;  /* 0x0000000000027941 */ /* 0x000fea0003800000 */
.L_x_1620:
[----:B---3--:R0:W-:Y:S02]  /*4c00*/  ST.E.128 desc[UR42][R10.64], R4 ;  /* 0x000000040a007985 */ /* 0x0081e4000c101d2a */
.L_x_1619:
[----:B------:R-:W-:Y:S05]  /*4c10*/  BSYNC B1 ;  /* 0x0000000000017941 */ /* 0x000fea0003800000 */
.L_x_1618:
[----:B------:R-:W-:Y:S01]  /*4c20*/  LOP3.LUT P2, RZ, R57, 0x8, RZ, 0xc0, !PT ;  /* 0x0000000839ff7812 */ /* 0x000fe2000784c0ff */
        /* <DEDUP_REMOVED lines=8> */
[----:B--2---:R-:W-:Y:S01]  /*4cb0*/  SHF.R.U32.HI R14, RZ, 0x8, R35 ;  /* 0x00000008ff0e7819 */ /* 0x004fe20000011623 */
[----:B0-----:R-:W-:Y:S01]  /*4cc0*/  IMAD.MOV.U32 R12, RZ, RZ, R4 ;  /* 0x000000ffff0c7224 */ /* 0x001fe200078e0004 */
        /* <DEDUP_REMOVED lines=11> */
[----:B------:R-:W-:Y:S02]  /*4d80*/  F2FP.F16.E4M3.UNPACK_B R4, R5 ;  /* 0x00000005ff04723e */ /* 0x000fe400020006ff */
[----:B------:R-:W-:Y:S02]  /*4d90*/  F2FP.F16.E4M3.UNPACK_B R15, R105.H1 ;  /* 0x00000069ff0f723e */ /* 0x000fe400030006ff */
[----:B------:R-:W-:Y:S01]  /*4da0*/  LOP3.LUT R36, R13, 0xff0000, R14, 0xf8, !PT ;  /* 0x00ff00000d247812 */ /* 0x000fe200078ef80e */
[--C-:B------:R-:W-:Y:S01]  /*4db0*/  HADD2.F32 R13, -RZ, R4.reuse.H1_H1 ;  /* 0x30000004ff0d7230 */ /* 0x100fe20000004100 */
[----:B------:R-:W-:Y:S01]  /*4dc0*/  LOP3.LUT R39, R34, 0xff0000, R35, 0xf8, !PT ;  /* 0x00ff000022277812 */ /* 0x000fe200078ef823 */
[--C-:B------:R-:W-:Y:S01]  /*4dd0*/  HADD2.F32 R37, -RZ, R15.reuse.H0_H0 ;  /* 0x2000000fff257230 */ /* 0x100fe20000004100 */
[----:B------:R-:W-:Y:S01]  /*4de0*/  F2FP.F16.E4M3.UNPACK_B R34, R104.H1 ;  /* 0x00000068ff22723e */ /* 0x000fe200030006ff */
[----:B------:R-:W-:Y:S01]  /*4df0*/  HADD2.F32 R4, -RZ, R4.H0_H0 ;  /* 0x20000004ff047230 */ /* 0x000fe20000004100 */
[----:B------:R-:W-:Y:S01]  /*4e00*/  F2FP.F16.E4M3.UNPACK_B R5, R5.H1 ;  /* 0x00000005ff05723e */ /* 0x000fe200030006ff */
[----:B------:R-:W-:-:S02]  /*4e10*/  HADD2.F32 R38, -RZ, R15.H1_H1 ;  /* 0x3000000fff267230 */ /* 0x000fc40000004100 */
[CC--:B------:R-:W-:Y:S01]  /*4e20*/  FMUL.FTZ R41, R13.reuse, R37.reuse ;  /* 0x000000250d297220 */ /* 0x0c0fe20000410000 */
[--C-:B------:R-:W-:Y:S02]  /*4e30*/  HADD2.F32 R35, -RZ, R34.reuse.H0_H0 ;  /* 0x20000022ff237230 */ /* 0x100fe40000004100 */
[----:B------:R-:W-:Y:S01]  /*4e40*/  FMUL.FTZ R40, R4, R37 ;  /* 0x0000002504287220 */ /* 0x000fe20000410000 */
[--C-:B------:R-:W-:Y:S01]  /*4e50*/  HADD2.F32 R15, -RZ, R5.reuse.H1_H1 ;  /* 0x30000005ff0f7230 */ /* 0x100fe20000004100 */
[----:B------:R-:W-:Y:S01]  /*4e60*/  F2FP.F16.E4M3.UNPACK_B R105, R105 ;  /* 0x00000069ff69723e */ /* 0x000fe200020006ff */
[----:B------:R-:W-:Y:S02]  /*4e70*/  HADD2.F32 R14, -RZ, R5.H0_H0 ;  /* 0x20000005ff0e7230 */ /* 0x000fe40000004100 */
[-C--:B------:R-:W-:Y:S01]  /*4e80*/  FFMA.FTZ R5, R13, R35.reuse, R40 ;  /* 0x000000230d057223 */ /* 0x080fe20000010028 */
[----:B------:R-:W-:Y:S02]  /*4e90*/  HADD2.F32 R34, -RZ, R34.H1_H1 ;  /* 0x30000022ff227230 */ /* 0x000fe40000004100 */
[C---:B------:R-:W-:Y:S01]  /*4ea0*/  FMUL.FTZ R37, R15.reuse, R38 ;  /* 0x000000260f257220 */ /* 0x040fe20000410000 */
[----:B------:R-:W-:Y:S01]  /*4eb0*/  F2FP.F16.E4M3.UNPACK_B R13, R12.H1 ;  /* 0x0000000cff0d723e */ /* 0x000fe200030006ff */
[----:B------:R-:W-:Y:S01]  /*4ec0*/  FMUL.FTZ R38, R14, R38 ;  /* 0x000000260e267220 */ /* 0x000fe20000410000 */
[----:B------:R-:W-:Y:S01]  /*4ed0*/  FFMA.FTZ R4, R4, R35, -R41 ;  /* 0x0000002304047223 */ /* 0x000fe20000010829 */
[----:B------:R-:W-:Y:S01]  /*4ee0*/  FFMA.FTZ R42, R14, R34, -R37 ;  /* 0x000000220e2a7223 */ /* 0x000fe20000010825 */
[----:B------:R-:W-:Y:S01]  /*4ef0*/  F2FP.F16.E4M3.UNPACK_B R12, R12 ;  /* 0x0000000cff0c723e */ /* 0x000fe200020006ff */
[----:B------:R-:W-:Y:S01]  /*4f00*/  FFMA.FTZ R43, R15, R34, R38 ;  /* 0x000000220f2b7223 */ /* 0x000fe20000010026 */
[----:B------:R-:W-:Y:S01]  /*4f10*/  F2FP.F16.E4M3.UNPACK_B R104, R104 ;  /* 0x00000068ff68723e */ /* 0x000fe200020006ff */
[----:B------:R-:W-:-:S02]  /*4f20*/  HADD2.F32 R35, -RZ, R105.H1_H1 ;  /* 0x30000069ff237230 */ /* 0x000fc40000004100 */
[--C-:B------:R-:W-:Y:S01]  /*4f30*/  HADD2.F32 R14, -RZ, R13.reuse.H0_H0 ;  /* 0x2000000dff0e7230 */ /* 0x100fe20000004100 */
[----:B------:R-:W-:Y:S01]  /*4f40*/  F2FP.SATFINITE.E4M3.F32.PACK_AB_MERGE_C R45, R43, R42, RZ ;  /* 0x0000002a2b2d723e */ /* 0x000fe200048070ff */
[----:B------:R-:W-:Y:S02]  /*4f50*/  HADD2.F32 R15, -RZ, R13.H1_H1 ;  /* 0x3000000dff0f7230 */ /* 0x000fe40000004100 */
[----:B------:R-:W-:Y:S02]  /*4f60*/  HADD2.F32 R13, -RZ, R12.H0_H0 ;  /* 0x2000000cff0d7230 */ /* 0x000fe40000004100 */
[-C--:B------:R-:W-:Y:S01]  /*4f70*/  FMUL.FTZ R40, R14, R35.reuse ;  /* 0x000000230e287220 */ /* 0x080fe20000410000 */
[----:B------:R-:W-:Y:S02]  /*4f80*/  HADD2.F32 R34, -RZ, R104.H1_H1 ;  /* 0x30000068ff227230 */ /* 0x000fe40000004100 */
[----:B------:R-:W-:Y:S01]  /*4f90*/  FMUL.FTZ R37, R15, R35 ;  /* 0x000000230f257220 */ /* 0x000fe20000410000 */
[----:B------:R-:W-:Y:S01]  /*4fa0*/  HADD2.F32 R105, -RZ, R105.H0_H0 ;  /* 0x20000069ff697230 */ /* 0x000fe20000004100 */
[----:B------:R-:W-:Y:S01]  /*4fb0*/  F2FP.SATFINITE.E4M3.F32.PACK_AB_MERGE_C R5, R5, R4, R45 ;  /* 0x000000040505723e */ /* 0x000fe2000480702d */
[----:B------:R-:W-:-:S02]  /*4fc0*/  HADD2.F32 R12, -RZ, R12.H1_H1 ;  /* 0x3000000cff0c7230 */ /* 0x000fc40000004100 */
[-C--:B------:R-:W-:Y:S01]  /*4fd0*/  FFMA.FTZ R37, R14, R34.reuse, -R37 ;  /* 0x000000220e257223 */ /* 0x080fe20000010825 */
[----:B------:R-:W-:Y:S02]  /*4fe0*/  HADD2.F32 R104, -RZ, R104.H0_H0 ;  /* 0x20000068ff687230 */ /* 0x000fe40000004100 */
[----:B------:R-:W-:Y:S01]  /*4ff0*/  FFMA.FTZ R40, R15, R34, R40 ;  /* 0x000000220f287223 */ /* 0x000fe20000010028 */
[-C--:B------:R-:W-:Y:S01]  /*5000*/  F2FP.F16.E4M3.UNPACK_B R34, R36.reuse.H1 ;  /* 0x00000024ff22723e */ /* 0x080fe200030006ff */
[-C--:B------:R-:W-:Y:S01]  /*5010*/  FMUL.FTZ R38, R12, R105.reuse ;  /* 0x000000690c267220 */ /* 0x080fe20000410000 */
[C---:B------:R-:W-:Y:S01]  /*5020*/  FMUL.FTZ R105, R13.reuse, R105 ;  /* 0x000000690d697220 */ /* 0x040fe20000410000 */
[----:B------:R-:W-:Y:S02]  /*5030*/  F2FP.F16.E4M3.UNPACK_B R36, R36 ;  /* 0x00000024ff24723e */ /* 0x000fe400020006ff */
[-C--:B------:R-:W-:Y:S01]  /*5040*/  FFMA.FTZ R41, R13, R104.reuse, -R38 ;  /* 0x000000680d297223 */ /* 0x080fe20000010826 */
[----:B------:R-:W-:Y:S01]  /*5050*/  F2FP.SATFINITE.E4M3.F32.PACK_AB_MERGE_C R44, R40, R37, RZ ;  /* 0x00000025282c723e */ /* 0x000fe200048070ff */
[----:B------:R-:W-:Y:S01]  /*5060*/  FFMA.FTZ R104, R12, R104, R105 ;  /* 0x000000680c687223 */ /* 0x000fe20000010069 */
[----:B------:R-:W-:Y:S01]  /*5070*/  F2FP.F16.E4M3.UNPACK_B R13, R7.H1 ;  /* 0x00000007ff0d723e */ /* 0x000fe200030006ff */
[--C-:B------:R-:W-:Y:S01]  /*5080*/  HADD2.F32 R35, -RZ, R34.reuse.H1_H1 ;  /* 0x30000022ff237230 */ /* 0x100fe20000004100 */
[-C--:B------:R-:W-:Y:S01]  /*5090*/  F2FP.F16.E4M3.UNPACK_B R37, R39.reuse.H1 ;  /* 0x00000027ff25723e */ /* 0x080fe200030006ff */
[----:B------:R-:W-:Y:S01]  /*50a0*/  HADD2.F32 R34, -RZ, R34.H0_H0 ;  /* 0x20000022ff227230 */ /* 0x000fe20000004100 */
[-C--:B------:R-:W-:Y:S01]  /*50b0*/  F2FP.F16.E4M3.UNPACK_B R12, R6.reuse.H1 ;  /* 0x00000006ff0c723e */ /* 0x080fe200030006ff */
[----:B------:R-:W-:Y:S01]  /*50c0*/  HADD2.F32 R15, -RZ, R13.H1_H1 ;  /* 0x3000000dff0f7230 */ /* 0x000fe20000004100 */
[----:B------:R-:W-:Y:S01]  /*50d0*/  F2FP.F16.E4M3.UNPACK_B R39, R39 ;  /* 0x00000027ff27723e */ /* 0x000fe200020006ff */
[----:B------:R-:W-:Y:S01]  /*50e0*/  HADD2.F32 R40, -RZ, R37.H1_H1 ;  /* 0x30000025ff287230 */ /* 0x000fe20000004100 */
[----:B------:R-:W-:Y:S01]  /*50f0*/  F2FP.F16.E4M3.UNPACK_B R7, R7 ;  /* 0x00000007ff07723e */ /* 0x000fe200020006ff */
[----:B------:R-:W-:Y:S01]  /*5100*/  HADD2.F32 R14, -RZ, R13.H0_H0 ;  /* 0x2000000dff0e7230 */ /* 0x000fe20000004100 */
        /* <DEDUP_REMOVED lines=9> */
[----:B------:R-:W-:-:S02]  /*51a0*/  HADD2.F32 R39, -RZ, R39.H0_H0 ;  /* 0x20000027ff277230 */ /* 0x000fc40000004100 */
[C---:B------:R-:W-:Y:S01]  /*51b0*/  FMUL.FTZ R38, R12.reuse, R38 ;  /* 0x000000260c267220 */ /* 0x040fe20000410000 */
[----:B------:R-:W-:Y:S02]  /*51c0*/  HADD2.F32 R37, -RZ, R37.H0_H0 ;  /* 0x20000025ff257230 */ /* 0x000fe40000004100 */
[-C--:B------:R-:W-:Y:S01]  /*51d0*/  FFMA.FTZ R43, R12, R14.reuse, -R43 ;  /* 0x0000000e0c2b7223 */ /* 0x080fe2000001082b */
[--C-:B------:R-:W-:Y:S02]  /*51e0*/  HADD2.F32 R12, -RZ, R7.reuse.H0_H0 ;  /* 0x20000007ff0c7230 */ /* 0x100fe40000004100 */
[----:B------:R-:W-:Y:S01]  /*51f0*/  FFMA.FTZ R38, R13, R14, R38 ;  /* 0x0000000e0d267223 */ /* 0x000fe20000010026 */
[----:B------:R-:W-:Y:S02]  /*5200*/  HADD2.F32 R13, -RZ, R7.H1_H1 ;  /* 0x30000007ff0d7230 */ /* 0x000fe40000004100 */
[----:B------:R-:W-:Y:S01]  /*5210*/  FFMA.FTZ R35, R15, R35, R40 ;  /* 0x000000230f237223 */ /* 0x000fe20000010028 */
[----:B------:R-:W-:-:S02]  /*5220*/  HADD2.F32 R7, -RZ, R6.H0_H0 ;  /* 0x20000006ff077230 */ /* 0x000fc40000004100 */
[-C--:B------:R-:W-:Y:S01]  /*5230*/  FMUL.FTZ R40, R12, R37.reuse ;  /* 0x000000250c287220 */ /* 0x080fe20000410000 */
[----:B------:R-:W-:Y:S02]  /*5240*/  HADD2.F32 R6, -RZ, R6.H1_H1 ;  /* 0x30000006ff067230 */ /* 0x000fe40000004100 */
[C---:B------:R-:W-:Y:S01]  /*5250*/  FMUL.FTZ R15, R13.reuse, R37 ;  /* 0x000000250d0f7220 */ /* 0x040fe20000410000 */
[----:B------:R-:W-:Y:S02]  /*5260*/  HADD2.F32 R36, -RZ, R36.H0_H0 ;  /* 0x20000024ff247230 */ /* 0x000fe40000004100 */
[-C--:B------:R-:W-:Y:S01]  /*5270*/  FFMA.FTZ R40, R13, R34.reuse, R40 ;  /* 0x000000220d287223 */ /* 0x080fe20000010028 */
[----:B------:R-:W-:Y:S01]  /*5280*/  F2FP.SATFINITE.E4M3.F32.PACK_AB_MERGE_C R38, R38, R43, RZ ;  /* 0x0000002b2626723e */ /* 0x000fe200048070ff */
[-C--:B------:R-:W-:Y:S01]  /*5290*/  FMUL.FTZ R14, R6, R39.reuse ;  /* 0x00000027060e7220 */ /* 0x080fe20000410000 */
[----:B------:R-:W-:Y:S01]  /*52a0*/  FMUL.FTZ R39, R7, R39 ;  /* 0x0000002707277220 */ /* 0x000fe20000410000 */
[----:B------:R-:W-:Y:S01]  /*52b0*/  FFMA.FTZ R15, R12, R34, -R15 ;  /* 0x000000220c0f7223 */ /* 0x000fe2000001080f */
[----:B------:R-:W-:Y:S01]  /*52c0*/  F2FP.SATFINITE.E4M3.F32.PACK_AB_MERGE_C R35, R35, R42, RZ ;  /* 0x0000002a2323723e */ /* 0x000fe200048070ff */
[-C--:B------:R-:W-:Y:S01]  /*52d0*/  FFMA.FTZ R14, R7, R36.reuse, -R14 ;  /* 0x00000024070e7223 */ /* 0x080fe2000001080e */
[----:B------:R-:W-:Y:S01]  /*52e0*/  FFMA.FTZ R39, R6, R36, R39 ;  /* 0x0000002406277223 */ /* 0x000fe20000010027 */
[----:B------:R-:W-:-:S02]  /*52f0*/  F2FP.SATFINITE.E4M3.F32.PACK_AB_MERGE_C R4, R104, R41, R44 ;  /* 0x000000296804723e */ /* 0x000fc4000480702c */
[----:B------:R-:W-:Y:S02]  /*5300*/  F2FP.SATFINITE.E4M3.F32.PACK_AB_MERGE_C R7, R40, R15, R35 ;  /* 0x0000000f2807723e */ /* 0x000fe40004807023 */
[----:B------:R-:W-:-:S07]  /*5310*/  F2FP.SATFINITE.E4M3.F32.PACK_AB_MERGE_C R6, R39, R14, R38 ;  /* 0x0000000e2706723e */ /* 0x000fce0004807026 */
.L_x_1625:
[----:B------:R-:W-:Y:S05]  /*5320*/  BSYNC B2 ;  /* 0x0000000000027941 */ /* 0x000fea0003800000 */
.L_x_1624:
[----:B0-----:R0:W-:Y:S02]  /*5330*/  ST.E.128 desc[UR42][R10.64], R4 ;  /* 0x000000040a007985 */ /* 0x0011e4000c101d2a */
.L_x_1623:
[----:B------:R-:W-:Y:S05]  /*5340*/  BSYNC B1 ;  /* 0x0000000000017941 */ /* 0x000fea0003800000 */
.L_x_1622:
        /* <DEDUP_REMOVED lines=9> */
[----:B------:R-:W-:Y:S01]  /*53e0*/  SHF.R.U32.HI R13, RZ, 0x8, R31 ;  /* 0x00000008ff0d7819 */ /* 0x000fe2000001161f */
[----:B0-----:R-:W-:Y:S01]  /*53f0*/  IMAD.MOV.U32 R12, RZ, RZ, R4 ;  /* 0x000000ffff0c7224 */ /* 0x001fe200078e0004 */
[----:B------:R-:W-:Y:S02]  /*5400*/  SHF.R.U32.HI R15, RZ, 0x8, R33 ;  /* 0x00000008ff0f7819 */ /* 0x000fe40000011621 */
[----:B------:R-:W-:Y:S01]  /*5410*/  SHF.R.U32.HI R34, RZ, 0x10, R31 ;  /* 0x00000010ff227819 */ /* 0x000fe2000001161f */
[----:B------:R-:W-:Y:S01]  /*5420*/  IMAD.SHL.U32 R13, R13, 0x100, RZ ;  /* 0x000001000d0d7824 */ /* 0x000fe200078e00ff */
[----:B--2---:R-:W-:Y:S01]  /*5430*/  LOP3.LUT R14, R31, 0xff0000ff, RZ, 0xc0, !PT ;  /* 0xff0000ff1f0e7812 */ /* 0x004fe200078ec0ff */
        /* <DEDUP_REMOVED lines=97> */
.L_x_1629:
[----:B------:R-:W-:Y:S05]  /*5a50*/  BSYNC B2 ;  /* 0x0000000000027941 */ /* 0x000fea0003800000 */
.L_x_1628:
[----:B0-----:R0:W-:Y:S02]  /*5a60*/  ST.E.128 desc[UR42][R10.64], R4 ;  /* 0x000000040a007985 */ /* 0x0011e4000c101d2a */
.L_x_1627:
[----:B------:R-:W-:Y:S05]  /*5a70*/  BSYNC B1 ;  /* 0x0000000000017941 */ /* 0x000fea0003800000 */
.L_x_1626:
[----:B------:R-:W-:-:S13]  /*5a80*/  LOP3.LUT P2, RZ, R57, 0x20, RZ, 0xc0, !PT ;  /* 0x0000002039ff7812 */ /* 0x000fda000784c0ff */
        /* <DEDUP_REMOVED lines=8> */
[----:B--2---:R-:W-:Y:S02]  /*5b10*/  SHF.R.U32.HI R14, RZ, 0x8, R29 ;  /* 0x00000008ff0e7819 */ /* 0x004fe4000001161d */
[----:B------:R-:W-:Y:S02]  /*5b20*/  LOP3.LUT R12, R9, 0xff0000ff, RZ, 0xc0, !PT ;  /* 0xff0000ff090c7812 */ /* 0x000fe400078ec0ff */
[----:B------:R-:W-:Y:S01]  /*5b30*/  SHF.R.U32.HI R28, RZ, 0x10, R9 ;  /* 0x00000010ff1c7819 */ /* 0x000fe20000011609 */
[----:B------:R-:W-:Y:S01]  /*5b40*/  IMAD.SHL.U32 R9, R8, 0x100, RZ ;  /* 0x0000010008097824 */ /* 0x000fe200078e00ff */
[----:B------:R-:W-:Y:S01]  /*5b50*/  SHF.R.U32.HI R15, RZ, 0x10, R29 ;  /* 0x00000010ff0f7819 */ /* 0x000fe2000001161d */
[----:B------:R-:W-:Y:S01]  /*5b60*/  IMAD.SHL.U32 R14, R14, 0x100, RZ ;  /* 0x000001000e0e7824 */ /* 0x000fe200078e00ff */
[----:B------:R-:W-:Y:S01]  /*5b70*/  LOP3.LUT R13, R29, 0xff0000ff, RZ, 0xc0, !PT ;  /* 0xff0000ff1d0d7812 */ /* 0x000fe200078ec0ff */
[----:B0-----:R-:W-:Y:S01]  /*5b80*/  IMAD.MOV.U32 R8, RZ, RZ, R4 ;  /* 0x000000ffff087224 */ /* 0x001fe200078e0004 */
[----:B------:R-:W-:Y:S01]  /*5b90*/  LOP3.LUT R9, R12, 0xff00, R9, 0xf8, !PT ;  /* 0x0000ff000c097812 */ /* 0x000fe200078ef809 */
[----:B------:R-:W-:Y:S01]  /*5ba0*/  IMAD.U32 R12, R28, 0x10000, RZ ;  /* 0x000100001c0c7824 */ /* 0x000fe200078e00ff */
[----:B------:R-:W-:Y:S01]  /*5bb0*/  LOP3.LUT R14, R13, 0xff00, R14, 0xf8, !PT ;  /* 0x0000ff000d0e7812 */ /* 0x000fe200078ef80e */
[----:B------:R-:W-:Y:S01]  /*5bc0*/  IMAD.U32 R15, R15, 0x10000, RZ ;  /* 0x000100000f0f7824 */ /* 0x000fe200078e00ff */
[----:B------:R-:W-:-:S02]  /*5bd0*/  F2FP.F16.E4M3.UNPACK_B R4, R5 ;  /* 0x00000005ff04723e */ /* 0x000fc400020006ff */
        /* <DEDUP_REMOVED lines=8> */
[----:B------:R-:W-:Y:S02]  /*5c60*/  HADD2.F32 R30, -RZ, R13.H1_H1 ;  /* 0x3000000dff1e7230 */ /* 0x000fe40000004100 */
[----:B------:R-:W-:Y:S01]  /*5c70*/  FMUL.FTZ R33, R9, R29 ;  /* 0x0000001d09217220 */ /* 0x000fe20000410000 */
[----:B------:R-:W-:-:S02]  /*5c80*/  HADD2.F32 R15, -RZ, R14.H0_H0 ;  /* 0x2000000eff0f7230 */ /* 0x000fc40000004100 */
        /* <DEDUP_REMOVED lines=78> */
.L_x_1631:
[----:B------:R-:W-:Y:S05]  /*6170*/  BSYNC B1 ;  /* 0x0000000000017941 */ /* 0x000fea0003800000 */
.L_x_1630:
[----:B0-----:R0:W-:Y:S01]  /*6180*/  ST.E.128 desc[UR42][R10.64], R4 ;  /* 0x000000040a007985 */ /* 0x0011e2000c101d2a */
[----:B------:R-:W-:Y:S05]  /*6190*/  BRA `(.L_x_1609) ;  /* 0x0000003400a87947 */ /* 0x000fea0003800000 */
.L_x_1602:
        /* <DEDUP_REMOVED lines=42> */
.L_x_1633:
[----:B------:R-:W-:Y:S05]  /*6440*/  BSYNC B1 ;  /* 0x0000000000017941 */ /* 0x000fea0003800000 */
.L_x_1632:
        /* <DEDUP_REMOVED lines=16> */
.L_x_1634:
[----:B------:R-:W-:Y:S01]  /*6550*/  IMAD R83, R22, 0x8, R16 ;  /* 0x0000000816537824 */ /* 0x000fe200078e0210 */
[----:B------:R-:W-:Y:S01]  /*6560*/  SHF.L.U32 R94, R173, 0x1f, RZ ;  /* 0x0000001fad5e7819 */ /* 0x000fe200000006ff */
[----:B------:R-:W-:Y:S03]  /*6570*/  BSSY B1, `(.L_x_1635) ;  /* 0x0000003000017945 */ /* 0x000fe60003800000 */
[----:B------:R-:W1:Y:S02]  /*6580*/  SYNCS.PHASECHK.TRANS64.TRYWAIT P4, [R83+URZ+0x22890], R94 ;  /* 0x0228905e530075a7 */ /* 0x000e64000808017f */
[----:B-1----:R-:W-:Y:S05]  /*6590*/  @!P4 BRA `(.L_x_1636) ;  /* 0x0000024000acc947 */ /* 0x002fea0003800000 */
.L_x_1988:
[----:B------:R-:W-:Y:S05]  /*65a0*/  BSYNC B1 ;  /* 0x0000000000017941 */ /* 0x000fea0003800000 */
.L_x_1635:
[----:B------:R-:W-:-:S03]  /*65b0*/  UMOV UR4, 0xffffffff ;  /* 0xffffffff00047882 */ /* 0x000fc60000000000 */
[----:B------:R-:W-:Y:S05]  /*65c0*/  BRA.DIV UR4, `(.L_x_1637) ;  /* 0x0000024204b47947 */ /* 0x000fea000b800000 */
[----:B------:R2:W3:Y:S04]  /*65d0*/  SHFL.IDX PT, R99, R14, RZ, 0x1e1f ;  /* 0x001e1fff0e637589 */ /* 0x0004e800000e0000 */
[----:B------:R2:W4:Y:S02]  /*65e0*/  SHFL.IDX PT, R101, R98, RZ, 0x1e1f ;  /* 0x001e1fff62657589 */ /* 0x00052400000e0000 */
.L_x_1992:
[----:B------:R-:W-:Y:S05]  /*65f0*/  @P2 BRA `(.L_x_1609) ;  /* 0x0000003000902947 */ /* 0x000fea0003800000 */
[----:B--2---:R-:W2:Y:S01]  /*6600*/  LDC R98, c[0x0][0x2f4] ;  /* 0x0000bd00ff627b82 */ /* 0x004ea20000000800 */
[----:B------:R-:W-:Y:S01]  /*6610*/  ISETP.NE.AND P2, PT, R54, RZ, PT ;  /* 0x000000ff3600720c */ /* 0x000fe20003f45270 */
[----:B------:R-:W-:Y:S01]  /*6620*/  BSSY B1, `(.L_x_1638) ;  /* 0x00000f5000017945 */ /* 0x000fe20003800000 */
[----:B--2---:R-:W-:-:S11]  /*6630*/  IMAD.IADD R110, R98, 0x1, -R65 ;  /* 0x00000001626e7824 */ /* 0x004fd600078e0a41 */
[----:B------:R-:W-:Y:S05]  /*6640*/  @!P2 BRA `(.L_x_1639) ;  /* 0x0000000c00c8a947 */ /* 0x000fea0003800000 */
[----:B------:R-:W-:Y:S01]  /*6650*/  SEL R8, R65, R110, !P0 ;  /* 0x0000006e41087207 */ /* 0x000fe20004000000 */
[----:B------:R-:W-:Y:S01]  /*6660*/  BSSY B2, `(.L_x_1640) ;  /* 0x00000ee000027945 */ /* 0x000fe20003800000 */
[C---:B----4-:R-:W-:Y:S02]  /*6670*/  IADD3 R92, P2, R59.reuse, R101, RZ ;  /* 0x000000653b5c7210 */ /* 0x050fe40007f5e0ff */
[----:B------:R-:W-:Y:S02]  /*6680*/  SHF.R.S32.HI R9, RZ, 0x1f, R8 ;  /* 0x0000001fff097819 */ /* 0x000fe40000011408 */
[----:B---3--:R-:W-:Y:S02]  /*6690*/  LEA.HI.X.SX32 R93, R59, R99, 0x1, P2 ;  /* 0x000000633b5d7211 */ /* 0x008fe400010f0eff */
[----:B------:R-:W-:-:S04]  /*66a0*/  LEA.HI R9, R9, R8, RZ, 0x5 ;  /* 0x0000000809097211 */ /* 0x000fc800078f28ff */
[----:B------:R-:W-:-:S04]  /*66b0*/  SHF.R.S32.HI R8, RZ, 0x5, R9 ;  /* 0x00000005ff087819 */ /* 0x000fc80000011409 */
[----:B------:R-:W-:-:S04]  /*66c0*/  LEA.HI.SX32 R8, R77, R8, 0x1c ;  /* 0x000000084d087211 */ /* 0x000fc800078fe2ff */
[----:B------:R-:W-:Y:S01]  /*66d0*/  SHF.R.S32.HI R9, RZ, 0x1f, R8 ;  /* 0x0000001fff097819 */ /* 0x000fe20000011408 */
[----:B0-----:R-:W-:-:S03]  /*66e0*/  IMAD.SHL.U32 R10, R8, 0x10, RZ ;  /* 0x00000010080a7824 */ /* 0x001fc600078e00ff */
[----:B------:R-:W-:Y:S02]  /*66f0*/  LEA.HI R8, R9, R8, RZ, 0x2 ;  /* 0x0000000809087211 */ /* 0x000fe400078f10ff */
[----:B------:R-:W-:Y:S02]  /*6700*/  LOP3.LUT R9, R181, 0x30, R10, 0xf8, !PT ;  /* 0x00000030b5097812 */ /* 0x000fe400078ef80a */
[----:B------:R-:W-:Y:S01]  /*6710*/  ISETP.GE.AND P2, PT, R10, R98, PT ;  /* 0x000000620a00720c */ /* 0x000fe20003f46270 */
[----:B------:R-:W-:Y:S01]  /*6720*/  IMAD.SHL.U32 R8, R8, 0x800, RZ ;  /* 0x0000080008087824 */ /* 0x000fe200078e00ff */
[----:B------:R-:W-:-:S04]  /*6730*/  LOP3.LUT R9, R9, R182, RZ, 0x3c, !PT ;  /* 0x000000b609097212 */ /* 0x000fc800078e3cff */
[----:B------:R-:W-:-:S04]  /*6740*/  LOP3.LUT R8, R8, 0xffffe000, RZ, 0xc0, !PT ;  /* 0xffffe00008087812 */ /* 0x000fc800078ec0ff */
[----:B------:R-:W-:Y:S01]  /*6750*/  IADD3 R11, R9, R8, R183 ;  /* 0x00000008090b7210 */ /* 0x000fe20007ffe0b7 */
[C---:B------:R-:W-:Y:S02]  /*6760*/  IMAD R9, R22.reuse, 0x6000, R74 ;  /* 0x0000600016097824 */ /* 0x040fe400078e024a */
[----:B------:R-:W-:Y:S02]  /*6770*/  @!P2 IADD3 R96, P4, R101, R10, RZ ;  /* 0x0000000a6560a210 */ /* 0x000fe40007f9e0ff */
[----:B------:R-:W-:Y:S02]  /*6780*/  IMAD R11, R22, 0x6000, R11 ;  /* 0x00006000160b7824 */ /* 0x000fe400078e020b */
[----:B------:R-:W-:Y:S01]  /*6790*/  IMAD.IADD R9, R16, 0x1, R9 ;  /* 0x0000000110097824 */ /* 0x000fe200078e0209 */
[----:B------:R-:W-:Y:S01]  /*67a0*/  @!P2 LEA.HI.X.SX32 R97, R10, R99, 0x1, P4 ;  /* 0x000000630a61a211 */ /* 0x000fe200020f0eff */
[----:B------:R-:W-:Y:S01]  /*67b0*/  IMAD.IADD R12, R16, 0x1, R11 ;  /* 0x00000001100c7824 */ /* 0x000fe200078e020b */
[----:B------:R-:W-:-:S03]  /*67c0*/  ISETP.GE.AND P4, PT, R18, R95, PT ;  /* 0x0000005f1200720c */ /* 0x000fc60003f86270 */
[----:B------:R-:W0:Y:S04]  /*67d0*/  LDS.128 R8, [R9+0x16400] ;  /* 0x0164000009087984 */ /* 0x000e280000000c00 */
[----:B------:R-:W2:Y:S06]  /*67e0*/  LDS.128 R12, [R12+0x16400] ;  /* 0x016400000c0c7984 */ /* 0x000eac0000000c00 */
[----:B------:R-:W-:Y:S05]  /*67f0*/  @P4 BRA `(.L_x_1641) ;  /* 0x0000000c00504947 */ /* 0x000fea0003800000 */
[----:B------:R-:W-:Y:S01]  /*6800*/  SHF.R.U32.HI R32, RZ, 0x8, R33 ;  /* 0x00000008ff207819 */ /* 0x000fe20000011621 */
[----:B0-----:R-:W-:Y:S01]  /*6810*/  IMAD.MOV.U32 R44, RZ, RZ, R8 ;  /* 0x000000ffff2c7224 */ /* 0x001fe200078e0008 */
[----:B------:R-:W-:Y:S02]  /*6820*/  LOP3.LUT R115, R33, 0xff0000ff, RZ, 0xc0, !PT ;  /* 0xff0000ff21737812 */ /* 0x000fe400078ec0ff */
[----:B------:R-:W-:Y:S01]  /*6830*/  SHF.R.U32.HI R118, RZ, 0x8, R35 ;  /* 0x00000008ff767819 */ /* 0x000fe20000011623 */
[----:B------:R-:W-:Y:S01]  /*6840*/  IMAD.SHL.U32 R8, R32, 0x100, RZ ;  /* 0x0000010020087824 */ /* 0x000fe200078e00ff */
[----:B------:R-:W-:Y:S01]  /*6850*/  SHF.R.U32.HI R116, RZ, 0x8, R45 ;  /* 0x00000008ff747819 */ /* 0x000fe2000001162d */
[----:B------:R-:W-:Y:S01]  /*6860*/  IMAD.MOV.U32 R32, RZ, RZ, R10 ;  /* 0x000000ffff207224 */ /* 0x000fe200078e000a */
[----:B------:R-:W-:Y:S02]  /*6870*/  SHF.R.U32.HI R120, RZ, 0x10, R33 ;  /* 0x00000010ff787819 */ /* 0x000fe40000011621 */
[----:B------:R-:W-:Y:S01]  /*6880*/  LOP3.LUT R115, R115, 0xff00, R8, 0xf8, !PT ;  /* 0x0000ff0073737812 */ /* 0x000fe200078ef808 */
[----:B------:R-:W-:Y:S01]  /*6890*/  IMAD.SHL.U32 R8, R118, 0x100, RZ ;  /* 0x0000010076087824 */ /* 0x000fe200078e00ff */
[----:B------:R-:W-:Y:S01]  /*68a0*/  SHF.R.U32.HI R33, RZ, 0x10, R45 ;  /* 0x00000010ff217819 */ /* 0x000fe2000001162d */
[----:B------:R-:W-:Y:S01]  /*68b0*/  IMAD.SHL.U32 R10, R116, 0x100, RZ ;  /* 0x00000100740a7824 */ /* 0x000fe200078e00ff */
[----:B------:R-:W-:Y:S01]  /*68c0*/  LOP3.LUT R119, R45, 0xff0000ff, RZ, 0xc0, !PT ;  /* 0xff0000ff2d777812 */ /* 0x000fe200078ec0ff */
[----:B--2---:R-:W-:Y:S01]  /*68d0*/  IMAD.MOV.U32 R45, RZ, RZ, R12 ;  /* 0x000000ffff2d7224 */ /* 0x004fe200078e000c */
[----:B------:R-:W-:Y:S01]  /*68e0*/  SHF.R.U32.HI R114, RZ, 0x8, R47 ;  /* 0x00000008ff727819 */ /* 0x000fe2000001162f */
[----:B------:R-:W-:Y:S01]  /*68f0*/  IMAD.U32 R12, R120, 0x10000, RZ ;  /* 0x00010000780c7824 */ /* 0x000fe200078e00ff */
[----:B------:R-:W-:-:S02]  /*6900*/  SHF.R.U32.HI R46, RZ, 0x10, R35 ;  /* 0x00000010ff2e7819 */ /* 0x000fc40000011623 */
[----:B------:R-:W-:Y:S01]  /*6910*/  LOP3.LUT R117, R35, 0xff0000ff, RZ, 0xc0, !PT ;  /* 0xff0000ff23757812 */ /* 0x000fe200078ec0ff */
[----:B------:R-:W-:Y:S01]  /*6920*/  IMAD.MOV.U32 R35, RZ, RZ, R14 ;  /* 0x000000ffff237224 */ /* 0x000fe200078e000e */
[----:B------:R-:W-:Y:S01]  /*6930*/  LOP3.LUT R121, R119, 0xff00, R10, 0xf8, !PT ;  /* 0x0000ff0077797812 */ /* 0x000fe200078ef80a */
[----:B------:R-:W-:Y:S01]  /*6940*/  IMAD.SHL.U32 R14, R114, 0x100, RZ ;  /* 0x00000100720e7824 */ /* 0x000fe200078e00ff */
[----:B------:R-:W-:Y:S01]  /*6950*/  LOP3.LUT R117, R117, 0xff00, R8, 0xf8, !PT ;  /* 0x0000ff0075757812 */ /* 0x000fe200078ef808 */
[----:B------:R-:W-:Y:S01]  /*6960*/  IMAD.U32 R8, R46, 0x10000, RZ ;  /* 0x000100002e087824 */ /* 0x000fe200078e00ff */
[----:B------:R-:W-:Y:S02]  /*6970*/  SHF.R.U32.HI R34, RZ, 0x10, R47 ;  /* 0x00000010ff227819 */ /* 0x000fe4000001162f */
[----:B------:R-:W-:Y:S02]  /*6980*/  F2FP.F16.E4M3.UNPACK_B R119, R113.H1 ;  /* 0x00000071ff77723e */ /* 0x000fe400030006ff */
[----:B------:R-:W-:-:S02]  /*6990*/  F2FP.F16.E4M3.UNPACK_B R114, R45.H1 ;  /* 0x0000002dff72723e */ /* 0x000fc400030006ff */
[----:B------:R-:W-:Y:S01]  /*69a0*/  LOP3.LUT R47, R47, 0xff0000ff, RZ, 0xc0, !PT ;  /* 0xff0000ff2f2f7812 */ /* 0x000fe200078ec0ff */
[----:B------:R-:W-:Y:S01]  /*69b0*/  HADD2.F32 R10, -RZ, R119.H0_H0 ;  /* 0x20000077ff0a7230 */ /* 0x000fe20000004100 */
[----:B------:R-:W-:Y:S02]  /*69c0*/  F2FP.F16.E4M3.UNPACK_B R46, R44.H1 ;  /* 0x0000002cff2e723e */ /* 0x000fe400030006ff */
[----:B------:R-:W-:Y:S01]  /*69d0*/  LOP3.LUT R12, R115, 0xff0000, R12, 0xf8, !PT ;  /* 0x00ff0000730c7812 */ /* 0x000fe200078ef80c */
[----:B------:R-:W-:Y:S01]  /*69e0*/  HADD2.F32 R115, -RZ, R114.H0_H0 ;  /* 0x20000072ff737230 */ /* 0x000fe20000004100 */
[----:B------:R-:W-:Y:S02]  /*69f0*/  F2FP.F16.E4M3.UNPACK_B R116, R112.H1 ;  /* 0x00000070ff74723e */ /* 0x000fe400030006ff */
[----:B------:R-:W-:Y:S01]  /*6a00*/  LOP3.LUT R118, R47, 0xff00, R14, 0xf8, !PT ;  /* 0x0000ff002f767812 */ /* 0x000fe200078ef80e */
[----:B------:R-:W-:Y:S02]  /*6a10*/  HADD2.F32 R47, -RZ, R46.H0_H0 ;  /* 0x2000002eff2f7230 */ /* 0x000fe40000004100 */
[----:B------:R-:W-:Y:S01]  /*6a20*/  FMUL.FTZ R120, R115, R10 ;  /* 0x0000000a73787220 */ /* 0x000fe20000410000 */
[----:B------:R-:W-:Y:S01]  /*6a30*/  IMAD.U32 R14, R33, 0x10000, RZ ;  /* 0x00010000210e7824 */ /* 0x000fe200078e00ff */
[----:B------:R-:W-:Y:S01]  /*6a40*/  LOP3.LUT R8, R117, 0xff0000, R8, 0xf8, !PT ;  /* 0x00ff000075087812 */ /* 0x000fe200078ef808 */
[----:B------:R-:W-:-:S02]  /*6a50*/  IMAD.U32 R33, R34, 0x10000, RZ ;  /* 0x0001000022217824 */ /* 0x000fc400078e00ff */
[C---:B------:R-:W-:Y:S01]  /*6a60*/  FMUL.FTZ R122, R47.reuse, R10 ;  /* 0x0000000a2f7a7220 */ /* 0x040fe20000410000 */
[--C-:B------:R-:W-:Y:S01]  /*6a70*/  HADD2.F32 R34, -RZ, R116.reuse.H0_H0 ;  /* 0x20000074ff227230 */ /* 0x100fe20000004100 */
[----:B------:R-:W-:Y:S02]  /*6a80*/  F2FP.F16.E4M3.UNPACK_B R117, R113 ;  /* 0x00000071ff75723e */ /* 0x000fe400020006ff */
[----:B------:R-:W-:Y:S01]  /*6a90*/  LOP3.LUT R10, R118, 0xff0000, R33, 0xf8, !PT ;  /* 0x00ff0000760a7812 */ /* 0x000fe200078ef821 */
[----:B------:R-:W-:Y:S02]  /*6aa0*/  HADD2.F32 R118, -RZ, R116.H1_H1 ;  /* 0x30000074ff767230 */ /* 0x000fe40000004100 */
[-C--:B------:R-:W-:Y:S01]  /*6ab0*/  FFMA.FTZ R33, R47, R34.reuse, -R120 ;  /* 0x000000222f217223 */ /* 0x080fe20000010878 */
[----:B------:R-:W-:Y:S01]  /*6ac0*/  FFMA.FTZ R34, R115, R34, R122 ;  /* 0x0000002273227223 */ /* 0x000fe2000001007a */
[----:B------:R-:W-:Y:S01]  /*6ad0*/  HADD2.F32 R120, -RZ, R119.H1_H1 ;  /* 0x30000077ff787230 */ /* 0x000fe20000004100 */
[----:B------:R-:W-:Y:S01]  /*6ae0*/  F2FP.F16.E4M3.UNPACK_B R116, R112 ;  /* 0x00000070ff74723e */ /* 0x000fe200020006ff */
[----:B------:R-:W-:Y:S01]  /*6af0*/  HADD2.F32 R115, -RZ, R114.H1_H1 ;  /* 0x30000072ff737230 */ /* 0x000fe20000004100 */
[----:B------:R-:W-:Y:S01]  /*6b00*/  F2FP.F16.E4M3.UNPACK_B R113, R45 ;  /* 0x0000002dff71723e */ /* 0x000fe200020006ff */
[----:B------:R-:W-:Y:S01]  /*6b10*/  HADD2.F32 R47, -RZ, R46.H1_H1 ;  /* 0x3000002eff2f7230 */ /* 0x000fe20000004100 */
[----:B------:R-:W-:Y:S01]  /*6b20*/  F2FP.F16.E4M3.UNPACK_B R112, R44 ;  /* 0x0000002cff70723e */ /* 0x000fe200020006ff */
[----:B------:R-:W-:-:S02]  /*6b30*/  HADD2.F32 R119, -RZ, R117.H0_H0 ;  /* 0x20000075ff777230 */ /* 0x000fc40000004100 */
[-C--:B------:R-:W-:Y:S01]  /*6b40*/  FMUL.FTZ R44, R115, R120.reuse ;  /* 0x00000078732c7220 */ /* 0x080fe20000410000 */
[----:B------:R-:W-:Y:S02]  /*6b50*/  HADD2.F32 R114, -RZ, R113.H0_H0 ;  /* 0x20000071ff727230 */ /* 0x000fe40000004100 */
[C---:B------:R-:W-:Y:S01]  /*6b60*/  FMUL.FTZ R120, R47.reuse, R120 ;  /* 0x000000782f787220 */ /* 0x040fe20000410000 */
[----:B------:R-:W-:Y:S02]  /*6b70*/  HADD2.F32 R46, -RZ, R112.H0_H0 ;  /* 0x20000070ff2e7230 */ /* 0x000fe40000004100 */
[-C--:B------:R-:W-:Y:S01]  /*6b80*/  FFMA.FTZ R44, R47, R118.reuse, -R44 ;  /* 0x000000762f2c7223 */ /* 0x080fe2000001082c */
[----:B------:R-:W-:Y:S01]  /*6b90*/  LOP3.LUT R14, R121, 0xff0000, R14, 0xf8, !PT ;  /* 0x00ff0000790e7812 */ /* 0x000fe200078ef80e */
[----:B------:R-:W-:Y:S01]  /*6ba0*/  FFMA.FTZ R45, R115, R118, R120 ;  /* 0x00000076732d7223 */ /* 0x000fe20000010078 */
[----:B------:R-:W-:Y:S02]  /*6bb0*/  HADD2.F32 R47, -RZ, R116.H0_H0 ;  /* 0x20000074ff2f7230 */ /* 0x000fe40000004100 */
[----:B------:R-:W-:Y:S01]  /*6bc0*/  FMUL.FTZ R121, R114, R119 ;  /* 0x0000007772797220 */ /* 0x000fe20000410000 */
[----:B------:R-:W-:-:S02]  /*6bd0*/  HADD2.F32 R117, -RZ, R117.H1_H1 ;  /* 0x30000075ff757230 */ /* 0x000fc40000004100 */
[C---:B------:R-:W-:Y:S01]  /*6be0*/  FMUL.FTZ R119, R46.reuse, R119 ;  /* 0x000000772e777220 */ /* 0x040fe20000410000 */
[----:B------:R-:W-:Y:S02]  /*6bf0*/  HADD2.F32 R115, -RZ, R113.H1_H1 ;  /* 0x30000071ff737230 */ /* 0x000fe40000004100 */
[-C--:B------:R-:W-:Y:S01]  /*6c00*/  FFMA.FTZ R46, R46, R47.reuse, -R121 ;  /* 0x0000002f2e2e7223 */ /* 0x080fe20000010879 */
[----:B------:R-:W-:Y:S02]  /*6c10*/  HADD2.F32 R112, -RZ, R112.H1_H1 ;  /* 0x30000070ff707230 */ /* 0x000fe40000004100 */
[----:B------:R-:W-:Y:S01]  /*6c20*/  FFMA.FTZ R47, R114, R47, R119 ;  /* 0x0000002f722f7223 */ /* 0x000fe20000010077 */
[----:B------:R-:W-:Y:S02]  /*6c30*/  HADD2.F32 R118, -RZ, R116.H1_H1 ;  /* 0x30000074ff767230 */ /* 0x000fe40000004100 */
[----:B------:R-:W-:Y:S01]  /*6c40*/  FMUL.FTZ R113, R115, R117 ;  /* 0x0000007573717220 */ /* 0x000fe20000410000 */
[----:B------:R-:W-:Y:S01]  /*6c50*/  F2FP.F16.E4M3.UNPACK_B R120, R109.H1 ;  /* 0x0000006dff78723e */ /* 0x000fe200030006ff */
[C---:B------:R-:W-:Y:S01]  /*6c60*/  FMUL.FTZ R124, R112.reuse, R117 ;  /* 0x00000075707c7220 */ /* 0x040fe20000410000 */
[----:B------:R-:W-:Y:S01]  /*6c70*/  F2FP.F16.E4M3.UNPACK_B R116, R35.H1 ;  /* 0x00000023ff74723e */ /* 0x000fe200030006ff */
[----:B------:R-:W-:Y:S01]  /*6c80*/  FFMA.FTZ R113, R112, R118, -R113 ;  /* 0x0000007670717223 */ /* 0x000fe20000010871 */
[----:B------:R-:W-:Y:S01]  /*6c90*/  F2FP.F16.E4M3.UNPACK_B R114, R32.H1 ;  /* 0x00000020ff72723e */ /* 0x000fe200030006ff */
[----:B------:R-:W-:Y:S01]  /*6ca0*/  HADD2.F32 R122, -RZ, R120.H0_H0 ;  /* 0x20000078ff7a7230 */ /* 0x000fe20000004100 */
[----:B------:R-:W-:Y:S01]  /*6cb0*/  F2FP.F16.E4M3.UNPACK_B R119, R111.H1 ;  /* 0x0000006fff77723e */ /* 0x000fe200030006ff */
[----:B------:R-:W-:-:S02]  /*6cc0*/  HADD2.F32 R117, -RZ, R116.H0_H0 ;  /* 0x20000074ff757230 */ /* 0x000fc40000004100 */
[----:B------:R-:W-:Y:S01]  /*6cd0*/  FFMA.FTZ R112, R115, R118, R124 ;  /* 0x0000007673707223 */ /* 0x000fe2000001007c */
[----:B------:R-:W-:Y:S01]  /*6ce0*/  HADD2.F32 R115, -RZ, R114.H0_H0 ;  /* 0x20000072ff737230 */ /* 0x000fe20000004100 */
[----:B------:R-:W-:Y:S01]  /*6cf0*/  F2FP.F16.E4M3.UNPACK_B R32, R32 ;  /* 0x00000020ff20723e */ /* 0x000fe200020006ff */
[----:B------:R-:W-:Y:S02]  /*6d00*/  HADD2.F32 R121, -RZ, R120.H1_H1 ;  /* 0x30000078ff797230 */ /* 0x000fe40000004100 */
[-C--:B------:R-:W-:Y:S01]  /*6d10*/  FMUL.FTZ R124, R117, R122.reuse ;  /* 0x0000007a757c7220 */ /* 0x080fe20000410000 */
[----:B------:R-:W-:Y:S02]  /*6d20*/  HADD2.F32 R118, -RZ, R116.H1_H1 ;  /* 0x30000074ff767230 */ /* 0x000fe40000004100 */
[----:B------:R-:W-:Y:S01]  /*6d30*/  FMUL.FTZ R122, R115, R122 ;  /* 0x0000007a737a7220 */ /* 0x000fe20000410000 */
[----:B------:R-:W-:Y:S01]  /*6d40*/  HADD2.F32 R120, -RZ, R119.H0_H0 ;  /* 0x20000077ff787230 */ /* 0x000fe20000004100 */
[----:B------:R-:W-:Y:S01]  /*6d50*/  F2FP.SATFINITE.E4M3.F32.PACK_AB_MERGE_C R34, R45, R34, RZ ;  /* 0x000000222d22723e */ /* 0x000fe200048070ff */
[----:B------:R-:W-:-:S02]  /*6d60*/  HADD2.F32 R116, -RZ, R114.H1_H1 ;  /* 0x30000072ff747230 */ /* 0x000fc40000004100 */
[-C--:B------:R-:W-:Y:S01]  /*6d70*/  FMUL.FTZ R123, R118, R121.reuse ;  /* 0x00000079767b7220 */ /* 0x080fe20000410000 */
[----:B------:R-:W-:Y:S02]  /*6d80*/  HADD2.F32 R119, -RZ, R119.H1_H1 ;  /* 0x30000077ff777230 */ /* 0x000fe40000004100 */
[-C--:B------:R-:W-:Y:S01]  /*6d90*/  FFMA.FTZ R114, R115, R120.reuse, -R124 ;  /* 0x0000007873727223 */ /* 0x080fe2000001087c */
[----:B------:R-:W-:Y:S01]  /*6da0*/  FFMA.FTZ R115, R117, R120, R122 ;  /* 0x0000007875737223 */ /* 0x000fe2000001007a */
[C---:B------:R-:W-:Y:S01]  /*6db0*/  FMUL.FTZ R121, R116.reuse, R121 ;  /* 0x0000007974797220 */ /* 0x040fe20000410000 */
[----:B------:R-:W-:Y:S01]  /*6dc0*/  F2FP.F16.E4M3.UNPACK_B R117, R109 ;  /* 0x0000006dff75723e */ /* 0x000fe200020006ff */
[----:B------:R-:W-:Y:S01]  /*6dd0*/  FFMA.FTZ R109, R116, R119, -R123 ;  /* 0x00000077746d7223 */ /* 0x000fe2000001087b */
[----:B------:R-:W-:Y:S01]  /*6de0*/  F2FP.F16.E4M3.UNPACK_B R116, R35 ;  /* 0x00000023ff74723e */ /* 0x000fe200020006ff */
[----:B------:R-:W-:Y:S01]  /*6df0*/  FFMA.FTZ R124, R118, R119, R121 ;  /* 0x00000077767c7223 */ /* 0x000fe20000010079 */
[----:B------:R-:W-:Y:S01]  /*6e00*/  HADD2.F32 R35, -RZ, R32.H0_H0 ;  /* 0x20000020ff237230 */ /* 0x000fe20000004100 */
[----:B------:R-:W-:Y:S01]  /*6e10*/  F2FP.SATFINITE.E4M3.F32.PACK_AB_MERGE_C R33, R44, R33, RZ ;  /* 0x000000212c21723e */ /* 0x000fe200048070ff */
[--C-:B------:R-:W-:Y:S01]  /*6e20*/  HADD2.F32 R120, -RZ, R117.reuse.H0_H0 ;  /* 0x20000075ff787230 */ /* 0x100fe20000004100 */
[----:B------:R-:W-:Y:S01]  /*6e30*/  F2FP.F16.E4M3.UNPACK_B R45, R9 ;  /* 0x00000009ff2d723e */ /* 0x000fe200020006ff */
[----:B------:R-:W-:Y:S01]  /*6e40*/  HADD2.F32 R119, -RZ, R117.H1_H1 ;  /* 0x30000075ff777230 */ /* 0x000fe20000004100 */
[----:B------:R-:W-:Y:S01]  /*6e50*/  F2FP.F16.E4M3.UNPACK_B R117, R111 ;  /* 0x0000006fff75723e */ /* 0x000fe200020006ff */
[--C-:B------:R-:W-:Y:S01]  /*6e60*/  HADD2.F32 R111, -RZ, R116.reuse.H0_H0 ;  /* 0x20000074ff6f7230 */ /* 0x100fe20000004100 */
[----:B------:R-:W-:Y:S01]  /*6e70*/  F2FP.SATFINITE.E4M3.F32.PACK_AB_MERGE_C R34, R112, R47, R34 ;  /* 0x0000002f7022723e */ /* 0x000fe20004807022 */
[----:B------:R-:W-:Y:S01]  /*6e80*/  HADD2.F32 R116, -RZ, R116.H1_H1 ;  /* 0x30000074ff747230 */ /* 0x000fe20000004100 */
[----:B------:R-:W-:Y:S01]  /*6e90*/  F2FP.SATFINITE.E4M3.F32.PACK_AB_MERGE_C R115, R124, R115, RZ ;  /* 0x000000737c73723e */ /* 0x000fe200048070ff */
[----:B------:R-:W-:-:S02]  /*6ea0*/  HADD2.F32 R118, -RZ, R117.H0_H0 ;  /* 0x20000075ff767230 */ /* 0x000fc40000004100 */
[-C--:B------:R-:W-:Y:S01]  /*6eb0*/  FMUL.FTZ R122, R111, R120.reuse ;  /* 0x000000786f7a7220 */ /* 0x080fe20000410000 */
[----:B------:R-:W-:Y:S02]  /*6ec0*/  HADD2.F32 R32, -RZ, R32.H1_H1 ;  /* 0x30000020ff207230 */ /* 0x000fe40000004100 */
[-C--:B------:R-:W-:Y:S01]  /*6ed0*/  FMUL.FTZ R121, R116, R119.reuse ;  /* 0x0000007774797220 */ /* 0x080fe20000410000 */
[----:B------:R-:W-:Y:S02]  /*6ee0*/  HADD2.F32 R117, -RZ, R117.H1_H1 ;  /* 0x30000075ff757230 */ /* 0x000fe40000004100 */
[C---:B------:R-:W-:Y:S01]  /*6ef0*/  FMUL.FTZ R120, R35.reuse, R120 ;  /* 0x0000007823787220 */ /* 0x040fe20000410000 */
[----:B------:R-:W-:Y:S01]  /*6f00*/  FFMA.FTZ R122, R35, R118, -R122 ;  /* 0x00000076237a7223 */ /* 0x000fe2000001087a */
[C---:B------:R-:W-:Y:S01]  /*6f10*/  FMUL.FTZ R119, R32.reuse, R119 ;  /* 0x0000007720777220 */ /* 0x040fe20000410000 */
[----:B------:R-:W-:Y:S01]  /*6f20*/  F2FP.SATFINITE.E4M3.F32.PACK_AB_MERGE_C R35, R113, R46, R33 ;  /* 0x0000002e7123723e */ /* 0x000fe20004807021 */
[----:B------:R-:W-:Y:S01]  /*6f30*/  FFMA.FTZ R121, R32, R117, -R121 ;  /* 0x0000007520797223 */ /* 0x000fe20000010879 */
[----:B------:R-:W-:Y:S01]  /*6f40*/  F2FP.SATFINITE.E4M3.F32.PACK_AB_MERGE_C R32, R109, R114, RZ ;  /* 0x000000726d20723e */ /* 0x000fe200048070ff */
[----:B------:R-:W-:Y:S01]  /*6f50*/  FFMA.FTZ R120, R111, R118, R120 ;  /* 0x000000766f787223 */ /* 0x000fe20000010078 */
[----:B------:R-:W-:Y:S01]  /*6f60*/  F2FP.F16.E4M3.UNPACK_B R109, R13 ;  /* 0x0000000dff6d723e */ /* 0x000fe200020006ff */
[----:B------:R-:W-:Y:S01]  /*6f70*/  FFMA.FTZ R119, R116, R117, R119 ;  /* 0x0000007574777223 */ /* 0x000fe20000010077 */
[----:B------:R-:W-:Y:S01]  /*6f80*/  F2FP.F16.E4M3.UNPACK_B R114, R14 ;  /* 0x0000000eff72723e */ /* 0x000fe200020006ff */
[----:B------:R-:W-:Y:S01]  /*6f90*/  HADD2.F32 R44, -RZ, R45.H0_H0 ;  /* 0x2000002dff2c7230 */ /* 0x000fe20000004100 */
[----:B------:R-:W-:Y:S01]  /*6fa0*/  F2FP.F16.E4M3.UNPACK_B R112, R12 ;  /* 0x0000000cff70723e */ /* 0x000fe200020006ff */
[--C-:B------:R-:W-:Y:S01]  /*6fb0*/  HADD2.F32 R46, -RZ, R109.reuse.H0_H0 ;  /* 0x2000006dff2e7230 */ /* 0x100fe20000004100 */
[----:B------:R-:W-:Y:S01]  /*6fc0*/  F2FP.SATFINITE.E4M3.F32.PACK_AB_MERGE_C R33, R121, R122, R32 ;  /* 0x0000007a7921723e */ /* 0x000fe20004807020 */
[----:B------:R-:W-:Y:S01]  /*6fd0*/  HADD2.F32 R47, -RZ, R114.H0_H0 ;  /* 0x20000072ff2f7230 */ /* 0x000fe20000004100 */
[----:B------:R-:W-:Y:S01]  /*6fe0*/  F2FP.SATFINITE.E4M3.F32.PACK_AB_MERGE_C R32, R119, R120, R115 ;  /* 0x000000787720723e */ /* 0x000fe20004807073 */
[----:B------:R-:W-:Y:S01]  /*6ff0*/  HADD2.F32 R111, -RZ, R109.H1_H1 ;  /* 0x3000006dff6f7230 */ /* 0x000fe20000004100 */
[----:B------:R-:W-:Y:S01]  /*7000*/  F2FP.F16.E4M3.UNPACK_B R12, R12.H1 ;  /* 0x0000000cff0c723e */ /* 0x000fe200030006ff */
[----:B------:R-:W-:-:S02]  /*7010*/  HADD2.F32 R113, -RZ, R112.H0_H0 ;  /* 0x20000070ff717230 */ /* 0x000fc40000004100 */
[-C--:B------:R-:W-:Y:S01]  /*7020*/  FMUL.FTZ R115, R46, R47.reuse ;  /* 0x0000002f2e737220 */ /* 0x080fe20000410000 */
[C---:B------:R-:W-:Y:S01]  /*7030*/  FMUL.FTZ R109, R44.reuse, R47 ;  /* 0x0000002f2c6d7220 */ /* 0x040fe20000410000 */
[----:B------:R-:W-:Y:S01]  /*7040*/  HADD2.F32 R114, -RZ, R114.H1_H1 ;  /* 0x30000072ff727230 */ /* 0x000fe20000004100 */
[----:B------:R-:W-:Y:S01]  /*7050*/  F2FP.F16.E4M3.UNPACK_B R119, R10 ;  /* 0x0000000aff77723e */ /* 0x000fe200020006ff */
        /* <DEDUP_REMOVED lines=8> */
[-C--:B------:R-:W-:Y:S01]  /*70e0*/  FFMA.FTZ R14, R111, R112.reuse, R114 ;  /* 0x000000706f0e7223 */ /* 0x080fe20000010072 */
[----:B------:R-:W-:Y:S01]  /*70f0*/  F2FP.F16.E4M3.UNPACK_B R46, R9.H1 ;  /* 0x00000009ff2e723e */ /* 0x000fe200030006ff */
[----:B------:R-:W-:Y:S01]  /*7100*/  FFMA.FTZ R9, R47, R112, -R116 ;  /* 0x000000702f097223 */ /* 0x000fe20000010874 */
[----:B------:R-:W-:Y:S01]  /*7110*/  HADD2.F32 R47, -RZ, R109.H0_H0 ;  /* 0x2000006dff2f7230 */ /* 0x000fe20000004100 */
[----:B------:R-:W-:Y:S01]  /*7120*/  F2FP.F16.E4M3.UNPACK_B R120, R10.H1 ;  /* 0x0000000aff78723e */ /* 0x000fe200030006ff */
[----:B------:R-:W-:Y:S01]  /*7130*/  HADD2.F32 R114, -RZ, R113.H0_H0 ;  /* 0x20000071ff727230 */ /* 0x000fe20000004100 */
[----:B------:R-:W-:Y:S01]  /*7140*/  F2FP.F16.E4M3.UNPACK_B R117, R8.H1 ;  /* 0x00000008ff75723e */ /* 0x000fe200030006ff */
[----:B------:R-:W-:Y:S02]  /*7150*/  HADD2.F32 R13, -RZ, R46.H0_H0 ;  /* 0x2000002eff0d7230 */ /* 0x000fe40000004100 */
[----:B------:R-:W-:-:S02]  /*7160*/  HADD2.F32 R111, -RZ, R109.H1_H1 ;  /* 0x3000006dff6f7230 */ /* 0x000fc40000004100 */
[-C--:B------:R-:W-:Y:S01]  /*7170*/  FMUL.FTZ R116, R47, R114.reuse ;  /* 0x000000722f747220 */ /* 0x080fe20000410000 */
[----:B------:R-:W-:Y:S02]  /*7180*/  HADD2.F32 R112, -RZ, R12.H0_H0 ;  /* 0x2000000cff707230 */ /* 0x000fe40000004100 */
[C---:B------:R-:W-:Y:S01]  /*7190*/  FMUL.FTZ R114, R13.reuse, R114 ;  /* 0x000000720d727220 */ /* 0x040fe20000410000 */
[----:B------:R-:W-:Y:S02]  /*71a0*/  HADD2.F32 R109, -RZ, R113.H1_H1 ;  /* 0x30000071ff6d7230 */ /* 0x000fe40000004100 */
[----:B------:R-:W-:Y:S02]  /*71b0*/  HADD2.F32 R46, -RZ, R46.H1_H1 ;  /* 0x3000002eff2e7230 */ /* 0x000fe40000004100 */
[----:B------:R-:W-:Y:S02]  /*71c0*/  HADD2.F32 R113, -RZ, R12.H1_H1 ;  /* 0x3000000cff717230 */ /* 0x000fe40000004100 */
[-C--:B------:R-:W-:Y:S01]  /*71d0*/  FFMA.FTZ R12, R13, R112.reuse, -R116 ;  /* 0x000000700d0c7223 */ /* 0x080fe20000010874 */
[-C--:B------:R-:W-:Y:S01]  /*71e0*/  FMUL.FTZ R115, R111, R109.reuse ;  /* 0x0000006d6f737220 */ /* 0x080fe20000410000 */
[----:B------:R-:W-:Y:S01]  /*71f0*/  FFMA.FTZ R13, R47, R112, R114 ;  /* 0x000000702f0d7223 */ /* 0x000fe20000010072 */
[C---:B------:R-:W-:Y:S01]  /*7200*/  FMUL.FTZ R114, R46.reuse, R109 ;  /* 0x0000006d2e727220 */ /* 0x040fe20000410000 */
[----:B------:R-:W-:Y:S01]  /*7210*/  F2FP.F16.E4M3.UNPACK_B R112, R15 ;  /* 0x0000000fff70723e */ /* 0x000fe200020006ff */
[----:B------:R-:W-:Y:S01]  /*7220*/  FFMA.FTZ R47, R46, R113, -R115 ;  /* 0x000000712e2f7223 */ /* 0x000fe20000010873 */
[----:B------:R-:W-:Y:S01]  /*7230*/  F2FP.F16.E4M3.UNPACK_B R109, R11 ;  /* 0x0000000bff6d723e */ /* 0x000fe200020006ff */
[----:B------:R-:W-:Y:S01]  /*7240*/  FFMA.FTZ R46, R111, R113, R114 ;  /* 0x000000716f2e7223 */ /* 0x000fe20000010072 */
[----:B------:R-:W-:Y:S01]  /*7250*/  F2FP.F16.E4M3.UNPACK_B R113, R15.H1 ;  /* 0x0000000fff71723e */ /* 0x000fe200030006ff */
[----:B------:R-:W-:Y:S01]  /*7260*/  HADD2.F32 R114, -RZ, R112.H0_H0 ;  /* 0x20000070ff727230 */ /* 0x000fe20000004100 */
[----:B------:R-:W-:Y:S01]  /*7270*/  F2FP.F16.E4M3.UNPACK_B R116, R8 ;  /* 0x00000008ff74723e */ /* 0x000fe200020006ff */
        /* <DEDUP_REMOVED lines=8> */
[----:B------:R-:W-:Y:S01]  /*7300*/  HADD2.F32 R10, -RZ, R116.H0_H0 ;  /* 0x20000074ff0a7230 */ /* 0x000fe20000004100 */
[----:B------:R-:W-:Y:S01]  /*7310*/  F2FP.SATFINITE.E4M3.F32.PACK_AB_MERGE_C R13, R46, R13, RZ ;  /* 0x0000000d2e0d723e */ /* 0x000fe200048070ff */
[----:B------:R-:W-:Y:S02]  /*7320*/  HADD2.F32 R111, -RZ, R11.H0_H0 ;  /* 0x2000000bff6f7230 */ /* 0x000fe40000004100 */
[----:B------:R-:W-:Y:S01]  /*7330*/  FMUL.FTZ R126, R115, R122 ;  /* 0x0000007a737e7220 */ /* 0x000fe20000410000 */
[----:B------:R-:W-:Y:S02]  /*7340*/  HADD2.F32 R113, -RZ, R113.H1_H1 ;  /* 0x30000071ff717230 */ /* 0x000fe40000004100 */
[----:B------:R-:W-:Y:S01]  /*7350*/  FFMA.FTZ R8, R15, R10, -R124 ;  /* 0x0000000a0f087223 */ /* 0x000fe2000001087c */
[----:B------:R-:W-:-:S02]  /*7360*/  HADD2.F32 R120, -RZ, R120.H1_H1 ;  /* 0x30000078ff787230 */ /* 0x000fc40000004100 */
[----:B------:R-:W-:Y:S01]  /*7370*/  FMUL.FTZ R122, R111, R122 ;  /* 0x0000007a6f7a7220 */ /* 0x000fe20000410000 */
        /* <DEDUP_REMOVED lines=11> */
[CC--:B------:R-:W-:Y:S01]  /*7430*/  FMUL.FTZ R118, R112.reuse, R119.reuse ;  /* 0x0000007770767220 */ /* 0x0c0fe20000410000 */
[----:B------:R-:W-:Y:S02]  /*7440*/  HADD2.F32 R116, -RZ, R116.H1_H1 ;  /* 0x30000074ff747230 */ /* 0x000fe40000004100 */
[----:B------:R-:W-:Y:S01]  /*7450*/  FMUL.FTZ R119, R109, R119 ;  /* 0x000000776d777220 */ /* 0x000fe20000410000 */
[----:B------:R-:W-:Y:S01]  /*7460*/  F2FP.SATFINITE.E4M3.F32.PACK_AB_MERGE_C R9, R9, R44, R12 ;  /* 0x0000002c0909723e */ /* 0x000fe2000480700c */
[-C--:B------:R-:W-:Y:S01]  /*7470*/  FFMA.FTZ R11, R11, R114.reuse, -R124 ;  /* 0x000000720b0b7223 */ /* 0x080fe2000001087c */
[----:B------:R-:W-:Y:S01]  /*7480*/  FFMA.FTZ R113, R113, R114, R120 ;  /* 0x0000007271717223 */ /* 0x000fe20000010078 */
[-C--:B------:R-:W-:Y:S01]  /*7490*/  FFMA.FTZ R109, R109, R116.reuse, -R118 ;  /* 0x000000746d6d7223 */ /* 0x080fe20000010876 */
[----:B------:R-:W-:Y:S01]  /*74a0*/  FFMA.FTZ R119, R112, R116, R119 ;  /* 0x0000007470777223 */ /* 0x000fe20000010077 */
[----:B------:R-:W-:Y:S01]  /*74b0*/  F2FP.SATFINITE.E4M3.F32.PACK_AB_MERGE_C R13, R14, R45, R13 ;  /* 0x0000002d0e0d723e */ /* 0x000fe2000480700d */
[----:B------:R-:W-:Y:S01]  /*74c0*/  IMAD.MOV.U32 R12, RZ, RZ, R34 ;  /* 0x000000ffff0c7224 */ /* 0x000fe200078e0022 */
[----:B------:R-:W-:Y:S01]  /*74d0*/  F2FP.SATFINITE.E4M3.F32.PACK_AB_MERGE_C R11, R11, R126, RZ ;  /* 0x0000007e0b0b723e */ /* 0x000fe200048070ff */
[----:B------:R-:W-:Y:S01]  /*74e0*/  IMAD.MOV.U32 R14, RZ, RZ, R32 ;  /* 0x000000ffff0e7224 */ /* 0x000fe200078e0020 */
[----:B------:R-:W-:-:S02]  /*74f0*/  F2FP.SATFINITE.E4M3.F32.PACK_AB_MERGE_C R113, R113, R122, RZ ;  /* 0x0000007a7171723e */ /* 0x000fc400048070ff */
[----:B------:R-:W-:Y:S01]  /*7500*/  F2FP.SATFINITE.E4M3.F32.PACK_AB_MERGE_C R11, R109, R8, R11 ;  /* 0x000000086d0b723e */ /* 0x000fe2000480700b */
[----:B------:R-:W-:Y:S01]  /*7510*/  IMAD.MOV.U32 R8, RZ, RZ, R35 ;  /* 0x000000ffff087224 */ /* 0x000fe200078e0023 */
[----:B------:R-:W-:Y:S01]  /*7520*/  F2FP.SATFINITE.E4M3.F32.PACK_AB_MERGE_C R15, R119, R10, R113 ;  /* 0x0000000a770f723e */ /* 0x000fe20004807071 */
[----:B------:R-:W-:-:S07]  /*7530*/  IMAD.MOV.U32 R10, RZ, RZ, R33 ;  /* 0x000000ffff0a7224 */ /* 0x000fce00078e0021 */
.L_x_1641:
[----:B------:R-:W-:Y:S05]  /*7540*/  BSYNC B2 ;  /* 0x0000000000027941 */ /* 0x000fea0003800000 */
.L_x_1640:
[----:B0-----:R0:W-:Y:S04]  /*7550*/  ST.E.128 desc[UR42][R92.64], R8 ;  /* 0x000000085c007985 */ /* 0x0011e8000c101d2a */
[----:B--2---:R0:W-:Y:S02]  /*7560*/  @!P2 ST.E.128 desc[UR42][R96.64], R12 ;  /* 0x0000000c6000a985 */ /* 0x0041e4000c101d2a */
.L_x_1639:
[----:B------:R-:W-:Y:S05]  /*7570*/  BSYNC B1 ;  /* 0x0000000000017941 */ /* 0x000fea0003800000 */
.L_x_1638:
[----:B------:R-:W-:Y:S01]  /*7580*/  ISETP.NE.AND P2, PT, R3, RZ, PT ;  /* 0x000000ff0300720c */ /* 0x000fe20003f45270 */
[----:B------:R-:W-:-:S12]  /*7590*/  BSSY B1, `(.L_x_1642) ;  /* 0x00000f4000017945 */ /* 0x000fd80003800000 */
[----:B------:R-:W-:Y:S05]  /*75a0*/  @!P2 BRA `(.L_x_1643) ;  /* 0x0000000c00c8a947 */ /* 0x000fea0003800000 */
[----:B------:R-:W-:Y:S01]  /*75b0*/  ISETP.NE.AND P4, PT, R84, RZ, PT ;  /* 0x000000ff5400720c */ /* 0x000fe20003f85270 */
[----:B------:R-:W-:Y:S01]  /*75c0*/  BSSY B2, `(.L_x_1644) ;  /* 0x00000ee000027945 */ /* 0x000fe20003800000 */
[C---:B----4-:R-:W-:Y:S02]  /*75d0*/  IADD3 R32, P2, R58.reuse, R101, RZ ;  /* 0x000000653a207210 */ /* 0x050fe40007f5e0ff */
[----:B0-----:R-:W-:Y:S02]  /*75e0*/  SEL R8, R65, R110, !P4 ;  /* 0x0000006e41087207 */ /* 0x001fe40006000000 */
[----:B---3--:R-:W-:Y:S02]  /*75f0*/  LEA.HI.X.SX32 R33, R58, R99, 0x1, P2 ;  /* 0x000000633a217211 */ /* 0x008fe400010f0eff */
[----:B------:R-:W-:-:S04]  /*7600*/  SHF.R.S32.HI R9, RZ, 0x1f, R8 ;  /* 0x0000001fff097819 */ /* 0x000fc80000011408 */
[----:B------:R-:W-:-:S04]  /*7610*/  LEA.HI R9, R9, R8, RZ, 0x5 ;  /* 0x0000000809097211 */ /* 0x000fc800078f28ff */
[----:B------:R-:W-:-:S04]  /*7620*/  SHF.R.S32.HI R9, RZ, 0x5, R9 ;  /* 0x00000005ff097819 */ /* 0x000fc80000011409 */
[----:B------:R-:W-:-:S04]  /*7630*/  LEA.HI.SX32 R9, R76, R9, 0x1c ;  /* 0x000000094c097211 */ /* 0x000fc800078fe2ff */
[----:B------:R-:W-:Y:S01]  /*7640*/  SHF.R.S32.HI R10, RZ, 0x1f, R9 ;  /* 0x0000001fff0a7819 */ /* 0x000fe20000011409 */
[----:B------:R-:W-:-:S03]  /*7650*/  IMAD.SHL.U32 R8, R9, 0x10, RZ ;  /* 0x0000001009087824 */ /* 0x000fc600078e00ff */
        /* <DEDUP_REMOVED lines=19> */
[----:B------:R-:W-:Y:S01]  /*7790*/  SHF.R.U32.HI R109, RZ, 0x10, R29 ;  /* 0x00000010ff6d7819 */ /* 0x000fe2000001161d */
[----:B------:R-:W-:Y:S01]  /*77a0*/  IMAD.MOV.U32 R40, RZ, RZ, R8 ;  /* 0x000000ffff287224 */ /* 0x000fe200078e0008 */
[----:B------:R-:W-:Y:S01]  /*77b0*/  SHF.R.U32.HI R97, RZ, 0x8, R31 ;  /* 0x00000008ff617819 */ /* 0x000fe2000001161f */
[----:B------:R-:W-:Y:S01]  /*77c0*/  IMAD.SHL.U32 R9, R111, 0x100, RZ ;  /* 0x000001006f097824 */ /* 0x000fe200078e00ff */
[----:B------:R-:W-:Y:S02]  /*77d0*/  SHF.R.U32.HI R92, RZ, 0x8, R41 ;  /* 0x00000008ff5c7819 */ /* 0x000fe40000011629 */
[----:B------:R-:W-:Y:S01]  /*77e0*/  LOP3.LUT R30, R29, 0xff0000ff, RZ, 0xc0, !PT ;  /* 0xff0000ff1d1e7812 */ /* 0x000fe200078ec0ff */
[----:B------:R-:W-:Y:S01]  /*77f0*/  IMAD.MOV.U32 R29, RZ, RZ, R10 ;  /* 0x000000ffff1d7224 */ /* 0x000fe200078e000a */
[----:B------:R-:W-:Y:S01]  /*7800*/  LOP3.LUT R42, R31, 0xff0000ff, RZ, 0xc0, !PT ;  /* 0xff0000ff1f2a7812 */ /* 0x000fe200078ec0ff */
[----:B------:R-:W-:Y:S01]  /*7810*/  IMAD.U32 R10, R109, 0x10000, RZ ;  /* 0x000100006d0a7824 */ /* 0x000fe200078e00ff */
[----:B------:R-:W-:Y:S01]  /*7820*/  SHF.R.U32.HI R96, RZ, 0x10, R31 ;  /* 0x00000010ff607819 */ /* 0x000fe2000001161f */
[----:B------:R-:W-:Y:S01]  /*7830*/  IMAD.SHL.U32 R31, R97, 0x100, RZ ;  /* 0x00000100611f7824 */ /* 0x000fe200078e00ff */
[----:B------:R-:W-:-:S02]  /*7840*/  SHF.R.U32.HI R46, RZ, 0x8, R43 ;  /* 0x00000008ff2e7819 */ /* 0x000fc4000001162b */
[----:B------:R-:W-:Y:S02]  /*7850*/  LOP3.LUT R45, R43, 0xff0000ff, RZ, 0xc0, !PT ;  /* 0xff0000ff2b2d7812 */ /* 0x000fe400078ec0ff */
[----:B------:R-:W-:Y:S01]  /*7860*/  SHF.R.U32.HI R93, RZ, 0x10, R43 ;  /* 0x00000010ff5d7819 */ /* 0x000fe2000001162b */
[----:B------:R-:W-:Y:S01]  /*7870*/  IMAD.SHL.U32 R43, R92, 0x100, RZ ;  /* 0x000001005c2b7824 */ /* 0x000fe200078e00ff */
[----:B------:R-:W-:Y:S02]  /*7880*/  LOP3.LUT R44, R41, 0xff0000ff, RZ, 0xc0, !PT ;  /* 0xff0000ff292c7812 */ /* 0x000fe400078ec0ff */
[----:B------:R-:W-:Y:S01]  /*7890*/  SHF.R.U32.HI R47, RZ, 0x10, R41 ;  /* 0x00000010ff2f7819 */ /* 0x000fe20000011629 */
[----:B--2---:R-:W-:Y:S01]  /*78a0*/  IMAD.MOV.U32 R41, RZ, RZ, R12 ;  /* 0x000000ffff297224 */ /* 0x004fe200078e000c */
[----:B------:R-:W-:Y:S01]  /*78b0*/  LOP3.LUT R9, R30, 0xff00, R9, 0xf8, !PT ;  /* 0x0000ff001e097812 */ /* 0x000fe200078ef809 */
[----:B------:R-:W-:Y:S01]  /*78c0*/  IMAD.SHL.U32 R30, R46, 0x100, RZ ;  /* 0x000001002e1e7824 */ /* 0x000fe200078e00ff */
[----:B------:R-:W-:Y:S01]  /*78d0*/  LOP3.LUT R8, R42, 0xff00, R31, 0xf8, !PT ;  /* 0x0000ff002a087812 */ /* 0x000fe200078ef81f */
[----:B------:R-:W-:Y:S01]  /*78e0*/  IMAD.U32 R93, R93, 0x10000, RZ ;  /* 0x000100005d5d7824 */ /* 0x000fe200078e00ff */
[----:B------:R-:W-:Y:S01]  /*78f0*/  LOP3.LUT R10, R9, 0xff0000, R10, 0xf8, !PT ;  /* 0x00ff0000090a7812 */ /* 0x000fe200078ef80a */
[----:B------:R-:W-:Y:S01]  /*7900*/  IMAD.U32 R9, R96, 0x10000, RZ ;  /* 0x0001000060097824 */ /* 0x000fe200078e00ff */
[----:B------:R-:W-:Y:S01]  /*7910*/  LOP3.LUT R12, R44, 0xff00, R43, 0xf8, !PT ;  /* 0x0000ff002c0c7812 */ /* 0x000fe200078ef82b */
[----:B------:R-:W-:Y:S01]  /*7920*/  IMAD.U32 R47, R47, 0x10000, RZ ;  /* 0x000100002f2f7824 */ /* 0x000fe200078e00ff */
[----:B------:R-:W-:-:S02]  /*7930*/  F2FP.F16.E4M3.UNPACK_B R46, R108.H1 ;  /* 0x0000006cff2e723e */ /* 0x000fc400030006ff */
[----:B------:R-:W-:Y:S02]  /*7940*/  F2FP.F16.E4M3.UNPACK_B R44, R41.H1 ;  /* 0x00000029ff2c723e */ /* 0x000fe400030006ff */
[----:B------:R-:W-:Y:S02]  /*7950*/  F2FP.F16.E4M3.UNPACK_B R42, R40.H1 ;  /* 0x00000028ff2a723e */ /* 0x000fe400030006ff */
[----:B------:R-:W-:Y:S01]  /*7960*/  LOP3.LUT R92, R45, 0xff00, R30, 0xf8, !PT ;  /* 0x0000ff002d5c7812 */ /* 0x000fe200078ef81e */
[----:B------:R-:W-:Y:S01]  /*7970*/  HADD2.F32 R31, -RZ, R44.H0_H0 ;  /* 0x2000002cff1f7230 */ /* 0x000fe20000004100 */
[----:B------:R-:W-:Y:S01]  /*7980*/  LOP3.LUT R8, R8, 0xff0000, R9, 0xf8, !PT ;  /* 0x00ff000008087812 */ /* 0x000fe200078ef809 */
[----:B------:R-:W-:Y:S01]  /*7990*/  HADD2.F32 R9, -RZ, R46.H0_H0 ;  /* 0x2000002eff097230 */ /* 0x000fe20000004100 */
[----:B------:R-:W-:Y:S01]  /*79a0*/  F2FP.F16.E4M3.UNPACK_B R43, R106.H1 ;  /* 0x0000006aff2b723e */ /* 0x000fe200030006ff */
[----:B------:R-:W-:Y:S01]  /*79b0*/  HADD2.F32 R30, -RZ, R42.H0_H0 ;  /* 0x2000002aff1e7230 */ /* 0x000fe20000004100 */
[----:B------:R-:W-:Y:S01]  /*79c0*/  LOP3.LUT R12, R12, 0xff0000, R47, 0xf8, !PT ;  /* 0x00ff00000c0c7812 */ /* 0x000fe200078ef82f */
[----:B------:R-:W-:-:S02]  /*79d0*/  HADD2.F32 R46, -RZ, R46.H1_H1 ;  /* 0x3000002eff2e7230 */ /* 0x000fc40000004100 */
[CC--:B------:R-:W-:Y:S01]  /*79e0*/  FMUL.FTZ R97, R31.reuse, R9.reuse ;  /* 0x000000091f617220 */ /* 0x0c0fe20000410000 */
[--C-:B------:R-:W-:Y:S02]  /*79f0*/  HADD2.F32 R45, -RZ, R43.reuse.H0_H0 ;  /* 0x2000002bff2d7230 */ /* 0x100fe40000004100 */
[----:B------:R-:W-:Y:S01]  /*7a00*/  FMUL.FTZ R96, R30, R9 ;  /* 0x000000091e607220 */ /* 0x000fe20000410000 */
[----:B------:R-:W-:Y:S01]  /*7a10*/  LOP3.LUT R9, R92, 0xff0000, R93, 0xf8, !PT ;  /* 0x00ff00005c097812 */ /* 0x000fe200078ef85d */
[----:B------:R-:W-:Y:S01]  /*7a20*/  HADD2.F32 R92, -RZ, R43.H1_H1 ;  /* 0x3000002bff5c7230 */ /* 0x000fe20000004100 */
[----:B------:R-:W-:Y:S01]  /*7a30*/  F2FP.F16.E4M3.UNPACK_B R108, R108 ;  /* 0x0000006cff6c723e */ /* 0x000fe200020006ff */
[-C--:B------:R-:W-:Y:S01]  /*7a40*/  FFMA.FTZ R30, R30, R45.reuse, -R97 ;  /* 0x0000002d1e1e7223 */ /* 0x080fe20000010861 */
[----:B------:R-:W-:Y:S01]  /*7a50*/  FFMA.FTZ R31, R31, R45, R96 ;  /* 0x0000002d1f1f7223 */ /* 0x000fe20000010060 */
[----:B------:R-:W-:Y:S01]  /*7a60*/  HADD2.F32 R43, -RZ, R42.H1_H1 ;  /* 0x3000002aff2b7230 */ /* 0x000fe20000004100 */
[----:B------:R-:W-:Y:S01]  /*7a70*/  F2FP.F16.E4M3.UNPACK_B R45, R41 ;  /* 0x00000029ff2d723e */ /* 0x000fe200020006ff */
[----:B------:R-:W-:Y:S01]  /*7a80*/  HADD2.F32 R47, -RZ, R44.H1_H1 ;  /* 0x3000002cff2f7230 */ /* 0x000fe20000004100 */
[----:B------:R-:W-:Y:S01]  /*7a90*/  F2FP.F16.E4M3.UNPACK_B R44, R40 ;  /* 0x00000028ff2c723e */ /* 0x000fe200020006ff */
[----:B------:R-:W-:Y:S01]  /*7aa0*/  HADD2.F32 R93, -RZ, R108.H0_H0 ;  /* 0x2000006cff5d7230 */ /* 0x000fe20000004100 */
[----:B------:R-:W-:Y:S01]  /*7ab0*/  F2FP.F16.E4M3.UNPACK_B R106, R106 ;  /* 0x0000006aff6a723e */ /* 0x000fe200020006ff */
[-C--:B------:R-:W-:Y:S01]  /*7ac0*/  FMUL.FTZ R96, R43, R46.reuse ;  /* 0x0000002e2b607220 */ /* 0x080fe20000410000 */
[----:B------:R-:W-:Y:S01]  /*7ad0*/  FMUL.FTZ R40, R47, R46 ;  /* 0x0000002e2f287220 */ /* 0x000fe20000410000 */
[----:B------:R-:W-:-:S02]  /*7ae0*/  HADD2.F32 R46, -RZ, R45.H0_H0 ;  /* 0x2000002dff2e7230 */ /* 0x000fc40000004100 */
[----:B------:R-:W-:Y:S02]  /*7af0*/  HADD2.F32 R42, -RZ, R44.H0_H0 ;  /* 0x2000002cff2a7230 */ /* 0x000fe40000004100 */
[-C--:B------:R-:W-:Y:S01]  /*7b00*/  FFMA.FTZ R41, R43, R92.reuse, -R40 ;  /* 0x0000005c2b297223 */ /* 0x080fe20000010828 */
[----:B------:R-:W-:Y:S02]  /*7b10*/  HADD2.F32 R43, -RZ, R106.H0_H0 ;  /* 0x2000006aff2b7230 */ /* 0x000fe40000004100 */
[-C--:B------:R-:W-:Y:S01]  /*7b20*/  FMUL.FTZ R97, R46, R93.reuse ;  /* 0x0000005d2e617220 */ /* 0x080fe20000410000 */
[----:B------:R-:W-:Y:S01]  /*7b30*/  FFMA.FTZ R40, R47, R92, R96 ;  /* 0x0000005c2f287223 */ /* 0x000fe20000010060 */
[C---:B------:R-:W-:Y:S01]  /*7b40*/  FMUL.FTZ R93, R42.reuse, R93 ;  /* 0x0000005d2a5d7220 */ /* 0x040fe20000410000 */
[----:B------:R-:W-:Y:S02]  /*7b50*/  HADD2.F32 R108, -RZ, R108.H1_H1 ;  /* 0x3000006cff6c7230 */ /* 0x000fe40000004100 */
[----:B------:R-:W-:Y:S01]  /*7b60*/  FFMA.FTZ R42, R42, R43, -R97 ;  /* 0x0000002b2a2a7223 */ /* 0x000fe20000010861 */
[----:B------:R-:W-:Y:S01]  /*7b70*/  HADD2.F32 R47, -RZ, R45.H1_H1 ;  /* 0x3000002dff2f7230 */ /* 0x000fe20000004100 */
[----:B------:R-:W-:Y:S01]  /*7b80*/  F2FP.F16.E4M3.UNPACK_B R97, R107.H1 ;  /* 0x0000006bff61723e */ /* 0x000fe200030006ff */
[----:B------:R-:W-:Y:S01]  /*7b90*/  HADD2.F32 R44, -RZ, R44.H1_H1 ;  /* 0x3000002cff2c7230 */ /* 0x000fe20000004100 */
[----:B------:R-:W-:Y:S01]  /*7ba0*/  F2FP.F16.E4M3.UNPACK_B R92, R14.H1 ;  /* 0x0000000eff5c723e */ /* 0x000fe200030006ff */
[----:B------:R-:W-:-:S02]  /*7bb0*/  HADD2.F32 R106, -RZ, R106.H1_H1 ;  /* 0x3000006aff6a7230 */ /* 0x000fc40000004100 */
[----:B------:R-:W-:Y:S01]  /*7bc0*/  FFMA.FTZ R43, R46, R43, R93 ;  /* 0x0000002b2e2b7223 */ /* 0x000fe2000001005d */
        /* <DEDUP_REMOVED lines=16> */
[-C--:B------:R-:W-:Y:S01]  /*7cd0*/  FFMA.FTZ R112, R47, R106.reuse, -R112 ;  /* 0x0000006a2f707223 */ /* 0x080fe20000010870 */
[----:B------:R-:W-:Y:S01]  /*7ce0*/  HADD2.F32 R46, -RZ, R46.H1_H1 ;  /* 0x3000002eff2e7230 */ /* 0x000fe20000004100 */
[----:B------:R-:W-:Y:S01]  /*7cf0*/  F2FP.F16.E4M3.UNPACK_B R105, R105 ;  /* 0x00000069ff69723e */ /* 0x000fe200020006ff */
[----:B------:R-:W-:Y:S02]  /*7d00*/  HADD2.F32 R47, -RZ, R96.H1_H1 ;  /* 0x30000060ff2f7230 */ /* 0x000fe40000004100 */
[-C--:B------:R-:W-:Y:S01]  /*7d10*/  FMUL.FTZ R109, R92, R97.reuse ;  /* 0x000000615c6d7220 */ /* 0x080fe20000410000 */
[----:B------:R-:W-:Y:S01]  /*7d20*/  FFMA.FTZ R108, R93, R106, R108 ;  /* 0x0000006a5d6c7223 */ /* 0x000fe2000001006c */
[----:B------:R-:W-:Y:S01]  /*7d30*/  FMUL.FTZ R97, R46, R97 ;  /* 0x000000612e617220 */ /* 0x000fe20000410000 */
[----:B------:R-:W-:-:S02]  /*7d40*/  HADD2.F32 R93, -RZ, R107.H0_H0 ;  /* 0x2000006bff5d7230 */ /* 0x000fc40000004100 */
[-C--:B------:R-:W-:Y:S01]  /*7d50*/  FFMA.FTZ R109, R46, R47.reuse, -R109 ;  /* 0x0000002f2e6d7223 */ /* 0x080fe2000001086d */
[----:B------:R-:W-:Y:S01]  /*7d60*/  F2FP.F16.E4M3.UNPACK_B R46, R14 ;  /* 0x0000000eff2e723e */ /* 0x000fe200020006ff */
[----:B------:R-:W-:Y:S01]  /*7d70*/  FFMA.FTZ R111, R92, R47, R97 ;  /* 0x0000002f5c6f7223 */ /* 0x000fe20000010061 */
[----:B------:R-:W-:Y:S01]  /*7d80*/  HADD2.F32 R107, -RZ, R107.H1_H1 ;  /* 0x3000006bff6b7230 */ /* 0x000fe20000004100 */
[----:B------:R-:W-:Y:S01]  /*7d90*/  F2FP.SATFINITE.E4M3.F32.PACK_AB_MERGE_C R30, R41, R30, RZ ;  /* 0x0000001e291e723e */ /* 0x000fe200048070ff */
[--C-:B------:R-:W-:Y:S01]  /*7da0*/  HADD2.F32 R14, -RZ, R29.reuse.H0_H0 ;  /* 0x2000001dff0e7230 */ /* 0x100fe20000004100 */
[----:B------:R-:W-:Y:S01]  /*7db0*/  F2FP.SATFINITE.E4M3.F32.PACK_AB_MERGE_C R40, R40, R31, RZ ;  /* 0x0000001f2828723e */ /* 0x000fe200048070ff */
[--C-:B------:R-:W-:Y:S01]  /*7dc0*/  HADD2.F32 R47, -RZ, R46.reuse.H0_H0 ;  /* 0x2000002eff2f7230 */ /* 0x100fe20000004100 */
[----:B------:R-:W-:Y:S01]  /*7dd0*/  F2FP.SATFINITE.E4M3.F32.PACK_AB_MERGE_C R31, R45, R42, R30 ;  /* 0x0000002a2d1f723e */ /* 0x000fe2000480701e */
[----:B------:R-:W-:Y:S02]  /*7de0*/  HADD2.F32 R46, -RZ, R46.H1_H1 ;  /* 0x3000002eff2e7230 */ /* 0x000fe40000004100 */
[----:B------:R-:W-:Y:S01]  /*7df0*/  FMUL.FTZ R96, R14, R93 ;  /* 0x0000005d0e607220 */ /* 0x000fe20000410000 */
[----:B------:R-:W-:-:S02]  /*7e00*/  HADD2.F32 R29, -RZ, R29.H1_H1 ;  /* 0x3000001dff1d7230 */ /* 0x000fc40000004100 */
[----:B------:R-:W-:Y:S01]  /*7e10*/  FMUL.FTZ R97, R47, R93 ;  /* 0x0000005d2f617220 */ /* 0x000fe20000410000 */
[--C-:B------:R-:W-:Y:S02]  /*7e20*/  HADD2.F32 R92, -RZ, R105.reuse.H0_H0 ;  /* 0x20000069ff5c7230 */ /* 0x100fe40000004100 */
[-C--:B------:R-:W-:Y:S01]  /*7e30*/  FMUL.FTZ R106, R46, R107.reuse ;  /* 0x0000006b2e6a7220 */ /* 0x080fe20000410000 */
[----:B------:R-:W-:Y:S02]  /*7e40*/  HADD2.F32 R105, -RZ, R105.H1_H1 ;  /* 0x30000069ff697230 */ /* 0x000fe40000004100 */
[----:B------:R-:W-:Y:S01]  /*7e50*/  FMUL.FTZ R107, R29, R107 ;  /* 0x0000006b1d6b7220 */ /* 0x000fe20000410000 */
[----:B------:R-:W-:Y:S01]  /*7e60*/  F2FP.F16.E4M3.UNPACK_B R42, R12 ;  /* 0x0000000cff2a723e */ /* 0x000fe200020006ff */
[----:B------:R-:W-:Y:S01]  /*7e70*/  FFMA.FTZ R97, R14, R92, -R97 ;  /* 0x0000005c0e617223 */ /* 0x000fe20000010861 */
[----:B------:R-:W-:Y:S01]  /*7e80*/  F2FP.F16.E4M3.UNPACK_B R41, R28 ;  /* 0x0000001cff29723e */ /* 0x000fe200020006ff */
[----:B------:R-:W-:Y:S01]  /*7e90*/  FFMA.FTZ R107, R46, R105, R107 ;  /* 0x000000692e6b7223 */ /* 0x000fe2000001006b */
[----:B------:R-:W-:Y:S01]  /*7ea0*/  F2FP.F16.E4M3.UNPACK_B R46, R13 ;  /* 0x0000000dff2e723e */ /* 0x000fe200020006ff */
[----:B------:R-:W-:Y:S01]  /*7eb0*/  FFMA.FTZ R14, R47, R92, R96 ;  /* 0x0000005c2f0e7223 */ /* 0x000fe20000010060 */
[----:B------:R-:W-:Y:S01]  /*7ec0*/  F2FP.SATFINITE.E4M3.F32.PACK_AB_MERGE_C R30, R44, R43, R40 ;  /* 0x0000002b2c1e723e */ /* 0x000fe20004807028 */
[----:B------:R-:W-:Y:S01]  /*7ed0*/  HADD2.F32 R47, -RZ, R42.H0_H0 ;  /* 0x2000002aff2f7230 */ /* 0x000fe20000004100 */
[----:B------:R-:W-:Y:S01]  /*7ee0*/  F2FP.F16.E4M3.UNPACK_B R44, R10 ;  /* 0x0000000aff2c723e */ /* 0x000fe200020006ff */
[----:B------:R-:W-:Y:S01]  /*7ef0*/  HADD2.F32 R43, -RZ, R46.H0_H0 ;  /* 0x2000002eff2b7230 */ /* 0x000fe20000004100 */
[----:B------:R-:W-:Y:S01]  /*7f00*/  F2FP.F16.E4M3.UNPACK_B R28, R28.H1 ;  /* 0x0000001cff1c723e */ /* 0x000fe200030006ff */
[----:B------:R-:W-:Y:S01]  /*7f10*/  HADD2.F32 R40, -RZ, R41.H0_H0 ;  /* 0x20000029ff287230 */ /* 0x000fe20000004100 */
[----:B------:R-:W-:Y:S01]  /*7f20*/  F2FP.F16.E4M3.UNPACK_B R10, R10.H1 ;  /* 0x0000000aff0a723e */ /* 0x000fe200030006ff */
        /* <DEDUP_REMOVED lines=14> */
[----:B------:R-:W-:Y:S02]  /*8010*/  HADD2.F32 R42, -RZ, R28.H0_H0 ;  /* 0x2000001cff2a7230 */ /* 0x000fe40000004100 */
[----:B------:R-:W-:Y:S01]  /*8020*/  FFMA.FTZ R12, R46, R43, R93 ;  /* 0x0000002b2e0c7223 */ /* 0x000fe2000001005d */
[----:B------:R-:W-:Y:S02]  /*8030*/  HADD2.F32 R45, -RZ, R44.H0_H0 ;  /* 0x2000002cff2d7230 */ /* 0x000fe40000004100 */
[----:B------:R-:W-:Y:S01]  /*8040*/  FFMA.FTZ R106, R29, R105, -R106 ;  /* 0x000000691d6a7223 */ /* 0x000fe2000001086a */
[----:B------:R-:W-:Y:S01]  /*8050*/  HADD2.F32 R46, -RZ, R47.H0_H0 ;  /* 0x2000002fff2e7230 */ /* 0x000fe20000004100 */
[----:B------:R-:W-:Y:S01]  /*8060*/  F2FP.SATFINITE.E4M3.F32.PACK_AB_MERGE_C R29, R109, R112, RZ ;  /* 0x000000706d1d723e */ /* 0x000fe200048070ff */
[----:B------:R-:W-:Y:S01]  /*8070*/  HADD2.F32 R43, -RZ, R28.H1_H1 ;  /* 0x3000001cff2b7230 */ /* 0x000fe20000004100 */
[----:B------:R-:W-:Y:S01]  /*8080*/  F2FP.SATFINITE.E4M3.F32.PACK_AB_MERGE_C R108, R111, R108, RZ ;  /* 0x0000006c6f6c723e */ /* 0x000fe200048070ff */
[----:B------:R-:W-:-:S02]  /*8090*/  HADD2.F32 R44, -RZ, R44.H1_H1 ;  /* 0x3000002cff2c7230 */ /* 0x000fc40000004100 */
[-C--:B------:R-:W-:Y:S01]  /*80a0*/  FMUL.FTZ R93, R45, R46.reuse ;  /* 0x0000002e2d5d7220 */ /* 0x080fe20000410000 */
[----:B------:R-:W-:Y:S02]  /*80b0*/  HADD2.F32 R47, -RZ, R47.H1_H1 ;  /* 0x3000002fff2f7230 */ /* 0x000fe40000004100 */
[----:B------:R-:W-:Y:S01]  /*80c0*/  FMUL.FTZ R92, R42, R46 ;  /* 0x0000002e2a5c7220 */ /* 0x000fe20000410000 */
[--C-:B------:R-:W-:Y:S01]  /*80d0*/  HADD2.F32 R28, -RZ, R10.reuse.H0_H0 ;  /* 0x2000000aff1c7230 */ /* 0x100fe20000004100 */
[----:B------:R-:W-:Y:S01]  /*80e0*/  F2FP.SATFINITE.E4M3.F32.PACK_AB_MERGE_C R29, R106, R97, R29 ;  /* 0x000000616a1d723e */ /* 0x000fe2000480701d */
[----:B------:R-:W-:Y:S02]  /*80f0*/  HADD2.F32 R46, -RZ, R10.H1_H1 ;  /* 0x3000000aff2e7230 */ /* 0x000fe40000004100 */
[-C--:B------:R-:W-:Y:S01]  /*8100*/  FMUL.FTZ R96, R44, R47.reuse ;  /* 0x0000002f2c607220 */ /* 0x080fe20000410000 */
[----:B------:R-:W-:Y:S01]  /*8110*/  FMUL.FTZ R47, R43, R47 ;  /* 0x0000002f2b2f7220 */ /* 0x000fe20000410000 */
[-C--:B------:R-:W-:Y:S01]  /*8120*/  FFMA.FTZ R10, R42, R28.reuse, -R93 ;  /* 0x0000001c2a0a7223 */ /* 0x080fe2000001085d */
[-C--:B------:R-:W-:Y:S01]  /*8130*/  F2FP.F16.E4M3.UNPACK_B R42, R11.reuse ;  /* 0x0000000bff2a723e */ /* 0x080fe200020006ff */
[----:B------:R-:W-:Y:S01]  /*8140*/  FFMA.FTZ R28, R45, R28, R92 ;  /* 0x0000001c2d1c7223 */ /* 0x000fe2000001005c */
[----:B------:R-:W-:Y:S01]  /*8150*/  F2FP.F16.E4M3.UNPACK_B R11, R11.H1 ;  /* 0x0000000bff0b723e */ /* 0x000fe200030006ff */
[----:B------:R-:W-:Y:S01]  /*8160*/  FFMA.FTZ R109, R44, R46, R47 ;  /* 0x0000002e2c6d7223 */ /* 0x000fe2000001002f */
[----:B------:R-:W-:-:S02]  /*8170*/  F2FP.F16.E4M3.UNPACK_B R97, R9.H1 ;  /* 0x00000009ff61723e */ /* 0x000fc400030006ff */
[----:B------:R-:W-:Y:S01]  /*8180*/  F2FP.SATFINITE.E4M3.F32.PACK_AB_MERGE_C R14, R107, R14, R108 ;  /* 0x0000000e6b0e723e */ /* 0x000fe2000480706c */
[----:B------:R-:W-:Y:S01]  /*8190*/  FFMA.FTZ R107, R43, R46, -R96 ;  /* 0x0000002e2b6b7223 */ /* 0x000fe20000010860 */
[-C--:B------:R-:W-:Y:S01]  /*81a0*/  F2FP.F16.E4M3.UNPACK_B R45, R15.reuse ;  /* 0x0000000fff2d723e */ /* 0x080fe200020006ff */
[----:B------:R-:W-:Y:S01]  /*81b0*/  HADD2.F32 R43, -RZ, R11.H0_H0 ;  /* 0x2000000bff2b7230 */ /* 0x000fe20000004100 */
[----:B------:R-:W-:Y:S01]  /*81c0*/  F2FP.F16.E4M3.UNPACK_B R44, R15.H1 ;  /* 0x0000000fff2c723e */ /* 0x000fe200030006ff */
[----:B------:R-:W-:Y:S01]  /*81d0*/  HADD2.F32 R106, -RZ, R97.H0_H0 ;  /* 0x20000061ff6a7230 */ /* 0x000fe20000004100 */
[----:B------:R-:W-:Y:S01]  /*81e0*/  F2FP.F16.E4M3.UNPACK_B R96, R9 ;  /* 0x00000009ff60723e */ /* 0x000fe200020006ff */
[----:B------:R-:W-:Y:S01]  /*81f0*/  HADD2.F32 R46, -RZ, R45.H0_H0 ;  /* 0x2000002dff2e7230 */ /* 0x000fe20000004100 */
[-C--:B------:R-:W-:Y:S01]  /*8200*/  F2FP.F16.E4M3.UNPACK_B R47, R8.reuse.H1 ;  /* 0x00000008ff2f723e */ /* 0x080fe200030006ff */
[----:B------:R-:W-:Y:S01]  /*8210*/  HADD2.F32 R97, -RZ, R97.H1_H1 ;  /* 0x30000061ff617230 */ /* 0x000fe20000004100 */
[----:B------:R-:W-:Y:S01]  /*8220*/  F2FP.F16.E4M3.UNPACK_B R9, R8 ;  /* 0x00000008ff09723e */ /* 0x000fe200020006ff */
[----:B------:R-:W-:-:S02]  /*8230*/  HADD2.F32 R105, -RZ, R96.H0_H0 ;  /* 0x20000060ff697230 */ /* 0x000fc40000004100 */
[----:B------:R-:W-:Y:S01]  /*8240*/  FMUL.FTZ R111, R43, R106 ;  /* 0x0000006a2b6f7220 */ /* 0x000fe20000410000 */
[--C-:B------:R-:W-:Y:S01]  /*8250*/  HADD2.F32 R8, -RZ, R44.reuse.H0_H0 ;  /* 0x2000002cff087230 */ /* 0x100fe20000004100 */
[----:B------:R-:W-:Y:S01]  /*8260*/  F2FP.SATFINITE.E4M3.F32.PACK_AB_MERGE_C R10, R107, R10, RZ ;  /* 0x0000000a6b0a723e */ /* 0x000fe200048070ff */
[----:B------:R-:W-:Y:S02]  /*8270*/  HADD2.F32 R93, -RZ, R47.H0_H0 ;  /* 0x2000002fff5d7230 */ /* 0x000fe40000004100 */
[----:B------:R-:W-:Y:S01]  /*8280*/  FMUL.FTZ R108, R46, R105 ;  /* 0x000000692e6c7220 */ /* 0x000fe20000410000 */
[----:B------:R-:W-:Y:S02]  /*8290*/  HADD2.F32 R44, -RZ, R44.H1_H1 ;  /* 0x3000002cff2c7230 */ /* 0x000fe40000004100 */
[C---:B------:R-:W-:Y:S01]  /*82a0*/  FMUL.FTZ R112, R8.reuse, R106 ;  /* 0x0000006a08707220 */ /* 0x040fe20000410000 */
[----:B------:R-:W-:Y:S02]  /*82b0*/  HADD2.F32 R11, -RZ, R11.H1_H1 ;  /* 0x3000000bff0b7230 */ /* 0x000fe40000004100 */
[----:B------:R-:W-:Y:S01]  /*82c0*/  FFMA.FTZ R111, R8, R93, R111 ;  /* 0x0000005d086f7223 */ /* 0x000fe2000001006f */
[----:B------:R-:W-:-:S02]  /*82d0*/  HADD2.F32 R15, -RZ, R42.H0_H0 ;  /* 0x2000002aff0f7230 */ /* 0x000fc40000004100 */
[-C--:B------:R-:W-:Y:S01]  /*82e0*/  FMUL.FTZ R8, R44, R97.reuse ;  /* 0x000000612c087220 */ /* 0x080fe20000410000 */
[----:B------:R-:W-:Y:S02]  /*82f0*/  HADD2.F32 R92, -RZ, R9.H0_H0 ;  /* 0x20000009ff5c7230 */ /* 0x000fe40000004100 */
[----:B------:R-:W-:Y:S01]  /*8300*/  FMUL.FTZ R97, R11, R97 ;  /* 0x000000610b617220 */ /* 0x000fe20000410000 */
[----:B------:R-:W-:Y:S02]  /*8310*/  HADD2.F32 R45, -RZ, R45.H1_H1 ;  /* 0x3000002dff2d7230 */ /* 0x000fe40000004100 */
[C---:B------:R-:W-:Y:S01]  /*8320*/  FMUL.FTZ R105, R15.reuse, R105 ;  /* 0x000000690f697220 */ /* 0x040fe20000410000 */
[----:B------:R-:W-:Y:S02]  /*8330*/  HADD2.F32 R96, -RZ, R96.H1_H1 ;  /* 0x30000060ff607230 */ /* 0x000fe40000004100 */
[----:B------:R-:W-:Y:S01]  /*8340*/  FFMA.FTZ R108, R15, R92, -R108 ;  /* 0x0000005c0f6c7223 */ /* 0x000fe2000001086c */
[----:B------:R-:W-:-:S02]  /*8350*/  HADD2.F32 R47, -RZ, R47.H1_H1 ;  /* 0x3000002fff2f7230 */ /* 0x000fc40000004100 */
[----:B------:R-:W-:Y:S01]  /*8360*/  FFMA.FTZ R112, R43, R93, -R112 ;  /* 0x0000005d2b707223 */ /* 0x000fe20000010870 */
[----:B------:R-:W-:Y:S02]  /*8370*/  HADD2.F32 R42, -RZ, R42.H1_H1 ;  /* 0x3000002aff2a7230 */ /* 0x000fe40000004100 */
[-C--:B------:R-:W-:Y:S01]  /*8380*/  FMUL.FTZ R15, R45, R96.reuse ;  /* 0x000000602d0f7220 */ /* 0x080fe20000410000 */
[----:B------:R-:W-:Y:S02]  /*8390*/  HADD2.F32 R9, -RZ, R9.H1_H1 ;  /* 0x30000009ff097230 */ /* 0x000fe40000004100 */
[-C--:B------:R-:W-:Y:S01]  /*83a0*/  FFMA.FTZ R11, R11, R47.reuse, -R8 ;  /* 0x0000002f0b0b7223 */ /* 0x080fe20000010808 */
[----:B------:R-:W-:Y:S01]  /*83b0*/  FFMA.FTZ R44, R44, R47, R97 ;  /* 0x0000002f2c2c7223 */ /* 0x000fe20000010061 */
[----:B------:R-:W-:Y:S01]  /*83c0*/  FMUL.FTZ R96, R42, R96 ;  /* 0x000000602a607220 */ /* 0x000fe20000410000 */
[----:B------:R-:W-:Y:S01]  /*83d0*/  FFMA.FTZ R105, R46, R92, R105 ;  /* 0x0000005c2e697223 */ /* 0x000fe20000010069 */
[-C--:B------:R-:W-:Y:S01]  /*83e0*/  FFMA.FTZ R15, R42, R9.reuse, -R15 ;  /* 0x000000092a0f7223 */ /* 0x080fe2000001080f */
[----:B------:R-:W-:Y:S01]  /*83f0*/  F2FP.SATFINITE.E4M3.F32.PACK_AB_MERGE_C R11, R11, R112, RZ ;  /* 0x000000700b0b723e */ /* 0x000fe200048070ff */
        /* <DEDUP_REMOVED lines=9> */
[----:B------:R-:W-:-:S07]  /*8490*/  F2FP.SATFINITE.E4M3.F32.PACK_AB_MERGE_C R15, R96, R105, R44 ;  /* 0x00000069600f723e */ /* 0x000fce000480702c */
.L_x_1645:
[----:B------:R-:W-:Y:S05]  /*84a0*/  BSYNC B2 ;  /* 0x0000000000027941 */ /* 0x000fea0003800000 */
.L_x_1644:
[----:B0-----:R0:W-:Y:S04]  /*84b0*/  ST.E.128 desc[UR42][R32.64], R8 ;  /* 0x0000000820007985 */ /* 0x0011e8000c101d2a */
[----:B--2---:R0:W-:Y:S02]  /*84c0*/  @!P2 ST.E.128 desc[UR42][R34.64], R12 ;  /* 0x0000000c2200a985 */ /* 0x0041e4000c101d2a */
.L_x_1643:
[----:B------:R-:W-:Y:S05]  /*84d0*/  BSYNC B1 ;  /* 0x0000000000017941 */ /* 0x000fea0003800000 */
.L_x_1642:
[----:B------:R-:W-:-:S13]  /*84e0*/  ISETP.NE.AND P2, PT, R0, RZ, PT ;  /* 0x000000ff0000720c */ /* 0x000fda0003f45270 */
[----:B------:R-:W-:Y:S05]  /*84f0*/  @!P2 BRA `(.L_x_1609) ;  /* 0x0000001000d0a947 */ /* 0x000fea0003800000 */
[----:B------:R-:W-:Y:S01]  /*8500*/  ISETP.NE.AND P4, PT, R85, RZ, PT ;  /* 0x000000ff5500720c */ /* 0x000fe20003f85270 */
[----:B------:R-:W-:Y:S01]  /*8510*/  BSSY B1, `(.L_x_1646) ;  /* 0x00000e6000017945 */ /* 0x000fe20003800000 */
[C---:B----4-:R-:W-:Y:S02]  /*8520*/  IADD3 R28, P2, R56.reuse, R101, RZ ;  /* 0x00000065381c7210 */ /* 0x050fe40007f5e0ff */
[----:B------:R-:W-:Y:S02]  /*8530*/  SEL R110, R65, R110, !P4 ;  /* 0x0000006e416e7207 */ /* 0x000fe40006000000 */
[----:B---3--:R-:W-:Y:S02]  /*8540*/  LEA.HI.X.SX32 R29, R56, R99, 0x1, P2 ;  /* 0x00000063381d7211 */ /* 0x008fe400010f0eff */
[----:B0-----:R-:W-:Y:S02]  /*8550*/  SHF.R.S32.HI R9, RZ, 0x1f, R110 ;  /* 0x0000001fff097819 */ /* 0x001fe4000001146e */
[----:B------:R-:W-:-:S02]  /*8560*/  ISETP.GE.AND P2, PT, R80, R95, PT ;  /* 0x0000005f5000720c */ /* 0x000fc40003f46270 */
[----:B------:R-:W-:-:S04]  /*8570*/  LEA.HI R9, R9, R110, RZ, 0x5 ;  /* 0x0000006e09097211 */ /* 0x000fc800078f28ff */
[----:B------:R-:W-:-:S04]  /*8580*/  SHF.R.S32.HI R8, RZ, 0x5, R9 ;  /* 0x00000005ff087819 */ /* 0x000fc80000011409 */
[----:B------:R-:W-:-:S04]  /*8590*/  LEA.HI.SX32 R8, R75, R8, 0x1c ;  /* 0x000000084b087211 */ /* 0x000fc800078fe2ff */
[----:B------:R-:W-:Y:S01]  /*85a0*/  SHF.R.S32.HI R9, RZ, 0x1f, R8 ;  /* 0x0000001fff097819 */ /* 0x000fe20000011408 */
[----:B------:R-:W-:-:S03]  /*85b0*/  IMAD.SHL.U32 R30, R8, 0x10, RZ ;  /* 0x00000010081e7824 */ /* 0x000fc600078e00ff */
[----:B------:R-:W-:Y:S02]  /*85c0*/  LEA.HI R8, R9, R8, RZ, 0x2 ;  /* 0x0000000809087211 */ /* 0x000fe400078f10ff */
[----:B------:R-:W-:-:S03]  /*85d0*/  LOP3.LUT R9, R181, 0x30, R30, 0xf8, !PT ;  /* 0x00000030b5097812 */ /* 0x000fc600078ef81e */
[----:B------:R-:W-:Y:S01]  /*85e0*/  IMAD.SHL.U32 R8, R8, 0x800, RZ ;  /* 0x0000080008087824 */ /* 0x000fe200078e00ff */
[----:B------:R-:W-:-:S04]  /*85f0*/  LOP3.LUT R9, R9, R182, RZ, 0x3c, !PT ;  /* 0x000000b609097212 */ /* 0x000fc800078e3cff */
[----:B------:R-:W-:-:S04]  /*8600*/  LOP3.LUT R8, R8, 0xffffe000, RZ, 0xc0, !PT ;  /* 0xffffe00008087812 */ /* 0x000fc800078ec0ff */
[----:B------:R-:W-:Y:S01]  /*8610*/  IADD3 R11, R9, R8, R183 ;  /* 0x00000008090b7210 */ /* 0x000fe20007ffe0b7 */
[----:B------:R-:W-:-:S04]  /*8620*/  IMAD R9, R22, 0x6000, R72 ;  /* 0x0000600016097824 */ /* 0x000fc800078e0248 */
[----:B------:R-:W-:Y:S02]  /*8630*/  IMAD R11, R22, 0x6000, R11 ;  /* 0x00006000160b7824 */ /* 0x000fe400078e020b */
[C---:B------:R-:W-:Y:S02]  /*8640*/  IMAD.IADD R9, R16.reuse, 0x1, R9 ;  /* 0x0000000110097824 */ /* 0x040fe400078e0209 */
[----:B------:R-:W-:-:S04]  /*8650*/  IMAD.IADD R12, R16, 0x1, R11 ;  /* 0x00000001100c7824 */ /* 0x000fc800078e020b */
[----:B------:R-:W0:Y:S04]  /*8660*/  LDS.128 R8, [R9+0x16400] ;  /* 0x0164000009087984 */ /* 0x000e280000000c00 */
[----:B------:R-:W2:Y:S01]  /*8670*/  LDS.128 R12, [R12+0x16400] ;  /* 0x016400000c0c7984 */ /* 0x000ea20000000c00 */
[----:B------:R-:W-:Y:S05]  /*8680*/  @P2 BRA `(.L_x_1647) ;  /* 0x0000000c00382947 */ /* 0x000fea0003800000 */
[----:B------:R-:W-:Y:S01]  /*8690*/  SHF.R.U32.HI R4, RZ, 0x8, R5 ;  /* 0x00000008ff047819 */ /* 0x000fe20000011605 */
[----:B--2---:R-:W-:Y:S01]  /*86a0*/  IMAD.MOV.U32 R34, RZ, RZ, R12 ;  /* 0x000000ffff227224 */ /* 0x004fe200078e000c */
[----:B------:R-:W-:Y:S01]  /*86b0*/  SHF.R.U32.HI R6, RZ, 0x8, R39 ;  /* 0x00000008ff067819 */ /* 0x000fe20000011627 */
[----:B0-----:R-:W-:Y:S01]  /*86c0*/  IMAD.MOV.U32 R31, RZ, RZ, R8 ;  /* 0x000000ffff1f7224 */ /* 0x001fe200078e0008 */
[----:B------:R-:W-:Y:S01]  /*86d0*/  SHF.R.U32.HI R41, RZ, 0x10, R5 ;  /* 0x00000010ff297819 */ /* 0x000fe20000011605 */
[----:B------:R-:W-:Y:S01]  /*86e0*/  IMAD.SHL.U32 R4, R4, 0x100, RZ ;  /* 0x0000010004047824 */ /* 0x000fe200078e00ff */
[----:B------:R-:W-:Y:S01]  /*86f0*/  LOP3.LUT R5, R5, 0xff0000ff, RZ, 0xc0, !PT ;  /* 0xff0000ff05057812 */ /* 0x000fe200078ec0ff */
[----:B------:R-:W-:Y:S01]  /*8700*/  IMAD.SHL.U32 R12, R6, 0x100, RZ ;  /* 0x00000100060c7824 */ /* 0x000fe200078e00ff */
[----:B------:R-:W-:Y:S01]  /*8710*/  SHF.R.U32.HI R36, RZ, 0x8, R7 ;  /* 0x00000008ff247819 */ /* 0x000fe20000011607 */
[----:B------:R-:W-:Y:S01]  /*8720*/  IMAD.U32 R6, R41, 0x10000, RZ ;  /* 0x0001000029067824 */ /* 0x000fe200078e00ff */
[----:B------:R-:W-:-:S02]  /*8730*/  SHF.R.U32.HI R32, RZ, 0x8, R37 ;  /* 0x00000008ff207819 */ /* 0x000fc40000011625 */
[----:B------:R-:W-:Y:S02]  /*8740*/  LOP3.LUT R35, R39, 0xff0000ff, RZ, 0xc0, !PT ;  /* 0xff0000ff27237812 */ /* 0x000fe400078ec0ff */
[----:B------:R-:W-:Y:S01]  /*8750*/  SHF.R.U32.HI R42, RZ, 0x10, R7 ;  /* 0x00000010ff2a7819 */ /* 0x000fe20000011607 */
[----:B------:R-:W-:Y:S01]  /*8760*/  IMAD.SHL.U32 R8, R32, 0x100, RZ ;  /* 0x0000010020087824 */ /* 0x000fe200078e00ff */
[----:B------:R-:W-:Y:S01]  /*8770*/  LOP3.LUT R5, R5, 0xff00, R4, 0xf8, !PT ;  /* 0x0000ff0005057812 */ /* 0x000fe200078ef804 */
[----:B------:R-:W-:Y:S01]  /*8780*/  IMAD.SHL.U32 R4, R36, 0x100, RZ ;  /* 0x0000010024047824 */ /* 0x000fe200078e00ff */
[----:B------:R-:W-:Y:S02]  /*8790*/  LOP3.LUT R7, R7, 0xff0000ff, RZ, 0xc0, !PT ;  /* 0xff0000ff07077812 */ /* 0x000fe400078ec0ff */
[----:B------:R-:W-:Y:S02]  /*87a0*/  LOP3.LUT R33, R37, 0xff0000ff, RZ, 0xc0, !PT ;  /* 0xff0000ff25217812 */ /* 0x000fe400078ec0ff */
[----:B------:R-:W-:-:S02]  /*87b0*/  LOP3.LUT R41, R35, 0xff00, R12, 0xf8, !PT ;  /* 0x0000ff0023297812 */ /* 0x000fc400078ef80c */
[----:B------:R-:W-:Y:S01]  /*87c0*/  LOP3.LUT R6, R5, 0xff0000, R6, 0xf8, !PT ;  /* 0x00ff000005067812 */ /* 0x000fe200078ef806 */
[----:B------:R-:W-:Y:S01]  /*87d0*/  IMAD.U32 R5, R42, 0x10000, RZ ;  /* 0x000100002a057824 */ /* 0x000fe200078e00ff */
[----:B------:R-:W-:Y:S02]  /*87e0*/  F2FP.F16.E4M3.UNPACK_B R36, R104.H1 ;  /* 0x00000068ff24723e */ /* 0x000fe400030006ff */
[----:B------:R-:W-:Y:S02]  /*87f0*/  F2FP.F16.E4M3.UNPACK_B R35, R34.H1 ;  /* 0x00000022ff23723e */ /* 0x000fe400030006ff */
[----:B------:R-:W-:Y:S02]  /*8800*/  F2FP.F16.E4M3.UNPACK_B R32, R31.H1 ;  /* 0x0000001fff20723e */ /* 0x000fe400030006ff */
[----:B------:R-:W-:Y:S01]  /*8810*/  SHF.R.U32.HI R40, RZ, 0x10, R37 ;  /* 0x00000010ff287819 */ /* 0x000fe20000011625 */
[----:B------:R-:W-:Y:S01]  /*8820*/  HADD2.F32 R12, -RZ, R35.H0_H0 ;  /* 0x20000023ff0c7230 */ /* 0x000fe20000004100 */
[----:B------:R-:W-:-:S02]  /*8830*/  SHF.R.U32.HI R38, RZ, 0x10, R39 ;  /* 0x00000010ff267819 */ /* 0x000fc40000011627 */
[----:B------:R-:W-:Y:S01]  /*8840*/  LOP3.LUT R4, R7, 0xff00, R4, 0xf8, !PT ;  /* 0x0000ff0007047812 */ /* 0x000fe200078ef804 */
[----:B------:R-:W-:Y:S01]  /*8850*/  HADD2.F32 R7, -RZ, R36.H0_H0 ;  /* 0x20000024ff077230 */ /* 0x000fe20000004100 */
[----:B------:R-:W-:Y:S01]  /*8860*/  LOP3.LUT R39, R33, 0xff00, R8, 0xf8, !PT ;  /* 0x0000ff0021277812 */ /* 0x000fe200078ef808 */
[----:B------:R-:W-:Y:S01]  /*8870*/  HADD2.F32 R8, -RZ, R32.H0_H0 ;  /* 0x20000020ff087230 */ /* 0x000fe20000004100 */
[----:B------:R-:W-:Y:S01]  /*8880*/  F2FP.F16.E4M3.UNPACK_B R33, R100.H1 ;  /* 0x00000064ff21723e */ /* 0x000fe200030006ff */
[----:B------:R-:W-:Y:S01]  /*8890*/  IMAD.U32 R38, R38, 0x10000, RZ ;  /* 0x0001000026267824 */ /* 0x000fe200078e00ff */
[----:B------:R-:W-:Y:S01]  /*88a0*/  LOP3.LUT R5, R4, 0xff0000, R5, 0xf8, !PT ;  /* 0x00ff000004057812 */ /* 0x000fe200078ef805 */
[----:B------:R-:W-:Y:S02]  /*88b0*/  IMAD.U32 R4, R40, 0x10000, RZ ;  /* 0x0001000028047824 */ /* 0x000fe400078e00ff */
[----:B------:R-:W-:Y:S01]  /*88c0*/  FMUL.FTZ R43, R12, R7 ;  /* 0x000000070c2b7220 */ /* 0x000fe20000410000 */
[----:B------:R-:W-:-:S02]  /*88d0*/  HADD2.F32 R37, -RZ, R33.H0_H0 ;  /* 0x20000021ff257230 */ /* 0x000fc40000004100 */
[C---:B------:R-:W-:Y:S01]  /*88e0*/  FMUL.FTZ R45, R8.reuse, R7 ;  /* 0x00000007082d7220 */ /* 0x040fe20000410000 */
[----:B------:R-:W-:Y:S01]  /*88f0*/  HADD2.F32 R36, -RZ, R36.H1_H1 ;  /* 0x30000024ff247230 */ /* 0x000fe20000004100 */
[----:B------:R-:W-:Y:S02]  /*8900*/  LOP3.LUT R7, R39, 0xff0000, R4, 0xf8, !PT ;  /* 0x00ff000027077812 */ /* 0x000fe400078ef804 */
[----:B------:R-:W-:Y:S01]  /*8910*/  LOP3.LUT R4, R41, 0xff0000, R38, 0xf8, !PT ;  /* 0x00ff000029047812 */ /* 0x000fe200078ef826 */
        /* <DEDUP_REMOVED lines=9> */
[----:B------:R-:W-:Y:S01]  /*89b0*/  FMUL.FTZ R42, R33, R36 ;  /* 0x00000024212a7220 */ /* 0x000fe20000410000 */
[----:B------:R-:W-:Y:S01]  /*89c0*/  F2FP.F16.E4M3.UNPACK_B R100, R100 ;  /* 0x00000064ff64723e */ /* 0x000fe200020006ff */
[----:B------:R-:W-:Y:S01]  /*89d0*/  FMUL.FTZ R40, R37, R36 ;  /* 0x0000002425287220 */ /* 0x000fe20000410000 */
[----:B------:R-:W-:Y:S02]  /*89e0*/  HADD2.F32 R36, -RZ, R34.H0_H0 ;  /* 0x20000022ff247230 */ /* 0x000fe40000004100 */
[----:B------:R-:W-:Y:S02]  /*89f0*/  HADD2.F32 R32, -RZ, R35.H0_H0 ;  /* 0x20000023ff207230 */ /* 0x000fe40000004100 */
[-C--:B------:R-:W-:Y:S01]  /*8a00*/  FFMA.FTZ R31, R33, R38.reuse, -R40 ;  /* 0x00000026211f7223 */ /* 0x080fe20000010828 */
[----:B------:R-:W-:Y:S01]  /*8a10*/  FFMA.FTZ R33, R37, R38, R42 ;  /* 0x0000002625217223 */ /* 0x000fe2000001002a */
[----:B------:R-:W-:Y:S02]  /*8a20*/  HADD2.F32 R39, -RZ, R100.H0_H0 ;  /* 0x20000064ff277230 */ /* 0x000fe40000004100 */
[----:B------:R-:W-:Y:S01]  /*8a30*/  FMUL.FTZ R43, R36, R41 ;  /* 0x00000029242b7220 */ /* 0x000fe20000410000 */
[----:B------:R-:W-:-:S02]  /*8a40*/  HADD2.F32 R104, -RZ, R104.H1_H1 ;  /* 0x30000068ff687230 */ /* 0x000fc40000004100 */
[----:B------:R-:W-:Y:S01]  /*8a50*/  FMUL.FTZ R41, R32, R41 ;  /* 0x0000002920297220 */ /* 0x000fe20000410000 */
[----:B------:R-:W-:Y:S01]  /*8a60*/  HADD2.F32 R37, -RZ, R34.H1_H1 ;  /* 0x30000022ff257230 */ /* 0x000fe20000004100 */
[----:B------:R-:W-:Y:S01]  /*8a70*/  F2FP.F16.E4M3.UNPACK_B R38, R14.H1 ;  /* 0x0000000eff26723e */ /* 0x000fe200030006ff */
[----:B------:R-:W-:Y:S02]  /*8a80*/  HADD2.F32 R35, -RZ, R35.H1_H1 ;  /* 0x30000023ff237230 */ /* 0x000fe40000004100 */
[----:B------:R-:W-:Y:S01]  /*8a90*/  FFMA.FTZ R34, R36, R39, R41 ;  /* 0x0000002724227223 */ /* 0x000fe20000010029 */
[----:B------:R-:W-:Y:S02]  /*8aa0*/  HADD2.F32 R100, -RZ, R100.H1_H1 ;  /* 0x30000064ff647230 */ /* 0x000fe40000004100 */
[-C--:B------:R-:W-:Y:S01]  /*8ab0*/  FMUL.FTZ R40, R37, R104.reuse ;  /* 0x0000006825287220 */ /* 0x080fe20000410000 */
[----:B------:R-:W-:Y:S01]  /*8ac0*/  F2FP.F16.E4M3.UNPACK_B R36, R103.H1 ;  /* 0x00000067ff24723e */ /* 0x000fe200030006ff */
[----:B------:R-:W-:Y:S01]  /*8ad0*/  FFMA.FTZ R32, R32, R39, -R43 ;  /* 0x0000002720207223 */ /* 0x000fe2000001082b */
[C---:B------:R-:W-:Y:S01]  /*8ae0*/  FMUL.FTZ R104, R35.reuse, R104 ;  /* 0x0000006823687220 */ /* 0x040fe20000410000 */
[----:B------:R-:W-:Y:S01]  /*8af0*/  FFMA.FTZ R43, R35, R100, -R40 ;  /* 0x00000064232b7223 */ /* 0x000fe20000010828 */
[----:B------:R-:W-:Y:S01]  /*8b00*/  F2FP.F16.E4M3.UNPACK_B R40, R102.H1 ;  /* 0x00000066ff28723e */ /* 0x000fe200030006ff */
[----:B------:R-:W-:Y:S01]  /*8b10*/  HADD2.F32 R41, -RZ, R36.H0_H0 ;  /* 0x20000024ff297230 */ /* 0x000fe20000004100 */
[----:B------:R-:W-:Y:S01]  /*8b20*/  F2FP.F16.E4M3.UNPACK_B R35, R10.H1 ;  /* 0x0000000aff23723e */ /* 0x000fe200030006ff */
[----:B------:R-:W-:-:S02]  /*8b30*/  HADD2.F32 R39, -RZ, R38.H0_H0 ;  /* 0x20000026ff277230 */ /* 0x000fc40000004100 */
[----:B------:R-:W-:Y:S01]  /*8b40*/  FFMA.FTZ R45, R37, R100, R104 ;  /* 0x00000064252d7223 */ /* 0x000fe20000010068 */
[----:B------:R-:W-:Y:S01]  /*8b50*/  HADD2.F32 R42, -RZ, R36.H1_H1 ;  /* 0x30000024ff2a7230 */ /* 0x000fe20000004100 */
[----:B------:R-:W-:Y:S01]  /*8b60*/  F2FP.F16.E4M3.UNPACK_B R103, R103 ;  /* 0x00000067ff67723e */ /* 0x000fe200020006ff */
[--C-:B------:R-:W-:Y:S02]  /*8b70*/  HADD2.F32 R36, -RZ, R35.reuse.H0_H0 ;  /* 0x20000023ff247230 */ /* 0x100fe40000004100 */
[-C--:B------:R-:W-:Y:S01]  /*8b80*/  FMUL.FTZ R47, R39, R41.reuse ;  /* 0x00000029272f7220 */ /* 0x080fe20000410000 */
[----:B------:R-:W-:Y:S01]  /*8b90*/  HADD2.F32 R37, -RZ, R40.H0_H0 ;  /* 0x20000028ff257230 */ /* 0x000fe20000004100 */
[----:B------:R-:W-:Y:S01]  /*8ba0*/  F2FP.F16.E4M3.UNPACK_B R10, R10 ;  /* 0x0000000aff0a723e */ /* 0x000fe200020006ff */
[----:B------:R-:W-:Y:S02]  /*8bb0*/  HADD2.F32 R38, -RZ, R38.H1_H1 ;  /* 0x30000026ff267230 */ /* 0x000fe40000004100 */
[----:B------:R-:W-:Y:S01]  /*8bc0*/  FMUL.FTZ R46, R36, R41 ;  /* 0x00000029242e7220 */ /* 0x000fe20000410000 */
[----:B------:R-:W-:-:S02]  /*8bd0*/  HADD2.F32 R35, -RZ, R35.H1_H1 ;  /* 0x30000023ff237230 */ /* 0x000fc40000004100 */
[-C--:B------:R-:W-:Y:S01]  /*8be0*/  FFMA.FTZ R44, R36, R37.reuse, -R47 ;  /* 0x00000025242c7223 */ /* 0x080fe2000001082f */
[----:B------:R-:W-:Y:S02]  /*8bf0*/  HADD2.F32 R40, -RZ, R40.H1_H1 ;  /* 0x30000028ff287230 */ /* 0x000fe40000004100 */
[CC--:B------:R-:W-:Y:S01]  /*8c00*/  FMUL.FTZ R36, R38.reuse, R42.reuse ;  /* 0x0000002a26247220 */ /* 0x0c0fe20000410000 */
[----:B------:R-:W-:Y:S01]  /*8c10*/  FFMA.FTZ R46, R39, R37, R46 ;  /* 0x00000025272e7223 */ /* 0x000fe2000001002e */
[C---:B------:R-:W-:Y:S01]  /*8c20*/  FMUL.FTZ R41, R35.reuse, R42 ;  /* 0x0000002a23297220 */ /* 0x040fe20000410000 */
[----:B------:R-:W-:Y:S01]  /*8c30*/  F2FP.F16.E4M3.UNPACK_B R102, R102 ;  /* 0x00000066ff66723e */ /* 0x000fe200020006ff */
[----:B------:R-:W-:Y:S01]  /*8c40*/  FFMA.FTZ R93, R35, R40, -R36 ;  /* 0x00000028235d7223 */ /* 0x000fe20000010824 */
[----:B------:R-:W-:Y:S01]  /*8c50*/  F2FP.F16.E4M3.UNPACK_B R35, R14 ;  /* 0x0000000eff23723e */ /* 0x000fe200020006ff */
[----:B------:R-:W-:Y:S02]  /*8c60*/  HADD2.F32 R39, -RZ, R103.H0_H0 ;  /* 0x20000067ff277230 */ /* 0x000fe40000004100 */
[----:B------:R-:W-:Y:S01]  /*8c70*/  FFMA.FTZ R95, R38, R40, R41 ;  /* 0x00000028265f7223 */ /* 0x000fe20000010029 */
[----:B------:R-:W-:Y:S01]  /*8c80*/  HADD2.F32 R14, -RZ, R10.H0_H0 ;  /* 0x2000000aff0e7230 */ /* 0x000fe20000004100 */
[----:B------:R-:W-:Y:S01]  /*8c90*/  F2FP.SATFINITE.E4M3.F32.PACK_AB_MERGE_C R8, R31, R8, RZ ;  /* 0x000000081f08723e */ /* 0x000fe200048070ff */
[----:B------:R-:W-:Y:S01]  /*8ca0*/  HADD2.F32 R36, -RZ, R35.H0_H0 ;  /* 0x20000023ff247230 */ /* 0x000fe20000004100 */
[----:B------:R-:W-:Y:S01]  /*8cb0*/  F2FP.SATFINITE.E4M3.F32.PACK_AB_MERGE_C R12, R33, R12, RZ ;  /* 0x0000000c210c723e */ /* 0x000fe200048070ff */
[----:B------:R-:W-:Y:S01]  /*8cc0*/  HADD2.F32 R37, -RZ, R102.H0_H0 ;  /* 0x20000066ff257230 */ /* 0x000fe20000004100 */
[----:B------:R-:W-:Y:S01]  /*8cd0*/  F2FP.SATFINITE.E4M3.F32.PACK_AB_MERGE_C R8, R43, R32, R8 ;  /* 0x000000202b08723e */ /* 0x000fe20004807008 */
[----:B------:R-:W-:-:S02]  /*8ce0*/  HADD2.F32 R103, -RZ, R103.H1_H1 ;  /* 0x30000067ff677230 */ /* 0x000fc40000004100 */
[-C--:B------:R-:W-:Y:S01]  /*8cf0*/  FMUL.FTZ R41, R36, R39.reuse ;  /* 0x0000002724297220 */ /* 0x080fe20000410000 */
[----:B------:R-:W-:Y:S02]  /*8d00*/  HADD2.F32 R35, -RZ, R35.H1_H1 ;  /* 0x30000023ff237230 */ /* 0x000fe40000004100 */
[C---:B------:R-:W-:Y:S01]  /*8d10*/  FMUL.FTZ R39, R14.reuse, R39 ;  /* 0x000000270e277220 */ /* 0x040fe20000410000 */
[----:B------:R-:W-:Y:S02]  /*8d20*/  HADD2.F32 R10, -RZ, R10.H1_H1 ;  /* 0x3000000aff0a7230 */ /* 0x000fe40000004100 */
[----:B------:R-:W-:Y:S01]  /*8d30*/  FFMA.FTZ R41, R14, R37, -R41 ;  /* 0x000000250e297223 */ /* 0x000fe20000010829 */
[----:B------:R-:W-:Y:S02]  /*8d40*/  HADD2.F32 R102, -RZ, R102.H1_H1 ;  /* 0x30000066ff667230 */ /* 0x000fe40000004100 */
[C---:B------:R-:W-:Y:S01]  /*8d50*/  FMUL.FTZ R47, R35.reuse, R103 ;  /* 0x00000067232f7220 */ /* 0x040fe20000410000 */
[----:B------:R-:W-:Y:S01]  /*8d60*/  FFMA.FTZ R14, R36, R37, R39 ;  /* 0x00000025240e7223 */ /* 0x000fe20000010027 */
[C---:B------:R-:W-:Y:S01]  /*8d70*/  FMUL.FTZ R38, R10.reuse, R103 ;  /* 0x000000670a267220 */ /* 0x040fe20000410000 */
[----:B------:R-:W-:Y:S01]  /*8d80*/  F2FP.F16.E4M3.UNPACK_B R33, R13 ;  /* 0x0000000dff21723e */ /* 0x000fe200020006ff */
[-C--:B------:R-:W-:Y:S01]  /*8d90*/  FFMA.FTZ R10, R10, R102.reuse, -R47 ;  /* 0x000000660a0a7223 */ /* 0x080fe2000001082f */
[----:B------:R-:W-:Y:S01]  /*8da0*/  F2FP.F16.E4M3.UNPACK_B R39, R7 ;  /* 0x00000007ff27723e */ /* 0x000fe200020006ff */
[----:B------:R-:W-:Y:S01]  /*8db0*/  FFMA.FTZ R47, R35, R102, R38 ;  /* 0x00000066232f7223 */ /* 0x000fe20000010026 */
[-C--:B------:R-:W-:Y:S01]  /*8dc0*/  F2FP.F16.E4M3.UNPACK_B R32, R9.reuse ;  /* 0x00000009ff20723e */ /* 0x080fe200020006ff */
[----:B------:R-:W-:Y:S01]  /*8dd0*/  HADD2.F32 R35, -RZ, R33.H0_H0 ;  /* 0x20000021ff237230 */ /* 0x000fe20000004100 */
[----:B------:R-:W-:Y:S01]  /*8de0*/  F2FP.SATFINITE.E4M3.F32.PACK_AB_MERGE_C R12, R45, R34, R12 ;  /* 0x000000222d0c723e */ /* 0x000fe2000480700c */
[----:B------:R-:W-:Y:S01]  /*8df0*/  HADD2.F32 R34, -RZ, R39.H0_H0 ;  /* 0x20000027ff227230 */ /* 0x000fe20000004100 */
[----:B------:R-:W-:Y:S01]  /*8e00*/  F2FP.F16.E4M3.UNPACK_B R37, R6 ;  /* 0x00000006ff25723e */ /* 0x000fe200020006ff */
[----:B------:R-:W-:Y:S01]  /*8e10*/  HADD2.F32 R31, -RZ, R32.H0_H0 ;  /* 0x20000020ff1f7230 */ /* 0x000fe20000004100 */
[----:B------:R-:W-:Y:S01]  /*8e20*/  F2FP.F16.E4M3.UNPACK_B R9, R9.H1 ;  /* 0x00000009ff09723e */ /* 0x000fe200030006ff */
[----:B------:R-:W-:-:S02]  /*8e30*/  HADD2.F32 R36, -RZ, R33.H1_H1 ;  /* 0x30000021ff247230 */ /* 0x000fc40000004100 */
[-C--:B------:R-:W-:Y:S01]  /*8e40*/  FMUL.FTZ R40, R35, R34.reuse ;  /* 0x0000002223287220 */ /* 0x080fe20000410000 */
[----:B------:R-:W-:Y:S02]  /*8e50*/  HADD2.F32 R38, -RZ, R37.H0_H0 ;  /* 0x20000025ff267230 */ /* 0x000fe40000004100 */
[C---:B------:R-:W-:Y:S01]  /*8e60*/  FMUL.FTZ R42, R31.reuse, R34 ;  /* 0x000000221f2a7220 */ /* 0x040fe20000410000 */
[----:B------:R-:W-:Y:S01]  /*8e70*/  HADD2.F32 R39, -RZ, R39.H1_H1 ;  /* 0x30000027ff277230 */ /* 0x000fe20000004100 */
[----:B------:R-:W-:Y:S01]  /*8e80*/  F2FP.F16.E4M3.UNPACK_B R33, R13.H1 ;  /* 0x0000000dff21723e */ /* 0x000fe200030006ff */
[----:B------:R-:W-:Y:S02]  /*8e90*/  HADD2.F32 R34, -RZ, R32.H1_H1 ;  /* 0x30000020ff227230 */ /* 0x000fe40000004100 */
[-C--:B------:R-:W-:Y:S01]  /*8ea0*/  FFMA.FTZ R31, R31, R38.reuse, -R40 ;  /* 0x000000261f1f7223 */ /* 0x080fe20000010828 */
[----:B------:R-:W-:Y:S01]  /*8eb0*/  FFMA.FTZ R32, R35, R38, R42 ;  /* 0x0000002623207223 */ /* 0x000fe2000001002a */
[----:B------:R-:W-:-:S02]  /*8ec0*/  HADD2.F32 R37, -RZ, R37.H1_H1 ;  /* 0x30000025ff257230 */ /* 0x000fc40000004100 */
[----:B------:R-:W-:Y:S01]  /*8ed0*/  FMUL.FTZ R35, R36, R39 ;  /* 0x0000002724237220 */ /* 0x000fe20000410000 */
[----:B------:R-:W-:Y:S01]  /*8ee0*/  F2FP.F16.E4M3.UNPACK_B R38, R7.H1 ;  /* 0x00000007ff26723e */ /* 0x000fe200030006ff */
[C---:B------:R-:W-:Y:S01]  /*8ef0*/  FMUL.FTZ R39, R34.reuse, R39 ;  /* 0x0000002722277220 */ /* 0x040fe20000410000 */
[----:B------:R-:W-:Y:S01]  /*8f00*/  F2FP.SATFINITE.E4M3.F32.PACK_AB_MERGE_C R44, R93, R44, RZ ;  /* 0x0000002c5d2c723e */ /* 0x000fe200048070ff */
[----:B------:R-:W-:Y:S01]  /*8f10*/  FFMA.FTZ R34, R34, R37, -R35 ;  /* 0x0000002522227223 */ /* 0x000fe20000010823 */
[----:B------:R-:W-:Y:S01]  /*8f20*/  HADD2.F32 R35, -RZ, R33.H0_H0 ;  /* 0x20000021ff237230 */ /* 0x000fe20000004100 */
[----:B------:R-:W-:Y:S01]  /*8f30*/  F2FP.F16.E4M3.UNPACK_B R6, R6.H1 ;  /* 0x00000006ff06723e */ /* 0x000fe200030006ff */
[----:B------:R-:W-:Y:S01]  /*8f40*/  HADD2.F32 R40, -RZ, R38.H0_H0 ;  /* 0x20000026ff287230 */ /* 0x000fe20000004100 */
[----:B------:R-:W-:Y:S01]  /*8f50*/  F2FP.SATFINITE.E4M3.F32.PACK_AB_MERGE_C R10, R10, R41, R44 ;  /* 0x000000290a0a723e */ /* 0x000fe2000480702c */
[----:B------:R-:W-:Y:S02]  /*8f60*/  HADD2.F32 R13, -RZ, R9.H0_H0 ;  /* 0x20000009ff0d7230 */ /* 0x000fe40000004100 */
[----:B------:R-:W-:Y:S01]  /*8f70*/  FFMA.FTZ R7, R36, R37, R39 ;  /* 0x0000002524077223 */ /* 0x000fe20000010027 */
[----:B------:R-:W-:-:S02]  /*8f80*/  HADD2.F32 R33, -RZ, R33.H1_H1 ;  /* 0x30000021ff217230 */ /* 0x000fc40000004100 */
[-C--:B------:R-:W-:Y:S01]  /*8f90*/  FMUL.FTZ R44, R35, R40.reuse ;  /* 0x00000028232c7220 */ /* 0x080fe20000410000 */
[----:B------:R-:W-:Y:S02]  /*8fa0*/  HADD2.F32 R42, -RZ, R38.H1_H1 ;  /* 0x30000026ff2a7230 */ /* 0x000fe40000004100 */
[----:B------:R-:W-:Y:S01]  /*8fb0*/  FMUL.FTZ R40, R13, R40 ;  /* 0x000000280d287220 */ /* 0x000fe20000410000 */
[--C-:B------:R-:W-:Y:S01]  /*8fc0*/  HADD2.F32 R36, -RZ, R6.reuse.H0_H0 ;  /* 0x20000006ff247230 */ /* 0x100fe20000004100 */
[----:B------:R-:W-:Y:S01]  /*8fd0*/  F2FP.SATFINITE.E4M3.F32.PACK_AB_MERGE_C R46, R95, R46, RZ ;  /* 0x0000002e5f2e723e */ /* 0x000fe200048070ff */
[----:B------:R-:W-:Y:S01]  /*8fe0*/  HADD2.F32 R9, -RZ, R9.H1_H1 ;  /* 0x30000009ff097230 */ /* 0x000fe20000004100 */
[----:B------:R-:W-:Y:S01]  /*8ff0*/  F2FP.F16.E4M3.UNPACK_B R39, R4 ;  /* 0x00000004ff27723e */ /* 0x000fe200020006ff */
[----:B------:R-:W-:Y:S02]  /*9000*/  HADD2.F32 R38, -RZ, R6.H1_H1 ;  /* 0x30000006ff267230 */ /* 0x000fe40000004100 */
[----:B------:R-:W-:Y:S01]  /*9010*/  FMUL.FTZ R6, R33, R42 ;  /* 0x0000002a21067220 */ /* 0x000fe20000410000 */
[-C--:B------:R-:W-:Y:S01]  /*9020*/  FFMA.FTZ R43, R35, R36.reuse, R40 ;  /* 0x00000024232b7223 */ /* 0x080fe20000010028 */
[----:B------:R-:W-:Y:S01]  /*9030*/  F2FP.F16.E4M3.UNPACK_B R35, R15 ;  /* 0x0000000fff23723e */ /* 0x000fe200020006ff */
[----:B------:R-:W-:Y:S01]  /*9040*/  FFMA.FTZ R44, R13, R36, -R44 ;  /* 0x000000240d2c7223 */ /* 0x000fe2000001082c */
[C---:B------:R-:W-:Y:S01]  /*9050*/  FFMA.FTZ R45, R9.reuse, R38, -R6 ;  /* 0x00000026092d7223 */ /* 0x040fe20000010806 */
[----:B------:R-:W-:Y:S01]  /*9060*/  F2FP.F16.E4M3.UNPACK_B R6, R11 ;  /* 0x0000000bff06723e */ /* 0x000fe200020006ff */
[----:B------:R-:W-:Y:S01]  /*9070*/  FMUL.FTZ R42, R9, R42 ;  /* 0x0000002a092a7220 */ /* 0x000fe20000410000 */
[----:B------:R-:W-:-:S02]  /*9080*/  F2FP.F16.E4M3.UNPACK_B R15, R15.H1 ;  /* 0x0000000fff0f723e */ /* 0x000fc400030006ff */
        /* <DEDUP_REMOVED lines=8> */
[----:B------:R-:W-:Y:S01]  /*9110*/  F2FP.SATFINITE.E4M3.F32.PACK_AB_MERGE_C R14, R47, R14, R46 ;  /* 0x0000000e2f0e723e */ /* 0x000fe2000480702e */
[----:B------:R-:W-:Y:S01]  /*9120*/  FFMA.FTZ R46, R33, R38, R42 ;  /* 0x00000026212e7223 */ /* 0x000fe2000001002a */
[----:B------:R-:W-:-:S02]  /*9130*/  HADD2.F32 R33, -RZ, R35.H0_H0 ;  /* 0x20000023ff217230 */ /* 0x000fc40000004100 */
[CC--:B------:R-:W-:Y:S01]  /*9140*/  FMUL.FTZ R96, R4.reuse, R41.reuse ;  /* 0x0000002904607220 */ /* 0x0c0fe20000410000 */
[----:B------:R-:W-:Y:S02]  /*9150*/  HADD2.F32 R42, -RZ, R39.H0_H0 ;  /* 0x20000027ff2a7230 */ /* 0x000fe40000004100 */
[----:B------:R-:W-:Y:S01]  /*9160*/  FMUL.FTZ R41, R13, R41 ;  /* 0x000000290d297220 */ /* 0x000fe20000410000 */
[----:B------:R-:W-:Y:S01]  /*9170*/  HADD2.F32 R37, -RZ, R5.H0_H0 ;  /* 0x20000005ff257230 */ /* 0x000fe20000004100 */
[----:B------:R-:W-:Y:S01]  /*9180*/  F2FP.SATFINITE.E4M3.F32.PACK_AB_MERGE_C R44, R45, R44, RZ ;  /* 0x0000002c2d2c723e */ /* 0x000fe200048070ff */
[----:B------:R-:W-:Y:S02]  /*9190*/  HADD2.F32 R15, -RZ, R15.H1_H1 ;  /* 0x3000000fff0f7230 */ /* 0x000fe40000004100 */
[----:B------:R-:W-:Y:S01]  /*91a0*/  FMUL.FTZ R92, R33, R42 ;  /* 0x0000002a215c7220 */ /* 0x000fe20000410000 */
[----:B------:R-:W-:Y:S02]  /*91b0*/  HADD2.F32 R40, -RZ, R40.H1_H1 ;  /* 0x30000028ff287230 */ /* 0x000fe40000004100 */
[----:B------:R-:W-:Y:S01]  /*91c0*/  FFMA.FTZ R41, R4, R37, R41 ;  /* 0x0000002504297223 */ /* 0x000fe20000010029 */
[----:B------:R-:W-:-:S02]  /*91d0*/  HADD2.F32 R11, -RZ, R11.H1_H1 ;  /* 0x3000000bff0b7230 */ /* 0x000fc40000004100 */
[----:B------:R-:W-:Y:S01]  /*91e0*/  FMUL.FTZ R42, R9, R42 ;  /* 0x0000002a092a7220 */ /* 0x000fe20000410000 */
[----:B------:R-:W-:Y:S02]  /*91f0*/  HADD2.F32 R38, -RZ, R36.H0_H0 ;  /* 0x20000024ff267230 */ /* 0x000fe40000004100 */
        /* <DEDUP_REMOVED lines=8> */
[----:B------:R-:W-:Y:S01]  /*9280*/  FFMA.FTZ R96, R13, R37, -R96 ;  /* 0x000000250d607223 */ /* 0x000fe20000010860 */
[----:B------:R-:W-:Y:S02]  /*9290*/  HADD2.F32 R36, -RZ, R36.H1_H1 ;  /* 0x30000024ff247230 */ /* 0x000fe40000004100 */
[-C--:B------:R-:W-:Y:S01]  /*92a0*/  FMUL.FTZ R5, R35, R39.reuse ;  /* 0x0000002723057220 */ /* 0x080fe20000410000 */
[C---:B------:R-:W-:Y:S01]  /*92b0*/  FMUL.FTZ R38, R6.reuse, R39 ;  /* 0x0000002706267220 */ /* 0x040fe20000410000 */
[-C--:B------:R-:W-:Y:S01]  /*92c0*/  FFMA.FTZ R11, R11, R4.reuse, -R100 ;  /* 0x000000040b0b7223 */ /* 0x080fe20000010864 */
[----:B------:R-:W-:Y:S01]  /*92d0*/  FFMA.FTZ R40, R15, R4, R40 ;  /* 0x000000040f287223 */ /* 0x000fe20000010028 */
[-C--:B------:R-:W-:Y:S01]  /*92e0*/  FFMA.FTZ R5, R6, R36.reuse, -R5 ;  /* 0x0000002406057223 */ /* 0x080fe20000010805 */
[----:B------:R-:W-:Y:S01]  /*92f0*/  FFMA.FTZ R35, R35, R36, R38 ;  /* 0x0000002423237223 */ /* 0x000fe20000010026 */
[----:B------:R-:W-:-:S02]  /*9300*/  F2FP.SATFINITE.E4M3.F32.PACK_AB_MERGE_C R43, R46, R43, RZ ;  /* 0x0000002b2e2b723e */ /* 0x000fc400048070ff */
[----:B------:R-:W-:Y:S02]  /*9310*/  F2FP.SATFINITE.E4M3.F32.PACK_AB_MERGE_C R11, R11, R96, RZ ;  /* 0x000000600b0b723e */ /* 0x000fe400048070ff */
[----:B------:R-:W-:Y:S02]  /*9320*/  F2FP.SATFINITE.E4M3.F32.PACK_AB_MERGE_C R40, R40, R41, RZ ;  /* 0x000000292828723e */ /* 0x000fe400048070ff */
[----:B------:R-:W-:Y:S02]  /*9330*/  F2FP.SATFINITE.E4M3.F32.PACK_AB_MERGE_C R9, R34, R31, R44 ;  /* 0x0000001f2209723e */ /* 0x000fe4000480702c */
[----:B------:R-:W-:Y:S02]  /*9340*/  F2FP.SATFINITE.E4M3.F32.PACK_AB_MERGE_C R11, R5, R92, R11 ;  /* 0x0000005c050b723e */ /* 0x000fe4000480700b */
[----:B------:R-:W-:Y:S02]  /*9350*/  F2FP.SATFINITE.E4M3.F32.PACK_AB_MERGE_C R13, R7, R32, R43 ;  /* 0x00000020070d723e */ /* 0x000fe4000480702b */
[----:B------:R-:W-:-:S07]  /*9360*/  F2FP.SATFINITE.E4M3.F32.PACK_AB_MERGE_C R15, R35, R42, R40 ;  /* 0x0000002a230f723e */ /* 0x000fce0004807028 */
.L_x_1647:
[----:B------:R-:W-:Y:S05]  /*9370*/  BSYNC B1 ;  /* 0x0000000000017941 */ /* 0x000fea0003800000 */
.L_x_1646:
[----:B0-----:R0:W-:Y:S01]  /*9380*/  ST.E.128 desc[UR42][R28.64], R8 ;  /* 0x000000081c007985 */ /* 0x0011e2000c101d2a */
[----:B------:R-:W-:-:S13]  /*9390*/  ISETP.GE.AND P2, PT, R30, R98, PT ;  /* 0x000000621e00720c */ /* 0x000fda0003f46270 */
[----:B------:R-:W-:Y:S05]  /*93a0*/  @P2 BRA `(.L_x_1609) ;  /* 0x0000000400242947 */ /* 0x000fea0003800000 */
[----:B------:R-:W-:-:S04]  /*93b0*/  IADD3 R4, P2, R101, R30, RZ ;  /* 0x0000001e65047210 */ /* 0x000fc80007f5e0ff */
[----:B------:R-:W-:-:S05]  /*93c0*/  LEA.HI.X.SX32 R5, R30, R99, 0x1, P2 ;  /* 0x000000631e057211 */ /* 0x000fca00010f0eff */
[----:B--2---:R2:W-:Y:S01]  /*93d0*/  ST.E.128 desc[UR42][R4.64], R12 ;  /* 0x0000000c04007985 */ /* 0x0045e2000c101d2a */
[----:B------:R-:W-:Y:S05]  /*93e0*/  BRA `(.L_x_1609) ;  /* 0x0000000400147947 */ /* 0x000fea0003800000 */
.L_x_1601:
[----:B------:R-:W-:-:S06]  /*93f0*/  UISETP.NE.AND UP0, UPT, UR40, 0x3, UPT ;  /* 0x000000032800788c */ /* 0x000fcc000bf05270 */
[----:B------:R-:W-:-:S13]  /*9400*/  PLOP3.LUT P1, PT, PT, PT, UP0, 0x80, 0x0 ;  /* 0x000000000000781c */ /* 0x000fda0003f2f008 */
[----:B------:R-:W-:Y:S05]  /*9410*/  @!P1 BRA `(.L_x_1648) ;  /* 0x0000000000049947 */ /* 0x000fea0003800000 */
[----:B------:R-:W-:Y:S01]  /*9420*/  BPT.TRAP 0x1 ;  /* 0x000000040000795c */ /* 0x000fe20000300000 */
.L_x_1648:
[----:B------:R-:W-:Y:S01]  /*9430*/  IMAD R83, R22, 0x8, R16 ;  /* 0x0000000816537824 */ /* 0x000fe200078e0210 */
[----:B------:R-:W-:Y:S01]  /*9440*/  SHF.L.U32 R94, R173, 0x1f, RZ ;  /* 0x0000001fad5e7819 */ /* 0x000fe200000006ff */
[----:B------:R-:W-:Y:S01]  /*9450*/  BSSY B1, `(.L_x_1649) ;  /* 0x0000004000017945 */ /* 0x000fe20003800000 */
[----:B------:R-:W-:Y:S02]  /*9460*/  SHF.R.S32.HI R89, RZ, 0x1f, R87 ;  /* 0x0000001fff597819 */ /* 0x000fe40000011457 */
[----:B------:R-:W0:Y:S02]  /*9470*/  SYNCS.PHASECHK.TRANS64.TRYWAIT P2, [R83+URZ+0x22890], R94 ;  /* 0x0228905e530075a7 */ /* 0x000e24000804017f */
[----:B0-----:R-:W-:Y:S05]  /*9480*/  @!P2 BRA `(.L_x_1650) ;  /* 0x000002140050a947 */ /* 0x001fea0003800000 */
.L_x_1993:
[----:B------:R-:W-:Y:S05]  /*9490*/  BSYNC B1 ;  /* 0x0000000000017941 */ /* 0x000fea0003800000 */
.L_x_1649:
[----:B------:R-:W-:Y:S01]  /*94a0*/  ULDC.64 UR4, c[0x0][0x300] ;  /* 0x0000c00000047ab9 */ /* 0x000fe20000000a00 */
[----:B-----5:R-:W-:Y:S01]  /*94b0*/  SHF.R.S32.HI R90, RZ, 0x1f, R86 ;  /* 0x0000001fff5a7819 */ /* 0x020fe20000011456 */
[----:B------:R-:W-:Y:S01]  /*94c0*/  IMAD R6, R89, UR4, RZ ;  /* 0x0000000459067c24 */ /* 0x000fe2000f8e02ff */
[----:B------:R-:W-:Y:S01]  /*94d0*/  ULDC.64 UR6, c[0x0][0x2e8] ;  /* 0x0000ba0000067ab9 */ /* 0x000fe20000000a00 */
[----:B------:R-:W-:-:S04]  /*94e0*/  IMAD.WIDE.U32 R4, R87, UR4, RZ ;  /* 0x0000000457047c25 */ /* 0x000fc8000f8e00ff */
        /* <DEDUP_REMOVED lines=14> */
[----:B------:R-:W-:Y:S02]  /*95d0*/  IADD3.X R13, R13, UR7, RZ, P2, !PT ;  /* 0x000000070d0d7c10 */ /* 0x000fe400097fe4ff */
[----:B------:R-:W-:Y:S01]  /*95e0*/  ISETP.GT.AND P2, PT, R91, R176, PT ;  /* 0x000000b05b00720c */ /* 0x000fe20003f44270 */
[----:B------:R-:W-:-:S12]  /*95f0*/  BRA.DIV UR4, `(.L_x_1651) ;  /* 0x0000021604087947 */ /* 0x000fd8000b800000 */
[----:B------:R1:W2:Y:S04]  /*9600*/  SHFL.IDX PT, R29, R13, RZ, 0x1e1f ;  /* 0x001e1fff0d1d7589 */ /* 0x0002a800000e0000 */
[----:B------:R1:W3:Y:S02]  /*9610*/  SHFL.IDX PT, R14, R4, RZ, 0x1e1f ;  /* 0x001e1fff040e7589 */ /* 0x0002e400000e0000 */
.L_x_1997:
[----:B------:R-:W-:Y:S05]  /*9620*/  @!P2 BRA `(.L_x_1609) ;  /* 0x000000000084a947 */ /* 0x000fea0003800000 */
[----:B------:R-:W-:Y:S02]  /*9630*/  ULDC UR4, c[0x0][0x2f4] ;  /* 0x0000bd0000047ab9 */ /* 0x000fe40000000800 */
[----:B------:R-:W-:-:S13]  /*9640*/  ISETP.GE.AND P5, PT, R18, UR4, PT ;  /* 0x0000000412007c0c */ /* 0x000fda000bfa6270 */
[----:B-1----:R-:W1:Y:S01]  /*9650*/  @!P5 LDS.128 R4, [R97+0x16400] ;  /* 0x016400006104d984 */ /* 0x002e620000000c00 */
[----:B---3--:R-:W-:-:S05]  /*9660*/  @!P5 IADD3 R12, P2, R18, R14, RZ ;  /* 0x0000000e120cd210 */ /* 0x008fca0007f5e0ff */
[----:B--2---:R-:W-:Y:S01]  /*9670*/  @!P5 IMAD.X R13, R29, 0x1, R19, P2 ;  /* 0x000000011d0dd824 */ /* 0x004fe200010e0613 */
[----:B------:R-:W-:-:S13]  /*9680*/  ISETP.GE.AND P2, PT, R177, UR4, PT ;  /* 0x00000004b1007c0c */ /* 0x000fda000bf46270 */
[----:B------:R-:W-:-:S05]  /*9690*/  @!P2 IADD3 R10, P4, R177, R14, RZ ;  /* 0x0000000eb10aa210 */ /* 0x000fca0007f9e0ff */
[----:B------:R-:W-:Y:S01]  /*96a0*/  @!P2 IMAD.X R11, R29, 0x1, R188, P4 ;  /* 0x000000011d0ba824 */ /* 0x000fe200020e06bc */
[----:B------:R-:W-:-:S13]  /*96b0*/  ISETP.GE.AND P4, PT, R185, UR4, PT ;  /* 0x00000004b9007c0c */ /* 0x000fda000bf86270 */
[----:B------:R-:W-:Y:S01]  /*96c0*/  @!P4 IADD3 R8, P6, R185, R14, RZ ;  /* 0x0000000eb908c210 */ /* 0x000fe20007fde0ff */
[----:B-1----:R1:W-:Y:S01]  /*96d0*/  @!P5 ST.E.128 desc[UR42][R12.64], R4 ;  /* 0x000000040c00d985 */ /* 0x0023e2000c101d2a */
[----:B------:R-:W-:-:S03]  /*96e0*/  ISETP.GE.AND P5, PT, R81, UR4, PT ;  /* 0x0000000451007c0c */ /* 0x000fc6000bfa6270 */
[----:B------:R-:W-:-:S10]  /*96f0*/  @!P4 IMAD.X R9, R29, 0x1, R200, P6 ;  /* 0x000000011d09c824 */ /* 0x000fd400030e06c8 */
[----:B------:R-:W2:Y:S01]  /*9700*/  @!P5 LDS.128 R4, [R96+0x16400] ;  /* 0x016400006004d984 */ /* 0x000ea20000000c00 */
[----:B------:R-:W-:-:S05]  /*9710*/  @!P5 IMAD.SHL.U32 R15, R179, 0x10, RZ ;  /* 0x00000010b30fd824 */ /* 0x000fca00078e00ff */
[----:B-1----:R-:W-:-:S04]  /*9720*/  @!P5 IADD3 R12, P6, R15, R14, RZ ;  /* 0x0000000e0f0cd210 */ /* 0x002fc80007fde0ff */
[----:B------:R-:W-:-:S05]  /*9730*/  @!P5 LEA.HI.X.SX32 R13, R15, R29, 0x1, P6 ;  /* 0x0000001d0f0dd211 */ /* 0x000fca00030f0eff */
[----:B--2---:R1:W-:Y:S01]  /*9740*/  @!P5 ST.E.128 desc[UR42][R12.64], R4 ;  /* 0x000000040c00d985 */ /* 0x0043e2000c101d2a */
[----:B------:R-:W-:-:S13]  /*9750*/  ISETP.GE.AND P5, PT, R80, UR4, PT ;  /* 0x0000000450007c0c */ /* 0x000fda000bfa6270 */
[----:B------:R-:W2:Y:S01]  /*9760*/  @!P5 LDS.128 R4, [R97+0x18400] ;  /* 0x018400006104d984 */ /* 0x000ea20000000c00 */
[----:B------:R-:W-:-:S05]  /*9770*/  @!P5 IMAD.SHL.U32 R15, R180, 0x10, RZ ;  /* 0x00000010b40fd824 */ /* 0x000fca00078e00ff */
[----:B-1----:R-:W-:-:S04]  /*9780*/  @!P5 IADD3 R12, P6, R15, R14, RZ ;  /* 0x0000000e0f0cd210 */ /* 0x002fc80007fde0ff */
[----:B------:R-:W-:-:S05]  /*9790*/  @!P5 LEA.HI.X.SX32 R13, R15, R29, 0x1, P6 ;  /* 0x0000001d0f0dd211 */ /* 0x000fca00030f0eff */
[----:B--2---:R1:W-:Y:S01]  /*97a0*/  @!P5 ST.E.128 desc[UR42][R12.64], R4 ;  /* 0x000000040c00d985 */ /* 0x0043e2000c101d2a */
[----:B------:R-:W-:-:S03]  /*97b0*/  ISETP.GE.AND P5, PT, R186, UR4, PT ;  /* 0x00000004ba007c0c */ /* 0x000fc6000bfa6270 */
[----:B------:R-:W2:Y:S10]  /*97c0*/  @!P2 LDS.128 R4, [R96+0x18400] ;  /* 0x018400006004a984 */ /* 0x000eb40000000c00 */
[----:B-1----:R-:W-:-:S05]  /*97d0*/  @!P5 IADD3 R12, P6, R186, R14, RZ ;  /* 0x0000000eba0cd210 */ /* 0x002fca0007fde0ff */
[----:B------:R-:W-:Y:S01]  /*97e0*/  @!P5 IMAD.X R13, R29, 0x1, R199, P6 ;  /* 0x000000011d0dd824 */ /* 0x000fe200030e06c7 */
[----:B--2---:R-:W-:Y:S04]  /*97f0*/  @!P2 ST.E.128 desc[UR42][R10.64], R4 ;  /* 0x000000040a00a985 */ /* 0x004fe8000c101d2a */
[----:B------:R-:W1:Y:S04]  /*9800*/  @!P4 LDS.128 R4, [R97+0x1a400] ;  /* 0x01a400006104c984 */ /* 0x000e680000000c00 */
[----:B-1----:R-:W-:Y:S04]  /*9810*/  @!P4 ST.E.128 desc[UR42][R8.64], R4 ;  /* 0x000000040800c985 */ /* 0x002fe8000c101d2a */
[----:B------:R-:W1:Y:S04]  /*9820*/  @!P5 LDS.128 R4, [R96+0x1a400] ;  /* 0x01a400006004d984 */ /* 0x000e680000000c00 */
[----:B-1----:R4:W-:Y:S02]  /*9830*/  @!P5 ST.E.128 desc[UR42][R12.64], R4 ;  /* 0x000000040c00d985 */ /* 0x0029e4000c101d2a */
.L_x_1609:
[----:B------:R-:W-:Y:S05]  /*9840*/  BSYNC B0 ;  /* 0x0000000000007941 */ /* 0x000fea0003800000 */
.L_x_1600:
[----:B012-4-:R-:W0:Y:S01]  /*9850*/  S2R R4, SR_TID.X ;  /* 0x0000000000047919 */ /* 0x017e220000002100 */
[----:B------:R-:W-:Y:S01]  /*9860*/  @!PT LDS RZ, [RZ] ;  /* 0x00000000fffff984 */ /* 0x000fe20000000800 */
[----:B------:R-:W-:Y:S01]  /*9870*/  @!PT LDS RZ, [RZ] ;  /* 0x00000000fffff984 */ /* 0x000fe20000000800 */
[----:B------:R-:W-:Y:S01]  /*9880*/  @!PT LDS RZ, [RZ] ;  /* 0x00000000fffff984 */ /* 0x000fe20000000800 */
[----:B------:R-:W-:Y:S01]  /*9890*/  @!PT LDS RZ, [RZ] ;  /* 0x00000000fffff984 */ /* 0x000fe20000000800 */
[----:B------:R1:W-:Y:S06]  /*98a0*/  MEMBAR.ALL.CTA ;  /* 0x0000000000007992 */ /* 0x0003ec0000008000 */
[----:B-1----:R-:W1:Y:S01]  /*98b0*/  FENCE.VIEW.ASYNC.S ;  /* 0x00000000000073c6 */ /* 0x002e620000000000 */
[----:B------:R-:W-:Y:S05]  /*98c0*/  WARPSYNC.ALL ;  /* 0x0000000000007948 */ /* 0x000fea0003800000 */
[----:B------:R-:W-:Y:S01]  /*98d0*/  BSSY B0, `(.L_x_1652) ;  /* 0x0000008000007945 */ /* 0x000fe20003800000 */
[----:B-1----:R1:W-:Y:S01]  /*98e0*/  BAR.SYNC.DEFER_BLOCKING R66, 0x80 ;  /* 0x000200420000751d */ /* 0x0023e20000010000 */
[----:B0-----:R-:W-:-:S13]  /*98f0*/  LOP3.LUT P4, RZ, R4, 0x7f, RZ, 0xc0, !PT ;  /* 0x0000007f04ff7812 */ /* 0x001fda000788c0ff */
[----:B------:R-:W-:-:S05]  /*9900*/  @!P4 VIADD R4, R83, 0x228a0 ;  /* 0x000228a05304c836 */ /* 0x000fca0000000000 */
[----:B------:R-:W-:-:S04]  /*9910*/  @!P4 PRMT R4, RZ, 0x654, R4 ;  /* 0x00000654ff04c816 */ /* 0x000fc80000000004 */
[----:B------:R1:W-:Y:S01]  /*9920*/  @!P4 SYNCS.ARRIVE.TRANS64.RED.A1T0 RZ, [R4+URZ], RZ ;  /* 0x000000ff04ffc9a7 */ /* 0x0003e2000810043f */
[----:B------:R-:W-:Y:S05]  /*9930*/  @!P1 BRA `(.L_x_1653) ;  /* 0x0000000000049947 */ /* 0x000fea0003800000 */
[----:B------:R-:W-:Y:S01]  /*9940*/  BPT.TRAP 0x1 ;  /* 0x000000040000795c */ /* 0x000fe20000300000 */
.L_x_1653:
[----:B------:R-:W-:Y:S05]  /*9950*/  BSYNC B0 ;  /* 0x0000000000007941 */ /* 0x000fea0003800000 */
.L_x_1652:
[----:B------:R-:W0:Y:S01]  /*9960*/  SYNCS.PHASECHK.TRANS64.TRYWAIT P1, [R83+URZ+0x228b0], R94 ;  /* 0x0228b05e530075a7 */ /* 0x000e22000802017f */
[----:B------:R-:W-:Y:S04]  /*9970*/  BSSY B0, `(.L_x_1654) ;  /* 0x0000002000007945 */ /* 0x000fe80003800000 */
[----:B0-----:R-:W-:Y:S05]  /*9980*/  @!P1 BRA `(.L_x_1655) ;  /* 0x0000021000689947 */ /* 0x001fea0003800000 */
.L_x_1998:
[----:B------:R-:W-:Y:S05]  /*9990*/  BSYNC B0 ;  /* 0x0000000000007941 */ /* 0x000fea0003800000 */
.L_x_1654:
[----:B------:R-:W-:Y:S01]  /*99a0*/  ULDC.64 UR4, c[0x0][0x328] ;  /* 0x0000ca0000047ab9 */ /* 0x000fe20000000a00 */
[----:B------:R-:W-:Y:S01]  /*99b0*/  ULDC.64 UR6, c[0x0][0x318] ;  /* 0x0000c60000067ab9 */ /* 0x000fe20000000a00 */
[----:B------:R-:W-:Y:S01]  /*99c0*/  IMAD R6, R89, UR4, RZ ;  /* 0x0000000459067c24 */ /* 0x000fe2000f8e02ff */
[----:B------:R-:W-:Y:S01]  /*99d0*/  BSSY B0, `(.L_x_1656) ;  /* 0x0000041000007945 */ /* 0x000fe20003800000 */
[----:B-1----:R-:W-:-:S04]  /*99e0*/  IMAD.WIDE.U32 R4, R87, UR4, RZ ;  /* 0x0000000457047c25 */ /* 0x002fc8000f8e00ff */
        /* <DEDUP_REMOVED lines=8> */
[----:B------:R-:W-:-:S04]  /*9a70*/  IMAD.WIDE.U32 R4, R169, UR4, R4 ;  /* 0x00000004a9047c25 */ /* 0x000fc8000f8e0004 */
[----:B------:R-:W-:Y:S01]  /*9a80*/  IMAD R5, R169, UR5, R5 ;  /* 0x00000005a9057c24 */ /* 0x000fe2000f8e0205 */
[----:B------:R-:W-:-:S04]  /*9a90*/  IADD3 R4, P1, R4, UR6, RZ ;  /* 0x0000000604047c10 */ /* 0x000fc8000ff3e0ff */
[----:B------:R-:W-:Y:S01]  /*9aa0*/  IADD3.X R5, R5, UR7, RZ, P1, !PT ;  /* 0x0000000705057c10 */ /* 0x000fe20008ffe4ff */
[----:B------:R1:W2:Y:S01]  /*9ab0*/  SHFL.IDX PT, R10, R4, RZ, 0x1e1f ;  /* 0x001e1fff040a7589 */ /* 0x0002a200000e0000 */
[----:B------:R-:W-:-:S03]  /*9ac0*/  ISETP.GT.AND P1, PT, R91, R176, PT ;  /* 0x000000b05b00720c */ /* 0x000fc60003f24270 */
[----:B------:R1:W4:Y:S10]  /*9ad0*/  SHFL.IDX PT, R13, R5, RZ, 0x1e1f ;  /* 0x001e1fff050d7589 */ /* 0x00033400000e0000 */
[----:B-1----:R-:W-:Y:S05]  /*9ae0*/  @!P1 BRA `(.L_x_1657) ;  /* 0x0000000000bc9947 */ /* 0x002fea0003800000 */
[----:B------:R-:W-:Y:S01]  /*9af0*/  LOP3.LUT P1, RZ, R78, 0x1, RZ, 0xc0, !PT ;  /* 0x000000014eff7812 */ /* 0x000fe2000782c0ff */
[----:B------:R-:W-:Y:S01]  /*9b00*/  IMAD R11, R22, 0x4000, R204 ;  /* 0x00004000160b7824 */ /* 0x000fe200078e02cc */
[----:B------:R-:W-:Y:S11]  /*9b10*/  BSSY B1, `(.L_x_1658) ;  /* 0x0000011000017945 */ /* 0x000ff60003800000 */
[----:B------:R-:W-:Y:S01]  /*9b20*/  @P1 IMAD.IADD R4, R16, 0x1, R11 ;  /* 0x0000000110041824 */ /* 0x000fe200078e020b */
[----:B--2---:R-:W-:-:S05]  /*9b30*/  @P1 IADD3 R8, P2, R18, R10, RZ ;  /* 0x0000000a12081210 */ /* 0x004fca0007f5e0ff */
[----:B------:R-:W1:Y:S01]  /*9b40*/  @P1 LDS.128 R4, [R4+0x8400] ;  /* 0x0084000004041984 */ /* 0x000e620000000c00 */
[----:B----4-:R-:W-:-:S05]  /*9b50*/  @P1 IMAD.X R9, R13, 0x1, R19, P2 ;  /* 0x000000010d091824 */ /* 0x010fca00010e0613 */
[----:B-1----:R1:W-:Y:S01]  /*9b60*/  @P1 ST.E.128 desc[UR42][R8.64], R4 ;  /* 0x0000000408001985 */ /* 0x0023e2000c101d2a */
[----:B------:R-:W-:-:S13]  /*9b70*/  LOP3.LUT P1, RZ, R55, 0x2, RZ, 0xc0, !PT ;  /* 0x0000000237ff7812 */ /* 0x000fda000782c0ff */
[----:B------:R-:W-:Y:S05]  /*9b80*/  @!P1 BRA `(.L_x_1659) ;  /* 0x0000000000249947 */ /* 0x000fea0003800000 */
[----:B------:R-:W-:Y:S01]  /*9b90*/  LOP3.LUT P1, RZ, R187, 0x2, RZ, 0xc0, !PT ;  /* 0x00000002bbff7812 */ /* 0x000fe2000782c0ff */
[----:B-1----:R-:W-:Y:S02]  /*9ba0*/  VIADD R5, R11, 0x20 ;  /* 0x000000200b057836 */ /* 0x002fe40000000000 */
[----:B------:R-:W-:-:S10]  /*9bb0*/  IMAD.SHL.U32 R9, R179, 0x10, RZ ;  /* 0x00000010b3097824 */ /* 0x000fd400078e00ff */
[----:B------:R-:W-:Y:S01]  /*9bc0*/  @P1 VIADD R5, R11, 0xffffffe0 ;  /* 0xffffffe00b051836 */ /* 0x000fe20000000000 */
[----:B------:R-:W-:-:S03]  /*9bd0*/  IADD3 R8, P1, R9, R10, RZ ;  /* 0x0000000a09087210 */ /* 0x000fc60007f3e0ff */
[----:B------:R-:W-:Y:S01]  /*9be0*/  IMAD.IADD R5, R16, 0x1, R5 ;  /* 0x0000000110057824 */ /* 0x000fe200078e0205 */
[----:B------:R-:W-:-:S05]  /*9bf0*/  LEA.HI.X.SX32 R9, R9, R13, 0x1, P1 ;  /* 0x0000000d09097211 */ /* 0x000fca00008f0eff */
[----:B------:R-:W1:Y:S04]  /*9c00*/  LDS.128 R4, [R5+0x8400] ;  /* 0x0084000005047984 */ /* 0x000e680000000c00 */
[----:B-1----:R2:W-:Y:S02]  /*9c10*/  ST.E.128 desc[UR42][R8.64], R4 ;  /* 0x0000000408007985 */ /* 0x0025e4000c101d2a */
.L_x_1659:
[----:B------:R-:W-:Y:S05]  /*9c20*/  BSYNC B1 ;  /* 0x0000000000017941 */ /* 0x000fea0003800000 */
.L_x_1658:
[----:B------:R-:W-:Y:S01]  /*9c30*/  LOP3.LUT P1, RZ, R55, 0x4, RZ, 0xc0, !PT ;  /* 0x0000000437ff7812 */ /* 0x000fe2000782c0ff */
[----:B------:R-:W-:-:S12]  /*9c40*/  BSSY B1, `(.L_x_1660) ;  /* 0x000000b000017945 */ /* 0x000fd80003800000 */
[----:B------:R-:W-:Y:S05]  /*9c50*/  @!P1 BRA `(.L_x_1661) ;  /* 0x0000000000249947 */ /* 0x000fea0003800000 */
[----:B------:R-:W-:Y:S01]  /*9c60*/  LOP3.LUT P1, RZ, R187, 0x4, RZ, 0xc0, !PT ;  /* 0x00000004bbff7812 */ /* 0x000fe2000782c0ff */
[----:B-12---:R-:W-:Y:S02]  /*9c70*/  VIADD R5, R11, 0x40 ;  /* 0x000000400b057836 */ /* 0x006fe40000000000 */
[----:B------:R-:W-:-:S10]  /*9c80*/  IMAD.SHL.U32 R9, R180, 0x10, RZ ;  /* 0x00000010b4097824 */ /* 0x000fd400078e00ff */
[----:B------:R-:W-:Y:S01]  /*9c90*/  @P1 VIADD R5, R11, 0xffffffc0 ;  /* 0xffffffc00b051836 */ /* 0x000fe20000000000 */
[----:B------:R-:W-:-:S03]  /*9ca0*/  IADD3 R8, P1, R9, R10, RZ ;  /* 0x0000000a09087210 */ /* 0x000fc60007f3e0ff */
[----:B------:R-:W-:Y:S01]  /*9cb0*/  IMAD.IADD R5, R16, 0x1, R5 ;  /* 0x0000000110057824 */ /* 0x000fe200078e0205 */
[----:B------:R-:W-:-:S05]  /*9cc0*/  LEA.HI.X.SX32 R9, R9, R13, 0x1, P1 ;  /* 0x0000000d09097211 */ /* 0x000fca00008f0eff */
[----:B------:R-:W1:Y:S04]  /*9cd0*/  LDS.128 R4, [R5+0x8400] ;  /* 0x0084000005047984 */ /* 0x000e680000000c00 */
[----:B-1----:R4:W-:Y:S02]  /*9ce0*/  ST.E.128 desc[UR42][R8.64], R4 ;  /* 0x0000000408007985 */ /* 0x0029e4000c101d2a */
.L_x_1661:
[----:B------:R-:W-:Y:S05]  /*9cf0*/  BSYNC B1 ;  /* 0x0000000000017941 */ /* 0x000fea0003800000 */
.L_x_1660:
[----:B------:R-:W-:-:S13]  /*9d00*/  LOP3.LUT P1, RZ, R55, 0x8, RZ, 0xc0, !PT ;  /* 0x0000000837ff7812 */ /* 0x000fda000782c0ff */
[----:B------:R-:W-:Y:S05]  /*9d10*/  @!P1 BRA `(.L_x_1657) ;  /* 0x0000000000309947 */ /* 0x000fea0003800000 */
[----:B------:R-:W-:Y:S01]  /*9d20*/  R2P PR, R187, 0x6 ;  /* 0x00000006bb007804 */ /* 0x000fe20000000000 */
[----:B-12-4-:R-:W-:Y:S02]  /*9d30*/  IMAD.MOV.U32 R4, RZ, RZ, -0x40 ;  /* 0xffffffc0ff047424 */ /* 0x016fe400078e00ff */
[----:B------:R-:W-:Y:S02]  /*9d40*/  IMAD.MOV.U32 R6, RZ, RZ, 0x40 ;  /* 0x00000040ff067424 */ /* 0x000fe400078e00ff */
[----:B------:R-:W-:Y:S01]  /*9d50*/  IMAD.MOV.U32 R5, RZ, RZ, 0x60 ;  /* 0x00000060ff057424 */ /* 0x000fe200078e00ff */
[----:B------:R-:W-:-:S07]  /*9d60*/  SEL R4, R4, 0x40, P2 ;  /* 0x0000004004047807 */ /* 0x000fce0001000000 */
[----:B------:R-:W-:Y:S01]  /*9d70*/  @P2 IADD3 R5, -R6, 0x20, RZ ;  /* 0x0000002006052810 */ /* 0x000fe20007ffe1ff */
[----:B------:R-:W-:Y:S01]  /*9d80*/  @P1 VIADD R5, R4, 0xffffffe0 ;  /* 0xffffffe004051836 */ /* 0x000fe20000000000 */
[----:B------:R-:W-:-:S04]  /*9d90*/  IADD3 R8, P1, R177, R10, RZ ;  /* 0x0000000ab1087210 */ /* 0x000fc80007f3e0ff */
[----:B------:R-:W-:Y:S01]  /*9da0*/  IADD3 R5, R16, R11, R5 ;  /* 0x0000000b10057210 */ /* 0x000fe20007ffe005 */
[----:B------:R-:W-:-:S05]  /*9db0*/  IMAD.X R9, R13, 0x1, R188, P1 ;  /* 0x000000010d097824 */ /* 0x000fca00008e06bc */
[----:B------:R-:W1:Y:S04]  /*9dc0*/  LDS.128 R4, [R5+0x8400] ;  /* 0x0084000005047984 */ /* 0x000e680000000c00 */
[----:B-1----:R1:W-:Y:S02]  /*9dd0*/  ST.E.128 desc[UR42][R8.64], R4 ;  /* 0x0000000408007985 */ /* 0x0023e4000c101d2a */
.L_x_1657:
[----:B------:R-:W-:Y:S05]  /*9de0*/  BSYNC B0 ;  /* 0x0000000000007941 */ /* 0x000fea0003800000 */
.L_x_1656:
[----:B------:R-:W-:Y:S01]  /*9df0*/  @!PT LDS RZ, [RZ] ;  /* 0x00000000fffff984 */ /* 0x000fe20000000800 */
[----:B------:R-:W-:Y:S01]  /*9e00*/  @!PT LDS RZ, [RZ] ;  /* 0x00000000fffff984 */ /* 0x000fe20000000800 */
[----:B------:R-:W-:Y:S01]  /*9e10*/  @!PT LDS RZ, [RZ] ;  /* 0x00000000fffff984 */ /* 0x000fe20000000800 */
[----:B------:R-:W-:Y:S01]  /*9e20*/  @!PT LDS RZ, [RZ] ;  /* 0x00000000fffff984 */ /* 0x000fe20000000800 */
[----:B------:R5:W-:Y:S06]  /*9e30*/  MEMBAR.ALL.CTA ;  /* 0x0000000000007992 */ /* 0x000bec0000008000 */
[----:B-----5:R-:W5:Y:S01]  /*9e40*/  FENCE.VIEW.ASYNC.S ;  /* 0x00000000000073c6 */ /* 0x020f620000000000 */
[----:B------:R-:W-:Y:S02]  /*9e50*/  VIADD R22, R22, 0x1 ;  /* 0x0000000116167836 */ /* 0x000fe40000000000 */
[----:B0-----:R-:W-:Y:S01]  /*9e60*/  @!P4 VIADD R83, R83, 0x228c0 ;  /* 0x000228c05353c836 */ /* 0x001fe20000000000 */
[----:B-----5:R0:W-:Y:S02]  /*9e70*/  BAR.SYNC.DEFER_BLOCKING R66, 0x80 ;  /* 0x000200420000751d */ /* 0x0201e40000010000 */
[----:B------:R-:W-:-:S02]  /*9e80*/  ISETP.NE.AND P1, PT, R22, 0x2, PT ;  /* 0x000000021600780c */ /* 0x000fc40003f25270 */
[----:B------:R-:W-:Y:S02]  /*9e90*/  @!P4 PRMT R83, RZ, 0x654, R83 ;  /* 0x00000654ff53c816 */ /* 0x000fe40000000053 */
[----:B-12-4-:R-:W-:Y:S02]  /*9ea0*/  SEL R4, RZ, 0x1, P1 ;  /* 0x00000001ff047807 */ /* 0x016fe40000800000 */
[----:B------:R-:W-:Y:S02]  /*9eb0*/  SEL R22, R22, RZ, P1 ;  /* 0x000000ff16167207 */ /* 0x000fe40000800000 */
[----:B------:R-:W-:Y:S01]  /*9ec0*/  LOP3.LUT R173, R173, R4, RZ, 0x3c, !PT ;  /* 0x00000004adad7212 */ /* 0x000fe200078e3cff */
[----:B------:R0:W-:Y:S01]  /*9ed0*/  @!P4 SYNCS.ARRIVE.TRANS64.RED.A1T0 RZ, [R83+URZ], RZ ;  /* 0x000000ff53ffc9a7 */ /* 0x0001e2000810043f */
[----:B------:R-:W-:Y:S05]  /*9ee0*/  @P3 BRA `(.L_x_1662) ;  /* 0xffffff8c00943947 */ /* 0x000fea000383ffff */
[----:B------:R-:W1:Y:S01]  /*9ef0*/  S2R R5, SR_TID.X ;  /* 0x0000000000057919 */ /* 0x000e620000002100 */
[----:B------:R-:W-:Y:S02]  /*9f00*/  PLOP3.LUT P0, PT, PT, PT, PT, 0x8, 0x0 ;  /* 0x000000000000781c */ /* 0x000fe40003f0e170 */
[----:B-1----:R-:W-:-:S04]  /*9f10*/  SHF.R.U32.HI R5, RZ, 0x7, R5 ;  /* 0x00000007ff057819 */ /* 0x002fc80000011605 */
[----:B------:R-:W-:-:S13]  /*9f20*/  ISETP.NE.AND P2, PT, R5, 0x1, PT ;  /* 0x000000010500780c */ /* 0x000fda0003f45270 */
[----:B------:R-:W-:Y:S06]  /*9f30*/  @!P2 BAR.ARV 0x9, 0x100 ;  /* 0x024400000000ab1d */ /* 0x000fec0000002000 */
.L_x_1595:
[----:B------:R-:W-:Y:S05]  /*9f40*/  @P0 BRA `(.L_x_1663) ;  /* 0x00000000000c0947 */ /* 0x000fea0003800000 */
[----:B------:R-:W1:Y:S01]  /*9f50*/  FENCE.VIEW.ASYNC.G ;  /* 0x00000000000073c6 */ /* 0x000e620000000100 */
[----:B------:R-:W-:Y:S05]  /*9f60*/  WARPSYNC.ALL ;  /* 0x0000000000007948 */ /* 0x000fea0003800000 */
[----:B-1----:R-:W-:Y:S06]  /*9f70*/  BAR.ARV 0xc, 0x180 ;  /* 0x0306000000007b1d */ /* 0x002fec0000002000 */
.L_x_1663:
[----:B------:R-:W-:Y:S01]  /*9f80*/  ULDC.64 UR6, c[0x0][0x998] ;  /* 0x0002660000067ab9 */ /* 0x000fe20000000a00 */
[----:B------:R-:W-:Y:S01]  /*9f90*/  ULDC.64 UR4, c[0x0][0x990] ;  /* 0x0002640000047ab9 */ /* 0x000fe20000000a00 */
[----:B------:R-:W-:Y:S02]  /*9fa0*/  ISETP.NE.U32.AND P1, PT, RZ, UR6, PT ;  /* 0x00000006ff007c0c */ /* 0x000fe4000bf25070 */
[----:B------:R-:W-:Y:S02]  /*9fb0*/  ISETP.NE.U32.AND P0, PT, RZ, UR4, PT ;  /* 0x00000004ff007c0c */ /* 0x000fe4000bf05070 */
[----:B------:R-:W-:Y:S02]  /*9fc0*/  ISETP.NE.AND.EX P1, PT, RZ, UR7, PT, P1 ;  /* 0x00000007ff007c0c */ /* 0x000fe4000bf25310 */
[----:B------:R-:W-:-:S11]  /*9fd0*/  ISETP.NE.AND.EX P0, PT, RZ, UR5, PT, P0 ;  /* 0x00000005ff007c0c */ /* 0x000fd6000bf05300 */
[----:B------:R-:W1:Y:S01]  /*9fe0*/  @P1 LDC.64 R8, c[0x0][0x9b8] ;  /* 0x00026e00ff081b82 */ /* 0x000e620000000a00 */
[--C-:B------:R-:W-:Y:S02]  /*9ff0*/  @P1 SHF.R.S32.HI R5, RZ, 0x1f, R195.reuse ;  /* 0x0000001fff051819 */ /* 0x100fe400000114c3 */
[----:B------:R-:W-:-:S05]  /*a000*/  @P0 SHF.R.S32.HI R3, RZ, 0x1f, R195 ;  /* 0x0000001fff030819 */ /* 0x000fca00000114c3 */
[----:B------:R-:W2:Y:S08]  /*a010*/  @P0 LDC.64 R6, c[0x0][0x9a8] ;  /* 0x00026a00ff060b82 */ /* 0x000eb00000000a00 */
[----:B------:R-:W4:Y:S08]  /*a020*/  @P1 LDC.64 R12, c[0x0][0x9c0] ;  /* 0x00027000ff0c1b82 */ /* 0x000f300000000a00 */
[----:B------:R-:W0:Y:S01]  /*a030*/  @P0 LDC.64 R10, c[0x0][0x9b0] ;  /* 0x00026c00ff0a0b82 */ /* 0x000e220000000a00 */
[----:B-1----:R-:W-:-:S02]  /*a040*/  @P1 IMAD R2, R5, R8, RZ ;  /* 0x0000000805021224 */ /* 0x002fc400078e02ff */
[----:B------:R-:W-:-:S04]  /*a050*/  @P1 IMAD.WIDE.U32 R4, R195, R8, RZ ;  /* 0x00000008c3041225 */ /* 0x000fc800078e00ff */
[----:B------:R-:W-:Y:S02]  /*a060*/  @P1 IMAD R9, R195, R9, R2 ;  /* 0x00000009c3091224 */ /* 0x000fe400078e0202 */
[-C--:B--2---:R-:W-:Y:S02]  /*a070*/  @P0 IMAD R0, R3, R6.reuse, RZ ;  /* 0x0000000603000224 */ /* 0x084fe400078e02ff */
[----:B------:R-:W-:-:S04]  /*a080*/  @P0 IMAD.WIDE.U32 R2, R195, R6, RZ ;  /* 0x00000006c3020225 */ /* 0x000fc800078e00ff */
[----:B------:R-:W-:Y:S02]  /*a090*/  @P0 IMAD R7, R195, R7, R0 ;  /* 0x00000007c3070224 */ /* 0x000fe400078e0200 */
[----:B------:R-:W-:Y:S02]  /*a0a0*/  @P1 IMAD.IADD R5, R5, 0x1, R9 ;  /* 0x0000000105051824 */ /* 0x000fe400078e0209 */
[----:B------:R-:W-:Y:S02]  /*a0b0*/  @P0 IMAD.IADD R3, R3, 0x1, R7 ;  /* 0x0000000103030824 */ /* 0x000fe400078e0207 */
[----:B----4-:R-:W-:-:S04]  /*a0c0*/  @P1 IMAD.WIDE.U32 R6, R169, R12, R4 ;  /* 0x0000000ca9061225 */ /* 0x010fc800078e0004 */
[----:B0-----:R-:W-:Y:S01]  /*a0d0*/  @P0 IMAD.WIDE.U32 R2, R169, R10, R2 ;  /* 0x0000000aa9020225 */ /* 0x001fe200078e0002 */
[----:B------:R-:W-:-:S03]  /*a0e0*/  @P1 LEA R8, P3, R6, UR6, 0x2 ;  /* 0x0000000606081c11 */ /* 0x000fc6000f8610ff */
[C---:B------:R-:W-:Y:S01]  /*a0f0*/  @P1 IMAD R5, R169.reuse, R13, R7 ;  /* 0x0000000da9051224 */ /* 0x040fe200078e0207 */
[----:B------:R-:W-:Y:S01]  /*a100*/  @P0 LEA R4, P2, R2, UR4, 0x2 ;  /* 0x0000000402040c11 */ /* 0x000fe2000f8410ff */
[----:B------:R-:W-:Y:S01]  /*a110*/  @P0 IMAD R3, R169, R11, R3 ;  /* 0x0000000ba9030224 */ /* 0x000fe200078e0203 */
[----:B------:R-:W-:Y:S01]  /*a120*/  ULDC UR4, c[0x0][0x988] ;  /* 0x0002620000047ab9 */ /* 0x000fe20000000800 */
[----:B------:R-:W-:Y:S01]  /*a130*/  IMAD.MOV.U32 R0, RZ, RZ, 0x3f800000 ;  /* 0x3f800000ff007424 */ /* 0x000fe200078e00ff */
[----:B------:R-:W-:Y:S01]  /*a140*/  @P1 LEA.HI.X R9, R6, UR7, R5, 0x2, P3 ;  /* 0x0000000706091c11 */ /* 0x000fe200098f1405 */
[----:B------:R-:W-:Y:S01]  /*a150*/  IMAD.MOV.U32 R7, RZ, RZ, 0x3f800000 ;  /* 0x3f800000ff077424 */ /* 0x000fe200078e00ff */
[----:B------:R-:W-:Y:S02]  /*a160*/  @P0 LEA.HI.X R5, R2, UR5, R3, 0x2, P2 ;  /* 0x0000000502050c11 */ /* 0x000fe400090f1403 */
[----:B------:R-:W0:Y:S01]  /*a170*/  LDC R2, c[0x0][0x448] ;  /* 0x00011200ff027b82 */ /* 0x000e220000000800 */
[----:B------:R1:W2:Y:S04]  /*a180*/  @P1 LDG.E R0, desc[UR42][R8.64] ;  /* 0x0000002a08001981 */ /* 0x0002a8000c1e1900 */
[----:B------:R4:W2:Y:S01]  /*a190*/  @P0 LDG.E R7, desc[UR42][R4.64] ;  /* 0x0000002a04070981 */ /* 0x0008a2000c1e1900 */
[----:B------:R-:W-:Y:S01]  /*a1a0*/  VIADD R6, R178, 0x7f ;  /* 0x0000007fb2067836 */ /* 0x000fe20000000000 */
[----:B-1----:R-:W-:-:S02]  /*a1b0*/  IADD3 R9, R172, 0x1, -R170 ;  /* 0x00000001ac097810 */ /* 0x002fc40007ffe8aa */
[----:B0-----:R-:W-:Y:S02]  /*a1c0*/  ISETP.NE.AND P1, PT, R2, 0x1, PT ;  /* 0x000000010200780c */ /* 0x001fe40003f25270 */
[----:B------:R-:W0:Y:S11]  /*a1d0*/  LDC.64 R2, c[0x0][0x9e0] ;  /* 0x00027800ff027b82 */ /* 0x000e360000000a00 */
[----:B------:R-:W1:Y:S08]  /*a1e0*/  @P1 LDC R11, c[0x0][0x44c] ;  /* 0x00011300ff0b1b82 */ /* 0x000e700000000800 */
[----:B------:R-:W3:Y:S01]  /*a1f0*/  @P1 LDC R10, c[0x0][0x450] ;  /* 0x00011400ff0a1b82 */ /* 0x000ee20000000800 */
[----:B0-----:R-:W-:Y:S01]  /*a200*/  ISETP.GE.AND P2, PT, R3, 0x1, PT ;  /* 0x000000010300780c */ /* 0x001fe20003f46270 */
[----:B-1----:R-:W-:-:S05]  /*a210*/  @P1 IMAD.HI.U32 R11, R6, R11, RZ ;  /* 0x0000000b060b1227 */ /* 0x002fca00078e00ff */
[----:B---3--:R-:W-:-:S05]  /*a220*/  @P1 SHF.R.U32.HI R6, RZ, R10, R11 ;  /* 0x0000000aff061219 */ /* 0x008fca000001160b */
[----:B----4-:R-:W-:-:S04]  /*a230*/  IMAD.IADD R5, R9, 0x1, R6 ;  /* 0x0000000109057824 */ /* 0x010fc800078e0206 */
[----:B------:R-:W-:Y:S02]  /*a240*/  IMAD.IADD R4, R5, 0x1, R2 ;  /* 0x0000000105047824 */ /* 0x000fe400078e0202 */
[----:B--2---:R-:W-:-:S04]  /*a250*/  FMUL.FTZ R0, R7, R0 ;  /* 0x0000000007007220 */ /* 0x004fc80000410000 */
[----:B------:R-:W-:Y:S01]  /*a260*/  FMUL.FTZ R2, R0, UR4 ;  /* 0x0000000400027c20 */ /* 0x000fe20008410000 */
        /* <DEDUP_REMOVED lines=12> */
.L_x_1666:
[----:B------:R-:W-:-:S13]  /*a330*/  ISETP.NE.AND P0, PT, R3, 0x1, PT ;  /* 0x000000010300780c */ /* 0x000fda0003f05270 */
[----:B------:R-:W0:Y:S02]  /*a340*/  @P0 LDC.64 R6, c[0x0][0x9e8] ;  /* 0x00027a00ff060b82 */ /* 0x000e240000000a00 */
[----:B0-----:R-:W-:-:S05]  /*a350*/  @P0 IMAD.HI.U32 R6, R0, R6, RZ ;  /* 0x0000000600060227 */ /* 0x001fca00078e00ff */
[----:B------:R-:W-:-:S07]  /*a360*/  @P0 SHF.R.U32.HI R0, RZ, R7, R6 ;  /* 0x00000007ff000219 */ /* 0x000fce0000011606 */
.L_x_1667:
[----:B------:R-:W-:Y:S05]  /*a370*/  BSYNC B0 ;  /* 0x0000000000007941 */ /* 0x000fea0003800000 */
.L_x_1665:
[----:B------:R-:W-:-:S05]  /*a380*/  IMAD R5, R0, R3, R3 ;  /* 0x0000000300057224 */ /* 0x000fca00078e0203 */
[----:B------:R-:W-:-:S07]  /*a390*/  VIMNMX R4, R4, R5, PT ;  /* 0x0000000504047248 */ /* 0x000fce0003fe0100 */
.L_x_1664:
[----:B------:R-:W0:Y:S01]  /*a3a0*/  @P1 LDC R7, c[0x0][0x44c] ;  /* 0x00011300ff071b82 */ /* 0x000e220000000800 */
[----:B------:R-:W-:Y:S01]  /*a3b0*/  VIADD R4, R4, 0x7f ;  /* 0x0000007f04047836 */ /* 0x000fe20000000000 */
[----:B------:R-:W-:-:S04]  /*a3c0*/  ULDC UR4, c[0x0][0x9dc] ;  /* 0x0002770000047ab9 */ /* 0x000fc80000000800 */
        /* <DEDUP_REMOVED lines=21> */
.L_x_1670:
[----:B------:R-:W-:-:S13]  /*a520*/  ISETP.NE.AND P0, PT, R3, 0x1, PT ;  /* 0x000000010300780c */ /* 0x000fda0003f05270 */
[----:B------:R-:W0:Y:S02]  /*a530*/  @P0 LDC.64 R6, c[0x0][0x9e8] ;  /* 0x00027a00ff060b82 */ /* 0x000e240000000a00 */
[----:B0-----:R-:W-:-:S05]  /*a540*/  @P0 IMAD.HI.U32 R6, R4, R6, RZ ;  /* 0x0000000604060227 */ /* 0x001fca00078e00ff */
[----:B------:R-:W-:-:S07]  /*a550*/  @P0 SHF.R.U32.HI R4, RZ, R7, R6 ;  /* 0x00000007ff040219 */ /* 0x000fce0000011606 */
.L_x_1671:
[----:B------:R-:W-:Y:S05]  /*a560*/  BSYNC B0 ;  /* 0x0000000000007941 */ /* 0x000fea0003800000 */
.L_x_1669:
[----:B------:R-:W-:-:S05]  /*a570*/  IMAD R3, R4, R3, RZ ;  /* 0x0000000304037224 */ /* 0x000fca00078e02ff */
[----:B------:R-:W-:-:S07]  /*a580*/  VIMNMX R0, R0, R3, !PT ;  /* 0x0000000300007248 */ /* 0x000fce0007fe0100 */
.L_x_1668:
[----:B------:R-:W-:Y:S01]  /*a590*/  SHF.R.S32.HI R3, RZ, 0x1f, R0 ;  /* 0x0000001fff037819 */ /* 0x000fe20000011400 */
[----:B------:R-:W-:Y:S01]  /*a5a0*/  BSSY B0, `(.L_x_1672) ;  /* 0x0000026000007945 */ /* 0x000fe20003800000 */
[----:B------:R-:W-:Y:S02]  /*a5b0*/  IMAD.MOV.U32 R89, RZ, RZ, RZ ;  /* 0x000000ffff597224 */ /* 0x000fe400078e00ff */
[----:B------:R-:W-:-:S04]  /*a5c0*/  LEA.HI R3, R3, R0, RZ, 0x7 ;  /* 0x0000000003037211 */ /* 0x000fc800078f38ff */
        /* <DEDUP_REMOVED lines=35> */
.L_x_1673:
[----:B------:R-:W-:Y:S05]  /*a800*/  BSYNC B0 ;  /* 0x0000000000007941 */ /* 0x000fea0003800000 */
.L_x_1672:
[-C--:B------:R-:W-:Y:S01]  /*a810*/  IMAD R192, R209, R89.reuse, R192 ;  /* 0x00000059d1c07224 */ /* 0x080fe200078e02c0 */
[----:B------:R-:W-:Y:S02]  /*a820*/  PLOP3.LUT P0, PT, PT, PT, PT, 0x80, 0x0 ;  /* 0x000000000000781c */ /* 0x000fe40003f0f070 */
[----:B------:R-:W-:Y:S02]  /*a830*/  CS2R R92, SRZ ;  /* 0x00000000005c7805 */ /* 0x000fe4000001ff00 */
[----:B------:R-:W-:Y:S01]  /*a840*/  CS2R R74, SRZ ;  /* 0x00000000004a7805 */ /* 0x000fe2000001ff00 */
[----:B------:R-:W-:Y:S01]  /*a850*/  IMAD.MOV.U32 R0, RZ, RZ, RZ ;  /* 0x000000ffff007224 */ /* 0x000fe200078e00ff */
[----:B------:R-:W-:Y:S01]  /*a860*/  VIADDMNMX R89, R192, R89, R25, PT ;  /* 0x00000059c0597246 */ /* 0x000fe20003800119 */
[----:B------:R-:W-:Y:S01]  /*a870*/  IMAD.MOV.U32 R94, RZ, RZ, RZ ;  /* 0x000000ffff5e7224 */ /* 0x000fe200078e00ff */
[----:B------:R-:W-:Y:S01]  /*a880*/  CS2R R40, SRZ ;  /* 0x0000000000287805 */ /* 0x000fe2000001ff00 */
[----:B------:R-:W-:Y:S01]  /*a890*/  IMAD.MOV.U32 R7, RZ, RZ, RZ ;  /* 0x000000ffff077224 */ /* 0x000fe200078e00ff */
[----:B------:R-:W-:-:S02]  /*a8a0*/  ISETP.GT.AND P1, PT, R89, R192, PT ;  /* 0x000000c05900720c */ /* 0x000fc40003f24270 */
        /* <DEDUP_REMOVED lines=29> */
[----:B------:R-:W-:-:S02]  /*aa80*/  IMAD.MOV.U32 R54, RZ, RZ, RZ ;  /* 0x000000ffff367224 */ /* 0x000fc400078e00ff */
[----:B------:R-:W-:Y:S02]  /*aa90*/  IMAD.MOV.U32 R59, RZ, RZ, RZ ;  /* 0x000000ffff3b7224 */ /* 0x000fe400078e00ff */
[----:B------:R-:W-:Y:S02]  /*aaa0*/  IMAD.MOV.U32 R131, RZ, RZ, RZ ;  /* 0x000000ffff837224 */ /* 0x000fe400078e00ff */
[----:B------:R-:W-:Y:S02]  /*aab0*/  IMAD.MOV.U32 R140, RZ, RZ, RZ ;  /* 0x000000ffff8c7224 */ /* 0x000fe400078e00ff */
[----:B------:R-:W-:Y:S02]  /*aac0*/  IMAD.MOV.U32 R142, RZ, RZ, RZ ;  /* 0x000000ffff8e7224 */ /* 0x000fe400078e00ff */
[----:B------:R-:W-:Y:S02]  /*aad0*/  IMAD.MOV.U32 R62, RZ, RZ, RZ ;  /* 0x000000ffff3e7224 */ /* 0x000fe400078e00ff */
[----:B------:R-:W-:-:S02]  /*aae0*/  IMAD.MOV.U32 R137, RZ, RZ, RZ ;  /* 0x000000ffff897224 */ /* 0x000fc400078e00ff */
[----:B------:R-:W-:Y:S02]  /*aaf0*/  IMAD.MOV.U32 R68, RZ, RZ, RZ ;  /* 0x000000ffff447224 */ /* 0x000fe400078e00ff */
[----:B------:R-:W-:Y:S02]  /*ab00*/  IMAD.MOV.U32 R139, RZ, RZ, RZ ;  /* 0x000000ffff8b7224 */ /* 0x000fe400078e00ff */
[----:B------:R-:W-:Y:S02]  /*ab10*/  IMAD.MOV.U32 R148, RZ, RZ, RZ ;  /* 0x000000ffff947224 */ /* 0x000fe400078e00ff */
[----:B------:R-:W-:Y:S02]  /*ab20*/  IMAD.MOV.U32 R150, RZ, RZ, RZ ;  /* 0x000000ffff967224 */ /* 0x000fe400078e00ff */
[----:B------:R-:W-:Y:S02]  /*ab30*/  IMAD.MOV.U32 R145, RZ, RZ, RZ ;  /* 0x000000ffff917224 */ /* 0x000fe400078e00ff */
        /* <DEDUP_REMOVED lines=10> */
.L_x_2001:
        /* <DEDUP_REMOVED lines=25> */
.L_x_1676:
        /* <DEDUP_REMOVED lines=13> */
.L_x_1680:
[----:B-1----:R1:W2:Y:S02]  /*ae40*/  SYNCS.PHASECHK.TRANS64.TRYWAIT P0, [R16+URZ+0x22800], R3 ;  /* 0x02280003100075a7 */ /* 0x0022a4000800017f */
[----:B--2---:R-:W-:Y:S05]  /*ae50*/  @!P0 NANOSLEEP.SYNCS 0x989680 ;  /* 0x009896800000895d */ /* 0x004fea0003900000 */
[----:B------:R-:W2:Y:S02]  /*ae60*/  @!P0 SYNCS.PHASECHK.TRANS64 P0, [R16+URZ+0x22800], R3 ;  /* 0x02280003100085a7 */ /* 0x000ea4000800007f */
[----:B--2---:R-:W-:Y:S05]  /*ae70*/  @!P0 BRA `(.L_x_1680) ;  /* 0xfffffffc00f08947 */ /* 0x004fea000383ffff */
.L_x_1679:
[----:B------:R-:W-:Y:S05]  /*ae80*/  BSYNC B0 ;  /* 0x0000000000007941 */ /* 0x000fea0003800000 */
.L_x_1678:
[----:B------:R-:W-:Y:S05]  /*ae90*/  BRA `(.L_x_1681) ;  /* 0x0000006c00bc7947 */ /* 0x000fea0003800000 */
.L_x_1677:
[----:B------:R-:W-:Y:S01]  /*aea0*/  ULOP3.LUT UP0, URZ, UR39, 0x1bf, URZ, 0xc0, !UPT ;  /* 0x000001bf273f7892 */ /* 0x000fe2000f80c03f */
[----:B-----5:R-:W-:Y:S01]  /*aeb0*/  SHF.R.S32.HI R0, RZ, 0x1f, R24 ;  /* 0x0000001fff007819 */ /* 0x020fe20000011418 */
[----:B------:R-:W-:Y:S01]  /*aec0*/  ULDC.64 UR4, c[0x0][0x3f8] ;  /* 0x0000fe0000047ab9 */ /* 0x000fe20000000a00 */
[----:B------:R-:W-:Y:S01]  /*aed0*/  ULDC.64 UR6, c[0x0][0x408] ;  /* 0x0001020000067ab9 */ /* 0x000fe20000000a00 */
[----:B------:R-:W-:Y:S02]  /*aee0*/  IMAD.WIDE.U32 R26, R24, UR4, RZ ;  /* 0x00000004181a7c25 */ /* 0x000fe4000f8e00ff */
[----:B------:R-:W-:Y:S02]  /*aef0*/  PLOP3.LUT P0, PT, PT, PT, UP0, 0x80, 0x0 ;  /* 0x000000000000781c */ /* 0x000fe40003f0f008 */
[C---:B------:R-:W-:Y:S02]  /*af00*/  IMAD R3, R0.reuse, UR4, RZ ;  /* 0x0000000400037c24 */ /* 0x040fe4000f8e02ff */
[----:B------:R-:W-:-:S02]  /*af10*/  IMAD R5, R0, UR6, RZ ;  /* 0x0000000600057c24 */ /* 0x000fc4000f8e02ff */
[C---:B------:R-:W-:Y:S02]  /*af20*/  IMAD R3, R24.reuse, UR5, R3 ;  /* 0x0000000518037c24 */ /* 0x040fe4000f8e0203 */
[C---:B------:R-:W-:Y:S02]  /*af30*/  IMAD R5, R24.reuse, UR7, R5 ;  /* 0x0000000718057c24 */ /* 0x040fe4000f8e0205 */
[----:B------:R-:W-:-:S04]  /*af40*/  IMAD.WIDE.U32 R24, R24, UR6, RZ ;  /* 0x0000000618187c25 */ /* 0x000fc8000f8e00ff */
[----:B------:R-:W-:Y:S02]  /*af50*/  IMAD.IADD R29, R3, 0x1, R27 ;  /* 0x00000001031d7824 */ /* 0x000fe400078e021b */
[----:B------:R-:W-:Y:S01]  /*af60*/  IMAD.IADD R31, R5, 0x1, R25 ;  /* 0x00000001051f7824 */ /* 0x000fe200078e0219 */
[----:B------:R-:W-:Y:S06]  /*af70*/  @!P0 BRA `(.L_x_1682) ;  /* 0x0000000000408947 */ /* 0x000fec0003800000 */
        /* <DEDUP_REMOVED lines=16> */
.L_x_1682:
[----:B------:R-:W-:Y:S01]  /*b080*/  ULDC.U8 UR4, c[0x0][0x410] ;  /* 0x0001040000047ab9 */ /* 0x000fe20000000000 */
[----:B------:R-:W-:Y:S01]  /*b090*/  BSSY B0, `(.L_x_1683) ;  /* 0x00006c7000007945 */ /* 0x000fe20003800000 */
[----:B------:R-:W-:Y:S01]  /*b0a0*/  ISETP.NE.AND P0, PT, RZ, UR4, PT ;  /* 0x00000004ff007c0c */ /* 0x000fe2000bf05270 */
[----:B------:R-:W-:-:S12]  /*b0b0*/  IMAD.IADD R10, R176, 0x1, R178 ;  /* 0x00000001b00a7824 */ /* 0x000fd800078e02b2 */
[----:B------:R-:W-:Y:S05]  /*b0c0*/  @!P0 BRA `(.L_x_1684) ;  /* 0x00000034008c8947 */ /* 0x000fea0003800000 */
[----:B------:R-:W0:Y:S01]  /*b0d0*/  LDC R45, c[0x0][0x448] ;  /* 0x00011200ff2d7b82 */ /* 0x000e220000000800 */
[----:B------:R-:W-:Y:S01]  /*b0e0*/  IMAD.MOV.U32 R4, RZ, RZ, R26 ;  /* 0x000000ffff047224 */ /* 0x000fe200078e001a */
[----:B------:R-:W-:Y:S01]  /*b0f0*/  ULDC.64 UR4, c[0x0][0x3f8] ;  /* 0x0000fe0000047ab9 */ /* 0x000fe20000000a00 */
[----:B------:R-:W-:Y:S01]  /*b100*/  IMAD.MOV.U32 R8, RZ, RZ, R24 ;  /* 0x000000ffff087224 */ /* 0x000fe200078e0018 */
[----:B------:R-:W-:Y:S01]  /*b110*/  ULDC.64 UR6, c[0x0][0x408] ;  /* 0x0001020000067ab9 */ /* 0x000fe20000000a00 */
[----:B------:R-:W-:Y:S01]  /*b120*/  IMAD.MOV.U32 R9, RZ, RZ, R31 ;  /* 0x000000ffff097224 */ /* 0x000fe200078e001f */
[----:B------:R-:W-:Y:S01]  /*b130*/  ULDC.64 UR8, c[0x0][0x400] ;  /* 0x0001000000087ab9 */ /* 0x000fe20000000a00 */
[----:B0-----:R-:W-:-:S13]  /*b140*/  ISETP.NE.AND P0, PT, R45, 0x1, PT ;  /* 0x000000012d00780c */ /* 0x001fda0003f05270 */
[----:B------:R-:W0:Y:S08]  /*b150*/  @P0 LDC R3, c[0x0][0x44c] ;  /* 0x00011300ff030b82 */ /* 0x000e300000000800 */
[----:B------:R-:W1:Y:S01]  /*b160*/  @P0 LDC R5, c[0x0][0x450] ;  /* 0x00011400ff050b82 */ /* 0x000e620000000800 */
[----:B0-----:R-:W-:-:S04]  /*b170*/  @P0 IMAD.HI.U32 R0, R10, R3, RZ ;  /* 0x000000030a000227 */ /* 0x001fc800078e00ff */
[----:B------:R-:W-:Y:S01]  /*b180*/  IMAD.MOV.U32 R3, RZ, RZ, R10 ;  /* 0x000000ffff037224 */ /* 0x000fe200078e000a */
[----:B-1----:R-:W-:Y:S01]  /*b190*/  @P0 SHF.R.U32.HI R3, RZ, R5, R0 ;  /* 0x00000005ff030219 */ /* 0x002fe20000011600 */
[----:B------:R-:W-:-:S03]  /*b1a0*/  IMAD.MOV.U32 R5, RZ, RZ, R29 ;  /* 0x000000ffff057224 */ /* 0x000fc600078e001d */
[----:B------:R-:W-:Y:S01]  /*b1b0*/  SHF.R.S32.HI R0, RZ, 0x1f, R3 ;  /* 0x0000001fff007819 */ /* 0x000fe20000011403 */
[----:B------:R-:W-:-:S04]  /*b1c0*/  IMAD.WIDE.U32 R4, R3, UR4, R4 ;  /* 0x0000000403047c25 */ /* 0x000fc8000f8e0004 */
[----:B------:R-:W-:Y:S02]  /*b1d0*/  IMAD R6, R0, UR4, RZ ;  /* 0x0000000400067c24 */ /* 0x000fe4000f8e02ff */
[----:B------:R-:W-:-:S04]  /*b1e0*/  IMAD.WIDE.U32 R8, R3, UR6, R8 ;  /* 0x0000000603087c25 */ /* 0x000fc8000f8e0008 */
[----:B------:R-:W-:Y:S01]  /*b1f0*/  IMAD R0, R0, UR6, RZ ;  /* 0x0000000600007c24 */ /* 0x000fe2000f8e02ff */
[----:B------:R-:W-:Y:S01]  /*b200*/  IADD3 R38, P1, R8, UR8, RZ ;  /* 0x0000000808267c10 */ /* 0x000fe2000ff3e0ff */
[C---:B------:R-:W-:Y:S01]  /*b210*/  IMAD R13, R3.reuse, UR5, R6 ;  /* 0x00000005030d7c24 */ /* 0x040fe2000f8e0206 */
[----:B------:R-:W-:Y:S01]  /*b220*/  ULDC.64 UR4, c[0x0][0x3e8] ;  /* 0x0000fa0000047ab9 */ /* 0x000fe20000000a00 */
[----:B------:R-:W-:Y:S01]  /*b230*/  IMAD R3, R3, UR7, R0 ;  /* 0x0000000703037c24 */ /* 0x000fe2000f8e0200 */
[----:B------:R-:W-:Y:S01]  /*b240*/  IADD3 R6, P0, R4, UR4, RZ ;  /* 0x0000000404067c10 */ /* 0x000fe2000ff1e0ff */
[----:B------:R-:W-:-:S03]  /*b250*/  UMOV UR4, 0xffffffff ;  /* 0xffffffff00047882 */ /* 0x000fc60000000000 */
[----:B------:R-:W-:Y:S02]  /*b260*/  IADD3.X R13, R5, UR5, R13, P0, !PT ;  /* 0x00000005050d7c10 */ /* 0x000fe400087fe40d */
[----:B------:R-:W-:Y:S01]  /*b270*/  IADD3.X R3, R9, UR9, R3, P1, !PT ;  /* 0x0000000909037c10 */ /* 0x000fe20008ffe403 */
[----:B------:R-:W-:Y:S06]  /*b280*/  BRA.DIV UR4, `(.L_x_1685) ;  /* 0x000001fa047c7947 */ /* 0x000fec000b800000 */
[----:B------:R0:W1:Y:S04]  /*b290*/  SHFL.IDX PT, R0, R13, RZ, 0x1e1f ;  /* 0x001e1fff0d007589 */ /* 0x00006800000e0000 */
[----:B------:R-:W2:Y:S04]  /*b2a0*/  SHFL.IDX PT, R6, R6, RZ, 0x1e1f ;  /* 0x001e1fff06067589 */ /* 0x000ea800000e0000 */
[----:B------:R-:W3:Y:S04]  /*b2b0*/  SHFL.IDX PT, R3, R3, RZ, 0x1e1f ;  /* 0x001e1fff03037589 */ /* 0x000ee800000e0000 */
[----:B0-----:R-:W4:Y:S02]  /*b2c0*/  SHFL.IDX PT, R38, R38, RZ, 0x1e1f ;  /* 0x001e1fff26267589 */ /* 0x001f2400000e0000 */
.L_x_2007:
[----:B------:R-:W-:Y:S01]  /*b2d0*/  IMAD R45, R170, R45, RZ ;  /* 0x0000002daa2d7224 */ /* 0x000fe200078e02ff */
[----:B------:R-:W-:Y:S01]  /*b2e0*/  BSSY B1, `(.L_x_1686) ;  /* 0x000004c000017945 */ /* 0x000fe20003800000 */
[----:B------:R-:W-:Y:S02]  /*b2f0*/  CS2R R8, SRZ ;  /* 0x0000000000087805 */ /* 0x000fe4000001ff00 */
[----:B------:R-:W-:Y:S02]  /*b300*/  CS2R R12, SRZ ;  /* 0x00000000000c7805 */ /* 0x000fe4000001ff00 */
[----:B------:R-:W-:Y:S02]  /*b310*/  CS2R R20, SRZ ;  /* 0x0000000000147805 */ /* 0x000fe4000001ff00 */
[----:B------:R-:W-:Y:S02]  /*b320*/  ISETP.GE.AND P0, PT, R10, R45, PT ;  /* 0x0000002d0a00720c */ /* 0x000fe40003f06270 */
        /* <DEDUP_REMOVED lines=10> */
[----:B------:R-:W3:Y:S01]  /*b3d0*/  LDL R41, [R1+0x44] ;  /* 0x0000440001297983 */ /* 0x000ee20000100800 */
[----:B------:R-:W-:-:S03]  /*b3e0*/  ULDC UR4, c[0x0][0x3f4] ;  /* 0x0000fd0000047ab9 */ /* 0x000fc60000000800 */
[----:B------:R-:W3:Y:S04]  /*b3f0*/  LDL R40, [R1+0x40] ;  /* 0x0000400001287983 */ /* 0x000ee80000100800 */
[----:B------:R-:W3:Y:S04]  /*b400*/  LDL R39, [R1+0x3c] ;  /* 0x00003c0001277983 */ /* 0x000ee80000100800 */
[----:B------:R-:W3:Y:S04]  /*b410*/  LDL R51, [R1+0x38] ;  /* 0x0000380001337983 */ /* 0x000ee80000100800 */
[----:B------:R-:W3:Y:S01]  /*b420*/  LDL R50, [R1+0x34] ;  /* 0x0000340001327983 */ /* 0x000ee20000100800 */
[----:B------:R-:W-:-:S02]  /*b430*/  ISETP.GE.AND P5, PT, R174, UR4, PT ;  /* 0x00000004ae007c0c */ /* 0x000fc4000bfa6270 */
[----:B------:R-:W-:Y:S02]  /*b440*/  CS2R R34, SRZ ;  /* 0x0000000000227805 */ /* 0x000fe4000001ff00 */
[----:B------:R-:W-:Y:S02]  /*b450*/  ISETP.GE.AND P2, PT, R190, UR4, PT ;  /* 0x00000004be007c0c */ /* 0x000fe4000bf46270 */
[----:B------:R-:W-:Y:S02]  /*b460*/  CS2R R36, SRZ ;  /* 0x0000000000247805 */ /* 0x000fe4000001ff00 */
[----:B------:R-:W-:Y:S02]  /*b470*/  ISETP.GE.AND P3, PT, R189, UR4, PT ;  /* 0x00000004bd007c0c */ /* 0x000fe4000bf66270 */
[----:B------:R-:W-:-:S03]  /*b480*/  CS2R R30, SRZ ;  /* 0x00000000001e7805 */ /* 0x000fc6000001ff00 */
[----:B------:R-:W-:Y:S02]  /*b490*/  @!P5 SHF.R.S32.HI R7, RZ, 0x1f, R174 ;  /* 0x0000001fff07d819 */ /* 0x000fe400000114ae */
[C---:B--2---:R-:W-:Y:S02]  /*b4a0*/  @!P5 IADD3 R4, P0, R174.reuse, R6, RZ ;  /* 0x00000006ae04d210 */ /* 0x044fe40007f1e0ff */
[----:B----4-:R-:W-:Y:S02]  /*b4b0*/  @!P5 IADD3 R8, P1, R174, R38, RZ ;  /* 0x00000026ae08d210 */ /* 0x010fe40007f3e0ff */
[----:B------:R-:W-:Y:S01]  /*b4c0*/  @!P2 IADD3 R10, P4, R190, R6, RZ ;  /* 0x00000006be0aa210 */ /* 0x000fe20007f9e0ff */
[--C-:B-1----:R-:W-:Y:S02]  /*b4d0*/  @!P5 IMAD.X R5, R0, 0x1, R7.reuse, P0 ;  /* 0x000000010005d824 */ /* 0x102fe400000e0607 */
[----:B---3--:R-:W-:Y:S01]  /*b4e0*/  @!P5 IMAD.X R9, R3, 0x1, R7, P1 ;  /* 0x000000010309d824 */ /* 0x008fe200008e0607 */
[----:B------:R-:W-:-:S02]  /*b4f0*/  ISETP.GE.AND P1, PT, R196, UR4, PT ;  /* 0x00000004c4007c0c */ /* 0x000fc4000bf26270 */
[----:B------:R-:W5:Y:S01]  /*b500*/  @!P5 LD.E.64 R34, desc[UR42][R4.64] ;  /* 0x0000002a0422d980 */ /* 0x000f62000c101b00 */
[----:B------:R-:W-:-:S03]  /*b510*/  @!P2 IADD3 R12, P0, R190, R38, RZ ;  /* 0x00000026be0ca210 */ /* 0x000fc60007f1e0ff */
[----:B------:R0:W5:Y:S01]  /*b520*/  @!P5 LD.E.64 R36, desc[UR42][R8.64] ;  /* 0x0000002a0824d980 */ /* 0x000162000c101b00 */
[----:B------:R-:W-:Y:S02]  /*b530*/  @!P3 IADD3 R48, P5, R189, R38, RZ ;  /* 0x00000026bd30b210 */ /* 0x000fe40007fbe0ff */
[----:B------:R-:W-:Y:S02]  /*b540*/  CS2R R32, SRZ ;  /* 0x0000000000207805 */ /* 0x000fe4000001ff00 */
[----:B------:R-:W-:Y:S02]  /*b550*/  CS2R R26, SRZ ;  /* 0x00000000001a7805 */ /* 0x000fe4000001ff00 */
[----:B------:R-:W-:Y:S02]  /*b560*/  CS2R R28, SRZ ;  /* 0x00000000001c7805 */ /* 0x000fe4000001ff00 */
[----:B------:R-:W-:Y:S02]  /*b570*/  CS2R R20, SRZ ;  /* 0x0000000000147805 */ /* 0x000fe4000001ff00 */
[----:B------:R-:W-:-:S02]  /*b580*/  CS2R R24, SRZ ;  /* 0x0000000000187805 */ /* 0x000fc4000001ff00 */
[----:B0-----:R-:W-:Y:S01]  /*b590*/  CS2R R8, SRZ ;  /* 0x0000000000087805 */ /* 0x001fe2000001ff00 */
[C-C-:B------:R-:W-:Y:S01]  /*b5a0*/  @!P2 IMAD.X R11, R0.reuse, 0x1, R41.reuse, P4 ;  /* 0x00000001000ba824 */ /* 0x140fe200020e0629 */
[----:B------:R-:W-:Y:S01]  /*b5b0*/  @!P3 IADD3 R14, P4, R189, R6, RZ ;  /* 0x00000006bd0eb210 */ /* 0x000fe20007f9e0ff */
[C---:B------:R-:W-:Y:S02]  /*b5c0*/  @!P2 IMAD.X R13, R3.reuse, 0x1, R41, P0 ;  /* 0x00000001030da824 */ /* 0x040fe400000e0629 */
[--C-:B------:R-:W-:Y:S01]  /*b5d0*/  @!P3 IMAD.X R49, R3, 0x1, R40.reuse, P5 ;  /* 0x000000010331b824 */ /* 0x100fe200028e0628 */
[----:B------:R-:W5:Y:S01]  /*b5e0*/  @!P2 LD.E.64 R30, desc[UR42][R10.64] ;  /* 0x0000002a0a1ea980 */ /* 0x000f62000c101b00 */
[----:B------:R-:W-:Y:S01]  /*b5f0*/  @!P3 IMAD.X R15, R0, 0x1, R40, P4 ;  /* 0x00000001000fb824 */ /* 0x000fe200020e0628 */
[----:B------:R-:W-:Y:S02]  /*b600*/  ISETP.GE.AND P0, PT, R191, UR4, PT ;  /* 0x00000004bf007c0c */ /* 0x000fe4000bf06270 */
[----:B------:R0:W5:Y:S01]  /*b610*/  @!P2 LD.E.64 R32, desc[UR42][R12.64] ;  /* 0x0000002a0c20a980 */ /* 0x000162000c101b00 */
[----:B------:R-:W-:-:S02]  /*b620*/  ISETP.GE.AND P2, PT, R197, UR4, PT ;  /* 0x00000004c5007c0c */ /* 0x000fc4000bf46270 */
[C---:B------:R-:W-:Y:S01]  /*b630*/  @!P1 IADD3 R42, P4, R196.reuse, R38, RZ ;  /* 0x00000026c42a9210 */ /* 0x040fe20007f9e0ff */
[----:B------:R1:W5:Y:S04]  /*b640*/  @!P3 LD.E.64 R26, desc[UR42][R14.64] ;  /* 0x0000002a0e1ab980 */ /* 0x000368000c101b00 */
[----:B------:R2:W5:Y:S01]  /*b650*/  @!P3 LD.E.64 R28, desc[UR42][R48.64] ;  /* 0x0000002a301cb980 */ /* 0x000562000c101b00 */
[----:B------:R-:W-:Y:S01]  /*b660*/  @!P1 IADD3 R40, P3, R196, R6, RZ ;  /* 0x00000006c4289210 */ /* 0x000fe20007f7e0ff */
[----:B------:R-:W-:-:S04]  /*b670*/  @!P1 IMAD.X R43, R3, 0x1, R39, P4 ;  /* 0x00000001032b9824 */ /* 0x000fc800020e0627 */
[----:B------:R-:W-:Y:S01]  /*b680*/  @!P1 IMAD.X R41, R0, 0x1, R39, P3 ;  /* 0x0000000100299824 */ /* 0x000fe200018e0627 */
[----:B------:R2:W5:Y:S01]  /*b690*/  @!P1 LD.E.64 R24, desc[UR42][R42.64] ;  /* 0x0000002a2a189980 */ /* 0x000562000c101b00 */
[----:B------:R-:W-:-:S03]  /*b6a0*/  @!P0 IADD3 R46, P5, R191, R6, RZ ;  /* 0x00000006bf2e8210 */ /* 0x000fc60007fbe0ff */
[----:B------:R2:W5:Y:S01]  /*b6b0*/  @!P1 LD.E.64 R20, desc[UR42][R40.64] ;  /* 0x0000002a28149980 */ /* 0x000562000c101b00 */
[----:B------:R-:W-:Y:S02]  /*b6c0*/  @!P0 IADD3 R4, P1, R191, R38, RZ ;  /* 0x00000026bf048210 */ /* 0x000fe40007f3e0ff */
[C---:B------:R-:W-:Y:S02]  /*b6d0*/  @!P2 IADD3 R6, P3, R197.reuse, R6, RZ ;  /* 0x00000006c506a210 */ /* 0x040fe40007f7e0ff */
[----:B------:R-:W-:Y:S02]  /*b6e0*/  @!P2 IADD3 R38, P4, R197, R38, RZ ;  /* 0x00000026c526a210 */ /* 0x000fe40007f9e0ff */
[----:B0-----:R-:W-:Y:S02]  /*b6f0*/  CS2R R12, SRZ ;  /* 0x00000000000c7805 */ /* 0x001fe4000001ff00 */
[----:B-1----:R-:W-:Y:S02]  /*b700*/  CS2R R14, SRZ ;  /* 0x00000000000e7805 */ /* 0x002fe4000001ff00 */
[----:B------:R-:W-:Y:S01]  /*b710*/  CS2R R10, SRZ ;  /* 0x00000000000a7805 */ /* 0x000fe2000001ff00 */
[----:B------:R-:W-:-:S02]  /*b720*/  @!P0 IMAD.X R47, R0, 0x1, R51, P5 ;  /* 0x00000001002f8824 */ /* 0x000fc400028e0633 */
[C---:B------:R-:W-:Y:S02]  /*b730*/  @!P0 IMAD.X R5, R3.reuse, 0x1, R51, P1 ;  /* 0x0000000103058824 */ /* 0x040fe400008e0633 */
[--C-:B------:R-:W-:Y:S01]  /*b740*/  @!P2 IMAD.X R7, R0, 0x1, R50.reuse, P3 ;  /* 0x000000010007a824 */ /* 0x100fe200018e0632 */
[----:B------:R2:W5:Y:S01]  /*b750*/  @!P0 LD.E.64 R12, desc[UR42][R46.64] ;  /* 0x0000002a2e0c8980 */ /* 0x000562000c101b00 */
[----:B------:R-:W-:-:S03]  /*b760*/  @!P2 IMAD.X R39, R3, 0x1, R50, P4 ;  /* 0x000000010327a824 */ /* 0x000fc600020e0632 */
[----:B------:R2:W5:Y:S04]  /*b770*/  @!P0 LD.E.64 R14, desc[UR42][R4.64] ;  /* 0x0000002a040e8980 */ /* 0x000568000c101b00 */
[----:B------:R2:W5:Y:S04]  /*b780*/  @!P2 LD.E.64 R8, desc[UR42][R6.64] ;  /* 0x0000002a0608a980 */ /* 0x000568000c101b00 */
[----:B------:R2:W5:Y:S02]  /*b790*/  @!P2 LD.E.64 R10, desc[UR42][R38.64] ;  /* 0x0000002a260aa980 */ /* 0x000564000c101b00 */
.L_x_1687:
[----:B------:R-:W-:Y:S05]  /*b7a0*/  BSYNC B1 ;  /* 0x0000000000017941 */ /* 0x000fea0003800000 */
.L_x_1686:
[----:B------:R-:W-:Y:S01]  /*b7b0*/  ULEA.HI UR4, UR37, UR37, URZ, 0x1 ;  /* 0x0000002525047291 */ /* 0x000fe2000f8f083f */
[----:B---3--:R-:W-:Y:S01]  /*b7c0*/  VIADDMNMX R3, R45, -R178, 0x80, PT ;  /* 0x000000802d037446 */ /* 0x008fe200038009b2 */
[----:B------:R-:W-:Y:S02]  /*b7d0*/  BSSY B1, `(.L_x_1688) ;  /* 0x0000008000017945 */ /* 0x000fe40003800000 */
[----:B------:R-:W-:Y:S01]  /*b7e0*/  ULOP3.LUT UR4, UR4, 0xfffffffe, URZ, 0xc0, !UPT ;  /* 0xfffffffe04047892 */ /* 0x000fe2000f8ec03f */
[----:B------:R-:W-:-:S03]  /*b7f0*/  ISETP.GE.AND P1, PT, R176, R3, PT ;  /* 0x00000003b000720c */ /* 0x000fc60003f26270 */
[----:B------:R-:W-:-:S06]  /*b800*/  UIADD3 UR4, UR37, -UR4, URZ ;  /* 0x8000000425047290 */ /* 0x000fcc000fffe03f */
[----:B--2---:R-:W-:-:S05]  /*b810*/  IMAD.U32 R5, RZ, RZ, UR4 ;  /* 0x00000004ff057e24 */ /* 0x004fca000f8e00ff */
[----:B------:R-:W-:-:S04]  /*b820*/  SHF.L.U32 R5, R5, 0x1f, RZ ;  /* 0x0000001f05057819 */ /* 0x000fc800000006ff */
[----:B------:R-:W0:Y:S02]  /*b830*/  SYNCS.PHASECHK.TRANS64.TRYWAIT P0, [R16+URZ+0x22800], R5 ;  /* 0x02280005100075a7 */ /* 0x000e24000800017f */
[----:B0-----:R-:W-:Y:S05]  /*b840*/  @!P0 BRA `(.L_x_1689) ;  /* 0x000001f4007c8947 */ /* 0x001fea0003800000 */
.L_x_2008:
[----:B------:R-:W-:Y:S05]  /*b850*/  BSYNC B1 ;  /* 0x0000000000017941 */ /* 0x000fea0003800000 */
.L_x_1688:
[----:B------:R-:W-:Y:S05]  /*b860*/  @P1 BRA `(.L_x_1690) ;  /* 0x0000006400241947 */ /* 0x000fea0003800000 */
[----:B-1----:R-:W1:Y:S01]  /*b870*/  LDC R0, c[0x0][0x3f4] ;  /* 0x0000fd00ff007b82 */ /* 0x002e620000000800 */
[----:B------:R-:W-:Y:S01]  /*b880*/  BSSY B1, `(.L_x_1691) ;  /* 0x000007f000017945 */ /* 0x000fe20003800000 */
[-C--:B-1----:R-:W-:Y:S02]  /*b890*/  ISETP.GE.AND P0, PT, R174, R0.reuse, PT ;  /* 0x00000000ae00720c */ /* 0x082fe40003f06270 */
[-C--:B------:R-:W-:Y:S02]  /*b8a0*/  ISETP.GE.AND P1, PT, R190, R0.reuse, PT ;  /* 0x00000000be00720c */ /* 0x080fe40003f26270 */
[-C--:B------:R-:W-:Y:S02]  /*b8b0*/  ISETP.GE.AND P2, PT, R189, R0.reuse, PT ;  /* 0x00000000bd00720c */ /* 0x080fe40003f46270 */
[-C--:B------:R-:W-:Y:S02]  /*b8c0*/  ISETP.GE.AND P3, PT, R196, R0.reuse, PT ;  /* 0x00000000c400720c */ /* 0x080fe40003f66270 */
[----:B------:R-:W-:-:S02]  /*b8d0*/  ISETP.GE.AND P4, PT, R191, R0, PT ;  /* 0x00000000bf00720c */ /* 0x000fc40003f86270 */
[----:B------:R-:W-:Y:S01]  /*b8e0*/  ISETP.GE.AND P5, PT, R197, R0, PT ;  /* 0x00000000c500720c */ /* 0x000fe20003fa6270 */
[----:B------:R-:W-:Y:S02]  /*b8f0*/  IMAD.IADD R0, R16, 0x1, R202 ;  /* 0x0000000110007824 */ /* 0x000fe400078e02ca */
[----:B------:R-:W-:Y:S10]  /*b900*/  @P0 BRA `(.L_x_1692) ;  /* 0x0000000400d80947 */ /* 0x000ff40003800000 */
[----:B0-----:R-:W0:Y:S01]  /*b910*/  LDS.128 R4, [R0+0x10400] ;  /* 0x0104000000047984 */ /* 0x001e220000000c00 */
[----:B----45:R-:W-:Y:S02]  /*b920*/  SHF.R.U32.HI R38, RZ, 0x8, R34 ;  /* 0x00000008ff267819 */ /* 0x030fe40000011622 */
[----:B------:R-:W-:Y:S02]  /*b930*/  LOP3.LUT R3, R34, 0xff, RZ, 0xc0, !PT ;  /* 0x000000ff22037812 */ /* 0x000fe400078ec0ff */
        /* <DEDUP_REMOVED lines=26> */
[--C-:B------:R-:W-:Y:S01]  /*bae0*/  HADD2.F32 R35, -RZ, R3.reuse.H0_H0 ;  /* 0x20000003ff237230 */ /* 0x100fe20000004100 */
[----:B------:R-:W-:Y:S01]  /*baf0*/  LOP3.LUT R39, R39, 0xff000000, R34, 0xf8, !PT ;  /* 0xff00000027277812 */ /* 0x000fe200078ef822 */
[----:B------:R-:W-:Y:S01]  /*bb00*/  HADD2.F32 R34, -RZ, R3.H1_H1 ;  /* 0x30000003ff227230 */ /* 0x000fe20000004100 */
[--C-:B------:R-:W-:Y:S01]  /*bb10*/  LOP3.LUT R43, R43, 0xff0000, R36.reuse, 0xf8, !PT ;  /* 0x00ff00002b2b7812 */ /* 0x100fe200078ef824 */
[----:B------:R-:W-:Y:S01]  /*bb20*/  HADD2.F32 R46, -RZ, R42.H1_H1 ;  /* 0x3000002aff2e7230 */ /* 0x000fe20000004100 */
[----:B------:R-:W-:Y:S01]  /*bb30*/  F2FP.F16.E4M3.UNPACK_B R6, R6 ;  /* 0x00000006ff06723e */ /* 0x000fe200020006ff */
[----:B------:R-:W-:Y:S01]  /*bb40*/  HADD2.F32 R40, -RZ, R38.H1_H1 ;  /* 0x30000026ff287230 */ /* 0x000fe20000004100 */
[----:B------:R-:W-:Y:S01]  /*bb50*/  LOP3.LUT R43, R43, 0xff000000, R36, 0xf8, !PT ;  /* 0xff0000002b2b7812 */ /* 0x000fe200078ef824 */
[----:B------:R-:W-:Y:S01]  /*bb60*/  HADD2.F32 R42, -RZ, R42.H0_H0 ;  /* 0x2000002aff2a7230 */ /* 0x000fe20000004100 */
[-C--:B------:R-:W-:Y:S01]  /*bb70*/  F2FP.F16.E4M3.UNPACK_B R36, R7.reuse ;  /* 0x00000007ff24723e */ /* 0x080fe200020006ff */
[C---:B------:R-:W-:Y:S01]  /*bb80*/  FMUL.FTZ R48, R34.reuse, R46 ;  /* 0x0000002e22307220 */ /* 0x040fe20000410000 */
[----:B------:R-:W-:Y:S01]  /*bb90*/  F2FP.F16.E4M3.UNPACK_B R37, R7.H1 ;  /* 0x00000007ff25723e */ /* 0x000fe200030006ff */
        /* <DEDUP_REMOVED lines=56> */
[----:B------:R-:W-:Y:S02]  /*bf20*/  HADD2.F32 R3, -RZ, R7.H1_H1 ;  /* 0x30000007ff037230 */ /* 0x000fe40000004100 */
[C---:B------:R-:W-:Y:S01]  /*bf30*/  FMUL.FTZ R42, R4.reuse, R5 ;  /* 0x00000005042a7220 */ /* 0x040fe20000410000 */
[----:B------:R-:W-:Y:S02]  /*bf40*/  HADD2.F32 R6, -RZ, R39.H0_H0 ;  /* 0x20000027ff067230 */ /* 0x000fe40000004100 */
[----:B------:R-:W-:Y:S01]  /*bf50*/  FMUL.FTZ R39, R4, R35 ;  /* 0x0000002304277220 */ /* 0x000fe20000410000 */
        /* <DEDUP_REMOVED lines=17> */
.L_x_1692:
[----:B------:R-:W-:Y:S05]  /*c070*/  BSYNC B1 ;  /* 0x0000000000017941 */ /* 0x000fea0003800000 */
.L_x_1691:
[----:B------:R-:W-:Y:S04]  /*c080*/  BSSY B1, `(.L_x_1693) ;  /* 0x000007c000017945 */ /* 0x000fe80003800000 */
[----:B------:R-:W-:Y:S05]  /*c090*/  @P1 BRA `(.L_x_1694) ;  /* 0x0000000400e81947 */ /* 0x000fea0003800000 */
[----:B01----:R-:W0:Y:S01]  /*c0a0*/  LDS.128 R4, [R225] ;  /* 0x00000000e1047984 */ /* 0x003e220000000c00 */
[----:B-----5:R-:W-:Y:S02]  /*c0b0*/  SHF.R.U32.HI R35, RZ, 0x8, R31 ;  /* 0x00000008ff237819 */ /* 0x020fe4000001161f */
[----:B------:R-:W-:Y:S02]  /*c0c0*/  SHF.R.U32.HI R40, RZ, 0x8, R33 ;  /* 0x00000008ff287819 */ /* 0x000fe40000011621 */
[----:B------:R-:W-:Y:S02]  /*c0d0*/  SHF.R.U32.HI R37, RZ, 0x8, R32 ;  /* 0x00000008ff257819 */ /* 0x000fe40000011620 */
[----:B------:R-:W-:Y:S02]  /*c0e0*/  LOP3.LUT R36, R31, 0xff, RZ, 0xc0, !PT ;  /* 0x000000ff1f247812 */ /* 0x000fe400078ec0ff */
[----:B------:R-:W-:Y:S02]  /*c0f0*/  LOP3.LUT R41, R33, 0xff, RZ, 0xc0, !PT ;  /* 0x000000ff21297812 */ /* 0x000fe400078ec0ff */
[----:B------:R-:W-:-:S02]  /*c100*/  LOP3.LUT R35, R35, 0xff, RZ, 0xc0, !PT ;  /* 0x000000ff23237812 */ /* 0x000fc400078ec0ff */
[----:B------:R-:W-:Y:S02]  /*c110*/  LOP3.LUT R40, R40, 0xff, RZ, 0xc0, !PT ;  /* 0x000000ff28287812 */ /* 0x000fe400078ec0ff */
[----:B------:R-:W-:Y:S02]  /*c120*/  SHF.R.U32.HI R3, RZ, 0x8, R30 ;  /* 0x00000008ff037819 */ /* 0x000fe4000001161e */
[----:B----4-:R-:W-:Y:S02]  /*c130*/  LOP3.LUT R38, R37, 0xff, RZ, 0xc0, !PT ;  /* 0x000000ff25267812 */ /* 0x010fe400078ec0ff */
[----:B------:R-:W-:Y:S02]  /*c140*/  PRMT R37, R35, 0x7604, R36 ;  /* 0x0000760423257816 */ /* 0x000fe40000000024 */
[----:B------:R-:W-:Y:S02]  /*c150*/  PRMT R41, R40, 0x7604, R41 ;  /* 0x0000760428297816 */ /* 0x000fe40000000029 */
[----:B------:R-:W-:-:S02]  /*c160*/  SHF.R.U32.HI R36, RZ, 0x10, R31 ;  /* 0x00000010ff247819 */ /* 0x000fc4000001161f */
[----:B------:R-:W-:Y:S02]  /*c170*/  SHF.R.U32.HI R40, RZ, 0x10, R33 ;  /* 0x00000010ff287819 */ /* 0x000fe40000011621 */
[----:B------:R-:W-:Y:S02]  /*c180*/  LOP3.LUT R34, R30, 0xff, RZ, 0xc0, !PT ;  /* 0x000000ff1e227812 */ /* 0x000fe400078ec0ff */
[----:B------:R-:W-:Y:S02]  /*c190*/  LOP3.LUT R3, R3, 0xff, RZ, 0xc0, !PT ;  /* 0x000000ff03037812 */ /* 0x000fe400078ec0ff */
[----:B------:R-:W-:Y:S02]  /*c1a0*/  LOP3.LUT R36, R36, 0xff, RZ, 0xc0, !PT ;  /* 0x000000ff24247812 */ /* 0x000fe400078ec0ff */
[----:B------:R-:W-:Y:S02]  /*c1b0*/  LOP3.LUT R40, R40, 0xff, RZ, 0xc0, !PT ;  /* 0x000000ff28287812 */ /* 0x000fe400078ec0ff */
[----:B------:R-:W-:-:S02]  /*c1c0*/  LOP3.LUT R39, R32, 0xff, RZ, 0xc0, !PT ;  /* 0x000000ff20277812 */ /* 0x000fc400078ec0ff */
[----:B------:R-:W-:Y:S02]  /*c1d0*/  PRMT R34, R3, 0x7604, R34 ;  /* 0x0000760403227816 */ /* 0x000fe40000000022 */
[----:B------:R-:W-:Y:S02]  /*c1e0*/  SHF.R.U32.HI R3, RZ, 0x10, R30 ;  /* 0x00000010ff037819 */ /* 0x000fe4000001161e */
[----:B------:R-:W-:Y:S02]  /*c1f0*/  SHF.R.U32.HI R35, RZ, 0x10, R32 ;  /* 0x00000010ff237819 */ /* 0x000fe40000011620 */
[----:B------:R-:W-:Y:S02]  /*c200*/  PRMT R37, R36, 0x7054, R37 ;  /* 0x0000705424257816 */ /* 0x000fe40000000025 */
        /* <DEDUP_REMOVED lines=8> */
[-C--:B0-----:R-:W-:Y:S02]  /*c290*/  F2FP.F16.E4M3.UNPACK_B R3, R6.reuse.H1 ;  /* 0x00000006ff03723e */ /* 0x081fe400030006ff */
[----:B------:R-:W-:Y:S02]  /*c2a0*/  F2FP.F16.E4M3.UNPACK_B R38, R41 ;  /* 0x00000029ff26723e */ /* 0x000fe400020006ff */
[----:B------:R-:W-:Y:S01]  /*c2b0*/  F2FP.F16.E4M3.UNPACK_B R34, R37 ;  /* 0x00000025ff22723e */ /* 0x000fe200020006ff */
[--C-:B------:R-:W-:Y:S01]  /*c2c0*/  HADD2.F32 R31, -RZ, R3.reuse.H0_H0 ;  /* 0x20000003ff1f7230 */ /* 0x100fe20000004100 */
[----:B------:R-:W-:Y:S01]  /*c2d0*/  LOP3.LUT R35, R35, 0xff000000, R30, 0xf8, !PT ;  /* 0xff00000023237812 */ /* 0x000fe200078ef81e */
[----:B------:R-:W-:Y:S01]  /*c2e0*/  HADD2.F32 R30, -RZ, R3.H1_H1 ;  /* 0x30000003ff1e7230 */ /* 0x000fe20000004100 */
        /* <DEDUP_REMOVED lines=84> */
[----:B------:R2:W-:Y:S02]  /*c830*/  STS.128 [R225], R4 ;  /* 0x00000004e1007388 */ /* 0x0005e40000000c00 */
.L_x_1694:
[----:B------:R-:W-:Y:S05]  /*c840*/  BSYNC B1 ;  /* 0x0000000000017941 */ /* 0x000fea0003800000 */
.L_x_1693:
[----:B------:R-:W-:Y:S04]  /*c850*/  BSSY B1, `(.L_x_1695) ;  /* 0x0000078000017945 */ /* 0x000fe80003800000 */
[----:B------:R-:W-:Y:S05]  /*c860*/  @P2 BRA `(.L_x_1696) ;  /* 0x0000000400d82947 */ /* 0x000fea0003800000 */
[----:B012---:R-:W0:Y:S01]  /*c870*/  LDS.128 R4, [R0+0x12400] ;  /* 0x0124000000047984 */ /* 0x007e220000000c00 */
[----:B-----5:R-:W-:Y:S02]  /*c880*/  SHF.R.U32.HI R30, RZ, 0x8, R26 ;  /* 0x00000008ff1e7819 */ /* 0x020fe4000001161a */
        /* <DEDUP_REMOVED lines=37> */
[C---:B----4-:R-:W-:Y:S01]  /*cae0*/  FMUL.FTZ R38, R26.reuse, R36 ;  /* 0x000000241a267220 */ /* 0x050fe20000410000 */
        /* <DEDUP_REMOVED lines=78> */
.L_x_1696:
[----:B------:R-:W-:Y:S05]  /*cfd0*/  BSYNC B1 ;  /* 0x0000000000017941 */ /* 0x000fea0003800000 */
.L_x_1695:
[----:B------:R-:W-:Y:S04]  /*cfe0*/  BSSY B1, `(.L_x_1697) ;  /* 0x000007c000017945 */ /* 0x000fe80003800000 */
[----:B------:R-:W-:Y:S05]  /*cff0*/  @P3 BRA `(.L_x_1698) ;  /* 0x0000000400e83947 */ /* 0x000fea0003800000 */
[----:B0123--:R-:W0:Y:S01]  /*d000*/  LDS.128 R4, [R225+0x2000] ;  /* 0x00200000e1047984 */ /* 0x00fe220000000c00 */
        /* <DEDUP_REMOVED lines=8> */
[----:B------:R-:W-:Y:S02]  /*d090*/  LOP3.LUT R30, R29, 0xff, RZ, 0xc0, !PT ;  /* 0x000000ff1d1e7812 */ /* 0x000fe400078ec0ff */
        /* <DEDUP_REMOVED lines=66> */
[C---:B----4-:R-:W-:Y:S01]  /*d4c0*/  FFMA.FTZ R38, R25.reuse, R29, -R26 ;  /* 0x0000001d19267223 */ /* 0x050fe2000001081a */
        /* <DEDUP_REMOVED lines=45> */
.L_x_1698:
[----:B------:R-:W-:Y:S05]  /*d7a0*/  BSYNC B1 ;  /* 0x0000000000017941 */ /* 0x000fea0003800000 */
.L_x_1697:
[----:B------:R-:W-:Y:S04]  /*d7b0*/  BSSY B1, `(.L_x_1699) ;  /* 0x0000078000017945 */ /* 0x000fe80003800000 */
[----:B------:R-:W-:Y:S05]  /*d7c0*/  @P4 BRA `(.L_x_1700) ;  /* 0x0000000400d84947 */ /* 0x000fea0003800000 */
[----:B0123--:R-:W0:Y:S01]  /*d7d0*/  LDS.128 R4, [R0+0x14400] ;  /* 0x0144000000047984 */ /* 0x00fe220000000c00 */
        /* <DEDUP_REMOVED lines=117> */
.L_x_1700:
[----:B------:R-:W-:Y:S05]  /*df30*/  BSYNC B1 ;  /* 0x0000000000017941 */ /* 0x000fea0003800000 */
.L_x_1699:
[----:B------:R-:W-:Y:S05]  /*df40*/  @P5 BRA `(.L_x_1690) ;  /* 0x0000003c006c5947 */ /* 0x000fea0003800000 */
[----:B0123--:R-:W0:Y:S01]  /*df50*/  LDS.128 R4, [R225+0x4000] ;  /* 0x00400000e1047984 */ /* 0x00fe220000000c00 */
[----:B-----5:R-:W-:Y:S02]  /*df60*/  SHF.R.U32.HI R12, RZ, 0x8, R9 ;  /* 0x00000008ff0c7819 */ /* 0x020fe40000011609 */
[----:B------:R-:W-:Y:S02]  /*df70*/  SHF.R.U32.HI R20, RZ, 0x8, R11 ;  /* 0x00000008ff147819 */ /* 0x000fe4000001160b */
[----:B------:R-:W-:Y:S02]  /*df80*/  LOP3.LUT R13, R9, 0xff, RZ, 0xc0, !PT ;  /* 0x000000ff090d7812 */ /* 0x000fe400078ec0ff */
[----:B------:R-:W-:Y:S02]  /*df90*/  LOP3.LUT R21, R11, 0xff, RZ, 0xc0, !PT ;  /* 0x000000ff0b157812 */ /* 0x000fe400078ec0ff */
[----:B------:R-:W-:Y:S02]  /*dfa0*/  LOP3.LUT R12, R12, 0xff, RZ, 0xc0, !PT ;  /* 0x000000ff0c0c7812 */ /* 0x000fe400078ec0ff */
[----:B------:R-:W-:-:S02]  /*dfb0*/  LOP3.LUT R20, R20, 0xff, RZ, 0xc0, !PT ;  /* 0x000000ff14147812 */ /* 0x000fc400078ec0ff */
[----:B------:R-:W-:Y:S02]  /*dfc0*/  SHF.R.U32.HI R0, RZ, 0x8, R8 ;  /* 0x00000008ff007819 */ /* 0x000fe40000011608 */
[----:B------:R-:W-:Y:S02]  /*dfd0*/  SHF.R.U32.HI R14, RZ, 0x8, R10 ;  /* 0x00000008ff0e7819 */ /* 0x000fe4000001160a */
[----:B------:R-:W-:Y:S02]  /*dfe0*/  PRMT R13, R12, 0x7604, R13 ;  /* 0x000076040c0d7816 */ /* 0x000fe4000000000d */
[----:B------:R-:W-:Y:S02]  /*dff0*/  PRMT R21, R20, 0x7604, R21 ;  /* 0x0000760414157816 */ /* 0x000fe40000000015 */
[----:B------:R-:W-:Y:S02]  /*e000*/  SHF.R.U32.HI R12, RZ, 0x10, R9 ;  /* 0x00000010ff0c7819 */ /* 0x000fe40000011609 */
[----:B------:R-:W-:-:S02]  /*e010*/  SHF.R.U32.HI R20, RZ, 0x10, R11 ;  /* 0x00000010ff147819 */ /* 0x000fc4000001160b */
[----:B------:R-:W-:Y:S02]  /*e020*/  LOP3.LUT R3, R8, 0xff, RZ, 0xc0, !PT ;  /* 0x000000ff08037812 */ /* 0x000fe400078ec0ff */
        /* <DEDUP_REMOVED lines=20> */
[----:B------:R-:W-:Y:S01]  /*e170*/  HADD2.F32 R9, -RZ, R0.H1_H1 ;  /* 0x30000000ff097230 */ /* 0x000fe20000004100 */
[----:B------:R-:W-:Y:S01]  /*e180*/  LOP3.LUT R12, R3, 0xff000000, R8, 0xf8, !PT ;  /* 0xff000000030c7812 */ /* 0x000fe200078ef808 */
[----:B------:R-:W-:Y:S01]  /*e190*/  HADD2.F32 R25, -RZ, R24.H1_H1 ;  /* 0x30000018ff197230 */ /* 0x000fe20000004100 */
[----:B------:R-:W-:Y:S01]  /*e1a0*/  LOP3.LUT R20, R15, 0xff000000, R10, 0xf8, !PT ;  /* 0xff0000000f147812 */ /* 0x000fe200078ef80a */
[----:B------:R-:W-:Y:S01]  /*e1b0*/  HADD2.F32 R15, -RZ, R14.H1_H1 ;  /* 0x3000000eff0f7230 */ /* 0x000fe20000004100 */
[----:B------:R-:W-:Y:S01]  /*e1c0*/  F2FP.F16.E4M3.UNPACK_B R3, R6 ;  /* 0x00000006ff03723e */ /* 0x000fe200020006ff */
[----:B------:R-:W-:Y:S01]  /*e1d0*/  HADD2.F32 R8, -RZ, R0.H0_H0 ;  /* 0x20000000ff087230 */ /* 0x000fe20000004100 */
[----:B------:R-:W-:Y:S01]  /*e1e0*/  F2FP.F16.E4M3.UNPACK_B R10, R7 ;  /* 0x00000007ff0a723e */ /* 0x000fe200020006ff */
[C---:B------:R-:W-:Y:S01]  /*e1f0*/  FMUL.FTZ R27, R9.reuse, R25 ;  /* 0x00000019091b7220 */ /* 0x040fe20000410000 */
[----:B------:R-:W-:Y:S01]  /*e200*/  F2FP.F16.E4M3.UNPACK_B R11, R7.H1 ;  /* 0x00000007ff0b723e */ /* 0x000fe200030006ff */
[----:B------:R-:W-:Y:S01]  /*e210*/  FMUL.FTZ R26, R9, R15 ;  /* 0x0000000f091a7220 */ /* 0x000fe20000410000 */
[-C--:B------:R-:W-:Y:S01]  /*e220*/  F2FP.F16.E4M3.UNPACK_B R6, R5.reuse ;  /* 0x00000005ff06723e */ /* 0x080fe200020006ff */
[----:B------:R-:W-:Y:S01]  /*e230*/  HADD2.F32 R24, -RZ, R24.H0_H0 ;  /* 0x20000018ff187230 */ /* 0x000fe20000004100 */
[----:B------:R-:W-:Y:S01]  /*e240*/  F2FP.F16.E4M3.UNPACK_B R7, R5.H1 ;  /* 0x00000005ff07723e */ /* 0x000fe200030006ff */
[----:B------:R-:W-:Y:S01]  /*e250*/  HADD2.F32 R5, -RZ, R3.H1_H1 ;  /* 0x30000003ff057230 */ /* 0x000fe20000004100 */
[----:B------:R-:W-:Y:S01]  /*e260*/  F2FP.F16.E4M3.UNPACK_B R21, R21.H1 ;  /* 0x00000015ff15723e */ /* 0x000fe200030006ff */
[----:B------:R-:W-:-:S02]  /*e270*/  HADD2.F32 R14, -RZ, R14.H0_H0 ;  /* 0x2000000eff0e7230 */ /* 0x000fc40000004100 */
[C---:B------:R-:W-:Y:S01]  /*e280*/  FFMA.FTZ R27, R8.reuse, R15, -R27 ;  /* 0x0000000f081b7223 */ /* 0x040fe2000001081b */
[----:B------:R-:W-:Y:S01]  /*e290*/  FFMA.FTZ R26, R8, R25, R26 ;  /* 0x00000019081a7223 */ /* 0x000fe2000001001a */
[----:B------:R-:W-:Y:S01]  /*e2a0*/  HADD2.F32 R3, -RZ, R3.H0_H0 ;  /* 0x20000003ff037230 */ /* 0x000fe20000004100 */
[----:B------:R-:W-:Y:S01]  /*e2b0*/  F2FP.F16.E4M3.UNPACK_B R13, R13.H1 ;  /* 0x0000000dff0d723e */ /* 0x000fe200030006ff */
[C---:B------:R-:W-:Y:S01]  /*e2c0*/  FMUL.FTZ R8, R5.reuse, R24 ;  /* 0x0000001805087220 */ /* 0x040fe20000410000 */
[----:B------:R-:W-:Y:S01]  /*e2d0*/  FMUL.FTZ R15, R5, R14 ;  /* 0x0000000e050f7220 */ /* 0x000fe20000410000 */
[--C-:B------:R-:W-:Y:S01]  /*e2e0*/  HADD2.F32 R5, -RZ, R10.reuse.H1_H1 ;  /* 0x3000000aff057230 */ /* 0x100fe20000004100 */
[----:B------:R-:W-:Y:S01]  /*e2f0*/  F2FP.F16.E4M3.UNPACK_B R0, R4 ;  /* 0x00000004ff00723e */ /* 0x000fe200020006ff */
[----:B------:R-:W-:Y:S02]  /*e300*/  HADD2.F32 R9, -RZ, R21.H0_H0 ;  /* 0x20000015ff097230 */ /* 0x000fe40000004100 */
[C---:B------:R-:W-:Y:S01]  /*e310*/  FFMA.FTZ R25, R3.reuse, R14, -R8 ;  /* 0x0000000e03197223 */ /* 0x040fe20000010808 */
[----:B------:R-:W-:Y:S01]  /*e320*/  FFMA.FTZ R24, R3, R24, R15 ;  /* 0x0000001803187223 */ /* 0x000fe2000001000f */
[----:B------:R-:W-:Y:S01]  /*e330*/  HADD2.F32 R8, -RZ, R13.H0_H0 ;  /* 0x2000000dff087230 */ /* 0x000fe20000004100 */
[----:B------:R-:W-:Y:S01]  /*e340*/  F2FP.F16.E4M3.UNPACK_B R4, R4.H1 ;  /* 0x00000004ff04723e */ /* 0x000fe200030006ff */
        /* <DEDUP_REMOVED lines=59> */
.L_x_1684:
        /* <DEDUP_REMOVED lines=32> */
.L_x_2014:
        /* <DEDUP_REMOVED lines=16> */
[C---:B------:R-:W-:Y:S01]  /*ea00*/  VIADD R4, R18.reuse, 0x20 ;  /* 0x0000002012047836 */ /* 0x040fe20000000000 */
        /* <DEDUP_REMOVED lines=10> */
[----:B------:R-:W-:Y:S02]  /*eab0*/  @!P2 SHF.R.S32.HI R4, RZ, 0x1f, R18 ;  /* 0x0000001fff04a819 */ /* 0x000fe40000011412 */
[C---:B--2---:R-:W-:Y:S01]  /*eac0*/  @!P2 IADD3 R40, P3, R18.reuse, R37, RZ ;  /* 0x000000251228a210 */ /* 0x044fe20007f7e0ff */
[----:B------:R-:W-:Y:S01]  /*ead0*/  @!P1 IMAD.SHL.U32 R20, R179, 0x10, RZ ;  /* 0x00000010b3149824 */ /* 0x000fe200078e00ff */
[----:B----4-:R-:W-:Y:S01]  /*eae0*/  @!P2 IADD3 R42, P4, R18, R39, RZ ;  /* 0x00000027122aa210 */ /* 0x010fe20007f9e0ff */
[----:B------:R-:W-:-:S02]  /*eaf0*/  @!P0 IMAD.SHL.U32 R38, R180, 0x10, RZ ;  /* 0x00000010b4268824 */ /* 0x000fc400078e00ff */
[--C-:B-1----:R-:W-:Y:S01]  /*eb00*/  @!P2 IMAD.X R41, R0, 0x1, R4.reuse, P3 ;  /* 0x000000010029a824 */ /* 0x102fe200018e0604 */
[-C--:B------:R-:W-:Y:S01]  /*eb10*/  @!P1 IADD3 R46, P5, R20, R37.reuse, RZ ;  /* 0x00000025142e9210 */ /* 0x080fe20007fbe0ff */
[----:B---3--:R-:W-:Y:S01]  /*eb20*/  @!P2 IMAD.X R43, R3, 0x1, R4, P4 ;  /* 0x00000001032ba824 */ /* 0x008fe200020e0604 */
[----:B------:R-:W-:Y:S02]  /*eb30*/  @!P1 SHF.R.S32.HI R4, RZ, 0x1f, R20 ;  /* 0x0000001fff049819 */ /* 0x000fe40000011414 */
[----:B------:R-:W-:Y:S02]  /*eb40*/  @!P0 IADD3 R36, P3, R38, R37, RZ ;  /* 0x0000002526248210 */ /* 0x000fe40007f7e0ff */
[----:B------:R-:W-:Y:S02]  /*eb50*/  CS2R R8, SRZ ;  /* 0x0000000000087805 */ /* 0x000fe4000001ff00 */
[----:B------:R-:W-:Y:S01]  /*eb60*/  @!P0 SHF.R.S32.HI R5, RZ, 0x1f, R38 ;  /* 0x0000001fff058819 */ /* 0x000fe20000011426 */
[----:B------:R-:W-:Y:S01]  /*eb70*/  @!P1 IMAD.X R47, R0, 0x1, R4, P5 ;  /* 0x00000001002f9824 */ /* 0x000fe200028e0604 */
[----:B------:R-:W-:-:S02]  /*eb80*/  @!P1 IADD3 R20, P4, R20, R39, RZ ;  /* 0x0000002714149210 */ /* 0x000fc40007f9e0ff */
[----:B------:R-:W-:Y:S02]  /*eb90*/  CS2R R10, SRZ ;  /* 0x00000000000a7805 */ /* 0x000fe4000001ff00 */
[----:B------:R-:W-:Y:S01]  /*eba0*/  @!P0 IADD3 R38, P5, R38, R39, RZ ;  /* 0x0000002726268210 */ /* 0x000fe20007fbe0ff */
[--C-:B------:R-:W-:Y:S01]  /*ebb0*/  @!P0 IMAD.X R37, R0, 0x1, R5.reuse, P3 ;  /* 0x0000000100258824 */ /* 0x100fe200018e0605 */
[----:B------:R-:W-:Y:S01]  /*ebc0*/  CS2R R32, SRZ ;  /* 0x0000000000207805 */ /* 0x000fe2000001ff00 */
[C---:B------:R-:W-:Y:S01]  /*ebd0*/  @!P1 IMAD.X R21, R3.reuse, 0x1, R4, P4 ;  /* 0x0000000103159824 */ /* 0x040fe200020e0604 */
[----:B------:R-:W-:Y:S01]  /*ebe0*/  CS2R R34, SRZ ;  /* 0x0000000000227805 */ /* 0x000fe2000001ff00 */
[----:B------:R-:W-:Y:S01]  /*ebf0*/  @!P0 IMAD.X R39, R3, 0x1, R5, P5 ;  /* 0x0000000103278824 */ /* 0x000fe200028e0605 */
[----:B------:R-:W-:Y:S02]  /*ec00*/  CS2R R4, SRZ ;  /* 0x0000000000047805 */ /* 0x000fe4000001ff00 */
[----:B------:R-:W-:-:S02]  /*ec10*/  CS2R R12, SRZ ;  /* 0x00000000000c7805 */ /* 0x000fc4000001ff00 */
[----:B------:R-:W-:Y:S01]  /*ec20*/  CS2R R14, SRZ ;  /* 0x00000000000e7805 */ /* 0x000fe2000001ff00 */
[----:B------:R0:W5:Y:S04]  /*ec30*/  @!P2 LD.E.128 R24, desc[UR42][R40.64] ;  /* 0x0000002a2818a980 */ /* 0x000168000c101d00 */
[----:B------:R0:W5:Y:S04]  /*ec40*/  @!P2 LD.E.128 R4, desc[UR42][R42.64] ;  /* 0x0000002a2a04a980 */ /* 0x000168000c101d00 */
[----:B------:R0:W5:Y:S04]  /*ec50*/  @!P1 LD.E.128 R28, desc[UR42][R46.64] ;  /* 0x0000002a2e1c9980 */ /* 0x000168000c101d00 */
[----:B------:R0:W5:Y:S04]  /*ec60*/  @!P1 LD.E.128 R8, desc[UR42][R20.64] ;  /* 0x0000002a14089980 */ /* 0x000168000c101d00 */
[----:B------:R0:W5:Y:S04]  /*ec70*/  @!P0 LD.E.128 R32, desc[UR42][R36.64] ;  /* 0x0000002a24208980 */ /* 0x000168000c101d00 */
[----:B------:R0:W5:Y:S02]  /*ec80*/  @!P0 LD.E.128 R12, desc[UR42][R38.64] ;  /* 0x0000002a260c8980 */ /* 0x000164000c101d00 */
.L_x_1703:
[----:B------:R-:W-:Y:S05]  /*ec90*/  BSYNC B1 ;  /* 0x0000000000017941 */ /* 0x000fea0003800000 */
.L_x_1702:
[----:B------:R-:W-:Y:S01]  /*eca0*/  ULEA.HI UR4, UR37, UR37, URZ, 0x1 ;  /* 0x0000002525047291 */ /* 0x000fe2000f8f083f */
[----:B---3--:R-:W-:Y:S01]  /*ecb0*/  VIADDMNMX R3, R45, -R178, 0x80, PT ;  /* 0x000000802d037446 */ /* 0x008fe200038009b2 */
[----:B------:R-:W-:Y:S02]  /*ecc0*/  BSSY B1, `(.L_x_1704) ;  /* 0x0000008000017945 */ /* 0x000fe40003800000 */
[----:B------:R-:W-:Y:S01]  /*ecd0*/  ULOP3.LUT UR4, UR4, 0xfffffffe, URZ, 0xc0, !UPT ;  /* 0xfffffffe04047892 */ /* 0x000fe2000f8ec03f */
[----:B------:R-:W-:-:S03]  /*ece0*/  ISETP.GE.AND P1, PT, R176, R3, PT ;  /* 0x00000003b000720c */ /* 0x000fc60003f26270 */
[----:B------:R-:W-:-:S06]  /*ecf0*/  UIADD3 UR4, UR37, -UR4, URZ ;  /* 0x8000000425047290 */ /* 0x000fcc000fffe03f */
[----:B0-----:R-:W-:-:S05]  /*ed00*/  IMAD.U32 R21, RZ, RZ, UR4 ;  /* 0x00000004ff157e24 */ /* 0x001fca000f8e00ff */
[----:B------:R-:W-:-:S04]  /*ed10*/  SHF.L.U32 R21, R21, 0x1f, RZ ;  /* 0x0000001f15157819 */ /* 0x000fc800000006ff */
[----:B------:R-:W0:Y:S02]  /*ed20*/  SYNCS.PHASECHK.TRANS64.TRYWAIT P0, [R16+URZ+0x22800], R21 ;  /* 0x02280015100075a7 */ /* 0x000e24000800017f */
[----:B0-----:R-:W-:Y:S05]  /*ed30*/  @!P0 BRA `(.L_x_1705) ;  /* 0x000001c000c48947 */ /* 0x001fea0003800000 */
.L_x_2015:
[----:B------:R-:W-:Y:S05]  /*ed40*/  BSYNC B1 ;  /* 0x0000000000017941 */ /* 0x000fea0003800000 */
.L_x_1704:
[----:B------:R-:W-:Y:S05]  /*ed50*/  @P1 BRA `(.L_x_1690) ;  /* 0x0000002c00e81947 */ /* 0x000fea0003800000 */
[----:B-1----:R-:W1:Y:S01]  /*ed60*/  LDC R0, c[0x0][0x3f4] ;  /* 0x0000fd00ff007b82 */ /* 0x002e620000000800 */
[C---:B------:R-:W-:Y:S01]  /*ed70*/  VIADD R3, R18.reuse, 0x20 ;  /* 0x0000002012037836 */ /* 0x040fe20000000000 */
[----:B------:R-:W-:Y:S01]  /*ed80*/  BSSY B1, `(.L_x_1706) ;  /* 0x00000fd000017945 */ /* 0x000fe20003800000 */
[C---:B0-----:R-:W-:Y:S01]  /*ed90*/  VIADD R21, R18.reuse, 0x40 ;  /* 0x0000004012157836 */ /* 0x041fe20000000000 */
[-C--:B-1----:R-:W-:Y:S02]  /*eda0*/  ISETP.GE.AND P0, PT, R18, R0.reuse, PT ;  /* 0x000000001200720c */ /* 0x082fe40003f06270 */
[-C--:B------:R-:W-:Y:S02]  /*edb0*/  ISETP.GE.AND P1, PT, R3, R0.reuse, PT ;  /* 0x000000000300720c */ /* 0x080fe40003f26270 */
[----:B------:R-:W-:-:S09]  /*edc0*/  ISETP.GE.AND P2, PT, R21, R0, PT ;  /* 0x000000001500720c */ /* 0x000fd20003f46270 */
[----:B------:R-:W-:Y:S05]  /*edd0*/  @P0 BRA `(.L_x_1707) ;  /* 0x0000000c00dc0947 */ /* 0x000fea0003800000 */
[----:B------:R-:W3:Y:S01]  /*ede0*/  LDL R68, [R1+0x50] ;  /* 0x0000500001447983 */ /* 0x000ee20000100800 */
[----:B-----5:R-:W-:Y:S02]  /*edf0*/  SHF.R.U32.HI R3, RZ, 0x8, R24 ;  /* 0x00000008ff037819 */ /* 0x020fe40000011618 */
[----:B------:R-:W-:Y:S02]  /*ee00*/  LOP3.LUT R20, R24, 0xff, RZ, 0xc0, !PT ;  /* 0x000000ff18147812 */ /* 0x000fe400078ec0ff */
[----:B------:R-:W-:Y:S02]  /*ee10*/  LOP3.LUT R21, R3, 0xff, RZ, 0xc0, !PT ;  /* 0x000000ff03157812 */ /* 0x000fe400078ec0ff */
[----:B------:R-:W-:Y:S02]  /*ee20*/  LEA.HI R3, R0, R227, RZ, 0x1c ;  /* 0x000000e300037211 */ /* 0x000fe400078fe0ff */
[----:B------:R-:W-:Y:S02]  /*ee30*/  PRMT R45, R21, 0x7604, R20 ;  /* 0x00007604152d7816 */ /* 0x000fe40000000014 */
[----:B------:R-:W-:-:S02]  /*ee40*/  SHF.R.S32.HI R20, RZ, 0x1f, R3 ;  /* 0x0000001fff147819 */ /* 0x000fc40000011403 */
[----:B--2---:R-:W-:Y:S02]  /*ee50*/  SHF.R.U32.HI R37, RZ, 0x8, R25 ;  /* 0x00000008ff257819 */ /* 0x004fe40000011619 */
[----:B------:R-:W-:Y:S01]  /*ee60*/  LEA.HI R21, R20, R3, RZ, 0x2 ;  /* 0x0000000314157211 */ /* 0x000fe200078f10ff */
[----:B------:R-:W-:Y:S01]  /*ee70*/  IMAD.SHL.U32 R20, R3, 0x10, RZ ;  /* 0x0000001003147824 */ /* 0x000fe200078e00ff */
[----:B----4-:R-:W-:Y:S02]  /*ee80*/  SHF.R.U32.HI R39, RZ, 0x8, R26 ;  /* 0x00000008ff277819 */ /* 0x010fe4000001161a */
[----:B------:R-:W-:Y:S01]  /*ee90*/  LOP3.LUT R36, R25, 0xff, RZ, 0xc0, !PT ;  /* 0x000000ff19247812 */ /* 0x000fe200078ec0ff */
[----:B------:R-:W-:Y:S01]  /*eea0*/  IMAD.SHL.U32 R21, R21, 0x800, RZ ;  /* 0x0000080015157824 */ /* 0x000fe200078e00ff */
[----:B------:R-:W-:Y:S02]  /*eeb0*/  LOP3.LUT R3, R181, 0x30, R20, 0xf8, !PT ;  /* 0x00000030b5037812 */ /* 0x000fe400078ef814 */
[----:B------:R-:W-:-:S02]  /*eec0*/  LOP3.LUT R38, R26, 0xff, RZ, 0xc0, !PT ;  /* 0x000000ff1a267812 */ /* 0x000fc400078ec0ff */
[----:B------:R-:W-:Y:S02]  /*eed0*/  LOP3.LUT R3, R3, R182, RZ, 0x3c, !PT ;  /* 0x000000b603037212 */ /* 0x000fe400078e3cff */
[----:B------:R-:W-:Y:S02]  /*eee0*/  LOP3.LUT R20, R21, 0xffffe000, RZ, 0xc0, !PT ;  /* 0xffffe00015147812 */ /* 0x000fe400078ec0ff */
[----:B------:R-:W-:Y:S02]  /*eef0*/  LOP3.LUT R37, R37, 0xff, RZ, 0xc0, !PT ;  /* 0x000000ff25257812 */ /* 0x000fe400078ec0ff */
[----:B------:R-:W-:Y:S02]  /*ef00*/  LOP3.LUT R39, R39, 0xff, RZ, 0xc0, !PT ;  /* 0x000000ff27277812 */ /* 0x000fe400078ec0ff */
[----:B------:R-:W-:Y:S02]  /*ef10*/  IADD3 R3, R3, R183, R20 ;  /* 0x000000b703037210 */ /* 0x000fe40007ffe014 */
[----:B------:R-:W-:-:S02]  /*ef20*/  PRMT R46, R37, 0x7604, R36 ;  /* 0x00007604252e7816 */ /* 0x000fc40000000024 */
[----:B------:R-:W-:Y:S01]  /*ef30*/  PRMT R49, R39, 0x7604, R38 ;  /* 0x0000760427317816 */ /* 0x000fe20000000026 */
[----:B------:R-:W-:Y:S01]  /*ef40*/  IMAD.IADD R3, R16, 0x1, R3 ;  /* 0x0000000110037824 */ /* 0x000fe200078e0203 */
[----:B------:R-:W-:Y:S02]  /*ef50*/  SHF.R.U32.HI R37, RZ, 0x8, R27 ;  /* 0x00000008ff257819 */ /* 0x000fe4000001161b */
[----:B------:R-:W-:Y:S02]  /*ef60*/  SHF.R.U32.HI R39, RZ, 0x8, R4 ;  /* 0x00000008ff277819 */ /* 0x000fe40000011604 */
[----:B------:R-:W-:Y:S01]  /*ef70*/  LOP3.LUT R36, R27, 0xff, RZ, 0xc0, !PT ;  /* 0x000000ff1b247812 */ /* 0x000fe200078ec0ff */
[----:B------:R-:W0:Y:S01]  /*ef80*/  LDS.128 R40, [R3+0x10400] ;  /* 0x0104000003287984 */ /* 0x000e220000000c00 */
[----:B------:R-:W-:Y:S02]  /*ef90*/  LOP3.LUT R38, R4, 0xff, RZ, 0xc0, !PT ;  /* 0x000000ff04267812 */ /* 0x000fe400078ec0ff */
[----:B------:R-:W-:-:S02]  /*efa0*/  LOP3.LUT R37, R37, 0xff, RZ, 0xc0, !PT ;  /* 0x000000ff25257812 */ /* 0x000fc400078ec0ff */
[----:B------:R-:W-:Y:S02]  /*efb0*/  LOP3.LUT R39, R39, 0xff, RZ, 0xc0, !PT ;  /* 0x000000ff27277812 */ /* 0x000fe400078ec0ff */
        /* <DEDUP_REMOVED lines=8> */
[----:B------:R-:W-:Y:S02]  /*f040*/  PRMT R20, R21, 0x7604, R20 ;  /* 0x0000760415147816 */ /* 0x000fe40000000014 */
[----:B------:R-:W-:Y:S02]  /*f050*/  SHF.R.U32.HI R55, RZ, 0x10, R5 ;  /* 0x00000010ff377819 */ /* 0x000fe40000011605 */
[----:B------:R-:W-:-:S02]  /*f060*/  SHF.R.U32.HI R21, RZ, 0x10, R25 ;  /* 0x00000010ff157819 */ /* 0x000fc40000011619 */
[----:B------:R-:W-:Y:S01]  /*f070*/  SHF.R.U32.HI R50, RZ, 0x8, R6 ;  /* 0x00000008ff327819 */ /* 0x000fe20000011606 */
[----:B------:R-:W-:Y:S01]  /*f080*/  IMAD.U32 R55, R55, 0x10000, RZ ;  /* 0x0001000037377824 */ /* 0x000fe200078e00ff */
[----:B------:R-:W-:Y:S01]  /*f090*/  PRMT R52, R52, 0x7604, R51 ;  /* 0x0000760434347816 */ /* 0x000fe20000000033 */
[----:B------:R-:W-:Y:S01]  /*f0a0*/  IMAD.U32 R21, R21, 0x10000, RZ ;  /* 0x0001000015157824 */ /* 0x000fe200078e00ff */
[----:B------:R-:W-:Y:S02]  /*f0b0*/  SHF.R.U32.HI R51, RZ, 0x10, R27 ;  /* 0x00000010ff337819 */ /* 0x000fe4000001161b */
[----:B------:R-:W-:Y:S02]  /*f0c0*/  LOP3.LUT R47, R6, 0xff, RZ, 0xc0, !PT ;  /* 0x000000ff062f7812 */ /* 0x000fe400078ec0ff */
[----:B------:R-:W-:Y:S01]  /*f0d0*/  LOP3.LUT R50, R50, 0xff, RZ, 0xc0, !PT ;  /* 0x000000ff32327812 */ /* 0x000fe200078ec0ff */
[----:B------:R-:W-:Y:S01]  /*f0e0*/  IMAD.U32 R51, R51, 0x10000, RZ ;  /* 0x0001000033337824 */ /* 0x000fe200078e00ff */
[----:B------:R-:W-:-:S02]  /*f0f0*/  LOP3.LUT R55, R20, 0xff0000, R55, 0xf8, !PT ;  /* 0x00ff000014377812 */ /* 0x000fc400078ef837 */
[----:B------:R-:W-:Y:S02]  /*f100*/  PRMT R57, R50, 0x7604, R47 ;  /* 0x0000760432397816 */ /* 0x000fe4000000002f */
[----:B------:R-:W-:Y:S02]  /*f110*/  LOP3.LUT R47, R46, 0xff0000, R21, 0xf8, !PT ;  /* 0x00ff00002e2f7812 */ /* 0x000fe400078ef815 */
[----:B------:R-:W-:Y:S02]  /*f120*/  LOP3.LUT R21, R45, 0xff0000, R24, 0xf8, !PT ;  /* 0x00ff00002d157812 */ /* 0x000fe400078ef818 */
[----:B------:R-:W-:Y:S02]  /*f130*/  LOP3.LUT R49, R49, 0xff0000, R26, 0xf8, !PT ;  /* 0x00ff000031317812 */ /* 0x000fe400078ef81a */
[----:B------:R-:W-:Y:S02]  /*f140*/  LOP3.LUT R45, R53, 0xff0000, R4, 0xf8, !PT ;  /* 0x00ff0000352d7812 */ /* 0x000fe400078ef804 */
[----:B------:R-:W-:-:S02]  /*f150*/  LOP3.LUT R51, R48, 0xff0000, R51, 0xf8, !PT ;  /* 0x00ff000030337812 */ /* 0x000fc400078ef833 */
[----:B------:R-:W-:Y:S02]  /*f160*/  LOP3.LUT R53, R55, 0xff000000, R5, 0xf8, !PT ;  /* 0xff00000037357812 */ /* 0x000fe400078ef805 */
[----:B------:R-:W-:Y:S02]  /*f170*/  SHF.R.U32.HI R59, RZ, 0x10, R7 ;  /* 0x00000010ff3b7819 */ /* 0x000fe40000011607 */
[----:B------:R-:W-:Y:S02]  /*f180*/  LOP3.LUT R47, R47, 0xff000000, R25, 0xf8, !PT ;  /* 0xff0000002f2f7812 */ /* 0x000fe400078ef819 */
[----:B------:R-:W-:Y:S01]  /*f190*/  LOP3.LUT R20, R49, 0xff000000, R26, 0xf8, !PT ;  /* 0xff00000031147812 */ /* 0x000fe200078ef81a */
[----:B------:R-:W-:Y:S01]  /*f1a0*/  IMAD.U32 R59, R59, 0x10000, RZ ;  /* 0x000100003b3b7824 */ /* 0x000fe200078e00ff */
[----:B------:R-:W-:Y:S02]  /*f1b0*/  LOP3.LUT R57, R57, 0xff0000, R6, 0xf8, !PT ;  /* 0x00ff000039397812 */ /* 0x000fe400078ef806 */
[----:B------:R-:W-:-:S02]  /*f1c0*/  LOP3.LUT R51, R51, 0xff000000, R27, 0xf8, !PT ;  /* 0xff00000033337812 */ /* 0x000fc400078ef81b */
[----:B------:R-:W-:Y:S02]  /*f1d0*/  F2FP.F16.E4M3.UNPACK_B R56, R53 ;  /* 0x00000035ff38723e */ /* 0x000fe400020006ff */
[----:B0-----:R-:W-:Y:S02]  /*f1e0*/  F2FP.F16.E4M3.UNPACK_B R26, R41 ;  /* 0x00000029ff1a723e */ /* 0x001fe400020006ff */
[----:B------:R-:W-:Y:S02]  /*f1f0*/  F2FP.F16.E4M3.UNPACK_B R27, R47 ;  /* 0x0000002fff1b723e */ /* 0x000fe400020006ff */
[----:B------:R-:W-:Y:S02]  /*f200*/  LOP3.LUT R21, R21, 0xff000000, R24, 0xf8, !PT ;  /* 0xff00000015157812 */ /* 0x000fe400078ef818 */
[----:B------:R-:W-:Y:S01]  /*f210*/  LOP3.LUT R5, R57, 0xff000000, R6, 0xf8, !PT ;  /* 0xff00000039057812 */ /* 0x000fe200078ef806 */
[----:B------:R-:W-:Y:S01]  /*f220*/  HADD2.F32 R57, -RZ, R56.H0_H0 ;  /* 0x20000038ff397230 */ /* 0x000fe20000004100 */
[----:B------:R-:W-:Y:S01]  /*f230*/  LOP3.LUT R59, R52, 0xff0000, R59, 0xf8, !PT ;  /* 0x00ff0000343b7812 */ /* 0x000fe200078ef83b */
[--C-:B------:R-:W-:Y:S01]  /*f240*/  HADD2.F32 R6, -RZ, R26.reuse.H0_H0 ;  /* 0x2000001aff067230 */ /* 0x100fe20000004100 */
[----:B------:R-:W-:Y:S01]  /*f250*/  F2FP.F16.E4M3.UNPACK_B R54, R40.H1 ;  /* 0x00000028ff36723e */ /* 0x000fe200030006ff */
[----:B------:R-:W-:Y:S01]  /*f260*/  HADD2.F32 R26, -RZ, R26.H1_H1 ;  /* 0x3000001aff1a7230 */ /* 0x000fe20000004100 */
[----:B------:R-:W-:-:S02]  /*f270*/  F2FP.F16.E4M3.UNPACK_B R41, R41.H1 ;  /* 0x00000029ff29723e */ /* 0x000fc400030006ff */
[----:B------:R-:W-:Y:S02]  /*f280*/  F2FP.F16.E4M3.UNPACK_B R53, R53.H1 ;  /* 0x00000035ff35723e */ /* 0x000fe400030006ff */
[----:B------:R-:W-:Y:S02]  /*f290*/  F2FP.F16.E4M3.UNPACK_B R47, R47.H1 ;  /* 0x0000002fff2f723e */ /* 0x000fe400030006ff */
[-C--:B------:R-:W-:Y:S02]  /*f2a0*/  F2FP.F16.E4M3.UNPACK_B R50, R43.reuse ;  /* 0x0000002bff32723e */ /* 0x080fe400020006ff */
[----:B------:R-:W-:Y:S01]  /*f2b0*/  F2FP.F16.E4M3.UNPACK_B R55, R43.H1 ;  /* 0x0000002bff37723e */ /* 0x000fe200030006ff */
[----:B------:R-:W-:Y:S01]  /*f2c0*/  HADD2.F32 R43, -RZ, R27.H1_H1 ;  /* 0x3000001bff2b7230 */ /* 0x000fe20000004100 */
[----:B------:R-:W-:Y:S02]  /*f2d0*/  LOP3.LUT R59, R59, 0xff000000, R7, 0xf8, !PT ;  /* 0xff0000003b3b7812 */ /* 0x000fe400078ef807 */
[----:B------:R-:W-:-:S02]  /*f2e0*/  LOP3.LUT R45, R45, 0xff000000, R4, 0xf8, !PT ;  /* 0xff0000002d2d7812 */ /* 0x000fc400078ef804 */
[-C--:B------:R-:W-:Y:S02]  /*f2f0*/  F2FP.F16.E4M3.UNPACK_B R7, R42.reuse ;  /* 0x0000002aff07723e */ /* 0x080fe400020006ff */
[----:B------:R-:W-:Y:S01]  /*f300*/  F2FP.F16.E4M3.UNPACK_B R42, R42.H1 ;  /* 0x0000002aff2a723e */ /* 0x000fe200030006ff */
[----:B---3--:R-:W0:Y:S02]  /*f310*/  LDS.128 R36, [R68+0x10400] ;  /* 0x0104000044247984 */ /* 0x008e240000000c00 */
[-C--:B0-----:R-:W-:Y:S02]  /*f320*/  F2FP.F16.E4M3.UNPACK_B R24, R37.reuse ;  /* 0x00000025ff18723e */ /* 0x081fe400020006ff */
[----:B------:R-:W-:Y:S02]  /*f330*/  F2FP.F16.E4M3.UNPACK_B R46, R37.H1 ;  /* 0x00000025ff2e723e */ /* 0x000fe400030006ff */
[-C--:B------:R-:W-:Y:S01]  /*f340*/  F2FP.F16.E4M3.UNPACK_B R37, R36.reuse ;  /* 0x00000024ff25723e */ /* 0x080fe200020006ff */
[--C-:B------:R-:W-:Y:S01]  /*f350*/  HADD2.F32 R25, -RZ, R24.reuse.H0_H0 ;  /* 0x20000018ff197230 */ /* 0x100fe20000004100 */
[----:B------:R-:W-:Y:S01]  /*f360*/  F2FP.F16.E4M3.UNPACK_B R48, R36.H1 ;  /* 0x00000024ff30723e */ /* 0x000fe200030006ff */
[----:B------:R-:W-:Y:S01]  /*f370*/  HADD2.F32 R36, -RZ, R27.H0_H0 ;  /* 0x2000001bff247230 */ /* 0x000fe20000004100 */
[-C--:B------:R-:W-:Y:S01]  /*f380*/  F2FP.F16.E4M3.UNPACK_B R49, R39.reuse ;  /* 0x00000027ff31723e */ /* 0x080fe200020006ff */
[--C-:B------:R-:W-:Y:S01]  /*f390*/  HADD2.F32 R27, -RZ, R41.reuse.H0_H0 ;  /* 0x20000029ff1b7230 */ /* 0x100fe20000004100 */
[----:B------:R-:W-:Y:S01]  /*f3a0*/  F2FP.F16.E4M3.UNPACK_B R52, R39.H1 ;  /* 0x00000027ff34723e */ /* 0x000fe200030006ff */
[----:B------:R-:W-:Y:S01]  /*f3b0*/  HADD2.F32 R24, -RZ, R24.H1_H1 ;  /* 0x30000018ff187230 */ /* 0x000fe20000004100 */
[----:B------:R-:W-:Y:S01]  /*f3c0*/  F2FP.F16.E4M3.UNPACK_B R39, R40 ;  /* 0x00000028ff27723e */ /* 0x000fe200020006ff */
[CC--:B------:R-:W-:Y:S01]  /*f3d0*/  FMUL.FTZ R40, R6.reuse, R57.reuse ;  /* 0x0000003906287220 */ /* 0x0c0fe20000410000 */
[----:B------:R-:W-:Y:S01]  /*f3e0*/  FMUL.FTZ R58, R6, R36 ;  /* 0x00000024063a7220 */ /* 0x000fe20000410000 */
[----:B------:R-:W-:Y:S01]  /*f3f0*/  HADD2.F32 R41, -RZ, R41.H1_H1 ;  /* 0x30000029ff297230 */ /* 0x000fe20000004100 */
[----:B------:R-:W-:Y:S01]  /*f400*/  F2FP.F16.E4M3.UNPACK_B R4, R38 ;  /* 0x00000026ff04723e */ /* 0x000fe200020006ff */
[C---:B------:R-:W-:Y:S01]  /*f410*/  FFMA.FTZ R6, R25.reuse, R36, -R40 ;  /* 0x0000002419067223 */ /* 0x040fe20000010828 */
[----:B------:R-:W-:Y:S01]  /*f420*/  FFMA.FTZ R25, R25, R57, R58 ;  /* 0x0000003919197223 */ /* 0x000fe2000001003a */
[----:B------:R-:W-:Y:S01]  /*f430*/  HADD2.F32 R57, -RZ, R56.H1_H1 ;  /* 0x30000038ff397230 */ /* 0x000fe20000004100 */
[----:B------:R-:W-:Y:S01]  /*f440*/  F2FP.F16.E4M3.UNPACK_B R58, R59 ;  /* 0x0000003bff3a723e */ /* 0x000fe200020006ff */
[----:B------:R-:W-:Y:S01]  /*f450*/  HADD2.F32 R56, -RZ, R53.H0_H0 ;  /* 0x20000035ff387230 */ /* 0x000fe20000004100 */
[----:B------:R-:W-:Y:S01]  /*f460*/  F2FP.F16.E4M3.UNPACK_B R38, R38.H1 ;  /* 0x00000026ff26723e */ /* 0x000fe200030006ff */
[----:B------:R-:W-:-:S02]  /*f470*/  HADD2.F32 R40, -RZ, R47.H0_H0 ;  /* 0x2000002fff287230 */ /* 0x000fc40000004100 */
[C---:B------:R-:W-:Y:S01]  /*f480*/  FMUL.FTZ R61, R26.reuse, R57 ;  /* 0x000000391a3d7220 */ /* 0x040fe20000410000 */
[-C--:B------:R-:W-:Y:S01]  /*f490*/  FMUL.FTZ R26, R26, R43.reuse ;  /* 0x0000002b1a1a7220 */ /* 0x080fe20000410000 */
[C---:B------:R-:W-:Y:S01]  /*f4a0*/  FMUL.FTZ R63, R27.reuse, R56 ;  /* 0x000000381b3f7220 */ /* 0x040fe20000410000 */
[----:B------:R-:W-:Y:S02]  /*f4b0*/  HADD2.F32 R36, -RZ, R46.H0_H0 ;  /* 0x2000002eff247230 */ /* 0x000fe40000004100 */
[----:B------:R-:W-:Y:S01]  /*f4c0*/  FMUL.FTZ R65, R27, R40 ;  /* 0x000000281b417220 */ /* 0x000fe20000410000 */
[C---:B------:R-:W-:Y:S01]  /*f4d0*/  FFMA.FTZ R27, R24.reuse, R43, -R61 ;  /* 0x0000002b181b7223 */ /* 0x040fe2000001083d */
[----:B------:R-:W-:Y:S01]  /*f4e0*/  FFMA.FTZ R24, R24, R57, R26 ;  /* 0x0000003918187223 */ /* 0x000fe2000001001a */
[----:B------:R-:W-:Y:S01]  /*f4f0*/  HADD2.F32 R57, -RZ, R53.H1_H1 ;  /* 0x30000035ff397230 */ /* 0x000fe20000004100 */
[----:B------:R-:W-:Y:S01]  /*f500*/  F2FP.F16.E4M3.UNPACK_B R53, R51 ;  /* 0x00000033ff35723e */ /* 0x000fe200020006ff */
[----:B------:R-:W-:-:S02]  /*f510*/  HADD2.F32 R60, -RZ, R58.H0_H0 ;  /* 0x2000003aff3c7230 */ /* 0x000fc40000004100 */
[C---:B------:R-:W-:Y:S01]  /*f520*/  FFMA.FTZ R26, R36.reuse, R40, -R63 ;  /* 0x00000028241a7223 */ /* 0x040fe2000001083f */
[----:B------:R-:W-:Y:S02]  /*f530*/  HADD2.F32 R43, -RZ, R50.H0_H0 ;  /* 0x20000032ff2b7230 */ /* 0x000fe40000004100 */
[----:B------:R-:W-:Y:S01]  /*f540*/  FFMA.FTZ R36, R36, R56, R65 ;  /* 0x0000003824247223 */ /* 0x000fe20000010041 */
[----:B------:R-:W-:Y:S02]  /*f550*/  HADD2.F32 R47, -RZ, R47.H1_H1 ;  /* 0x3000002fff2f7230 */ /* 0x000fe40000004100 */
[----:B------:R-:W-:Y:S01]  /*f560*/  FMUL.FTZ R61, R41, R57 ;  /* 0x00000039293d7220 */ /* 0x000fe20000410000 */
[----:B------:R-:W-:Y:S02]  /*f570*/  HADD2.F32 R46, -RZ, R46.H1_H1 ;  /* 0x3000002eff2e7230 */ /* 0x000fe40000004100 */
[----:B------:R-:W-:Y:S01]  /*f580*/  FMUL.FTZ R63, R43, R60 ;  /* 0x0000003c2b3f7220 */ /* 0x000fe20000410000 */
[----:B------:R-:W-:-:S02]  /*f590*/  HADD2.F32 R56, -RZ, R53.H0_H0 ;  /* 0x20000035ff387230 */ /* 0x000fc40000004100 */
[-C--:B------:R-:W-:Y:S01]  /*f5a0*/  FMUL.FTZ R62, R41, R47.reuse ;  /* 0x0000002f293e7220 */ /* 0x080fe20000410000 */
[----:B------:R-:W-:Y:S02]  /*f5b0*/  HADD2.F32 R40, -RZ, R49.H0_H0 ;  /* 0x20000031ff287230 */ /* 0x000fe40000004100 */
[C---:B------:R-:W-:Y:S01]  /*f5c0*/  FFMA.FTZ R41, R46.reuse, R47, -R61 ;  /* 0x0000002f2e297223 */ /* 0x040fe2000001083d */
[----:B------:R-:W-:Y:S01]  /*f5d0*/  F2FP.F16.E4M3.UNPACK_B R61, R59.H1 ;  /* 0x0000003bff3d723e */ /* 0x000fe200030006ff */
[-C--:B------:R-:W-:Y:S01]  /*f5e0*/  FMUL.FTZ R65, R43, R56.reuse ;  /* 0x000000382b417220 */ /* 0x080fe20000410000 */
[----:B------:R-:W-:Y:S01]  /*f5f0*/  FFMA.FTZ R47, R46, R57, R62 ;  /* 0x000000392e2f7223 */ /* 0x000fe2000001003e */
[----:B------:R-:W-:Y:S01]  /*f600*/  FFMA.FTZ R43, R40, R56, -R63 ;  /* 0x00000038282b7223 */ /* 0x000fe2000001083f */
[----:B------:R-:W-:Y:S01]  /*f610*/  HADD2.F32 R56, -RZ, R53.H1_H1 ;  /* 0x30000035ff387230 */ /* 0x000fe20000004100 */
[----:B------:R-:W-:Y:S01]  /*f620*/  F2FP.F16.E4M3.UNPACK_B R53, R51.H1 ;  /* 0x00000033ff35723e */ /* 0x000fe200030006ff */
[----:B------:R-:W-:-:S02]  /*f630*/  HADD2.F32 R58, -RZ, R58.H1_H1 ;  /* 0x3000003aff3a7230 */ /* 0x000fc40000004100 */
[----:B------:R-:W-:Y:S01]  /*f640*/  FFMA.FTZ R40, R40, R60, R65 ;  /* 0x0000003c28287223 */ /* 0x000fe20000010041 */
[----:B------:R-:W-:Y:S01]  /*f650*/  HADD2.F32 R50, -RZ, R50.H1_H1 ;  /* 0x30000032ff327230 */ /* 0x000fe20000004100 */
[----:B------:R-:W-:Y:S01]  /*f660*/  F2FP.SATFINITE.E4M3.F32.PACK_AB_MERGE_C R36, R47, R36, RZ ;  /* 0x000000242f24723e */ /* 0x000fe200048070ff */
        /* <DEDUP_REMOVED lines=9> */
[----:B------:R-:W-:Y:S01]  /*f700*/  F2FP.SATFINITE.E4M3.F32.PACK_AB_MERGE_C R25, R24, R25, R36 ;  /* 0x000000191819723e */ /* 0x000fe20004807024 */
[----:B------:R-:W-:Y:S01]  /*f710*/  FFMA.FTZ R46, R49, R56, -R60 ;  /* 0x00000038312e7223 */ /* 0x000fe2000001083c */
[----:B------:R-:W-:Y:S01]  /*f720*/  F2FP.F16.E4M3.UNPACK_B R60, R45.H1 ;  /* 0x0000002dff3c723e */ /* 0x000fe200030006ff */
[C---:B------:R-:W-:Y:S01]  /*f730*/  FFMA.FTZ R50, R51.reuse, R57, -R50 ;  /* 0x0000003933327223 */ /* 0x040fe20000010832 */
[----:B------:R-:W-:Y:S01]  /*f740*/  F2FP.F16.E4M3.UNPACK_B R57, R21.H1 ;  /* 0x00000015ff39723e */ /* 0x000fe200030006ff */
[----:B------:R-:W-:Y:S01]  /*f750*/  FFMA.FTZ R51, R51, R59, R62 ;  /* 0x0000003b33337223 */ /* 0x000fe2000001003e */
[----:B------:R-:W-:Y:S01]  /*f760*/  FFMA.FTZ R49, R49, R58, R63 ;  /* 0x0000003a31317223 */ /* 0x000fe2000001003f */
        /* <DEDUP_REMOVED lines=11> */
[-C--:B------:R-:W-:Y:S01]  /*f820*/  FMUL.FTZ R56, R55, R58.reuse ;  /* 0x0000003a37387220 */ /* 0x080fe20000410000 */
[----:B------:R-:W-:Y:S02]  /*f830*/  HADD2.F32 R55, -RZ, R60.H1_H1 ;  /* 0x3000003cff377230 */ /* 0x000fe40000004100 */
[----:B------:R-:W-:Y:S01]  /*f840*/  FFMA.FTZ R67, R53, R59, -R64 ;  /* 0x0000003b35437223 */ /* 0x000fe20000010840 */
[----:B------:R-:W-:Y:S02]  /*f850*/  HADD2.F32 R54, -RZ, R54.H1_H1 ;  /* 0x30000036ff367230 */ /* 0x000fe40000004100 */
[----:B------:R-:W-:Y:S01]  /*f860*/  FFMA.FTZ R63, R52, R58, -R63 ;  /* 0x0000003a343f7223 */ /* 0x000fe2000001083f */
[----:B------:R-:W-:-:S02]  /*f870*/  HADD2.F32 R57, -RZ, R57.H1_H1 ;  /* 0x30000039ff397230 */ /* 0x000fc40000004100 */
[----:B------:R-:W-:Y:S01]  /*f880*/  FFMA.FTZ R61, R52, R61, R56 ;  /* 0x0000003d343d7223 */ /* 0x000fe20000010038 */
[----:B------:R-:W-:Y:S01]  /*f890*/  FFMA.FTZ R66, R53, R62, R65 ;  /* 0x0000003e35427223 */ /* 0x000fe20000010041 */
[----:B------:R-:W-:Y:S01]  /*f8a0*/  HADD2.F32 R48, -RZ, R48.H1_H1 ;  /* 0x30000030ff307230 */ /* 0x000fe20000004100 */
[----:B------:R-:W-:Y:S01]  /*f8b0*/  F2FP.F16.E4M3.UNPACK_B R52, R21 ;  /* 0x00000015ff34723e */ /* 0x000fe200020006ff */
[C---:B------:R-:W-:Y:S01]  /*f8c0*/  FMUL.FTZ R21, R54.reuse, R55 ;  /* 0x0000003736157220 */ /* 0x040fe20000410000 */
[----:B------:R-:W-:Y:S01]  /*f8d0*/  F2FP.F16.E4M3.UNPACK_B R53, R45 ;  /* 0x0000002dff35723e */ /* 0x000fe200020006ff */
[-C--:B------:R-:W-:Y:S01]  /*f8e0*/  FMUL.FTZ R56, R54, R57.reuse ;  /* 0x0000003936387220 */ /* 0x080fe20000410000 */
[----:B------:R-:W-:Y:S02]  /*f8f0*/  HADD2.F32 R45, -RZ, R39.H0_H0 ;  /* 0x20000027ff2d7230 */ /* 0x000fe40000004100 */
[----:B------:R-:W-:Y:S01]  /*f900*/  FFMA.FTZ R62, R48, R57, -R21 ;  /* 0x00000039303e7223 */ /* 0x000fe20000010815 */
[----:B------:R-:W-:-:S02]  /*f910*/  HADD2.F32 R21, -RZ, R37.H0_H0 ;  /* 0x20000025ff157230 */ /* 0x000fc40000004100 */
[----:B------:R-:W-:Y:S01]  /*f920*/  FFMA.FTZ R64, R48, R55, R56 ;  /* 0x0000003730407223 */ /* 0x000fe20000010038 */
[--C-:B------:R-:W-:Y:S01]  /*f930*/  HADD2.F32 R54, -RZ, R53.reuse.H0_H0 ;  /* 0x20000035ff367230 */ /* 0x100fe20000004100 */
[----:B------:R-:W-:Y:S01]  /*f940*/  F2FP.SATFINITE.E4M3.F32.PACK_AB_MERGE_C R51, R66, R51, RZ ;  /* 0x000000334233723e */ /* 0x000fe200048070ff */
[--C-:B------:R-:W-:Y:S02]  /*f950*/  HADD2.F32 R48, -RZ, R52.reuse.H0_H0 ;  /* 0x20000034ff307230 */ /* 0x100fe40000004100 */
[----:B------:R-:W-:Y:S02]  /*f960*/  HADD2.F32 R56, -RZ, R53.H1_H1 ;  /* 0x30000035ff387230 */ /* 0x000fe40000004100 */
[C---:B------:R-:W-:Y:S01]  /*f970*/  FMUL.FTZ R58, R45.reuse, R54 ;  /* 0x000000362d3a7220 */ /* 0x040fe20000410000 */
[----:B------:R-:W-:Y:S02]  /*f980*/  HADD2.F32 R39, -RZ, R39.H1_H1 ;  /* 0x30000027ff277230 */ /* 0x000fe40000004100 */
[----:B------:R-:W-:Y:S01]  /*f990*/  FMUL.FTZ R60, R45, R48 ;  /* 0x000000302d3c7220 */ /* 0x000fe20000410000 */
[----:B------:R-:W-:-:S02]  /*f9a0*/  HADD2.F32 R52, -RZ, R52.H1_H1 ;  /* 0x30000034ff347230 */ /* 0x000fc40000004100 */
[C---:B------:R-:W-:Y:S01]  /*f9b0*/  FFMA.FTZ R58, R21.reuse, R48, -R58 ;  /* 0x00000030153a7223 */ /* 0x040fe2000001083a */
[----:B------:R-:W-:Y:S02]  /*f9c0*/  HADD2.F32 R37, -RZ, R37.H1_H1 ;  /* 0x30000025ff257230 */ /* 0x000fe40000004100 */
[----:B------:R-:W-:Y:S01]  /*f9d0*/  FFMA.FTZ R60, R21, R54, R60 ;  /* 0x00000036153c7223 */ /* 0x000fe2000001003c */
[----:B------:R-:W-:Y:S01]  /*f9e0*/  F2FP.F16.E4M3.UNPACK_B R45, R5.H1 ;  /* 0x00000005ff2d723e */ /* 0x000fe200030006ff */
[C---:B------:R-:W-:Y:S01]  /*f9f0*/  FMUL.FTZ R48, R39.reuse, R56 ;  /* 0x0000003827307220 */ /* 0x040fe20000410000 */
[----:B------:R-:W-:Y:S01]  /*fa00*/  F2FP.F16.E4M3.UNPACK_B R21, R20.H1 ;  /* 0x00000014ff15723e */ /* 0x000fe200030006ff */
[-C--:B------:R-:W-:Y:S01]  /*fa10*/  FMUL.FTZ R55, R39, R52.reuse ;  /* 0x0000003427377220 */ /* 0x080fe20000410000 */
[----:B------:R-:W-:Y:S02]  /*fa20*/  HADD2.F32 R39, -RZ, R42.H0_H0 ;  /* 0x2000002aff277230 */ /* 0x000fe40000004100 */
[----:B------:R-:W-:Y:S01]  /*fa30*/  FFMA.FTZ R53, R37, R52, -R48 ;  /* 0x0000003425357223 */ /* 0x000fe20000010830 */
[----:B------:R-:W-:-:S02]  /*fa40*/  HADD2.F32 R52, -RZ, R45.H0_H0 ;  /* 0x2000002dff347230 */ /* 0x000fc40000004100 */
[----:B------:R-:W-:Y:S01]  /*fa50*/  FFMA.FTZ R55, R37, R56, R55 ;  /* 0x0000003825377223 */ /* 0x000fe20000010037 */
[----:B------:R-:W-:Y:S01]  /*fa60*/  HADD2.F32 R48, -RZ, R21.H0_H0 ;  /* 0x20000015ff307230 */ /* 0x000fe20000004100 */
[----:B------:R-:W-:Y:S01]  /*fa70*/  F2FP.F16.E4M3.UNPACK_B R20, R20 ;  /* 0x00000014ff14723e */ /* 0x000fe200020006ff */
[----:B------:R-:W-:Y:S02]  /*fa80*/  HADD2.F32 R45, -RZ, R45.H1_H1 ;  /* 0x3000002dff2d7230 */ /* 0x000fe40000004100 */
[C---:B------:R-:W-:Y:S01]  /*fa90*/  FMUL.FTZ R54, R39.reuse, R52 ;  /* 0x0000003427367220 */ /* 0x040fe20000410000 */
[----:B------:R-:W-:Y:S02]  /*faa0*/  HADD2.F32 R42, -RZ, R42.H1_H1 ;  /* 0x3000002aff2a7230 */ /* 0x000fe40000004100 */
[----:B------:R-:W-:Y:S01]  /*fab0*/  FMUL.FTZ R56, R39, R48 ;  /* 0x0000003027387220 */ /* 0x000fe20000410000 */
[----:B------:R-:W-:Y:S01]  /*fac0*/  HADD2.F32 R37, -RZ, R21.H1_H1 ;  /* 0x30000015ff257230 */ /* 0x000fe20000004100 */
[----:B------:R-:W-:Y:S01]  /*fad0*/  F2FP.F16.E4M3.UNPACK_B R5, R5 ;  /* 0x00000005ff05723e */ /* 0x000fe200020006ff */
[----:B------:R-:W-:-:S02]  /*fae0*/  HADD2.F32 R21, -RZ, R38.H0_H0 ;  /* 0x20000026ff157230 */ /* 0x000fc40000004100 */
[C---:B------:R-:W-:Y:S01]  /*faf0*/  FMUL.FTZ R39, R42.reuse, R45 ;  /* 0x0000002d2a277220 */ /* 0x040fe20000410000 */
[----:B------:R-:W-:Y:S02]  /*fb00*/  HADD2.F32 R38, -RZ, R38.H1_H1 ;  /* 0x30000026ff267230 */ /* 0x000fe40000004100 */
[----:B------:R-:W-:Y:S01]  /*fb10*/  FMUL.FTZ R42, R42, R37 ;  /* 0x000000252a2a7220 */ /* 0x000fe20000410000 */
[----:B------:R-:W-:Y:S01]  /*fb20*/  F2FP.SATFINITE.E4M3.F32.PACK_AB_MERGE_C R61, R64, R61, RZ ;  /* 0x0000003d403d723e */ /* 0x000fe200048070ff */
[C---:B------:R-:W-:Y:S01]  /*fb30*/  FFMA.FTZ R54, R21.reuse, R48, -R54 ;  /* 0x0000003015367223 */ /* 0x040fe20000010836 */
[----:B------:R-:W-:Y:S01]  /*fb40*/  FFMA.FTZ R56, R21, R52, R56 ;  /* 0x0000003415387223 */ /* 0x000fe20000010038 */
[C---:B------:R-:W-:Y:S01]  /*fb50*/  FFMA.FTZ R59, R38.reuse, R37, -R39 ;  /* 0x00000025263b7223 */ /* 0x040fe20000010827 */
[----:B------:R-:W-:Y:S01]  /*fb60*/  FFMA.FTZ R65, R38, R45, R42 ;  /* 0x0000002d26417223 */ /* 0x000fe2000001002a */
[--C-:B------:R-:W-:Y:S01]  /*fb70*/  HADD2.F32 R21, -RZ, R20.reuse.H0_H0 ;  /* 0x20000014ff157230 */ /* 0x100fe20000004100 */
[----:B------:R-:W-:Y:S01]  /*fb80*/  F2FP.SATFINITE.E4M3.F32.PACK_AB_MERGE_C R24, R55, R60, R61 ;  /* 0x0000003c3718723e */ /* 0x000fe2000480703d */
[----:B------:R-:W-:Y:S01]  /*fb90*/  HADD2.F32 R37, -RZ, R20.H1_H1 ;  /* 0x30000014ff257230 */ /* 0x000fe20000004100 */
[----:B------:R-:W-:Y:S01]  /*fba0*/  F2FP.SATFINITE.E4M3.F32.PACK_AB_MERGE_C R54, R59, R54, RZ ;  /* 0x000000363b36723e */ /* 0x000fe200048070ff */
[----:B------:R-:W-:-:S02]  /*fbb0*/  HADD2.F32 R38, -RZ, R5.H0_H0 ;  /* 0x20000005ff267230 */ /* 0x000fc40000004100 */
[----:B------:R-:W-:Y:S02]  /*fbc0*/  HADD2.F32 R20, -RZ, R7.H0_H0 ;  /* 0x20000007ff147230 */ /* 0x000fe40000004100 */
[----:B------:R-:W-:Y:S02]  /*fbd0*/  HADD2.F32 R39, -RZ, R5.H1_H1 ;  /* 0x30000005ff277230 */ /* 0x000fe40000004100 */
[----:B------:R-:W-:Y:S02]  /*fbe0*/  HADD2.F32 R7, -RZ, R7.H1_H1 ;  /* 0x30000007ff077230 */ /* 0x000fe40000004100 */
[C---:B------:R-:W-:Y:S01]  /*fbf0*/  FMUL.FTZ R42, R20.reuse, R38 ;  /* 0x00000026142a7220 */ /* 0x040fe20000410000 */
[--C-:B------:R-:W-:Y:S02]  /*fc00*/  HADD2.F32 R5, -RZ, R4.reuse.H0_H0 ;  /* 0x20000004ff057230 */ /* 0x100fe40000004100 */
[----:B------:R-:W-:Y:S01]  /*fc10*/  FMUL.FTZ R45, R20, R21 ;  /* 0x00000015142d7220 */ /* 0x000fe20000410000 */
[----:B------:R-:W-:-:S02]  /*fc20*/  HADD2.F32 R4, -RZ, R4.H1_H1 ;  /* 0x30000004ff047230 */ /* 0x000fc40000004100 */
[C---:B------:R-:W-:Y:S01]  /*fc30*/  FMUL.FTZ R57, R7.reuse, R39 ;  /* 0x0000002707397220 */ /* 0x040fe20000410000 */
[----:B------:R-:W-:Y:S01]  /*fc40*/  FMUL.FTZ R20, R7, R37 ;  /* 0x0000002507147220 */ /* 0x000fe20000410000 */
[C---:B------:R-:W-:Y:S01]  /*fc50*/  FFMA.FTZ R42, R5.reuse, R21, -R42 ;  /* 0x00000015052a7223 */ /* 0x040fe2000001082a */
[----:B------:R-:W-:Y:S01]  /*fc60*/  FFMA.FTZ R45, R5, R38, R45 ;  /* 0x00000026052d7223 */ /* 0x000fe2000001002d */
[C---:B------:R-:W-:Y:S01]  /*fc70*/  FFMA.FTZ R57, R4.reuse, R37, -R57 ;  /* 0x0000002504397223 */ /* 0x040fe20000010839 */
[----:B------:R-:W-:Y:S01]  /*fc80*/  FFMA.FTZ R20, R4, R39, R20 ;  /* 0x0000002704147223 */ /* 0x000fe20000010014 */
[----:B------:R-:W-:Y:S02]  /*fc90*/  F2FP.SATFINITE.E4M3.F32.PACK_AB_MERGE_C R5, R41, R26, RZ ;  /* 0x0000001a2905723e */ /* 0x000fe400048070ff */
[----:B------:R-:W-:Y:S02]  /*fca0*/  F2FP.SATFINITE.E4M3.F32.PACK_AB_MERGE_C R7, R67, R50, RZ ;  /* 0x000000324307723e */ /* 0x000fe400048070ff */
[----:B------:R-:W-:-:S02]  /*fcb0*/  F2FP.SATFINITE.E4M3.F32.PACK_AB_MERGE_C R4, R62, R63, RZ ;  /* 0x0000003f3e04723e */ /* 0x000fc400048070ff */
[----:B------:R-:W-:Y:S02]  /*fcc0*/  F2FP.SATFINITE.E4M3.F32.PACK_AB_MERGE_C R26, R65, R56, RZ ;  /* 0x00000038411a723e */ /* 0x000fe400048070ff */
[----:B------:R-:W-:Y:S02]  /*fcd0*/  F2FP.SATFINITE.E4M3.F32.PACK_AB_MERGE_C R5, R27, R6, R5 ;  /* 0x000000061b05723e */ /* 0x000fe40004807005 */
[----:B------:R-:W-:Y:S02]  /*fce0*/  F2FP.SATFINITE.E4M3.F32.PACK_AB_MERGE_C R7, R46, R43, R7 ;  /* 0x0000002b2e07723e */ /* 0x000fe40004807007 */
[----:B------:R-:W-:Y:S02]  /*fcf0*/  F2FP.SATFINITE.E4M3.F32.PACK_AB_MERGE_C R4, R53, R58, R4 ;  /* 0x0000003a3504723e */ /* 0x000fe40004807004 */
[----:B------:R-:W-:Y:S02]  /*fd00*/  F2FP.SATFINITE.E4M3.F32.PACK_AB_MERGE_C R6, R57, R42, R54 ;  /* 0x0000002a3906723e */ /* 0x000fe40004807036 */
[----:B------:R-:W-:-:S02]  /*fd10*/  F2FP.SATFINITE.E4M3.F32.PACK_AB_MERGE_C R27, R49, R40, R51 ;  /* 0x00000028311b723e */ /* 0x000fc40004807033 */
[----:B------:R-:W-:Y:S01]  /*fd20*/  F2FP.SATFINITE.E4M3.F32.PACK_AB_MERGE_C R26, R20, R45, R26 ;  /* 0x0000002d141a723e */ /* 0x000fe2000480701a */
[----:B------:R0:W-:Y:S04]  /*fd30*/  STS.128 [R68+0x10400], R4 ;  /* 0x0104000444007388 */ /* 0x0001e80000000c00 */
[----:B------:R0:W-:Y:S02]  /*fd40*/  STS.128 [R3+0x10400], R24 ;  /* 0x0104001803007388 */ /* 0x0001e40000000c00 */
.L_x_1707:
[----:B------:R-:W-:Y:S05]  /*fd50*/  BSYNC B1 ;  /* 0x0000000000017941 */ /* 0x000fea0003800000 */
.L_x_1706:
[----:B------:R-:W-:Y:S04]  /*fd60*/  BSSY B1, `(.L_x_1708) ;  /* 0x0000101000017945 */ /* 0x000fe80003800000 */
[----:B------:R-:W-:Y:S05]  /*fd70*/  @P1 BRA `(.L_x_1709) ;  /* 0x0000000c00fc1947 */ /* 0x000fea0003800000 */
[----:B------:R-:W3:Y:S01]  /*fd80*/  LDL R61, [R1+0x4c] ;  /* 0x00004c00013d7983 */ /* 0x000ee20000100800 */
[----:B0----5:R-:W-:Y:S02]  /*fd90*/  SHF.R.U32.HI R3, RZ, 0x8, R28 ;  /* 0x00000008ff037819 */ /* 0x021fe4000001161c */
[----:B------:R-:W-:Y:S02]  /*fda0*/  LOP3.LUT R5, R28, 0xff, RZ, 0xc0, !PT ;  /* 0x000000ff1c057812 */ /* 0x000fe400078ec0ff */
[----:B------:R-:W-:Y:S02]  /*fdb0*/  LOP3.LUT R4, R3, 0xff, RZ, 0xc0, !PT ;  /* 0x000000ff03047812 */ /* 0x000fe400078ec0ff */
[----:B------:R-:W-:Y:S02]  /*fdc0*/  LEA.HI R3, R0, R179, RZ, 0x1c ;  /* 0x000000b300037211 */ /* 0x000fe400078fe0ff */
[----:B------:R-:W-:Y:S02]  /*fdd0*/  PRMT R21, R4, 0x7604, R5 ;  /* 0x0000760404157816 */ /* 0x000fe40000000005 */
[----:B------:R-:W-:-:S02]  /*fde0*/  SHF.R.S32.HI R4, RZ, 0x1f, R3 ;  /* 0x0000001fff047819 */ /* 0x000fc40000011403 */
[----:B------:R-:W-:Y:S02]  /*fdf0*/  SHF.R.U32.HI R24, RZ, 0x8, R8 ;  /* 0x00000008ff187819 */ /* 0x000fe40000011608 */
[----:B------:R-:W-:Y:S01]  /*fe00*/  LEA.HI R5, R4, R3, RZ, 0x2 ;  /* 0x0000000304057211 */ /* 0x000fe200078f10ff */
[----:B------:R-:W-:Y:S01]  /*fe10*/  IMAD.SHL.U32 R4, R3, 0x10, RZ ;  /* 0x0000001003047824 */ /* 0x000fe200078e00ff */
[----:B------:R-:W-:Y:S02]  /*fe20*/  SHF.R.U32.HI R20, RZ, 0x8, R31 ;  /* 0x00000008ff147819 */ /* 0x000fe4000001161f */
[----:B------:R-:W-:Y:S01]  /*fe30*/  SHF.R.U32.HI R6, RZ, 0x8, R29 ;  /* 0x00000008ff067819 */ /* 0x000fe2000001161d */
[----:B------:R-:W-:Y:S01]  /*fe40*/  IMAD.SHL.U32 R5, R5, 0x800, RZ ;  /* 0x0000080005057824 */ /* 0x000fe200078e00ff */
[----:B------:R-:W-:Y:S02]  /*fe50*/  LOP3.LUT R3, R181, 0x30, R4, 0xf8, !PT ;  /* 0x00000030b5037812 */ /* 0x000fe400078ef804 */
[----:B------:R-:W-:-:S02]  /*fe60*/  LOP3.LUT R27, R8, 0xff, RZ, 0xc0, !PT ;  /* 0x000000ff081b7812 */ /* 0x000fc400078ec0ff */
[----:B------:R-:W-:Y:S02]  /*fe70*/  LOP3.LUT R24, R24, 0xff, RZ, 0xc0, !PT ;  /* 0x000000ff18187812 */ /* 0x000fe400078ec0ff */
[----:B------:R-:W-:Y:S02]  /*fe80*/  LOP3.LUT R25, R31, 0xff, RZ, 0xc0, !PT ;  /* 0x000000ff1f197812 */ /* 0x000fe400078ec0ff */
[----:B------:R-:W-:Y:S02]  /*fe90*/  LOP3.LUT R20, R20, 0xff, RZ, 0xc0, !PT ;  /* 0x000000ff14147812 */ /* 0x000fe400078ec0ff */
[----:B------:R-:W-:Y:S02]  /*fea0*/  LOP3.LUT R3, R3, R182, RZ, 0x3c, !PT ;  /* 0x000000b603037212 */ /* 0x000fe400078e3cff */
[----:B------:R-:W-:Y:S02]  /*feb0*/  LOP3.LUT R4, R5, 0xffffe000, RZ, 0xc0, !PT ;  /* 0xffffe00005047812 */ /* 0x000fe400078ec0ff */
[----:B------:R-:W-:-:S02]  /*fec0*/  LOP3.LUT R7, R29, 0xff, RZ, 0xc0, !PT ;  /* 0x000000ff1d077812 */ /* 0x000fc400078ec0ff */
[----:B------:R-:W-:Y:S02]  /*fed0*/  LOP3.LUT R6, R6, 0xff, RZ, 0xc0, !PT ;  /* 0x000000ff06067812 */ /* 0x000fe400078ec0ff */
[----:B------:R-:W-:Y:S02]  /*fee0*/  PRMT R43, R24, 0x7604, R27 ;  /* 0x00007604182b7816 */ /* 0x000fe4000000001b */
[----:B------:R-:W-:Y:S02]  /*fef0*/  PRMT R41, R20, 0x7604, R25 ;  /* 0x0000760414297816 */ /* 0x000fe40000000019 */
[----:B------:R-:W-:Y:S02]  /*ff00*/  IADD3 R3, R3, R183, R4 ;  /* 0x000000b703037210 */ /* 0x000fe40007ffe004 */
[----:B------:R-:W-:Y:S02]  /*ff10*/  SHF.R.U32.HI R24, RZ, 0x8, R10 ;  /* 0x00000008ff187819 */ /* 0x000fe4000001160a */
[----:B------:R-:W-:Y:S01]  /*ff20*/  SHF.R.U32.HI R26, RZ, 0x8, R11 ;  /* 0x00000008ff1a7819 */ /* 0x000fe2000001160b */
[----:B------:R-:W-:Y:S01]  /*ff30*/  IMAD.IADD R3, R16, 0x1, R3 ;  /* 0x0000000110037824 */ /* 0x000fe200078e0203 */
[----:B------:R-:W-:-:S02]  /*ff40*/  SHF.R.U32.HI R20, RZ, 0x8, R9 ;  /* 0x00000008ff147819 */ /* 0x000fc40000011609 */
[----:B--2---:R-:W-:Y:S02]  /*ff50*/  PRMT R37, R6, 0x7604, R7 ;  /* 0x0000760406257816 */ /* 0x004fe40000000007 */
[----:B------:R-:W-:Y:S02]  /*ff60*/  SHF.R.U32.HI R6, RZ, 0x8, R30 ;  /* 0x00000008ff067819 */ /* 0x000fe4000001161e */
[----:B------:R-:W-:Y:S02]  /*ff70*/  LOP3.LUT R25, R9, 0xff, RZ, 0xc0, !PT ;  /* 0x000000ff09197812 */ /* 0x000fe400078ec0ff */
[----:B------:R-:W-:Y:S02]  /*ff80*/  LOP3.LUT R27, R10, 0xff, RZ, 0xc0, !PT ;  /* 0x000000ff0a1b7812 */ /* 0x000fe400078ec0ff */
[----:B------:R-:W-:Y:S02]  /*ff90*/  LOP3.LUT R24, R24, 0xff, RZ, 0xc0, !PT ;  /* 0x000000ff18187812 */ /* 0x000fe400078ec0ff */
[----:B------:R-:W-:-:S02]  /*ffa0*/  LOP3.LUT R26, R26, 0xff, RZ, 0xc0, !PT ;  /* 0x000000ff1a1a7812 */ /* 0x000fc400078ec0ff */
[----:B------:R-:W-:Y:S02]  /*ffb0*/  LOP3.LUT R20, R20, 0xff, RZ, 0xc0, !PT ;  /* 0x000000ff14147812 */ /* 0x000fe400078ec0ff */
[----:B------:R-:W-:Y:S02]  /*ffc0*/  LOP3.LUT R49, R11, 0xff, RZ, 0xc0, !PT ;  /* 0x000000ff0b317812 */ /* 0x000fe400078ec0ff */
[----:B------:R-:W-:Y:S02]  /*ffd0*/  LOP3.LUT R7, R30, 0xff, RZ, 0xc0, !PT ;  /* 0x000000ff1e077812 */ /* 0x000fe400078ec0ff */
[----:B------:R-:W-:Y:S02]  /*ffe0*/  LOP3.LUT R6, R6, 0xff, RZ, 0xc0, !PT ;  /* 0x000000ff06067812 */ /* 0x000fe400078ec0ff */
[----:B------:R-:W-:Y:S02]  /*fff0*/  PRMT R45, R20, 0x7604, R25 ;  /* 0x00007604142d7816 */ /* 0x000fe40000000019 */
[----:B------:R-:W-:-:S02]  /*10000*/  PRMT R47, R24, 0x7604, R27 ;  /* 0x00007604182f7816 */ /* 0x000fc4000000001b */
[----:B------:R-:W-:Y:S02]  /*10010*/  PRMT R51, R26, 0x7604, R49 ;  /* 0x000076041a337816 */ /* 0x000fe40000000031 */
[----:B------:R-:W0:Y:S01]  /*10020*/  LDS.128 R24, [R3+0x10400] ;  /* 0x0104000003187984 */ /* 0x000e220000000c00 */
[----:B----4-:R-:W-:Y:S02]  /*10030*/  PRMT R39, R6, 0x7604, R7 ;  /* 0x0000760406277816 */ /* 0x010fe40000000007 */
[----:B------:R-:W-:Y:S02]  /*10040*/  SHF.R.U32.HI R36, RZ, 0x10, R29 ;  /* 0x00000010ff247819 */ /* 0x000fe4000001161d */
[----:B------:R-:W-:Y:S02]  /*10050*/  SHF.R.U32.HI R20, RZ, 0x10, R28 ;  /* 0x00000010ff147819 */ /* 0x000fe4000001161c */
[----:B------:R-:W-:Y:S02]  /*10060*/  SHF.R.U32.HI R38, RZ, 0x10, R30 ;  /* 0x00000010ff267819 */ /* 0x000fe4000001161e */
[----:B------:R-:W-:-:S02]  /*10070*/  LOP3.LUT R36, R36, 0xff, RZ, 0xc0, !PT ;  /* 0x000000ff24247812 */ /* 0x000fc400078ec0ff */
[----:B------:R-:W-:Y:S02]  /*10080*/  LOP3.LUT R20, R20, 0xff, RZ, 0xc0, !PT ;  /* 0x000000ff14147812 */ /* 0x000fe400078ec0ff */
[----:B------:R-:W-:Y:S02]  /*10090*/  LOP3.LUT R38, R38, 0xff, RZ, 0xc0, !PT ;  /* 0x000000ff26267812 */ /* 0x000fe400078ec0ff */
[----:B------:R-:W-:Y:S02]  /*100a0*/  PRMT R37, R36, 0x7054, R37 ;  /* 0x0000705424257816 */ /* 0x000fe40000000025 */
[----:B------:R-:W-:Y:S02]  /*100b0*/  SHF.R.U32.HI R36, RZ, 0x10, R9 ;  /* 0x00000010ff247819 */ /* 0x000fe40000011609 */
[----:B------:R-:W-:Y:S02]  /*100c0*/  PRMT R21, R20, 0x7054, R21 ;  /* 0x0000705414157816 */ /* 0x000fe40000000015 */
[----:B------:R-:W-:-:S02]  /*100d0*/  PRMT R39, R38, 0x7054, R39 ;  /* 0x0000705426277816 */ /* 0x000fc40000000027 */
[----:B------:R-:W-:Y:S02]  /*100e0*/  SHF.R.U32.HI R20, RZ, 0x10, R8 ;  /* 0x00000010ff147819 */ /* 0x000fe40000011608 */
[----:B------:R-:W-:Y:S02]  /*100f0*/  SHF.R.U32.HI R38, RZ, 0x10, R10 ;  /* 0x00000010ff267819 */ /* 0x000fe4000001160a */
[----:B------:R-:W-:Y:S02]  /*10100*/  LOP3.LUT R36, R36, 0xff, RZ, 0xc0, !PT ;  /* 0x000000ff24247812 */ /* 0x000fe400078ec0ff */
[----:B------:R-:W-:Y:S02]  /*10110*/  LOP3.LUT R20, R20, 0xff, RZ, 0xc0, !PT ;  /* 0x000000ff14147812 */ /* 0x000fe400078ec0ff */
[----:B------:R-:W-:Y:S02]  /*10120*/  LOP3.LUT R38, R38, 0xff, RZ, 0xc0, !PT ;  /* 0x000000ff26267812 */ /* 0x000fe400078ec0ff */
[----:B------:R-:W-:-:S02]  /*10130*/  PRMT R45, R36, 0x7054, R45 ;  /* 0x00007054242d7816 */ /* 0x000fc4000000002d */
[----:B------:R-:W-:Y:S02]  /*10140*/  PRMT R43, R20, 0x7054, R43 ;  /* 0x00007054142b7816 */ /* 0x000fe4000000002b */
[----:B------:R-:W-:Y:S02]  /*10150*/  PRMT R49, R38, 0x7054, R47 ;  /* 0x0000705426317816 */ /* 0x000fe4000000002f */
[----:B------:R-:W-:Y:S02]  /*10160*/  SHF.R.U32.HI R40, RZ, 0x10, R31 ;  /* 0x00000010ff287819 */ /* 0x000fe4000001161f */
[----:B------:R-:W-:Y:S02]  /*10170*/  LOP3.LUT R47, R45, 0xff000000, R9, 0xf8, !PT ;  /* 0xff0000002d2f7812 */ /* 0x000fe400078ef809 */
[----:B------:R-:W-:Y:S02]  /*10180*/  LOP3.LUT R36, R37, 0xff000000, R29, 0xf8, !PT ;  /* 0xff00000025247812 */ /* 0x000fe400078ef81d */
[----:B------:R-:W-:-:S02]  /*10190*/  LOP3.LUT R37, R43, 0xff000000, R8, 0xf8, !PT ;  /* 0xff0000002b257812 */ /* 0x000fc400078ef808 */
[----:B------:R-:W-:Y:S02]  /*101a0*/  LOP3.LUT R8, R49, 0xff000000, R10, 0xf8, !PT ;  /* 0xff00000031087812 */ /* 0x000fe400078ef80a */
[----:B------:R-:W-:Y:S02]  /*101b0*/  LOP3.LUT R40, R40, 0xff, RZ, 0xc0, !PT ;  /* 0x000000ff28287812 */ /* 0x000fe400078ec0ff */
[----:B------:R-:W-:Y:S02]  /*101c0*/  F2FP.F16.E4M3.UNPACK_B R49, R47 ;  /* 0x0000002fff31723e */ /* 0x000fe400020006ff */
[----:B0-----:R-:W-:Y:S02]  /*101d0*/  F2FP.F16.E4M3.UNPACK_B R29, R25 ;  /* 0x00000019ff1d723e */ /* 0x001fe400020006ff */
[----:B------:R-:W-:Y:S01]  /*101e0*/  LOP3.LUT R21, R21, 0xff000000, R28, 0xf8, !PT ;  /* 0xff00000015157812 */ /* 0x000fe200078ef81c */
[--C-:B------:R-:W-:Y:S01]  /*101f0*/  HADD2.F32 R50, -RZ, R49.reuse.H0_H0 ;  /* 0x20000031ff327230 */ /* 0x100fe20000004100 */
[----:B------:R-:W-:Y:S01]  /*10200*/  F2FP.F16.E4M3.UNPACK_B R42, R36 ;  /* 0x00000024ff2a723e */ /* 0x000fe200020006ff */
[----:B------:R-:W-:Y:S01]  /*10210*/  HADD2.F32 R49, -RZ, R49.H1_H1 ;  /* 0x30000031ff317230 */ /* 0x000fe20000004100 */
[----:B------:R-:W-:-:S02]  /*10220*/  PRMT R41, R40, 0x7054, R41 ;  /* 0x0000705428297816 */ /* 0x000fc40000000029 */
[-C--:B------:R-:W-:Y:S01]  /*10230*/  F2FP.F16.E4M3.UNPACK_B R43, R24.reuse.H1 ;  /* 0x00000018ff2b723e */ /* 0x080fe200030006ff */
[--C-:B------:R-:W-:Y:S01]  /*10240*/  HADD2.F32 R46, -RZ, R42.reuse.H0_H0 ;  /* 0x2000002aff2e7230 */ /* 0x100fe20000004100 */
[----:B------:R-:W-:Y:S01]  /*10250*/  LOP3.LUT R48, R41, 0xff000000, R31, 0xf8, !PT ;  /* 0xff00000029307812 */ /* 0x000fe200078ef81f */
[----:B------:R-:W-:Y:S01]  /*10260*/  HADD2.F32 R42, -RZ, R42.H1_H1 ;  /* 0x3000002aff2a7230 */ /* 0x000fe20000004100 */
[----:B------:R-:W-:Y:S02]  /*10270*/  F2FP.F16.E4M3.UNPACK_B R31, R24 ;  /* 0x00000018ff1f723e */ /* 0x000fe400020006ff */
[----:B------:R-:W-:Y:S02]  /*10280*/  LOP3.LUT R20, R39, 0xff000000, R30, 0xf8, !PT ;  /* 0xff00000027147812 */ /* 0x000fe400078ef81e */
[----:B------:R-:W-:Y:S02]  /*10290*/  SHF.R.U32.HI R40, RZ, 0x10, R11 ;  /* 0x00000010ff287819 */ /* 0x000fe4000001160b */
[----:B------:R-:W-:-:S02]  /*102a0*/  F2FP.F16.E4M3.UNPACK_B R30, R25.H1 ;  /* 0x00000019ff1e723e */ /* 0x000fc400030006ff */
[----:B------:R-:W-:Y:S02]  /*102b0*/  F2FP.F16.E4M3.UNPACK_B R36, R36.H1 ;  /* 0x00000024ff24723e */ /* 0x000fe400030006ff */
[----:B------:R-:W-:Y:S02]  /*102c0*/  LOP3.LUT R40, R40, 0xff, RZ, 0xc0, !PT ;  /* 0x000000ff28287812 */ /* 0x000fe400078ec0ff */
[-C--:B------:R-:W-:Y:S02]  /*102d0*/  F2FP.F16.E4M3.UNPACK_B R39, R27.reuse ;  /* 0x0000001bff27723e */ /* 0x080fe400020006ff */
[----:B------:R-:W-:Y:S02]  /*102e0*/  PRMT R51, R40, 0x7054, R51 ;  /* 0x0000705428337816 */ /* 0x000fe40000000033 */
[----:B------:R-:W-:Y:S02]  /*102f0*/  F2FP.F16.E4M3.UNPACK_B R45, R27.H1 ;  /* 0x0000001bff2d723e */ /* 0x000fe400030006ff */
[----:B------:R-:W-:Y:S01]  /*10300*/  LOP3.LUT R51, R51, 0xff000000, R11, 0xf8, !PT ;  /* 0xff00000033337812 */ /* 0x000fe200078ef80b */
[----:B---3--:R-:W0:Y:S02]  /*10310*/  LDS.128 R4, [R61+0x10400] ;  /* 0x010400003d047984 */ /* 0x008e240000000c00 */
        /* <DEDUP_REMOVED lines=8> */
[----:B------:R-:W-:Y:S01]  /*103a0*/  FMUL.FTZ R25, R5, R46 ;  /* 0x0000002e05197220 */ /* 0x000fe20000410000 */
[----:B------:R-:W-:Y:S01]  /*103b0*/  HADD2.F32 R10, -RZ, R10.H1_H1 ;  /* 0x3000000aff0a7230 */ /* 0x000fe20000004100 */
[----:B------:R-:W-:Y:S01]  /*103c0*/  F2FP.F16.E4M3.UNPACK_B R40, R4.H1 ;  /* 0x00000004ff28723e */ /* 0x000fe200030006ff */
[C---:B------:R-:W-:Y:S01]  /*103d0*/  FFMA.FTZ R5, R9.reuse, R46, -R24 ;  /* 0x0000002e09057223 */ /* 0x040fe20000010818 */
[----:B------:R-:W-:Y:S01]  /*103e0*/  F2FP.F16.E4M3.UNPACK_B R46, R47.H1 ;  /* 0x0000002fff2e723e */ /* 0x000fe200030006ff */
[----:B------:R-:W-:Y:S01]  /*103f0*/  FFMA.FTZ R9, R9, R50, R25 ;  /* 0x0000003209097223 */ /* 0x000fe20000010019 */
[----:B------:R-:W-:-:S02]  /*10400*/  HADD2.F32 R24, -RZ, R30.H0_H0 ;  /* 0x2000001eff187230 */ /* 0x000fc40000004100 */
[C---:B------:R-:W-:Y:S01]  /*10410*/  FMUL.FTZ R53, R29.reuse, R49 ;  /* 0x000000311d357220 */ /* 0x040fe20000410000 */
[----:B------:R-:W-:Y:S02]  /*10420*/  HADD2.F32 R25, -RZ, R36.H0_H0 ;  /* 0x20000024ff197230 */ /* 0x000fe40000004100 */
[----:B------:R-:W-:Y:S01]  /*10430*/  FMUL.FTZ R50, R29, R42 ;  /* 0x0000002a1d327220 */ /* 0x000fe20000410000 */
[----:B------:R-:W-:Y:S01]  /*10440*/  HADD2.F32 R47, -RZ, R46.H0_H0 ;  /* 0x2000002eff2f7230 */ /* 0x000fe20000004100 */
[----:B------:R-:W-:Y:S01]  /*10450*/  F2FP.F16.E4M3.UNPACK_B R11, R4 ;  /* 0x00000004ff0b723e */ /* 0x000fe200020006ff */
[----:B------:R-:W-:Y:S02]  /*10460*/  HADD2.F32 R27, -RZ, R28.H0_H0 ;  /* 0x2000001cff1b7230 */ /* 0x000fe40000004100 */
[C---:B------:R-:W-:Y:S01]  /*10470*/  FMUL.FTZ R54, R24.reuse, R25 ;  /* 0x0000001918367220 */ /* 0x040fe20000410000 */
[----:B------:R-:W-:Y:S02]  /*10480*/  HADD2.F32 R30, -RZ, R30.H1_H1 ;  /* 0x3000001eff1e7230 */ /* 0x000fe40000004100 */
[----:B------:R-:W-:Y:S01]  /*10490*/  FMUL.FTZ R52, R24, R47 ;  /* 0x0000002f18347220 */ /* 0x000fe20000410000 */
[C---:B------:R-:W-:Y:S01]  /*104a0*/  FFMA.FTZ R24, R10.reuse, R42, -R53 ;  /* 0x0000002a0a187223 */ /* 0x040fe20000010835 */
[----:B------:R-:W-:Y:S01]  /*104b0*/  FFMA.FTZ R10, R10, R49, R50 ;  /* 0x000000310a0a7223 */ /* 0x000fe20000010032 */
[----:B------:R-:W-:Y:S01]  /*104c0*/  F2FP.F16.E4M3.UNPACK_B R50, R51 ;  /* 0x00000033ff32723e */ /* 0x000fe200020006ff */
[C---:B------:R-:W-:Y:S01]  /*104d0*/  FFMA.FTZ R25, R27.reuse, R25, -R52 ;  /* 0x000000191b197223 */ /* 0x040fe20000010834 */
[-C--:B------:R-:W-:Y:S01]  /*104e0*/  F2FP.F16.E4M3.UNPACK_B R42, R48.reuse ;  /* 0x00000030ff2a723e */ /* 0x080fe200020006ff */
[----:B------:R-:W-:Y:S01]  /*104f0*/  FFMA.FTZ R27, R27, R47, R54 ;  /* 0x0000002f1b1b7223 */ /* 0x000fe20000010036 */
[----:B------:R-:W-:Y:S01]  /*10500*/  HADD2.F32 R49, -RZ, R46.H1_H1 ;  /* 0x3000002eff317230 */ /* 0x000fe20000004100 */
[----:B------:R-:W-:Y:S01]  /*10510*/  F2FP.F16.E4M3.UNPACK_B R51, R51.H1 ;  /* 0x00000033ff33723e */ /* 0x000fe200030006ff */
[----:B------:R-:W-:Y:S01]  /*10520*/  HADD2.F32 R47, -RZ, R36.H1_H1 ;  /* 0x30000024ff2f7230 */ /* 0x000fe20000004100 */
[----:B------:R-:W-:Y:S01]  /*10530*/  F2FP.F16.E4M3.UNPACK_B R48, R48.H1 ;  /* 0x00000030ff30723e */ /* 0x000fe200030006ff */
[----:B------:R-:W-:-:S02]  /*10540*/  HADD2.F32 R36, -RZ, R28.H1_H1 ;  /* 0x3000001cff247230 */ /* 0x000fc40000004100 */
[C---:B------:R-:W-:Y:S01]  /*10550*/  FMUL.FTZ R53, R30.reuse, R49 ;  /* 0x000000311e357220 */ /* 0x040fe20000410000 */
[----:B------:R-:W-:Y:S02]  /*10560*/  HADD2.F32 R52, -RZ, R50.H0_H0 ;  /* 0x20000032ff347230 */ /* 0x000fe40000004100 */
[----:B------:R-:W-:Y:S01]  /*10570*/  FMUL.FTZ R30, R30, R47 ;  /* 0x0000002f1e1e7220 */ /* 0x000fe20000410000 */
[----:B------:R-:W-:Y:S01]  /*10580*/  HADD2.F32 R28, -RZ, R39.H0_H0 ;  /* 0x20000027ff1c7230 */ /* 0x000fe20000004100 */
[-C--:B------:R-:W-:Y:S01]  /*10590*/  F2FP.F16.E4M3.UNPACK_B R4, R6.reuse ;  /* 0x00000006ff04723e */ /* 0x080fe200020006ff */
[----:B------:R-:W-:Y:S01]  /*105a0*/  HADD2.F32 R46, -RZ, R42.H0_H0 ;  /* 0x2000002aff2e7230 */ /* 0x000fe20000004100 */
[----:B------:R-:W-:Y:S01]  /*105b0*/  F2FP.F16.E4M3.UNPACK_B R7, R6.H1 ;  /* 0x00000006ff07723e */ /* 0x000fe200030006ff */
[----:B------:R-:W-:Y:S02]  /*105c0*/  HADD2.F32 R29, -RZ, R38.H0_H0 ;  /* 0x20000026ff1d7230 */ /* 0x000fe40000004100 */
[----:B------:R-:W-:Y:S01]  /*105d0*/  FMUL.FTZ R54, R28, R52 ;  /* 0x000000341c367220 */ /* 0x000fe20000410000 */
[----:B------:R-:W-:-:S02]  /*105e0*/  HADD2.F32 R50, -RZ, R50.H1_H1 ;  /* 0x30000032ff327230 */ /* 0x000fc40000004100 */
[-C--:B------:R-:W-:Y:S01]  /*105f0*/  FMUL.FTZ R55, R28, R46.reuse ;  /* 0x0000002e1c377220 */ /* 0x080fe20000410000 */
[C---:B------:R-:W-:Y:S01]  /*10600*/  FFMA.FTZ R28, R36.reuse, R47, -R53 ;  /* 0x0000002f241c7223 */ /* 0x040fe20000010835 */
[----:B------:R-:W-:Y:S02]  /*10610*/  HADD2.F32 R39, -RZ, R39.H1_H1 ;  /* 0x30000027ff277230 */ /* 0x000fe40000004100 */
[----:B------:R-:W-:Y:S01]  /*10620*/  FFMA.FTZ R36, R36, R49, R30 ;  /* 0x0000003124247223 */ /* 0x000fe2000001001e */
[----:B------:R-:W-:Y:S02]  /*10630*/  HADD2.F32 R47, -RZ, R42.H1_H1 ;  /* 0x3000002aff2f7230 */ /* 0x000fe40000004100 */
[C---:B------:R-:W-:Y:S01]  /*10640*/  FFMA.FTZ R30, R29.reuse, R46, -R54 ;  /* 0x0000002e1d1e7223 */ /* 0x040fe20000010836 */
[----:B------:R-:W-:Y:S01]  /*10650*/  FFMA.FTZ R29, R29, R52, R55 ;  /* 0x000000341d1d7223 */ /* 0x000fe20000010037 */
[----:B------:R-:W-:Y:S02]  /*10660*/  HADD2.F32 R38, -RZ, R38.H1_H1 ;  /* 0x30000026ff267230 */ /* 0x000fe40000004100 */
[----:B------:R-:W-:Y:S01]  /*10670*/  FMUL.FTZ R55, R39, R50 ;  /* 0x0000003227377220 */ /* 0x000fe20000410000 */
[----:B------:R-:W-:-:S02]  /*10680*/  HADD2.F32 R53, -RZ, R51.H0_H0 ;  /* 0x20000033ff357230 */ /* 0x000fc40000004100 */
[-C--:B------:R-:W-:Y:S01]  /*10690*/  FMUL.FTZ R57, R39, R47.reuse ;  /* 0x0000002f27397220 */ /* 0x080fe20000410000 */
[----:B------:R-:W-:Y:S02]  /*106a0*/  HADD2.F32 R46, -RZ, R45.H0_H0 ;  /* 0x2000002dff2e7230 */ /* 0x000fe40000004100 */
[C---:B------:R-:W-:Y:S01]  /*106b0*/  FFMA.FTZ R39, R38.reuse, R47, -R55 ;  /* 0x0000002f26277223 */ /* 0x040fe20000010837 */
[--C-:B------:R-:W-:Y:S02]  /*106c0*/  HADD2.F32 R49, -RZ, R48.reuse.H0_H0 ;  /* 0x20000030ff317230 */ /* 0x100fe40000004100 */
[----:B------:R-:W-:Y:S01]  /*106d0*/  FFMA.FTZ R38, R38, R50, R57 ;  /* 0x0000003226267223 */ /* 0x000fe20000010039 */
[----:B------:R-:W-:Y:S02]  /*106e0*/  HADD2.F32 R42, -RZ, R41.H0_H0 ;  /* 0x20000029ff2a7230 */ /* 0x000fe40000004100 */
[C---:B------:R-:W-:Y:S01]  /*106f0*/  FMUL.FTZ R59, R46.reuse, R53 ;  /* 0x000000352e3b7220 */ /* 0x040fe20000410000 */
[----:B------:R-:W-:Y:S01]  /*10700*/  F2FP.F16.E4M3.UNPACK_B R50, R37.H1 ;  /* 0x00000025ff32723e */ /* 0x000fe200030006ff */
[----:B------:R-:W-:Y:S01]  /*10710*/  FMUL.FTZ R46, R46, R49 ;  /* 0x000000312e2e7220 */ /* 0x000fe20000410000 */
[----:B------:R-:W-:Y:S01]  /*10720*/  F2FP.F16.E4M3.UNPACK_B R47, R21.H1 ;  /* 0x00000015ff2f723e */ /* 0x000fe200030006ff */
[----:B------:R-:W-:Y:S01]  /*10730*/  FFMA.FTZ R59, R42, R49, -R59 ;  /* 0x000000312a3b7223 */ /* 0x000fe2000001083b */
[----:B------:R-:W-:-:S02]  /*10740*/  HADD2.F32 R49, -RZ, R48.H1_H1 ;  /* 0x30000030ff317230 */ /* 0x000fc40000004100 */
[----:B------:R-:W-:Y:S01]  /*10750*/  FFMA.FTZ R55, R42, R53, R46 ;  /* 0x000000352a377223 */ /* 0x000fe2000001002e */
[----:B------:R-:W-:Y:S01]  /*10760*/  HADD2.F32 R51, -RZ, R51.H1_H1 ;  /* 0x30000033ff337230 */ /* 0x000fe20000004100 */
[-C--:B------:R-:W-:Y:S01]  /*10770*/  F2FP.F16.E4M3.UNPACK_B R6, R26.reuse ;  /* 0x0000001aff06723e */ /* 0x080fe200020006ff */
[----:B------:R-:W-:Y:S01]  /*10780*/  HADD2.F32 R46, -RZ, R45.H1_H1 ;  /* 0x3000002dff2e7230 */ /* 0x000fe20000004100 */
[----:B------:R-:W-:Y:S01]  /*10790*/  F2FP.F16.E4M3.UNPACK_B R26, R26.H1 ;  /* 0x0000001aff1a723e */ /* 0x000fe200030006ff */
[----:B------:R-:W-:Y:S01]  /*107a0*/  HADD2.F32 R52, -RZ, R50.H0_H0 ;  /* 0x20000032ff347230 */ /* 0x000fe20000004100 */
[----:B------:R-:W-:Y:S01]  /*107b0*/  F2FP.SATFINITE.E4M3.F32.PACK_AB_MERGE_C R25, R28, R25, RZ ;  /* 0x000000191c19723e */ /* 0x000fe200048070ff */
[----:B------:R-:W-:Y:S02]  /*107c0*/  HADD2.F32 R45, -RZ, R43.H0_H0 ;  /* 0x2000002bff2d7230 */ /* 0x000fe40000004100 */
[----:B------:R-:W-:Y:S01]  /*107d0*/  FMUL.FTZ R53, R46, R51 ;  /* 0x000000332e357220 */ /* 0x000fe20000410000 */
[----:B------:R-:W-:-:S02]  /*107e0*/  HADD2.F32 R48, -RZ, R47.H0_H0 ;  /* 0x2000002fff307230 */ /* 0x000fc40000004100 */
[-C--:B------:R-:W-:Y:S01]  /*107f0*/  FMUL.FTZ R54, R46, R49.reuse ;  /* 0x000000312e367220 */ /* 0x080fe20000410000 */
[----:B------:R-:W-:Y:S02]  /*10800*/  HADD2.F32 R42, -RZ, R41.H1_H1 ;  /* 0x30000029ff2a7230 */ /* 0x000fe40000004100 */
[C---:B------:R-:W-:Y:S01]  /*10810*/  FMUL.FTZ R46, R45.reuse, R52 ;  /* 0x000000342d2e7220 */ /* 0x040fe20000410000 */
[----:B------:R-:W-:Y:S02]  /*10820*/  HADD2.F32 R41, -RZ, R40.H0_H0 ;  /* 0x20000028ff297230 */ /* 0x000fe40000004100 */
[----:B------:R-:W-:Y:S01]  /*10830*/  FMUL.FTZ R45, R45, R48 ;  /* 0x000000302d2d7220 */ /* 0x000fe20000410000 */
[----:B------:R-:W-:Y:S02]  /*10840*/  HADD2.F32 R50, -RZ, R50.H1_H1 ;  /* 0x30000032ff327230 */ /* 0x000fe40000004100 */
[----:B------:R-:W-:Y:S01]  /*10850*/  FFMA.FTZ R58, R42, R49, -R53 ;  /* 0x000000312a3a7223 */ /* 0x000fe20000010835 */
[----:B------:R-:W-:-:S02]  /*10860*/  HADD2.F32 R43, -RZ, R43.H1_H1 ;  /* 0x3000002bff2b7230 */ /* 0x000fc40000004100 */
[----:B------:R-:W-:Y:S01]  /*10870*/  FFMA.FTZ R60, R42, R51, R54 ;  /* 0x000000332a3c7223 */ /* 0x000fe20000010036 */
[----:B------:R-:W-:Y:S01]  /*10880*/  HADD2.F32 R47, -RZ, R47.H1_H1 ;  /* 0x3000002fff2f7230 */ /* 0x000fe20000004100 */
[----:B------:R-:W-:Y:S01]  /*10890*/  F2FP.F16.E4M3.UNPACK_B R42, R37 ;  /* 0x00000025ff2a723e */ /* 0x000fe200020006ff */
[C---:B------:R-:W-:Y:S01]  /*108a0*/  FFMA.FTZ R49, R41.reuse, R48, -R46 ;  /* 0x0000003029317223 */ /* 0x040fe2000001082e */
[----:B------:R-:W-:Y:S01]  /*108b0*/  FFMA.FTZ R51, R41, R52, R45 ;  /* 0x0000003429337223 */ /* 0x000fe2000001002d */
[----:B------:R-:W-:Y:S01]  /*108c0*/  F2FP.F16.E4M3.UNPACK_B R41, R21 ;  /* 0x00000015ff29723e */ /* 0x000fe200020006ff */
[----:B------:R-:W-:Y:S02]  /*108d0*/  HADD2.F32 R40, -RZ, R40.H1_H1 ;  /* 0x30000028ff287230 */ /* 0x000fe40000004100 */
[C---:B------:R-:W-:Y:S01]  /*108e0*/  FMUL.FTZ R21, R43.reuse, R50 ;  /* 0x000000322b157220 */ /* 0x040fe20000410000 */
[----:B------:R-:W-:Y:S01]  /*108f0*/  FMUL.FTZ R43, R43, R47 ;  /* 0x0000002f2b2b7220 */ /* 0x000fe20000410000 */
[----:B------:R-:W-:Y:S01]  /*10900*/  HADD2.F32 R46, -RZ, R42.H0_H0 ;  /* 0x2000002aff2e7230 */ /* 0x000fe20000004100 */
[----:B------:R-:W-:Y:S01]  /*10910*/  F2FP.SATFINITE.E4M3.F32.PACK_AB_MERGE_C R27, R36, R27, RZ ;  /* 0x0000001b241b723e */ /* 0x000fe200048070ff */
[----:B------:R-:W-:-:S02]  /*10920*/  HADD2.F32 R37, -RZ, R31.H0_H0 ;  /* 0x2000001fff257230 */ /* 0x000fc40000004100 */
[C---:B------:R-:W-:Y:S01]  /*10930*/  FFMA.FTZ R54, R40.reuse, R47, -R21 ;  /* 0x0000002f28367223 */ /* 0x040fe20000010815 */
[----:B------:R-:W-:Y:S01]  /*10940*/  FFMA.FTZ R56, R40, R50, R43 ;  /* 0x0000003228387223 */ /* 0x000fe2000001002b */
[----:B------:R-:W-:Y:S01]  /*10950*/  HADD2.F32 R40, -RZ, R41.H0_H0 ;  /* 0x20000029ff287230 */ /* 0x000fe20000004100 */
[----:B------:R-:W-:Y:S01]  /*10960*/  F2FP.SATFINITE.E4M3.F32.PACK_AB_MERGE_C R5, R24, R5, R25 ;  /* 0x000000051805723e */ /* 0x000fe20004807019 */
[----:B------:R-:W-:Y:S02]  /*10970*/  HADD2.F32 R21, -RZ, R11.H0_H0 ;  /* 0x2000000bff157230 */ /* 0x000fe40000004100 */
[C---:B------:R-:W-:Y:S01]  /*10980*/  FMUL.FTZ R48, R37.reuse, R46 ;  /* 0x0000002e25307220 */ /* 0x040fe20000410000 */
[----:B------:R-:W-:Y:S02]  /*10990*/  HADD2.F32 R42, -RZ, R42.H1_H1 ;  /* 0x3000002aff2a7230 */ /* 0x000fe40000004100 */
[----:B------:R-:W-:Y:S01]  /*109a0*/  FMUL.FTZ R50, R37, R40 ;  /* 0x0000002825327220 */ /* 0x000fe20000410000 */
[----:B------:R-:W-:-:S02]  /*109b0*/  HADD2.F32 R31, -RZ, R31.H1_H1 ;  /* 0x3000001fff1f7230 */ /* 0x000fc40000004100 */
[----:B------:R-:W-:Y:S01]  /*109c0*/  FFMA.FTZ R48, R21, R40, -R48 ;  /* 0x0000002815307223 */ /* 0x000fe20000010830 */
[----:B------:R-:W-:Y:S01]  /*109d0*/  HADD2.F32 R40, -RZ, R41.H1_H1 ;  /* 0x30000029ff287230 */ /* 0x000fe20000004100 */
[----:B------:R-:W-:Y:S01]  /*109e0*/  F2FP.F16.E4M3.UNPACK_B R41, R8.H1 ;  /* 0x00000008ff29723e */ /* 0x000fe200030006ff */
[----:B------:R-:W-:Y:S02]  /*109f0*/  HADD2.F32 R11, -RZ, R11.H1_H1 ;  /* 0x3000000bff0b7230 */ /* 0x000fe40000004100 */
[----:B------:R-:W-:Y:S01]  /*10a00*/  FMUL.FTZ R52, R31, R42 ;  /* 0x0000002a1f347220 */ /* 0x000fe20000410000 */
[----:B------:R-:W-:Y:S01]  /*10a10*/  FFMA.FTZ R50, R21, R46, R50 ;  /* 0x0000002e15327223 */ /* 0x000fe20000010032 */
        /* <DEDUP_REMOVED lines=14> */
[----:B------:R-:W-:Y:S01]  /*10b00*/  HADD2.F32 R37, -RZ, R37.H1_H1 ;  /* 0x30000025ff257230 */ /* 0x000fe20000004100 */
[----:B------:R-:W-:Y:S01]  /*10b10*/  F2FP.F16.E4M3.UNPACK_B R8, R8 ;  /* 0x00000008ff08723e */ /* 0x000fe200020006ff */
[----:B------:R-:W-:-:S02]  /*10b20*/  HADD2.F32 R7, -RZ, R7.H1_H1 ;  /* 0x30000007ff077230 */ /* 0x000fc40000004100 */
[C---:B------:R-:W-:Y:S01]  /*10b30*/  FMUL.FTZ R40, R26.reuse, R41 ;  /* 0x000000291a287220 */ /* 0x040fe20000410000 */
[----:B------:R-:W-:Y:S01]  /*10b40*/  FFMA.FTZ R52, R11, R46, R52 ;  /* 0x0000002e0b347223 */ /* 0x000fe20000010034 */
[-C--:B------:R-:W-:Y:S01]  /*10b50*/  FMUL.FTZ R26, R26, R37.reuse ;  /* 0x000000251a1a7220 */ /* 0x080fe20000410000 */
[--C-:B------:R-:W-:Y:S02]  /*10b60*/  HADD2.F32 R11, -RZ, R20.reuse.H0_H0 ;  /* 0x20000014ff0b7230 */ /* 0x100fe40000004100 */
[C---:B------:R-:W-:Y:S01]  /*10b70*/  FFMA.FTZ R47, R7.reuse, R37, -R40 ;  /* 0x00000025072f7223 */ /* 0x040fe20000010828 */
[----:B------:R-:W-:Y:S02]  /*10b80*/  HADD2.F32 R21, -RZ, R20.H1_H1 ;  /* 0x30000014ff157230 */ /* 0x000fe40000004100 */
[----:B------:R-:W-:Y:S01]  /*10b90*/  FFMA.FTZ R53, R7, R41, R26 ;  /* 0x0000002907357223 */ /* 0x000fe2000001001a */
[----:B------:R-:W-:Y:S01]  /*10ba0*/  HADD2.F32 R20, -RZ, R8.H0_H0 ;  /* 0x20000008ff147230 */ /* 0x000fe20000004100 */
[----:B------:R-:W-:Y:S01]  /*10bb0*/  F2FP.SATFINITE.E4M3.F32.PACK_AB_MERGE_C R9, R10, R9, R27 ;  /* 0x000000090a09723e */ /* 0x000fe2000480701b */
[----:B------:R-:W-:Y:S01]  /*10bc0*/  HADD2.F32 R7, -RZ, R6.H0_H0 ;  /* 0x20000006ff077230 */ /* 0x000fe20000004100 */
[----:B------:R-:W-:Y:S01]  /*10bd0*/  F2FP.SATFINITE.E4M3.F32.PACK_AB_MERGE_C R42, R47, R42, RZ ;  /* 0x0000002a2f2a723e */ /* 0x000fe200048070ff */
[----:B------:R-:W-:Y:S01]  /*10be0*/  HADD2.F32 R31, -RZ, R8.H1_H1 ;  /* 0x30000008ff1f7230 */ /* 0x000fe20000004100 */
[----:B------:R-:W-:Y:S01]  /*10bf0*/  F2FP.SATFINITE.E4M3.F32.PACK_AB_MERGE_C R52, R53, R52, RZ ;  /* 0x000000343534723e */ /* 0x000fe200048070ff */
[----:B------:R-:W-:-:S02]  /*10c00*/  HADD2.F32 R8, -RZ, R6.H1_H1 ;  /* 0x30000006ff087230 */ /* 0x000fc40000004100 */
[CC--:B------:R-:W-:Y:S01]  /*10c10*/  FMUL.FTZ R37, R7.reuse, R20.reuse ;  /* 0x0000001407257220 */ /* 0x0c0fe20000410000 */
[--C-:B------:R-:W-:Y:S02]  /*10c20*/  HADD2.F32 R6, -RZ, R4.reuse.H0_H0 ;  /* 0x20000004ff067230 */ /* 0x100fe40000004100 */
[----:B------:R-:W-:Y:S01]  /*10c30*/  FMUL.FTZ R7, R7, R11 ;  /* 0x0000000b07077220 */ /* 0x000fe20000410000 */
[----:B------:R-:W-:Y:S02]  /*10c40*/  HADD2.F32 R4, -RZ, R4.H1_H1 ;  /* 0x30000004ff047230 */ /* 0x000fe40000004100 */
[C---:B------:R-:W-:Y:S01]  /*10c50*/  FMUL.FTZ R41, R8.reuse, R31 ;  /* 0x0000001f08297220 */ /* 0x040fe20000410000 */
[----:B------:R-:W-:Y:S01]  /*10c60*/  FMUL.FTZ R8, R8, R21 ;  /* 0x0000001508087220 */ /* 0x000fe20000410000 */
        /* <DEDUP_REMOVED lines=16> */
.L_x_1709:
[----:B------:R-:W-:Y:S05]  /*10d70*/  BSYNC B1 ;  /* 0x0000000000017941 */ /* 0x000fea0003800000 */
.L_x_1708:
[----:B------:R-:W-:Y:S05]  /*10d80*/  @P2 BRA `(.L_x_1690) ;  /* 0x0000000c00dc2947 */ /* 0x000fea0003800000 */
[----:B------:R-:W3:Y:S01]  /*10d90*/  LDL R49, [R1+0x48] ;  /* 0x0000480001317983 */ /* 0x000ee20000100800 */
[----:B01---5:R-:W-:Y:S02]  /*10da0*/  SHF.R.U32.HI R4, RZ, 0x8, R32 ;  /* 0x00000008ff047819 */ /* 0x023fe40000011620 */
        /* <DEDUP_REMOVED lines=8> */
[----:B------:R-:W-:Y:S02]  /*10e30*/  LOP3.LUT R7, R34, 0xff, RZ, 0xc0, !PT ;  /* 0x000000ff22077812 */ /* 0x000fe400078ec0ff */
[----:B------:R-:W-:Y:S01]  /*10e40*/  LOP3.LUT R8, R8, 0xff, RZ, 0xc0, !PT ;  /* 0x000000ff08087812 */ /* 0x000fe200078ec0ff */
[----:B------:R-:W-:Y:S01]  /*10e50*/  IMAD.SHL.U32 R4, R4, 0x800, RZ ;  /* 0x0000080004047824 */ /* 0x000fe200078e00ff */
[----:B------:R-:W-:Y:S02]  /*10e60*/  LOP3.LUT R3, R181, 0x30, R0, 0xf8, !PT ;  /* 0x00000030b5037812 */ /* 0x000fe400078ef800 */
[----:B------:R-:W-:-:S02]  /*10e70*/  PRMT R25, R8, 0x7604, R7 ;  /* 0x0000760408197816 */ /* 0x000fc40000000007 */
[----:B------:R-:W-:Y:S02]  /*10e80*/  SHF.R.U32.HI R6, RZ, 0x8, R33 ;  /* 0x00000008ff067819 */ /* 0x000fe40000011621 */
[----:B------:R-:W-:Y:S02]  /*10e90*/  SHF.R.U32.HI R8, RZ, 0x8, R12 ;  /* 0x00000008ff087819 */ /* 0x000fe4000001160c */
[----:B------:R-:W-:Y:S02]  /*10ea0*/  LOP3.LUT R3, R3, R182, RZ, 0x3c, !PT ;  /* 0x000000b603037212 */ /* 0x000fe400078e3cff */
[----:B------:R-:W-:Y:S02]  /*10eb0*/  LOP3.LUT R0, R4, 0xffffe000, RZ, 0xc0, !PT ;  /* 0xffffe00004007812 */ /* 0x000fe400078ec0ff */
[----:B------:R-:W-:Y:S02]  /*10ec0*/  LOP3.LUT R5, R33, 0xff, RZ, 0xc0, !PT ;  /* 0x000000ff21057812 */ /* 0x000fe400078ec0ff */
[----:B------:R-:W-:-:S02]  /*10ed0*/  LOP3.LUT R6, R6, 0xff, RZ, 0xc0, !PT ;  /* 0x000000ff06067812 */ /* 0x000fc400078ec0ff */
        /* <DEDUP_REMOVED lines=8> */
[----:B------:R-:W-:Y:S02]  /*10f60*/  LOP3.LUT R5, R35, 0xff, RZ, 0xc0, !PT ;  /* 0x000000ff23057812 */ /* 0x000fe400078ec0ff */
[----:B------:R-:W-:Y:S02]  /*10f70*/  LOP3.LUT R6, R6, 0xff, RZ, 0xc0, !PT ;  /* 0x000000ff06067812 */ /* 0x000fe400078ec0ff */
[----:B------:R-:W-:Y:S02]  /*10f80*/  LOP3.LUT R3, R8, 0xff, RZ, 0xc0, !PT ;  /* 0x000000ff08037812 */ /* 0x000fe400078ec0ff */
[----:B------:R-:W0:Y:S01]  /*10f90*/  LDS.128 R8, [R0+0x10400] ;  /* 0x0104000000087984 */ /* 0x000e220000000c00 */
[----:B------:R-:W-:Y:S02]  /*10fa0*/  PRMT R24, R6, 0x7604, R5 ;  /* 0x0000760406187816 */ /* 0x000fe40000000005 */
[----:B------:R-:W-:-:S02]  /*10fb0*/  SHF.R.U32.HI R31, RZ, 0x8, R15 ;  /* 0x00000008ff1f7819 */ /* 0x000fc4000001160f */
[----:B------:R-:W-:Y:S02]  /*10fc0*/  LOP3.LUT R30, R15, 0xff, RZ, 0xc0, !PT ;  /* 0x000000ff0f1e7812 */ /* 0x000fe400078ec0ff */
[----:B------:R-:W-:Y:S02]  /*10fd0*/  LOP3.LUT R31, R31, 0xff, RZ, 0xc0, !PT ;  /* 0x000000ff1f1f7812 */ /* 0x000fe400078ec0ff */
[----:B------:R-:W-:Y:S02]  /*10fe0*/  LOP3.LUT R26, R13, 0xff, RZ, 0xc0, !PT ;  /* 0x000000ff0d1a7812 */ /* 0x000fe400078ec0ff */
[----:B------:R-:W-:Y:S02]  /*10ff0*/  SHF.R.U32.HI R28, RZ, 0x8, R14 ;  /* 0x00000008ff1c7819 */ /* 0x000fe4000001160e */
[----:B------:R-:W-:Y:S02]  /*11000*/  PRMT R30, R31, 0x7604, R30 ;  /* 0x000076041f1e7816 */ /* 0x000fe4000000001e */
[----:B------:R-:W-:-:S02]  /*11010*/  PRMT R26, R3, 0x7604, R26 ;  /* 0x00007604031a7816 */ /* 0x000fc4000000001a */
[----:B------:R-:W-:Y:S02]  /*11020*/  SHF.R.U32.HI R31, RZ, 0x10, R13 ;  /* 0x00000010ff1f7819 */ /* 0x000fe4000001160d */
[----:B------:R-:W-:Y:S02]  /*11030*/  SHF.R.U32.HI R3, RZ, 0x10, R33 ;  /* 0x00000010ff037819 */ /* 0x000fe40000011621 */
[----:B------:R-:W-:Y:S01]  /*11040*/  LOP3.LUT R27, R14, 0xff, RZ, 0xc0, !PT ;  /* 0x000000ff0e1b7812 */ /* 0x000fe200078ec0ff */
[----:B------:R-:W-:Y:S01]  /*11050*/  IMAD.U32 R31, R31, 0x10000, RZ ;  /* 0x000100001f1f7824 */ /* 0x000fe200078e00ff */
[----:B------:R-:W-:Y:S01]  /*11060*/  LOP3.LUT R28, R28, 0xff, RZ, 0xc0, !PT ;  /* 0x000000ff1c1c7812 */ /* 0x000fe200078ec0ff */
[----:B------:R-:W-:Y:S01]  /*11070*/  IMAD.U32 R3, R3, 0x10000, RZ ;  /* 0x0001000003037824 */ /* 0x000fe200078e00ff */
[----:B----4-:R-:W-:Y:S02]  /*11080*/  SHF.R.U32.HI R39, RZ, 0x10, R15 ;  /* 0x00000010ff277819 */ /* 0x010fe4000001160f */
[----:B--2---:R-:W-:-:S02]  /*11090*/  PRMT R37, R28, 0x7604, R27 ;  /* 0x000076041c257816 */ /* 0x004fc4000000001b */
[----:B------:R-:W-:Y:S01]  /*110a0*/  SHF.R.U32.HI R27, RZ, 0x10, R35 ;  /* 0x00000010ff1b7819 */ /* 0x000fe20000011623 */
[----:B------:R-:W-:Y:S01]  /*110b0*/  IMAD.U32 R39, R39, 0x10000, RZ ;  /* 0x0001000027277824 */ /* 0x000fe200078e00ff */
[----:B------:R-:W-:Y:S02]  /*110c0*/  LOP3.LUT R31, R26, 0xff0000, R31, 0xf8, !PT ;  /* 0x00ff00001a1f7812 */ /* 0x000fe400078ef81f */
[----:B------:R-:W-:Y:S01]  /*110d0*/  LOP3.LUT R3, R20, 0xff0000, R3, 0xf8, !PT ;  /* 0x00ff000014037812 */ /* 0x000fe200078ef803 */
[----:B------:R-:W-:Y:S01]  /*110e0*/  IMAD.U32 R27, R27, 0x10000, RZ ;  /* 0x000100001b1b7824 */ /* 0x000fe200078e00ff */
[----:B------:R-:W-:Y:S02]  /*110f0*/  LOP3.LUT R41, R30, 0xff0000, R39, 0xf8, !PT ;  /* 0x00ff00001e297812 */ /* 0x000fe400078ef827 */
[----:B------:R-:W-:Y:S02]  /*11100*/  LOP3.LUT R25, R25, 0xff0000, R34, 0xf8, !PT ;  /* 0x00ff000019197812 */ /* 0x000fe400078ef822 */
[----:B------:R-:W-:-:S02]  /*11110*/  LOP3.LUT R39, R31, 0xff000000, R13, 0xf8, !PT ;  /* 0xff0000001f277812 */ /* 0x000fc400078ef80d */
[----:B------:R-:W-:Y:S02]  /*11120*/  LOP3.LUT R36, R3, 0xff000000, R33, 0xf8, !PT ;  /* 0xff00000003247812 */ /* 0x000fe400078ef821 */
[----:B------:R-:W-:Y:S02]  /*11130*/  LOP3.LUT R27, R24, 0xff0000, R27, 0xf8, !PT ;  /* 0x00ff0000181b7812 */ /* 0x000fe400078ef81b */
[----:B------:R-:W-:Y:S02]  /*11140*/  LOP3.LUT R3, R25, 0xff000000, R34, 0xf8, !PT ;  /* 0xff00000019037812 */ /* 0x000fe400078ef822 */
[----:B------:R-:W-:Y:S02]  /*11150*/  F2FP.F16.E4M3.UNPACK_B R40, R39 ;  /* 0x00000027ff28723e */ /* 0x000fe400020006ff */
[----:B0-----:R-:W-:Y:S02]  /*11160*/  F2FP.F16.E4M3.UNPACK_B R24, R9 ;  /* 0x00000009ff18723e */ /* 0x001fe400020006ff */
[----:B------:R-:W-:-:S02]  /*11170*/  F2FP.F16.E4M3.UNPACK_B R34, R36 ;  /* 0x00000024ff22723e */ /* 0x000fc400020006ff */
[----:B------:R-:W-:Y:S01]  /*11180*/  LOP3.LUT R42, R41, 0xff000000, R15, 0xf8, !PT ;  /* 0xff000000292a7812 */ /* 0x000fe200078ef80f */
[--C-:B------:R-:W-:Y:S01]  /*11190*/  HADD2.F32 R41, -RZ, R40.reuse.H0_H0 ;  /* 0x20000028ff297230 */ /* 0x100fe20000004100 */
[----:B------:R-:W-:Y:S01]  /*111a0*/  LOP3.LUT R33, R37, 0xff0000, R14, 0xf8, !PT ;  /* 0x00ff000025217812 */ /* 0x000fe200078ef80e */
[----:B------:R-:W-:Y:S01]  /*111b0*/  HADD2.F32 R40, -RZ, R40.H1_H1 ;  /* 0x30000028ff287230 */ /* 0x000fe20000004100 */
[--C-:B------:R-:W-:Y:S02]  /*111c0*/  LOP3.LUT R21, R21, 0xff0000, R32.reuse, 0xf8, !PT ;  /* 0x00ff000015157812 */ /* 0x100fe400078ef820 */
[----:B------:R-:W-:Y:S01]  /*111d0*/  LOP3.LUT R37, R27, 0xff000000, R35, 0xf8, !PT ;  /* 0xff0000001b257812 */ /* 0x000fe200078ef823 */
[--C-:B------:R-:W-:Y:S01]  /*111e0*/  HADD2.F32 R35, -RZ, R34.reuse.H0_H0 ;  /* 0x20000022ff237230 */ /* 0x100fe20000004100 */
[----:B------:R-:W-:Y:S01]  /*111f0*/  LOP3.LUT R21, R21, 0xff000000, R32, 0xf8, !PT ;  /* 0xff00000015157812 */ /* 0x000fe200078ef820 */
[----:B------:R-:W-:Y:S01]  /*11200*/  HADD2.F32 R34, -RZ, R34.H1_H1 ;  /* 0x30000022ff227230 */ /* 0x000fe20000004100 */
[----:B------:R-:W-:-:S02]  /*11210*/  LOP3.LUT R29, R29, 0xff0000, R12, 0xf8, !PT ;  /* 0x00ff00001d1d7812 */ /* 0x000fc400078ef80c */
[----:B------:R-:W-:Y:S02]  /*11220*/  F2FP.F16.E4M3.UNPACK_B R26, R9.H1 ;  /* 0x00000009ff1a723e */ /* 0x000fe400030006ff */
[-C--:B------:R-:W-:Y:S02]  /*11230*/  F2FP.F16.E4M3.UNPACK_B R31, R8.reuse ;  /* 0x00000008ff1f723e */ /* 0x080fe400020006ff */
[----:B------:R-:W-:Y:S02]  /*11240*/  F2FP.F16.E4M3.UNPACK_B R32, R8.H1 ;  /* 0x00000008ff20723e */ /* 0x000fe400030006ff */
[----:B------:R-:W-:Y:S02]  /*11250*/  F2FP.F16.E4M3.UNPACK_B R39, R39.H1 ;  /* 0x00000027ff27723e */ /* 0x000fe400030006ff */
[----:B------:R-:W-:Y:S02]  /*11260*/  F2FP.F16.E4M3.UNPACK_B R36, R36.H1 ;  /* 0x00000024ff24723e */ /* 0x000fe400030006ff */
[----:B------:R-:W-:-:S02]  /*11270*/  LOP3.LUT R38, R29, 0xff000000, R12, 0xf8, !PT ;  /* 0xff0000001d267812 */ /* 0x000fc400078ef80c */
[----:B------:R-:W-:Y:S02]  /*11280*/  LOP3.LUT R12, R33, 0xff000000, R14, 0xf8, !PT ;  /* 0xff000000210c7812 */ /* 0x000fe400078ef80e */
[-C--:B------:R-:W-:Y:S02]  /*11290*/  F2FP.F16.E4M3.UNPACK_B R30, R11.reuse ;  /* 0x0000000bff1e723e */ /* 0x080fe400020006ff */
[----:B------:R-:W-:Y:S01]  /*112a0*/  F2FP.F16.E4M3.UNPACK_B R33, R11.H1 ;  /* 0x0000000bff21723e */ /* 0x000fe200030006ff */
[--C-:B------:R-:W-:Y:S01]  /*112b0*/  HADD2.F32 R11, -RZ, R36.reuse.H0_H0 ;  /* 0x20000024ff0b7230 */ /* 0x100fe20000004100 */
[----:B------:R-:W-:Y:S01]  /*112c0*/  F2FP.F16.E4M3.UNPACK_B R14, R10.H1 ;  /* 0x0000000aff0e723e */ /* 0x000fe200030006ff */
[----:B------:R-:W-:Y:S01]  /*112d0*/  HADD2.F32 R36, -RZ, R36.H1_H1 ;  /* 0x30000024ff247230 */ /* 0x000fe20000004100 */
        /* <DEDUP_REMOVED lines=10> */
[----:B------:R-:W-:Y:S01]  /*11380*/  F2FP.F16.E4M3.UNPACK_B R25, R4 ;  /* 0x00000004ff19723e */ /* 0x000fe200020006ff */
[----:B------:R-:W-:-:S02]  /*11390*/  HADD2.F32 R13, -RZ, R13.H1_H1 ;  /* 0x3000000dff0d7230 */ /* 0x000fc40000004100 */
[C---:B------:R-:W-:Y:S01]  /*113a0*/  FFMA.FTZ R5, R20.reuse, R35, -R9 ;  /* 0x0000002314057223 */ /* 0x040fe20000010809 */
[----:B------:R-:W-:Y:S01]  /*113b0*/  F2FP.F16.E4M3.UNPACK_B R27, R4.H1 ;  /* 0x00000004ff1b723e */ /* 0x000fe200030006ff */
[----:B------:R-:W-:Y:S01]  /*113c0*/  FFMA.FTZ R9, R20, R41, R8 ;  /* 0x0000002914097223 */ /* 0x000fe20000010008 */
[-C--:B------:R-:W-:Y:S01]  /*113d0*/  F2FP.F16.E4M3.UNPACK_B R4, R6.reuse ;  /* 0x00000006ff04723e */ /* 0x080fe200020006ff */
[----:B------:R-:W-:Y:S01]  /*113e0*/  HADD2.F32 R35, -RZ, R39.H0_H0 ;  /* 0x20000027ff237230 */ /* 0x000fe20000004100 */
[----:B------:R-:W-:Y:S01]  /*113f0*/  F2FP.F16.E4M3.UNPACK_B R7, R6.H1 ;  /* 0x00000006ff07723e */ /* 0x000fe200030006ff */
[----:B------:R-:W-:Y:S01]  /*11400*/  HADD2.F32 R8, -RZ, R26.H0_H0 ;  /* 0x2000001aff087230 */ /* 0x000fe20000004100 */
[----:B------:R-:W-:Y:S01]  /*11410*/  F2FP.F16.E4M3.UNPACK_B R6, R10 ;  /* 0x0000000aff06723e */ /* 0x000fe200020006ff */
[C---:B------:R-:W-:Y:S01]  /*11420*/  FMUL.FTZ R10, R24.reuse, R40 ;  /* 0x00000028180a7220 */ /* 0x040fe20000410000 */
[----:B------:R-:W-:Y:S01]  /*11430*/  FMUL.FTZ R41, R24, R34 ;  /* 0x0000002218297220 */ /* 0x000fe20000410000 */
[----:B------:R-:W-:-:S02]  /*11440*/  HADD2.F32 R20, -RZ, R15.H0_H0 ;  /* 0x2000000fff147230 */ /* 0x000fc40000004100 */
[C---:B------:R-:W-:Y:S01]  /*11450*/  FMUL.FTZ R43, R8.reuse, R35 ;  /* 0x00000023082b7220 */ /* 0x040fe20000410000 */
[-C--:B------:R-:W-:Y:S01]  /*11460*/  FMUL.FTZ R24, R8, R11.reuse ;  /* 0x0000000b08187220 */ /* 0x080fe20000410000 */
[C---:B------:R-:W-:Y:S01]  /*11470*/  FFMA.FTZ R8, R13.reuse, R34, -R10 ;  /* 0x000000220d087223 */ /* 0x040fe2000001080a */
[----:B------:R-:W-:Y:S01]  /*11480*/  FFMA.FTZ R10, R13, R40, R41 ;  /* 0x000000280d0a7223 */ /* 0x000fe20000010029 */
[-C--:B------:R-:W-:Y:S01]  /*11490*/  F2FP.F16.E4M3.UNPACK_B R40, R42.reuse ;  /* 0x0000002aff28723e */ /* 0x080fe200020006ff */
[C---:B------:R-:W-:Y:S01]  /*114a0*/  FFMA.FTZ R11, R20.reuse, R11, -R43 ;  /* 0x0000000b140b7223 */ /* 0x040fe2000001082b */
[----:B------:R-:W-:Y:S01]  /*114b0*/  F2FP.F16.E4M3.UNPACK_B R34, R37 ;  /* 0x00000025ff22723e */ /* 0x000fe200020006ff */
[----:B------:R-:W-:Y:S01]  /*114c0*/  FFMA.FTZ R13, R20, R35, R24 ;  /* 0x00000023140d7223 */ /* 0x000fe20000010018 */
[----:B------:R-:W-:Y:S01]  /*114d0*/  HADD2.F32 R39, -RZ, R39.H1_H1 ;  /* 0x30000027ff277230 */ /* 0x000fe20000004100 */
[----:B------:R-:W-:Y:S01]  /*114e0*/  F2FP.F16.E4M3.UNPACK_B R42, R42.H1 ;  /* 0x0000002aff2a723e */ /* 0x000fe200030006ff */
[----:B------:R-:W-:Y:S01]  /*114f0*/  HADD2.F32 R20, -RZ, R26.H1_H1 ;  /* 0x3000001aff147230 */ /* 0x000fe20000004100 */
[----:B------:R-:W-:Y:S01]  /*11500*/  F2FP.F16.E4M3.UNPACK_B R37, R37.H1 ;  /* 0x00000025ff25723e */ /* 0x000fe200030006ff */
[----:B------:R-:W-:-:S02]  /*11510*/  HADD2.F32 R41, -RZ, R40.H0_H0 ;  /* 0x20000028ff297230 */ /* 0x000fc40000004100 */
[----:B------:R-:W-:Y:S02]  /*11520*/  HADD2.F32 R24, -RZ, R30.H0_H0 ;  /* 0x2000001eff187230 */ /* 0x000fe40000004100 */
[C---:B------:R-:W-:Y:S01]  /*11530*/  FMUL.FTZ R46, R20.reuse, R39 ;  /* 0x00000027142e7220 */ /* 0x040fe20000410000 */
[----:B------:R-:W-:Y:S02]  /*11540*/  HADD2.F32 R35, -RZ, R34.H0_H0 ;  /* 0x20000022ff237230 */ /* 0x000fe40000004100 */
[----:B------:R-:W-:Y:S01]  /*11550*/  FMUL.FTZ R48, R20, R36 ;  /* 0x0000002414307220 */ /* 0x000fe20000410000 */
[----:B------:R-:W-:Y:S02]  /*11560*/  HADD2.F32 R15, -RZ, R15.H1_H1 ;  /* 0x3000000fff0f7230 */ /* 0x000fe40000004100 */
[C---:B------:R-:W-:Y:S01]  /*11570*/  FMUL.FTZ R43, R24.reuse, R41 ;  /* 0x00000029182b7220 */ /* 0x040fe20000410000 */
[--C-:B------:R-:W-:Y:S02]  /*11580*/  HADD2.F32 R26, -RZ, R28.reuse.H0_H0 ;  /* 0x2000001cff1a7230 */ /* 0x100fe40000004100 */
[----:B------:R-:W-:Y:S01]  /*11590*/  FMUL.FTZ R50, R24, R35 ;  /* 0x0000002318327220 */ /* 0x000fe20000410000 */
[----:B------:R-:W-:-:S02]  /*115a0*/  HADD2.F32 R28, -RZ, R28.H1_H1 ;  /* 0x3000001cff1c7230 */ /* 0x000fc40000004100 */
[C---:B------:R-:W-:Y:S01]  /*115b0*/  FFMA.FTZ R20, R15.reuse, R36, -R46 ;  /* 0x000000240f147223 */ /* 0x040fe2000001082e */
[----:B------:R-:W-:Y:S01]  /*115c0*/  FFMA.FTZ R24, R15, R39, R48 ;  /* 0x000000270f187223 */ /* 0x000fe20000010030 */
[C---:B------:R-:W-:Y:S01]  /*115d0*/  FFMA.FTZ R15, R26.reuse, R35, -R43 ;  /* 0x000000231a0f7223 */ /* 0x040fe2000001082b */
[----:B------:R-:W-:Y:S01]  /*115e0*/  FFMA.FTZ R26, R26, R41, R50 ;  /* 0x000000291a1a7223 */ /* 0x000fe20000010032 */
[----:B------:R-:W-:Y:S01]  /*115f0*/  HADD2.F32 R41, -RZ, R40.H1_H1 ;  /* 0x30000028ff297230 */ /* 0x000fe20000004100 */
[----:B------:R-:W-:Y:S01]  /*11600*/  F2FP.SATFINITE.E4M3.F32.PACK_AB_MERGE_C R11, R20, R11, RZ ;  /* 0x0000000b140b723e */ /* 0x000fe200048070ff */
[----:B------:R-:W-:Y:S01]  /*11610*/  HADD2.F32 R39, -RZ, R34.H1_H1 ;  /* 0x30000022ff277230 */ /* 0x000fe20000004100 */
[----:B------:R-:W-:Y:S01]  /*11620*/  F2FP.SATFINITE.E4M3.F32.PACK_AB_MERGE_C R13, R24, R13, RZ ;  /* 0x0000000d180d723e */ /* 0x000fe200048070ff */
[----:B------:R-:W-:Y:S01]  /*11630*/  HADD2.F32 R40, -RZ, R42.H0_H0 ;  /* 0x2000002aff287230 */ /* 0x000fe20000004100 */
[----:B------:R-:W-:Y:S01]  /*11640*/  F2FP.SATFINITE.E4M3.F32.PACK_AB_MERGE_C R5, R8, R5, R11 ;  /* 0x000000050805723e */ /* 0x000fe2000480700b */
[----:B------:R-:W-:Y:S01]  /*11650*/  HADD2.F32 R35, -RZ, R33.H0_H0 ;  /* 0x20000021ff237230 */ /* 0x000fe20000004100 */
[----:B------:R-:W-:Y:S01]  /*11660*/  F2FP.SATFINITE.E4M3.F32.PACK_AB_MERGE_C R9, R10, R9, R13 ;  /* 0x000000090a09723e */ /* 0x000fe2000480700d */
[----:B------:R-:W-:-:S02]  /*11670*/  HADD2.F32 R34, -RZ, R30.H1_H1 ;  /* 0x3000001eff227230 */ /* 0x000fc40000004100 */
[----:B------:R-:W-:Y:S02]  /*11680*/  HADD2.F32 R36, -RZ, R37.H0_H0 ;  /* 0x20000025ff247230 */ /* 0x000fe40000004100 */
[C---:B------:R-:W-:Y:S01]  /*11690*/  FMUL.FTZ R45, R35.reuse, R40 ;  /* 0x00000028232d7220 */ /* 0x040fe20000410000 */
[----:B------:R-:W-:Y:S02]  /*116a0*/  HADD2.F32 R30, -RZ, R29.H0_H0 ;  /* 0x2000001dff1e7230 */ /* 0x000fe40000004100 */
[C---:B------:R-:W-:Y:S01]  /*116b0*/  FMUL.FTZ R43, R34.reuse, R41 ;  /* 0x00000029222b7220 */ /* 0x040fe20000410000 */
[----:B------:R-:W-:Y:S01]  /*116c0*/  FMUL.FTZ R34, R34, R39 ;  /* 0x0000002722227220 */ /* 0x000fe20000410000 */
[-C--:B------:R-:W-:Y:S01]  /*116d0*/  FMUL.FTZ R35, R35, R36.reuse ;  /* 0x0000002423237220 */ /* 0x080fe20000410000 */
[----:B------:R-:W-:Y:S02]  /*116e0*/  HADD2.F32 R42, -RZ, R42.H1_H1 ;  /* 0x3000002aff2a7230 */ /* 0x000fe40000004100 */
[----:B------:R-:W-:Y:S01]  /*116f0*/  FFMA.FTZ R45, R30, R36, -R45 ;  /* 0x000000241e2d7223 */ /* 0x000fe2000001082d */
[----:B------:R-:W-:-:S02]  /*11700*/  HADD2.F32 R36, -RZ, R37.H1_H1 ;  /* 0x30000025ff247230 */ /* 0x000fc40000004100 */
[C---:B------:R-:W-:Y:S01]  /*11710*/  FFMA.FTZ R41, R28.reuse, R41, R34 ;  /* 0x000000291c297223 */ /* 0x040fe20000010022 */
[----:B------:R-:W-:Y:S01]  /*11720*/  F2FP.F16.E4M3.UNPACK_B R37, R38.H1 ;  /* 0x00000026ff25723e */ /* 0x000fe200030006ff */
[----:B------:R-:W-:Y:S01]  /*11730*/  HADD2.F32 R33, -RZ, R33.H1_H1 ;  /* 0x30000021ff217230 */ /* 0x000fe20000004100 */
[----:B------:R-:W-:Y:S01]  /*11740*/  F2FP.F16.E4M3.UNPACK_B R34, R21.H1 ;  /* 0x00000015ff22723e */ /* 0x000fe200030006ff */
[----:B------:R-:W-:Y:S01]  /*11750*/  FFMA.FTZ R48, R28, R39, -R43 ;  /* 0x000000271c307223 */ /* 0x000fe2000001082b */
[----:B------:R-:W-:Y:S01]  /*11760*/  FFMA.FTZ R43, R30, R40, R35 ;  /* 0x000000281e2b7223 */ /* 0x000fe20000010023 */
[----:B------:R-:W-:Y:S02]  /*11770*/  HADD2.F32 R29, -RZ, R29.H1_H1 ;  /* 0x3000001dff1d7230 */ /* 0x000fe40000004100 */
[C---:B------:R-:W-:Y:S01]  /*11780*/  FMUL.FTZ R40, R33.reuse, R42 ;  /* 0x0000002a21287220 */ /* 0x040fe20000410000 */
[----:B------:R-:W-:Y:S02]  /*11790*/  HADD2.F32 R39, -RZ, R37.H0_H0 ;  /* 0x20000025ff277230 */ /* 0x000fe40000004100 */
[----:B------:R-:W-:Y:S01]  /*117a0*/  FMUL.FTZ R47, R33, R36 ;  /* 0x00000024212f7220 */ /* 0x000fe20000410000 */
[----:B------:R-:W-:-:S02]  /*117b0*/  HADD2.F32 R30, -RZ, R32.H0_H0 ;  /* 0x20000020ff1e7230 */ /* 0x000fc40000004100 */
[C---:B------:R-:W-:Y:S01]  /*117c0*/  FFMA.FTZ R50, R29.reuse, R36, -R40 ;  /* 0x000000241d327223 */ /* 0x040fe20000010828 */
[----:B------:R-:W-:Y:S02]  /*117d0*/  HADD2.F32 R35, -RZ, R34.H0_H0 ;  /* 0x20000022ff237230 */ /* 0x000fe40000004100 */
[----:B------:R-:W-:Y:S01]  /*117e0*/  FFMA.FTZ R52, R29, R42, R47 ;  /* 0x0000002a1d347223 */ /* 0x000fe2000001002f */
        /* <DEDUP_REMOVED lines=8> */
[----:B------:R-:W-:Y:S01]  /*11870*/  HADD2.F32 R27, -RZ, R27.H1_H1 ;  /* 0x3000001bff1b7230 */ /* 0x000fe20000004100 */
[----:B------:R-:W-:Y:S01]  /*11880*/  F2FP.F16.E4M3.UNPACK_B R29, R21 ;  /* 0x00000015ff1d723e */ /* 0x000fe200020006ff */
[-C--:B------:R-:W-:Y:S01]  /*11890*/  FMUL.FTZ R32, R32, R34.reuse ;  /* 0x0000002220207220 */ /* 0x080fe20000410000 */
[C---:B------:R-:W-:Y:S01]  /*118a0*/  FFMA.FTZ R35, R28.reuse, R35, -R33 ;  /* 0x000000231c237223 */ /* 0x040fe20000010821 */
[----:B------:R-:W-:Y:S01]  /*118b0*/  FFMA.FTZ R39, R28, R39, R30 ;  /* 0x000000271c277223 */ /* 0x000fe2000001001e */
[C---:B------:R-:W-:Y:S01]  /*118c0*/  FFMA.FTZ R40, R27.reuse, R34, -R36 ;  /* 0x000000221b287223 */ /* 0x040fe20000010824 */
[----:B------:R-:W-:Y:S01]  /*118d0*/  FFMA.FTZ R42, R27, R37, R32 ;  /* 0x000000251b2a7223 */ /* 0x000fe20000010020 */
[----:B------:R-:W-:Y:S01]  /*118e0*/  HADD2.F32 R30, -RZ, R38.H0_H0 ;  /* 0x20000026ff1e7230 */ /* 0x000fe20000004100 */
[----:B------:R-:W-:Y:S01]  /*118f0*/  F2FP.SATFINITE.E4M3.F32.PACK_AB_MERGE_C R43, R52, R43, RZ ;  /* 0x0000002b342b723e */ /* 0x000fe200048070ff */
[----:B------:R-:W-:-:S02]  /*11900*/  HADD2.F32 R28, -RZ, R31.H0_H0 ;  /* 0x2000001fff1c7230 */ /* 0x000fc40000004100 */
[----:B------:R-:W-:Y:S01]  /*11910*/  HADD2.F32 R27, -RZ, R29.H0_H0 ;  /* 0x2000001dff1b7230 */ /* 0x000fe20000004100 */
[----:B------:R-:W-:Y:S01]  /*11920*/  F2FP.SATFINITE.E4M3.F32.PACK_AB_MERGE_C R39, R42, R39, RZ ;  /* 0x000000272a27723e */ /* 0x000fe200048070ff */
[----:B------:R-:W-:Y:S02]  /*11930*/  HADD2.F32 R21, -RZ, R25.H0_H0 ;  /* 0x20000019ff157230 */ /* 0x000fe40000004100 */
[C---:B------:R-:W-:Y:S01]  /*11940*/  FMUL.FTZ R32, R28.reuse, R30 ;  /* 0x0000001e1c207220 */ /* 0x040fe20000410000 */
[----:B------:R-:W-:Y:S02]  /*11950*/  HADD2.F32 R38, -RZ, R38.H1_H1 ;  /* 0x30000026ff267230 */ /* 0x000fe40000004100 */
[-C--:B------:R-:W-:Y:S01]  /*11960*/  FMUL.FTZ R34, R28, R27.reuse ;  /* 0x0000001b1c227220 */ /* 0x080fe20000410000 */
[----:B------:R-:W-:Y:S02]  /*11970*/  HADD2.F32 R31, -RZ, R31.H1_H1 ;  /* 0x3000001fff1f7230 */ /* 0x000fe40000004100 */
[----:B------:R-:W-:Y:S01]  /*11980*/  FFMA.FTZ R32, R21, R27, -R32 ;  /* 0x0000001b15207223 */ /* 0x000fe20000010820 */
[----:B------:R-:W-:Y:S01]  /*11990*/  HADD2.F32 R28, -RZ, R29.H1_H1 ;  /* 0x3000001dff1c7230 */ /* 0x000fe20000004100 */
[----:B------:R-:W-:Y:S01]  /*119a0*/  F2FP.F16.E4M3.UNPACK_B R29, R12.H1 ;  /* 0x0000000cff1d723e */ /* 0x000fe200030006ff */
[----:B------:R-:W-:-:S02]  /*119b0*/  HADD2.F32 R25, -RZ, R25.H1_H1 ;  /* 0x30000019ff197230 */ /* 0x000fc40000004100 */
[----:B------:R-:W-:Y:S01]  /*119c0*/  FFMA.FTZ R34, R21, R30, R34 ;  /* 0x0000001e15227223 */ /* 0x000fe20000010022 */
[C---:B------:R-:W-:Y:S01]  /*119d0*/  FMUL.FTZ R36, R31.reuse, R38 ;  /* 0x000000261f247220 */ /* 0x040fe20000410000 */
[-C--:B------:R-:W-:Y:S01]  /*119e0*/  F2FP.F16.E4M3.UNPACK_B R21, R3.reuse.H1 ;  /* 0x00000003ff15723e */ /* 0x080fe200030006ff */
[-C--:B------:R-:W-:Y:S01]  /*119f0*/  FMUL.FTZ R33, R31, R28.reuse ;  /* 0x0000001c1f217220 */ /* 0x080fe20000410000 */
[----:B------:R-:W-:Y:S02]  /*11a00*/  HADD2.F32 R30, -RZ, R29.H0_H0 ;  /* 0x2000001dff1e7230 */ /* 0x000fe40000004100 */
[C---:B------:R-:W-:Y:S01]  /*11a10*/  FFMA.FTZ R31, R25.reuse, R28, -R36 ;  /* 0x0000001c191f7223 */ /* 0x040fe20000010824 */
[----:B------:R-:W-:Y:S02]  /*11a20*/  HADD2.F32 R27, -RZ, R14.H0_H0 ;  /* 0x2000000eff1b7230 */ /* 0x000fe40000004100 */
[----:B------:R-:W-:Y:S01]  /*11a30*/  FFMA.FTZ R33, R25, R38, R33 ;  /* 0x0000002619217223 */ /* 0x000fe20000010021 */
[--C-:B------:R-:W-:Y:S01]  /*11a40*/  HADD2.F32 R28, -RZ, R21.reuse.H0_H0 ;  /* 0x20000015ff1c7230 */ /* 0x100fe20000004100 */
[----:B------:R-:W-:Y:S01]  /*11a50*/  F2FP.F16.E4M3.UNPACK_B R3, R3 ;  /* 0x00000003ff03723e */ /* 0x000fe200020006ff */
[----:B------:R-:W-:-:S02]  /*11a60*/  HADD2.F32 R25, -RZ, R21.H1_H1 ;  /* 0x30000015ff197230 */ /* 0x000fc40000004100 */
[C---:B------:R-:W-:Y:S01]  /*11a70*/  FMUL.FTZ R36, R27.reuse, R30 ;  /* 0x0000001e1b247220 */ /* 0x040fe20000410000 */
[----:B------:R-:W-:Y:S02]  /*11a80*/  HADD2.F32 R21, -RZ, R7.H0_H0 ;  /* 0x20000007ff157230 */ /* 0x000fe40000004100 */
[----:B------:R-:W-:Y:S01]  /*11a90*/  FMUL.FTZ R38, R27, R28 ;  /* 0x0000001c1b267220 */ /* 0x000fe20000410000 */
[----:B------:R-:W-:Y:S01]  /*11aa0*/  HADD2.F32 R29, -RZ, R29.H1_H1 ;  /* 0x3000001dff1d7230 */ /* 0x000fe20000004100 */
[----:B------:R-:W-:Y:S01]  /*11ab0*/  F2FP.SATFINITE.E4M3.F32.PACK_AB_MERGE_C R11, R41, R26, R43 ;  /* 0x0000001a290b723e */ /* 0x000fe2000480702b */
[----:B------:R-:W-:Y:S02]  /*11ac0*/  HADD2.F32 R14, -RZ, R14.H1_H1 ;  /* 0x3000000eff0e7230 */ /* 0x000fe40000004100 */
[C---:B------:R-:W-:Y:S01]  /*11ad0*/  FFMA.FTZ R36, R21.reuse, R28, -R36 ;  /* 0x0000001c15247223 */ /* 0x040fe20000010824 */
[----:B------:R-:W-:Y:S02]  /*11ae0*/  HADD2.F32 R7, -RZ, R7.H1_H1 ;  /* 0x30000007ff077230 */ /* 0x000fe40000004100 */
[----:B------:R-:W-:Y:S01]  /*11af0*/  FFMA.FTZ R38, R21, R30, R38 ;  /* 0x0000001e15267223 */ /* 0x000fe20000010026 */
[----:B------:R-:W-:-:S02]  /*11b00*/  HADD2.F32 R21, -RZ, R3.H1_H1 ;  /* 0x30000003ff157230 */ /* 0x000fc40000004100 */
[C---:B------:R-:W-:Y:S01]  /*11b10*/  FMUL.FTZ R28, R14.reuse, R29 ;  /* 0x0000001d0e1c7220 */ /* 0x040fe20000410000 */
[-C--:B------:R-:W-:Y:S01]  /*11b20*/  FMUL.FTZ R46, R14, R25.reuse ;  /* 0x000000190e2e7220 */ /* 0x080fe20000410000 */
[----:B------:R-:W-:Y:S01]  /*11b30*/  F2FP.F16.E4M3.UNPACK_B R14, R12 ;  /* 0x0000000cff0e723e */ /* 0x000fe200020006ff */
[----:B------:R-:W-:Y:S02]  /*11b40*/  HADD2.F32 R12, -RZ, R3.H0_H0 ;  /* 0x20000003ff0c7230 */ /* 0x000fe40000004100 */
[C---:B------:R-:W-:Y:S01]  /*11b50*/  FFMA.FTZ R37, R7.reuse, R25, -R28 ;  /* 0x0000001907257223 */ /* 0x040fe2000001081c */
[----:B------:R-:W-:Y:S01]  /*11b60*/  FFMA.FTZ R29, R7, R29, R46 ;  /* 0x0000001d071d7223 */ /* 0x000fe2000001002e */
[----:B------:R-:W-:Y:S01]  /*11b70*/  HADD2.F32 R7, -RZ, R6.H0_H0 ;  /* 0x20000006ff077230 */ /* 0x000fe20000004100 */
[----:B------:R-:W-:Y:S01]  /*11b80*/  F2FP.SATFINITE.E4M3.F32.PACK_AB_MERGE_C R8, R33, R34, R39 ;  /* 0x000000222108723e */ /* 0x000fe20004807027 */
[--C-:B------:R-:W-:Y:S01]  /*11b90*/  HADD2.F32 R28, -RZ, R14.reuse.H0_H0 ;  /* 0x2000000eff1c7230 */ /* 0x100fe20000004100 */
[----:B------:R-:W-:Y:S01]  /*11ba0*/  F2FP.SATFINITE.E4M3.F32.PACK_AB_MERGE_C R36, R37, R36, RZ ;  /* 0x000000242524723e */ /* 0x000fe200048070ff */
[----:B------:R-:W-:Y:S01]  /*11bb0*/  HADD2.F32 R25, -RZ, R14.H1_H1 ;  /* 0x3000000eff197230 */ /* 0x000fe20000004100 */
[----:B------:R-:W-:Y:S01]  /*11bc0*/  F2FP.SATFINITE.E4M3.F32.PACK_AB_MERGE_C R29, R29, R38, RZ ;  /* 0x000000261d1d723e */ /* 0x000fe200048070ff */
[----:B------:R-:W-:-:S02]  /*11bd0*/  HADD2.F32 R6, -RZ, R6.H1_H1 ;  /* 0x30000006ff067230 */ /* 0x000fc40000004100 */
[C---:B------:R-:W-:Y:S01]  /*11be0*/  FMUL.FTZ R14, R7.reuse, R28 ;  /* 0x0000001c070e7220 */ /* 0x040fe20000410000 */
[--C-:B------:R-:W-:Y:S02]  /*11bf0*/  HADD2.F32 R3, -RZ, R4.reuse.H0_H0 ;  /* 0x20000004ff037230 */ /* 0x100fe40000004100 */
        /* <DEDUP_REMOVED lines=10> */
[----:B------:R-:W-:Y:S02]  /*11ca0*/  F2FP.SATFINITE.E4M3.F32.PACK_AB_MERGE_C R7, R48, R15, R7 ;  /* 0x0000000f3007723e */ /* 0x000fe40004807007 */
[----:B------:R-:W-:Y:S02]  /*11cb0*/  F2FP.SATFINITE.E4M3.F32.PACK_AB_MERGE_C R4, R31, R32, R4 ;  /* 0x000000201f04723e */ /* 0x000fe40004807004 */
[----:B------:R-:W-:Y:S02]  /*11cc0*/  F2FP.SATFINITE.E4M3.F32.PACK_AB_MERGE_C R6, R27, R6, R36 ;  /* 0x000000061b06723e */ /* 0x000fe40004807024 */
[----:B------:R-:W-:-:S03]  /*11cd0*/  F2FP.SATFINITE.E4M3.F32.PACK_AB_MERGE_C R10, R30, R3, R29 ;  /* 0x000000031e0a723e */ /* 0x000fc6000480701d */
[----:B------:R0:W-:Y:S04]  /*11ce0*/  STS.128 [R49+0x10400], R4 ;  /* 0x0104000431007388 */ /* 0x0001e80000000c00 */
[----:B------:R0:W-:Y:S02]  /*11cf0*/  STS.128 [R0+0x10400], R8 ;  /* 0x0104000800007388 */ /* 0x0001e40000000c00 */
.L_x_1690:
[----:B------:R-:W-:Y:S05]  /*11d00*/  BSYNC B0 ;  /* 0x0000000000007941 */ /* 0x000fea0003800000 */
.L_x_1683:
        /* <DEDUP_REMOVED lines=8> */
.L_x_1681:
[----:B0--3--:R-:W-:-:S05]  /*11d90*/  IMAD.U32 R0, RZ, RZ, UR40 ;  /* 0x00000028ff007e24 */ /* 0x009fca000f8e00ff */
[----:B------:R-:W-:-:S13]  /*11da0*/  ISETP.NE.AND P0, PT, R0, 0x3, PT ;  /* 0x000000030000780c */ /* 0x000fda0003f05270 */
[----:B------:R-:W-:Y:S05]  /*11db0*/  @!P0 BRA `(.L_x_1710) ;  /* 0x0000000000048947 */ /* 0x000fea0003800000 */
[----:B------:R-:W-:Y:S01]  /*11dc0*/  BPT.TRAP 0x1 ;  /* 0x000000040000795c */ /* 0x000fe20000300000 */
.L_x_1710:
[----:B-1----:R-:W-:Y:S01]  /*11dd0*/  IMAD R3, R23, 0x8, R16 ;  /* 0x0000000817037824 */ /* 0x002fe200078e0210 */
[----:B------:R-:W-:-:S04]  /*11de0*/  SHF.L.U32 R0, R168, 0x1f, RZ ;  /* 0x0000001fa8007819 */ /* 0x000fc800000006ff */
[----:B------:R0:W1:Y:S01]  /*11df0*/  SYNCS.PHASECHK.TRANS64.TRYWAIT P1, [R3+URZ+0x22830], R0 ;  /* 0x02283000030075a7 */ /* 0x000062000802017f */
[----:B------:R-:W-:Y:S05]  /*11e00*/  @!P0 BRA `(.L_x_1711) ;  /* 0x0000000000048947 */ /* 0x000fea0003800000 */
[----:B------:R-:W-:Y:S01]  /*11e10*/  BPT.TRAP 0x1 ;  /* 0x000000040000795c */ /* 0x000fe20000300000 */
.L_x_1711:
[----:B-1----:R-:W-:Y:S05]  /*11e20*/  @P1 BRA `(.L_x_1712) ;  /* 0x0000000000081947 */ /* 0x002fea0003800000 */
[----:B------:R-:W1:Y:S02]  /*11e30*/  SYNCS.PHASECHK.TRANS64.TRYWAIT P1, [R3+URZ+0x22830], R0 ;  /* 0x02283000030075a7 */ /* 0x000e64000802017f */
[----:B-1----:R-:W-:Y:S05]  /*11e40*/  @!P1 BRA `(.L_x_1713) ;  /* 0x0000019000949947 */ /* 0x002fea0003800000 */
.L_x_1712:
[----:B------:R-:W-:Y:S05]  /*11e50*/  WARPSYNC.ALL ;  /* 0x0000000000007948 */ /* 0x000fea0003800000 */
[----:B01----:R-:W-:Y:S01]  /*11e60*/  VIADD R0, R16, 0x16400 ;  /* 0x0001640010007836 */ /* 0x003fe20000000000 */
[----:B------:R-:W-:Y:S01]  /*11e70*/  R2UR UR24, R44 ;  /* 0x000000002c1872ca */ /* 0x000fe200000e0000 */
[----:B--2--5:R-:W-:Y:S01]  /*11e80*/  IMAD.MOV.U32 R5, RZ, RZ, -0x7fffffe0 ;  /* 0x80000020ff057424 */ /* 0x024fe200078e00ff */
[----:B----4-:R-:W-:Y:S01]  /*11e90*/  WARPGROUP.ARRIVE ;  /* 0x00000000000079c5 */ /* 0x010fe20000000000 */
[----:B------:R-:W-:Y:S01]  /*11ea0*/  UMOV UR25, 0x80000020 ;  /* 0x8000002000197882 */ /* 0x000fe20000000000 */
[----:B------:R-:W-:Y:S01]  /*11eb0*/  SHF.R.U32.HI R0, RZ, 0x4, R0 ;  /* 0x00000004ff007819 */ /* 0x000fe20000011600 */
[----:B------:R-:W-:Y:S01]  /*11ec0*/  IMAD.MOV.U32 R9, RZ, RZ, -0x7fffffe0 ;  /* 0x80000020ff097424 */ /* 0x000fe200078e00ff */
[----:B------:R-:W-:Y:S01]  /*11ed0*/  R2UR UR27, R5 ;  /* 0x00000000051b72ca */ /* 0x000fe200000e0000 */
[----:B------:R-:W-:Y:S01]  /*11ee0*/  UMOV UR5, 0x80000020 ;  /* 0x8000002000057882 */ /* 0x000fe20000000000 */
[----:B------:R-:W-:Y:S01]  /*11ef0*/  LOP3.LUT R0, R0, 0x3fff, RZ, 0xc0, !PT ;  /* 0x00003fff00007812 */ /* 0x000fe200078ec0ff */
[----:B------:R-:W-:Y:S01]  /*11f00*/  UMOV UR9, 0x80000020 ;  /* 0x8000002000097882 */ /* 0x000fe20000000000 */
[----:B------:R-:W-:Y:S01]  /*11f10*/  R2UR UR7, R9 ;  /* 0x00000000090772ca */ /* 0x000fe200000e0000 */
[----:B------:R-:W-:Y:S01]  /*11f20*/  IMAD.MOV.U32 R9, RZ, RZ, -0x7fffffe0 ;  /* 0x80000020ff097424 */ /* 0x000fe200078e00ff */
[----:B------:R-:W-:Y:S01]  /*11f30*/  LOP3.LUT R7, R0, 0x10000, RZ, 0xfc, !PT ;  /* 0x0001000000077812 */ /* 0x000fe200078efcff */
[----:B------:R-:W-:Y:S01]  /*11f40*/  ULOP3.LUT UR24, UR24, 0x10000, URZ, 0xfc, !UPT ;  /* 0x0001000018187892 */ /* 0x000fe2000f8efc3f */
[----:B------:R-:W-:Y:S01]  /*11f50*/  IMAD.MOV.U32 R5, RZ, RZ, -0x7fffffe0 ;  /* 0x80000020ff057424 */ /* 0x000fe200078e00ff */
[----:B------:R-:W-:Y:S01]  /*11f60*/  UMOV UR13, 0x80000020 ;  /* 0x80000020000d7882 */ /* 0x000fe20000000000 */
[----:B------:R-:W-:Y:S01]  /*11f70*/  R2UR UR11, R9 ;  /* 0x00000000090b72ca */ /* 0x000fe200000e0000 */
[----:B------:R-:W-:Y:S01]  /*11f80*/  IMAD R4, R23, 0x600, R7 ;  /* 0x0000060017047824 */ /* 0x000fe200078e0207 */
[----:B------:R-:W-:Y:S01]  /*11f90*/  UIADD3 UR4, UR24, 0x2, URZ ;  /* 0x0000000218047890 */ /* 0x000fe2000fffe03f */
[----:B------:R-:W-:Y:S01]  /*11fa0*/  IMAD.MOV.U32 R9, RZ, RZ, -0x7fffffe0 ;  /* 0x80000020ff097424 */ /* 0x000fe200078e00ff */
[----:B------:R-:W-:Y:S01]  /*11fb0*/  UIADD3 UR8, UR24, 0x200, URZ ;  /* 0x0000020018087890 */ /* 0x000fe2000fffe03f */
[C---:B------:R-:W-:Y:S01]  /*11fc0*/  VIADD R8, R4.reuse, 0x2 ;  /* 0x0000000204087836 */ /* 0x040fe20000000000 */
[----:B------:R-:W-:Y:S01]  /*11fd0*/  R2UR UR26, R4 ;  /* 0x00000000041a72ca */ /* 0x000fe200000e0000 */
[----:B------:R-:W-:Y:S01]  /*11fe0*/  UIADD3 UR12, UR24, 0x202, URZ ;  /* 0x00000202180c7890 */ /* 0x000fe2000fffe03f */
[----:B------:R-:W-:Y:S01]  /*11ff0*/  R2UR UR15, R9 ;  /* 0x00000000090f72ca */ /* 0x000fe200000e0000 */
[----:B------:R-:W-:Y:S01]  /*12000*/  IMAD.MOV.U32 R9, RZ, RZ, -0x7fffffe0 ;  /* 0x80000020ff097424 */ /* 0x000fe200078e00ff */
[----:B------:R-:W-:Y:S01]  /*12010*/  R2UR UR6, R8 ;  /* 0x00000000080672ca */ /* 0x000fe200000e0000 */
[----:B------:R-:W-:Y:S01]  /*12020*/  VIADD R8, R4, 0x200 ;  /* 0x0000020004087836 */ /* 0x000fe20000000000 */
[----:B------:R-:W-:Y:S01]  /*12030*/  UIADD3 UR16, UR24, 0x400, URZ ;  /* 0x0000040018107890 */ /* 0x000fe2000fffe03f */
[----:B------:R-:W-:Y:S01]  /*12040*/  R2UR UR23, R5 ;  /* 0x00000000051772ca */ /* 0x000fe200000e0000 */
[----:B------:R-:W-:Y:S01]  /*12050*/  UMOV UR17, 0x80000020 ;  /* 0x8000002000117882 */ /* 0x000fe20000000000 */
[----:B------:R-:W-:Y:S01]  /*12060*/  R2UR UR19, R9 ;  /* 0x00000000091372ca */ /* 0x000fe200000e0000 */
[----:B------:R-:W-:Y:S01]  /*12070*/  UIADD3 UR20, UR24, 0x402, URZ ;  /* 0x0000040218147890 */ /* 0x000fe2000fffe03f */
[----:B------:R-:W-:Y:S01]  /*12080*/  R2UR UR10, R8 ;  /* 0x00000000080a72ca */ /* 0x000fe200000e0000 */
[----:B------:R-:W-:Y:S01]  /*12090*/  VIADD R8, R4, 0x202 ;  /* 0x0000020204087836 */ /* 0x000fe20000000000 */
[----:B------:R-:W-:Y:S01]  /*120a0*/  QGMMA.64x128x32.F32.E4M3.E4M3 R24, gdesc[UR24], RZ, !UPT, gsb0 ;  /* 0x01e00000181879f3 */ /* 0x000fe2000c0008ff */
[----:B------:R-:W-:-:S03]  /*120b0*/  UMOV UR21, 0x80000020 ;  /* 0x8000002000157882 */ /* 0x000fc60000000000 */
[----:B------:R-:W-:Y:S01]  /*120c0*/  R2UR UR14, R8 ;  /* 0x00000000080e72ca */ /* 0x000fe200000e0000 */
[C---:B------:R-:W-:Y:S02]  /*120d0*/  VIADD R8, R4.reuse, 0x400 ;  /* 0x0000040004087836 */ /* 0x040fe40000000000 */
[----:B------:R-:W-:-:S03]  /*120e0*/  VIADD R4, R4, 0x402 ;  /* 0x0000040204047836 */ /* 0x000fc60000000000 */
[----:B------:R-:W-:Y:S02]  /*120f0*/  R2UR UR18, R8 ;  /* 0x00000000081272ca */ /* 0x000fe400000e0000 */
[----:B------:R-:W-:Y:S01]  /*12100*/  R2UR UR22, R4 ;  /* 0x00000000041672ca */ /* 0x000fe200000e0000 */
        /* <DEDUP_REMOVED lines=18> */
.L_x_1714:
[----:B------:R-:W0:Y:S01]  /*12230*/  LDC R193, c[0x0][0x448] ;  /* 0x00011200ffc17b82 */ /* 0x000e220000000800 */
[----:B------:R-:W-:Y:S01]  /*12240*/  IMAD.IADD R10, R198, 0x1, R178 ;  /* 0x00000001c60a7824 */ /* 0x000fe200078e02b2 */
[----:B------:R-:W-:Y:S01]  /*12250*/  LOP3.LUT R17, R17, 0xfffffff7, RZ, 0xc0, !PT ;  /* 0xfffffff711117812 */ /* 0x000fe200078ec0ff */
[----:B------:R-:W-:Y:S01]  /*12260*/  IMAD.MOV.U32 R20, RZ, RZ, -0x80 ;  /* 0xffffff80ff147424 */ /* 0x000fe200078e00ff */
[----:B------:R-:W-:Y:S02]  /*12270*/  ULDC UR34, c[0x0][0x9dc] ;  /* 0x0002770000227ab9 */ /* 0x000fe40000000800 */
[----:B------:R-:W-:Y:S01]  /*12280*/  ULOP3.LUT UR6, URZ, UR34, URZ, 0x33, !UPT ;  /* 0x000000223f067292 */ /* 0x000fe2000f8e333f */
[----:B------:R-:W-:Y:S01]  /*12290*/  IMAD R20, R89, R20, 0x80 ;  /* 0x0000008059147424 */ /* 0x000fe200078e0214 */
[----:B------:R-:W1:Y:S04]  /*122a0*/  LDC.64 R8, c[0x0][0x9e0] ;  /* 0x00027800ff087b82 */ /* 0x000e680000000a00 */
[----:B------:R-:W-:-:S02]  /*122b0*/  IADD3 R103, -R171, R172, R20 ;  /* 0x000000acab677210 */ /* 0x000fc40007ffe114 */
[----:B0-----:R-:W-:-:S13]  /*122c0*/  ISETP.NE.AND P1, PT, R193, 0x1, PT ;  /* 0x00000001c100780c */ /* 0x001fda0003f25270 */
[----:B------:R-:W0:Y:S01]  /*122d0*/  @P1 LDC R5, c[0x0][0x44c] ;  /* 0x00011300ff051b82 */ /* 0x000e220000000800 */
[----:B------:R-:W-:-:S04]  /*122e0*/  @P1 LOP3.LUT R17, R17, 0x8, RZ, 0xfc, !PT ;  /* 0x0000000811111812 */ /* 0x000fc800078efcff */
[----:B------:R-:W-:-:S03]  /*122f0*/  LOP3.LUT R17, R17, 0xfffffffb, RZ, 0xc0, !PT ;  /* 0xfffffffb11117812 */ /* 0x000fc600078ec0ff */
[----:B------:R-:W2:Y:S01]  /*12300*/  @P1 LDC R11, c[0x0][0x450] ;  /* 0x00011400ff0b1b82 */ /* 0x000ea20000000800 */
[----:B0-----:R-:W-:-:S05]  /*12310*/  @P1 IMAD.HI.U32 R0, R10, R5, RZ ;  /* 0x000000050a001227 */ /* 0x001fca00078e00ff */
[----:B--2---:R-:W-:Y:S01]  /*12320*/  @P1 SHF.R.U32.HI R10, RZ, R11, R0 ;  /* 0x0000000bff0a1219 */ /* 0x004fe20000011600 */
[----:B------:R-:W-:Y:S01]  /*12330*/  VIADD R0, R3, 0x22840 ;  /* 0x0002284003007836 */ /* 0x000fe20000000000 */
[----:B-1----:R-:W-:Y:S01]  /*12340*/  ISETP.GE.AND P1, PT, R9, 0x1, PT ;  /* 0x000000010900780c */ /* 0x002fe20003f26270 */
[----:B------:R-:W-:Y:S02]  /*12350*/  IMAD.U32 R3, RZ, RZ, UR38 ;  /* 0x00000026ff037e24 */ /* 0x000fe4000f8e00ff */
[----:B------:R-:W0:Y:S03]  /*12360*/  SHFL.IDX PT, R11, R10, RZ, 0x1c1f ;  /* 0x001c1fff0a0b7589 */ /* 0x000e2600000e0000 */
[----:B------:R-:W-:Y:S02]  /*12370*/  PRMT R0, R3, 0x654, R0 ;  /* 0x0000065403007816 */ /* 0x000fe40000000000 */
[----:B------:R-:W-:-:S02]  /*12380*/  IADD3 R3, -R171, 0x1, R20 ;  /* 0x00000001ab037810 */ /* 0x000fc40007ffe114 */
[----:B------:R1:W-:Y:S02]  /*12390*/  SYNCS.ARRIVE.TRANS64.RED.A1T0 RZ, [R0+URZ], RZ ;  /* 0x000000ff00ff79a7 */ /* 0x0003e4000810043f */
[----:B------:R-:W-:Y:S02]  /*123a0*/  IADD3 R5, -R170, R3, R172 ;  /* 0x00000003aa057210 */ /* 0x000fe40007ffe1ac */
[----:B------:R-:W-:-:S03]  /*123b0*/  @P1 LOP3.LUT R17, R17, 0x4, RZ, 0xfc, !PT ;  /* 0x0000000411111812 */ /* 0x000fc600078efcff */
[----:B------:R-:W-:Y:S01]  /*123c0*/  IMAD.IADD R6, R5, 0x1, R8 ;  /* 0x0000000105067824 */ /* 0x000fe200078e0208 */
[----:B-1----:R-:W-:Y:S01]  /*123d0*/  LEA R0, R89, 0xffffff80, 0x7 ;  /* 0xffffff8059007811 */ /* 0x002fe200078e38ff */
[----:B------:R-:W-:-:S04]  /*123e0*/  VIADD R3, R5, UR6 ;  /* 0x0000000605037c36 */ /* 0x000fc80008000000 */
[----:B0-----:R-:W-:Y:S01]  /*123f0*/  IMAD.IADD R14, R3, 0x1, R11 ;  /* 0x00000001030e7824 */ /* 0x001fe200078e020b */
[----:B------:R-:W-:Y:S01]  /*12400*/  VIADDMNMX R12, R11, R6, R103, PT ;  /* 0x000000060b0c7246 */ /* 0x000fe20003800167 */
[----:B------:R-:W-:Y:S06]  /*12410*/  @!P1 BRA `(.L_x_1715) ;  /* 0x0000000000509947 */ /* 0x000fec0003800000 */
[----:B------:R-:W-:Y:S01]  /*12420*/  IADD3 R11, -R170, R172, R11 ;  /* 0x000000acaa0b7210 */ /* 0x000fe20007ffe10b */
[----:B------:R-:W-:Y:S03]  /*12430*/  BSSY B0, `(.L_x_1716) ;  /* 0x000000e000007945 */ /* 0x000fe60003800000 */
        /* <DEDUP_REMOVED lines=9> */
.L_x_1717:
[----:B------:R-:W-:-:S13]  /*124d0*/  ISETP.NE.AND P1, PT, R9, 0x1, PT ;  /* 0x000000010900780c */ /* 0x000fda0003f25270 */
[----:B------:R-:W0:Y:S02]  /*124e0*/  @P1 LDC.64 R4, c[0x0][0x9e8] ;  /* 0x00027a00ff041b82 */ /* 0x000e240000000a00 */
[----:B0-----:R-:W-:-:S05]  /*124f0*/  @P1 IMAD.HI.U32 R4, R11, R4, RZ ;  /* 0x000000040b041227 */ /* 0x001fca00078e00ff */
[----:B------:R-:W-:-:S07]  /*12500*/  @P1 SHF.R.U32.HI R11, RZ, R5, R4 ;  /* 0x00000005ff0b1219 */ /* 0x000fce0000011604 */
.L_x_1718:
[----:B------:R-:W-:Y:S05]  /*12510*/  BSYNC B0 ;  /* 0x0000000000007941 */ /* 0x000fea0003800000 */
.L_x_1716:
[----:B------:R-:W-:-:S04]  /*12520*/  IMAD R4, R11, R9, -R0 ;  /* 0x000000090b047224 */ /* 0x000fc800078e0a00 */
[----:B------:R-:W-:-:S05]  /*12530*/  IMAD.IADD R5, R4, 0x1, -R171 ;  /* 0x0000000104057824 */ /* 0x000fca00078e0aab */
[----:B------:R-:W-:Y:S02]  /*12540*/  VIMNMX R14, R14, R5, !PT ;  /* 0x000000050e0e7248 */ /* 0x000fe40007fe0100 */
[----:B------:R-:W-:-:S07]  /*12550*/  VIADDMNMX R12, R5, R9, R12, PT ;  /* 0x00000009050c7246 */ /* 0x000fce000380010c */
.L_x_1715:
[C---:B------:R-:W-:Y:S01]  /*12560*/  ISETP.GE.AND P1, PT, R20.reuse, 0x2, PT ;  /* 0x000000021400780c */ /* 0x040fe20003f26270 */
[----:B------:R-:W0:Y:S01]  /*12570*/  SHFL.IDX PT, R5, R10, 0x1, 0x1c1f ;  /* 0x003c1f000a057f89 */ /* 0x000e2200000e0000 */
[----:B------:R-:W-:Y:S02]  /*12580*/  ISETP.GE.AND P6, PT, R20, 0x9, PT ;  /* 0x000000091400780c */ /* 0x000fe40003fc6270 */
[----:B------:R-:W-:Y:S02]  /*12590*/  ISETP.GT.AND P2, PT, R14, 0x1, !P1 ;  /* 0x000000010e00780c */ /* 0x000fe40004f44270 */
[----:B------:R-:W-:Y:S02]  /*125a0*/  ISETP.GE.AND P3, PT, R20, 0xa, PT ;  /* 0x0000000a1400780c */ /* 0x000fe40003f66270 */
[----:B------:R-:W-:Y:S02]  /*125b0*/  ISETP.LT.OR P2, PT, R12, 0x2, P2 ;  /* 0x000000020c00780c */ /* 0x000fe40001741670 */
[----:B------:R-:W-:-:S02]  /*125c0*/  P2R R98, PR, RZ, 0x8 ;  /* 0x00000008ff627803 */ /* 0x000fc40000000000 */
[----:B------:R-:W-:Y:S02]  /*125d0*/  FSEL R25, R25, -INF , !P2 ;  /* 0xff80000019197808 */ /* 0x000fe40005000000 */
[----:B------:R-:W-:Y:S02]  /*125e0*/  ISETP.GT.AND P2, PT, R14, 0x8, !P6 ;  /* 0x000000080e00780c */ /* 0x000fe40007744270 */
[----:B------:R-:W-:Y:S02]  /*125f0*/  ISETP.GE.AND P5, PT, R20, 0x1, PT ;  /* 0x000000011400780c */ /* 0x000fe40003fa6270 */
[----:B------:R-:W-:-:S04]  /*12600*/  ISETP.LT.OR P2, PT, R12, 0x9, P2 ;  /* 0x000000090c00780c */ /* 0x000fc80001741670 */
[----:B------:R-:W-:Y:S02]  /*12610*/  FSEL R11, R28, -INF , !P2 ;  /* 0xff8000001c0b7808 */ /* 0x000fe40005000000 */
[----:B------:R-:W-:Y:S02]  /*12620*/  ISETP.GT.AND P2, PT, R14, 0x9, !P3 ;  /* 0x000000090e00780c */ /* 0x000fe40005f44270 */
[----:B------:R-:W-:Y:S02]  /*12630*/  ISETP.GE.AND P3, PT, R20, 0x11, PT ;  /* 0x000000111400780c */ /* 0x000fe40003f66270 */
[----:B------:R-:W-:Y:S02]  /*12640*/  ISETP.LT.OR P2, PT, R12, 0xa, P2 ;  /* 0x0000000a0c00780c */ /* 0x000fe40001741670 */
[----:B------:R-:W-:Y:S02]  /*12650*/  P2R R28, PR, RZ, 0x8 ;  /* 0x00000008ff1c7803 */ /* 0x000fe40000000000 */
[----:B------:R-:W-:-:S02]  /*12660*/  FSEL R29, R29, -INF , !P2 ;  /* 0xff8000001d1d7808 */ /* 0x000fc40005000000 */
[----:B------:R-:W-:Y:S02]  /*12670*/  ISETP.GT.AND P2, PT, R14, 0x10, !P3 ;  /* 0x000000100e00780c */ /* 0x000fe40005f44270 */
[----:B------:R-:W-:Y:S02]  /*12680*/  ISETP.GE.AND P3, PT, R20, 0x12, PT ;  /* 0x000000121400780c */ /* 0x000fe40003f66270 */
[----:B------:R-:W-:Y:S02]  /*12690*/  ISETP.LT.OR P2, PT, R12, 0x11, P2 ;  /* 0x000000110c00780c */ /* 0x000fe40001741670 */
[----:B------:R-:W-:Y:S02]  /*126a0*/  P2R R100, PR, RZ, 0x8 ;  /* 0x00000008ff647803 */ /* 0x000fe40000000000 */
[----:B------:R-:W-:Y:S02]  /*126b0*/  FSEL R13, R32, -INF , !P2 ;  /* 0xff800000200d7808 */ /* 0x000fe40005000000 */
[----:B------:R-:W-:-:S02]  /*126c0*/  ISETP.GT.AND P2, PT, R14, 0x11, !P3 ;  /* 0x000000110e00780c */ /* 0x000fc40005f44270 */
[----:B------:R-:W-:Y:S02]  /*126d0*/  ISETP.GE.AND P3, PT, R20, 0x19, PT ;  /* 0x000000191400780c */ /* 0x000fe40003f66270 */
[----:B------:R-:W-:Y:S02]  /*126e0*/  ISETP.LT.OR P2, PT, R12, 0x12, P2 ;  /* 0x000000120c00780c */ /* 0x000fe40001741670 */
[----:B------:R-:W-:Y:S02]  /*126f0*/  P2R R106, PR, RZ, 0x8 ;  /* 0x00000008ff6a7803 */ /* 0x000fe40000000000 */
[----:B------:R-:W-:Y:S02]  /*12700*/  FSEL R33, R33, -INF , !P2 ;  /* 0xff80000021217808 */ /* 0x000fe40005000000 */
[----:B------:R-:W-:Y:S02]  /*12710*/  ISETP.GT.AND P2, PT, R14, 0x18, !P3 ;  /* 0x000000180e00780c */ /* 0x000fe40005f44270 */
[----:B------:R-:W-:-:S02]  /*12720*/  ISETP.GE.AND P3, PT, R20, 0x1a, PT ;  /* 0x0000001a1400780c */ /* 0x000fc40003f66270 */
[----:B------:R-:W-:Y:S02]  /*12730*/  ISETP.LT.OR P2, PT, R12, 0x19, P2 ;  /* 0x000000190c00780c */ /* 0x000fe40001741670 */
[----:B------:R-:W-:Y:S02]  /*12740*/  P2R R32, PR, RZ, 0x8 ;  /* 0x00000008ff207803 */ /* 0x000fe40000000000 */
[----:B------:R-:W-:Y:S02]  /*12750*/  FSEL R15, R36, -INF , !P2 ;  /* 0xff800000240f7808 */ /* 0x000fe40005000000 */
[----:B------:R-:W-:Y:S02]  /*12760*/  ISETP.GT.AND P2, PT, R14, 0x19, !P3 ;  /* 0x000000190e00780c */ /* 0x000fe40005f44270 */
[----:B------:R-:W-:Y:S02]  /*12770*/  ISETP.GE.AND P3, PT, R20, 0x21, PT ;  /* 0x000000211400780c */ /* 0x000fe40003f66270 */
[----:B------:R-:W-:-:S02]  /*12780*/  ISETP.LT.OR P2, PT, R12, 0x1a, P2 ;  /* 0x0000001a0c00780c */ /* 0x000fc40001741670 */
[----:B------:R-:W-:Y:S02]  /*12790*/  P2R R36, PR, RZ, 0x8 ;  /* 0x00000008ff247803 */ /* 0x000fe40000000000 */
[----:B------:R-:W-:Y:S02]  /*127a0*/  FSEL R37, R37, -INF , !P2 ;  /* 0xff80000025257808 */ /* 0x000fe40005000000 */
[----:B------:R-:W-:Y:S02]  /*127b0*/  ISETP.GT.AND P2, PT, R14, 0x20, !P3 ;  /* 0x000000200e00780c */ /* 0x000fe40005f44270 */
[----:B------:R-:W-:Y:S02]  /*127c0*/  ISETP.GE.AND P3, PT, R20, 0x22, PT ;  /* 0x000000221400780c */ /* 0x000fe40003f66270 */
[----:B------:R-:W-:Y:S02]  /*127d0*/  ISETP.LT.OR P2, PT, R12, 0x21, P2 ;  /* 0x000000210c00780c */ /* 0x000fe40001741670 */
[----:B0-----:R-:W-:-:S02]  /*127e0*/  VIADDMNMX R6, R5, R6, R103, PT ;  /* 0x0000000605067246 */ /* 0x001fc40003800167 */
        /* <DEDUP_REMOVED lines=110> */
[----:B------:R-:W-:Y:S02]  /*12ed0*/  FSEL R24, R24, -INF , !P4 ;  /* 0xff80000018187808 */ /* 0x000fe40006000000 */
[----:B------:R-:W-:-:S04]  /*12ee0*/  ISETP.GE.AND P4, PT, R20, 0x7a, PT ;  /* 0x0000007a1400780c */ /* 0x000fc80003f86270 */
[----:B------:R-:W-:Y:S02]  /*12ef0*/  P2R R20, PR, RZ, 0x10 ;  /* 0x00000010ff147803 */ /* 0x000fe40000000000 */
[----:B------:R-:W-:-:S04]  /*12f00*/  ISETP.GT.AND P4, PT, R14, 0x79, !P4 ;  /* 0x000000790e00780c */ /* 0x000fc80006784270 */
[----:B------:R-:W-:Y:S01]  /*12f10*/  ISETP.LT.OR P4, PT, R12, 0x7a, P4 ;  /* 0x0000007a0c00780c */ /* 0x000fe20002781670 */
[----:B------:R-:W-:-:S03]  /*12f20*/  IMAD.IADD R12, R3, 0x1, R5 ;  /* 0x00000001030c7824 */ /* 0x000fc600078e0205 */
[----:B------:R-:W-:Y:S02]  /*12f30*/  FSEL R85, R85, -INF , !P4 ;  /* 0xff80000055557808 */ /* 0x000fe40006000000 */
[----:B------:R-:W-:-:S13]  /*12f40*/  ISETP.GE.AND P4, PT, R9, 0x1, PT ;  /* 0x000000010900780c */ /* 0x000fda0003f86270 */
[----:B------:R-:W-:Y:S05]  /*12f50*/  @!P4 BRA `(.L_x_1719) ;  /* 0x000000000050c947 */ /* 0x000fea0003800000 */
        /* <DEDUP_REMOVED lines=11> */
.L_x_1721:
[----:B------:R-:W-:-:S13]  /*13010*/  ISETP.NE.AND P4, PT, R9, 0x1, PT ;  /* 0x000000010900780c */ /* 0x000fda0003f85270 */
[----:B------:R-:W0:Y:S02]  /*13020*/  @P4 LDC.64 R4, c[0x0][0x9e8] ;  /* 0x00027a00ff044b82 */ /* 0x000e240000000a00 */
[----:B0-----:R-:W-:-:S05]  /*13030*/  @P4 IMAD.HI.U32 R4, R3, R4, RZ ;  /* 0x0000000403044227 */ /* 0x001fca00078e00ff */
[----:B------:R-:W-:-:S07]  /*13040*/  @P4 SHF.R.U32.HI R3, RZ, R5, R4 ;  /* 0x00000005ff034219 */ /* 0x000fce0000011604 */
.L_x_1722:
[----:B------:R-:W-:Y:S05]  /*13050*/  BSYNC B0 ;  /* 0x0000000000007941 */ /* 0x000fea0003800000 */
.L_x_1720:
[----:B------:R-:W-:-:S04]  /*13060*/  IMAD R0, R3, R9, -R0 ;  /* 0x0000000903007224 */ /* 0x000fc800078e0a00 */
[----:B------:R-:W-:-:S05]  /*13070*/  IMAD.IADD R3, R0, 0x1, -R171 ;  /* 0x0000000100037824 */ /* 0x000fca00078e0aab */
[----:B------:R-:W-:Y:S02]  /*13080*/  VIMNMX R12, R12, R3, !PT ;  /* 0x000000030c0c7248 */ /* 0x000fe40007fe0100 */
[----:B------:R-:W-:-:S07]  /*13090*/  VIADDMNMX R6, R3, R9, R6, PT ;  /* 0x0000000903067246 */ /* 0x000fce0003800106 */
.L_x_1719:
        /* <DEDUP_REMOVED lines=30> */
[----:B------:R-:W-:Y:S02]  /*13280*/  ISETP.NE.AND P6, PT, R110, RZ, PT ;  /* 0x000000ff6e00720c */ /* 0x000fe40003fc5270 */
[----:B------:R-:W-:Y:S02]  /*13290*/  ISETP.GT.AND P1, PT, R12, 0x19, !P1 ;  /* 0x000000190c00780c */ /* 0x000fe40004f24270 */
[----:B------:R-:W-:Y:S02]  /*132a0*/  FMNMX.FTZ R0, R21, R0, !PT ;  /* 0x0000000015007209 */ /* 0x000fe40007810000 */
[----:B------:R-:W-:Y:S02]  /*132b0*/  ISETP.LT.OR P1, PT, R6, 0x1a, P1 ;  /* 0x0000001a0600780c */ /* 0x000fe40000f21670 */
[----:B------:R-:W-:Y:S02]  /*132c0*/  FMNMX.FTZ R0, R41, R0, !PT ;  /* 0x0000000029007209 */ /* 0x000fe40007810000 */
[----:B------:R-:W-:-:S02]  /*132d0*/  FSEL R39, R39, -INF , !P1 ;  /* 0xff80000027277808 */ /* 0x000fc40004800000 */
[----:B------:R-:W-:Y:S02]  /*132e0*/  ISETP.NE.AND P1, PT, R36, RZ, PT ;  /* 0x000000ff2400720c */ /* 0x000fe40003f25270 */
[----:B------:R-:W-:Y:S02]  /*132f0*/  ISETP.NE.AND P4, PT, R114, RZ, PT ;  /* 0x000000ff7200720c */ /* 0x000fe40003f85270 */
        /* <DEDUP_REMOVED lines=52> */
[C---:B------:R-:W-:Y:S01]  /*13640*/  ISETP.GT.AND P5, PT, R12.reuse, RZ, !P5 ;  /* 0x000000ff0c00720c */ /* 0x040fe20006fa4270 */
[----:B------:R-:W0:Y:S01]  /*13650*/  SHFL.BFLY PT, R3, R0, 0x2, 0x1f ;  /* 0x0c401f0000037f89 */ /* 0x000e2200000e0000 */
[----:B------:R-:W-:Y:S02]  /*13660*/  FSEL R55, R55, -INF , !P1 ;  /* 0xff80000037377808 */ /* 0x000fe40004800000 */
[----:B------:R-:W-:Y:S02]  /*13670*/  ISETP.GT.AND P1, PT, R12, 0x40, !P6 ;  /* 0x000000400c00780c */ /* 0x000fe40007724270 */
[C---:B------:R-:W-:Y:S02]  /*13680*/  ISETP.LT.OR P5, PT, R6.reuse, 0x1, P5 ;  /* 0x000000010600780c */ /* 0x040fe40002fa1670 */
[----:B------:R-:W-:Y:S02]  /*13690*/  ISETP.LT.OR P1, PT, R6, 0x41, P1 ;  /* 0x000000410600780c */ /* 0x000fe40000f21670 */
[----:B------:R-:W-:-:S02]  /*136a0*/  FSEL R26, R26, -INF , !P5 ;  /* 0xff8000001a1a7808 */ /* 0x000fc40006800000 */
[----:B------:R-:W-:Y:S02]  /*136b0*/  FSEL R127, R58, -INF , !P1 ;  /* 0xff8000003a7f7808 */ /* 0x000fe40004800000 */
[----:B------:R-:W-:Y:S02]  /*136c0*/  ISETP.GT.AND P1, PT, R12, 0x41, !P4 ;  /* 0x000000410c00780c */ /* 0x000fe40006724270 */
[----:B------:R-:W-:Y:S02]  /*136d0*/  ISETP.NE.AND P6, PT, R76, RZ, PT ;  /* 0x000000ff4c00720c */ /* 0x000fe40003fc5270 */
[----:B------:R-:W-:Y:S02]  /*136e0*/  ISETP.LT.OR P1, PT, R6, 0x42, P1 ;  /* 0x000000420600780c */ /* 0x000fe40000f21670 */
[----:B------:R-:W-:Y:S02]  /*136f0*/  FMNMX.FTZ R10, R26, R27, !PT ;  /* 0x0000001b1a0a7209 */ /* 0x000fe40007810000 */
[----:B------:R-:W-:-:S02]  /*13700*/  FSEL R59, R59, -INF , !P1 ;  /* 0xff8000003b3b7808 */ /* 0x000fc40004800000 */
[----:B------:R-:W-:Y:S02]  /*13710*/  ISETP.NE.AND P1, PT, R56, RZ, PT ;  /* 0x000000ff3800720c */ /* 0x000fe40003f25270 */
[----:B0-----:R-:W-:Y:S02]  /*13720*/  FMNMX.FTZ R4, R0, R3, !PT ;  /* 0x0000000300047209 */ /* 0x001fe40007810000 */
[----:B------:R-:W-:Y:S02]  /*13730*/  ISETP.GT.AND P1, PT, R12, 0x48, !P1 ;  /* 0x000000480c00780c */ /* 0x000fe40004f24270 */
[----:B------:R-:W-:Y:S01]  /*13740*/  FMNMX.FTZ R14, R103, R10, !PT ;  /* 0x0000000a670e7209 */ /* 0x000fe20007810000 */
[----:B------:R-:W0:Y:S01]  /*13750*/  SHFL.BFLY PT, R3, R4, 0x1, 0x1f ;  /* 0x0c201f0004037f89 */ /* 0x000e2200000e0000 */
[----:B------:R-:W-:Y:S02]  /*13760*/  ISETP.LT.OR P1, PT, R6, 0x49, P1 ;  /* 0x000000490600780c */ /* 0x000fe40000f21670 */
[----:B------:R-:W-:-:S02]  /*13770*/  FMNMX.FTZ R14, R31, R14, !PT ;  /* 0x0000000e1f0e7209 */ /* 0x000fc40007810000 */
[----:B------:R-:W-:Y:S02]  /*13780*/  FSEL R129, R62, -INF , !P1 ;  /* 0xff8000003e817808 */ /* 0x000fe40004800000 */
[----:B------:R-:W-:Y:S02]  /*13790*/  ISETP.NE.AND P1, PT, R60, RZ, PT ;  /* 0x000000ff3c00720c */ /* 0x000fe40003f25270 */
[----:B------:R-:W-:Y:S02]  /*137a0*/  ISETP.NE.AND P4, PT, R112, RZ, PT ;  /* 0x000000ff7000720c */ /* 0x000fe40003f85270 */
[----:B------:R-:W-:Y:S02]  /*137b0*/  ISETP.GT.AND P1, PT, R12, 0x49, !P1 ;  /* 0x000000490c00780c */ /* 0x000fe40004f24270 */
[----:B------:R-:W-:Y:S02]  /*137c0*/  FMNMX.FTZ R14, R115, R14, !PT ;  /* 0x0000000e730e7209 */ /* 0x000fe40007810000 */
[----:B------:R-:W-:-:S02]  /*137d0*/  ISETP.LT.OR P1, PT, R6, 0x4a, P1 ;  /* 0x0000004a0600780c */ /* 0x000fc40000f21670 */
[----:B------:R-:W-:Y:S02]  /*137e0*/  FMNMX.FTZ R14, R35, R14, !PT ;  /* 0x0000000e230e7209 */ /* 0x000fe40007810000 */
[----:B------:R-:W-:Y:S02]  /*137f0*/  FSEL R63, R63, -INF , !P1 ;  /* 0xff8000003f3f7808 */ /* 0x000fe40004800000 */
[----:B------:R-:W-:Y:S02]  /*13800*/  ISETP.NE.AND P1, PT, R96, RZ, PT ;  /* 0x000000ff6000720c */ /* 0x000fe40003f25270 */
[C---:B------:R-:W-:Y:S02]  /*13810*/  ISETP.GT.AND P2, PT, R12.reuse, 0x71, !P2 ;  /* 0x000000710c00780c */ /* 0x040fe40005744270 */
[----:B------:R-:W-:Y:S02]  /*13820*/  ISETP.GT.AND P1, PT, R12, 0x50, !P1 ;  /* 0x000000500c00780c */ /* 0x000fe40004f24270 */
[----:B0-----:R-:W-:-:S02]  /*13830*/  FMNMX.FTZ R3, R4, R3, !PT ;  /* 0x0000000304037209 */ /* 0x001fc40007810000 */
[----:B------:R-:W-:Y:S02]  /*13840*/  ISETP.LT.OR P1, PT, R6, 0x51, P1 ;  /* 0x000000510600780c */ /* 0x000fe40000f21670 */
[----:B------:R-:W-:Y:S01]  /*13850*/  ISETP.GT.AND P3, PT, R12, 0x78, !P3 ;  /* 0x000000780c00780c */ /* 0x000fe20005f64270 */
[----:B------:R-:W-:-:S01]  /*13860*/  FFMA.FTZ R141, R2, R3, -8 ;  /* 0xc1000000028d7423 */ /* 0x000fc20000010003 */
[----:B------:R-:W-:Y:S02]  /*13870*/  FSEL R131, R66, -INF , !P1 ;  /* 0xff80000042837808 */ /* 0x000fe40004800000 */
[----:B------:R-:W-:Y:S02]  /*13880*/  ISETP.NE.AND P1, PT, R64, RZ, PT ;  /* 0x000000ff4000720c */ /* 0x000fe40003f25270 */
[----:B------:R-:W-:Y:S02]  /*13890*/  ISETP.LT.OR P2, PT, R6, 0x72, P2 ;  /* 0x000000720600780c */ /* 0x000fe40001741670 */
[----:B------:R-:W-:-:S02]  /*138a0*/  ISETP.GT.AND P1, PT, R12, 0x51, !P1 ;  /* 0x000000510c00780c */ /* 0x000fc40004f24270 */
[C---:B------:R-:W-:Y:S02]  /*138b0*/  ISETP.LT.OR P3, PT, R6.reuse, 0x79, P3 ;  /* 0x000000790600780c */ /* 0x040fe40001f61670 */
[----:B------:R-:W-:Y:S02]  /*138c0*/  ISETP.LT.OR P1, PT, R6, 0x52, P1 ;  /* 0x000000520600780c */ /* 0x000fe40000f21670 */
[----:B------:R-:W-:Y:S02]  /*138d0*/  FSEL R83, R83, -INF , !P2 ;  /* 0xff80000053537808 */ /* 0x000fe40005000000 */
        /* <DEDUP_REMOVED lines=21> */
[----:B------:R-:W-:-:S04]  /*13a30*/  ISETP.GT.AND P1, PT, R12, 0x69, !P6 ;  /* 0x000000690c00780c */ /* 0x000fc80007724270 */
[----:B------:R-:W-:-:S04]  /*13a40*/  ISETP.LT.OR P1, PT, R6, 0x6a, P1 ;  /* 0x0000006a0600780c */ /* 0x000fc80000f21670 */
[----:B------:R-:W-:Y:S02]  /*13a50*/  FSEL R79, R79, -INF , !P1 ;  /* 0xff8000004f4f7808 */ /* 0x000fe40004800000 */
[----:B------:R-:W-:Y:S02]  /*13a60*/  ISETP.GT.AND P1, PT, R12, 0x70, !P4 ;  /* 0x000000700c00780c */ /* 0x000fe40006724270 */
[----:B------:R-:W-:Y:S02]  /*13a70*/  ISETP.NE.AND P4, PT, R20, RZ, PT ;  /* 0x000000ff1400720c */ /* 0x000fe40003f85270 */
[----:B------:R-:W-:Y:S02]  /*13a80*/  ISETP.LT.OR P1, PT, R6, 0x71, P1 ;  /* 0x000000710600780c */ /* 0x000fe40000f21670 */
[----:B------:R-:W-:Y:S02]  /*13a90*/  FMNMX.FTZ R20, R117, R14, !PT ;  /* 0x0000000e75147209 */ /* 0x000fe40007810000 */
[----:B------:R-:W-:-:S02]  /*13aa0*/  FSEL R139, R82, -INF , !P1 ;  /* 0xff800000528b7808 */ /* 0x000fc40004800000 */
[----:B------:R-:W-:Y:S02]  /*13ab0*/  FSETP.NEU.FTZ.AND P1, PT, R3, -INF , PT ;  /* 0xff8000000300780b */ /* 0x000fe40003f3d000 */
[----:B------:R-:W-:Y:S02]  /*13ac0*/  FMNMX.FTZ R20, R39, R20, !PT ;  /* 0x0000001427147209 */ /* 0x000fe40007810000 */
[----:B------:R-:W-:Y:S02]  /*13ad0*/  FSEL R141, R141, RZ, P1 ;  /* 0x000000ff8d8d7208 */ /* 0x000fe40000800000 */
[----:B------:R-:W-:Y:S02]  /*13ae0*/  FMNMX.FTZ R20, R119, R20, !PT ;  /* 0x0000001477147209 */ /* 0x000fe40007810000 */
[----:B------:R-:W-:Y:S01]  /*13af0*/  ISETP.GT.AND P1, PT, R12, 0x79, !P4 ;  /* 0x000000790c00780c */ /* 0x000fe20006724270 */
[----:B------:R-:W-:-:S01]  /*13b00*/  FFMA.FTZ R24, R2, R24, -R141 ;  /* 0x0000001802187223 */ /* 0x000fc2000001088d */
[----:B------:R-:W-:Y:S01]  /*13b10*/  FMNMX.FTZ R20, R43, R20, !PT ;  /* 0x000000142b147209 */ /* 0x000fe20007810000 */
[----:B------:R-:W-:-:S01]  /*13b20*/  FFMA.FTZ R28, R2, R15, -R141 ;  /* 0x0000000f021c7223 */ /* 0x000fc2000001088d */
[--C-:B------:R-:W-:Y:S01]  /*13b30*/  FFMA.FTZ R5, R2, R13, -R141.reuse ;  /* 0x0000000d02057223 */ /* 0x100fe2000001088d */
[----:B------:R0:W-:Y:S01]  /*13b40*/  MUFU.EX2 R0, R24 ;  /* 0x0000001800007308 */ /* 0x0001e20000000800 */
[----:B------:R-:W-:Y:S01]  /*13b50*/  ISETP.LT.OR P1, PT, R6, 0x7a, P1 ;  /* 0x0000007a0600780c */ /* 0x000fe20000f21670 */
[C-C-:B------:R-:W-:Y:S01]  /*13b60*/  FFMA.FTZ R25, R2.reuse, R25, -R141.reuse ;  /* 0x0000001902197223 */ /* 0x140fe2000001088d */
[----:B------:R-:W-:-:S01]  /*13b70*/  FFMA.FTZ R4, R2, R11, -R141 ;  /* 0x0000000b02047223 */ /* 0x000fc2000001088d */
[C-C-:B------:R-:W-:Y:S01]  /*13b80*/  FFMA.FTZ R11, R2.reuse, R29, -R141.reuse ;  /* 0x0000001d020b7223 */ /* 0x140fe2000001088d */
[----:B------:R-:W-:Y:S01]  /*13b90*/  FSEL R87, R87, -INF , !P1 ;  /* 0xff80000057577808 */ /* 0x000fe20004800000 */
[C-C-:B------:R-:W-:Y:S01]  /*13ba0*/  FFMA.FTZ R13, R2.reuse, R33, -R141.reuse ;  /* 0x00000021020d7223 */ /* 0x140fe2000001088d */
[----:B------:R-:W-:-:S01]  /*13bb0*/  FFMA.FTZ R15, R2, R37, -R141 ;  /* 0x00000025020f7223 */ /* 0x000fc2000001088d */
[----:B------:R1:W-:Y:S01]  /*13bc0*/  MUFU.EX2 R14, R28 ;  /* 0x0000001c000e7308 */ /* 0x0003e20000000800 */
[----:B0-----:R-:W-:Y:S01]  /*13bd0*/  FMNMX.FTZ R24, R121, R20, !PT ;  /* 0x0000001479187209 */ /* 0x001fe20007810000 */
[C-C-:B------:R-:W-:Y:S01]  /*13be0*/  FFMA.FTZ R37, R2.reuse, R53, -R141.reuse ;  /* 0x0000003502257223 */ /* 0x140fe2000001088d */
[----:B------:R-:W-:-:S01]  /*13bf0*/  FFMA.FTZ R53, R2, R65, -R141 ;  /* 0x0000004102357223 */ /* 0x000fc2000001088d */
[C-C-:B------:R-:W-:Y:S01]  /*13c00*/  FFMA.FTZ R65, R2.reuse, R77, -R141.reuse ;  /* 0x0000004d02417223 */ /* 0x140fe2000001088d */
[----:B------:R-:W-:Y:S01]  /*13c10*/  FMNMX.FTZ R24, R47, R24, !PT ;  /* 0x000000182f187209 */ /* 0x000fe20007810000 */
[C-C-:B------:R-:W-:Y:S01]  /*13c20*/  FFMA.FTZ R91, R2.reuse, R91, -R141.reuse ;  /* 0x0000005b025b7223 */ /* 0x140fe2000001088d */
[----:B------:R-:W-:-:S01]  /*13c30*/  FFMA.FTZ R29, R2, R45, -R141 ;  /* 0x0000002d021d7223 */ /* 0x000fc2000001088d */
[----:B------:R0:W-:Y:S01]  /*13c40*/  MUFU.EX2 R10, R5 ;  /* 0x00000005000a7308 */ /* 0x0001e20000000800 */
[----:B------:R-:W-:Y:S01]  /*13c50*/  FMNMX.FTZ R24, R123, R24, !PT ;  /* 0x000000187b187209 */ /* 0x000fe20007810000 */
[C-C-:B------:R-:W-:Y:S01]  /*13c60*/  FFMA.FTZ R93, R2.reuse, R93, -R141.reuse ;  /* 0x0000005d025d7223 */ /* 0x140fe2000001088d */
[----:B------:R-:W-:-:S01]  /*13c70*/  FFMA.FTZ R33, R2, R49, -R141 ;  /* 0x0000003102217223 */ /* 0x000fc2000001088d */
[C-C-:B------:R-:W-:Y:S01]  /*13c80*/  FFMA.FTZ R95, R2.reuse, R95, -R141.reuse ;  /* 0x0000005f025f7223 */ /* 0x140fe2000001088d */
[----:B------:R-:W-:Y:S01]  /*13c90*/  FMNMX.FTZ R24, R51, R24, !PT ;  /* 0x0000001833187209 */ /* 0x000fe20007810000 */
[C-C-:B------:R-:W-:Y:S01]  /*13ca0*/  FFMA.FTZ R6, R2.reuse, R99, -R141.reuse ;  /* 0x0000006302067223 */ /* 0x140fe2000001088d */
[----:B------:R-:W-:-:S01]  /*13cb0*/  FFMA.FTZ R49, R2, R61, -R141 ;  /* 0x0000003d02317223 */ /* 0x000fc2000001088d */
[----:B------:R-:W-:Y:S01]  /*13cc0*/  MUFU.EX2 R25, R25 ;  /* 0x0000001900197308 */ /* 0x000fe20000000800 */
[----:B-1----:R-:W-:Y:S01]  /*13cd0*/  FMNMX.FTZ R28, R125, R24, !PT ;  /* 0x000000187d1c7209 */ /* 0x002fe20007810000 */
[C-C-:B0-----:R-:W-:Y:S01]  /*13ce0*/  FFMA.FTZ R5, R2.reuse, R21, -R141.reuse ;  /* 0x0000001502057223 */ /* 0x141fe2000001088d */
[----:B------:R-:W-:-:S01]  /*13cf0*/  FFMA.FTZ R21, R2, R41, -R141 ;  /* 0x0000002902157223 */ /* 0x000fc2000001088d */
[----:B------:R-:W-:Y:S01]  /*13d00*/  FSEL R41, R86, -INF , !P3 ;  /* 0xff80000056297808 */ /* 0x000fe20005800000 */
[----:B------:R-:W-:-:S01]  /*13d10*/  FFMA.FTZ R45, R2, R57, -R141 ;  /* 0x00000039022d7223 */ /* 0x000fc2000001088d */
[----:B------:R-:W-:Y:S01]  /*13d20*/  FMNMX.FTZ R28, R55, R28, !PT ;  /* 0x0000001c371c7209 */ /* 0x000fe20007810000 */
[----:B------:R-:W-:-:S01]  /*13d30*/  FFMA.FTZ R97, R2, R97, -R141 ;  /* 0x0000006102617223 */ /* 0x000fc2000001088d */
[----:B------:R-:W-:Y:S01]  /*13d40*/  MUFU.EX2 R20, R5 ;  /* 0x0000000500147308 */ /* 0x000fe20000000800 */
[----:B------:R-:W-:-:S01]  /*13d50*/  FFMA.FTZ R34, R2, R105, -R141 ;  /* 0x0000006902227223 */ /* 0x000fc2000001088d */
[----:B------:R-:W-:Y:S01]  /*13d60*/  FMNMX.FTZ R28, R127, R28, !PT ;  /* 0x0000001c7f1c7209 */ /* 0x000fe20007810000 */
[----:B------:R-:W-:-:S01]  /*13d70*/  FFMA.FTZ R57, R2, R69, -R141 ;  /* 0x0000004502397223 */ /* 0x000fc2000001088d */
[----:B------:R-:W-:Y:S01]  /*13d80*/  ISETP.NE.AND P4, PT, R193, 0x1, PT ;  /* 0x00000001c100780c */ /* 0x000fe20003f85270 */
        /* <DEDUP_REMOVED lines=9> */
[----:B------:R-:W-:-:S02]  /*13e20*/  FMNMX.FTZ R30, R63, R30, !PT ;  /* 0x0000001e3f1e7209 */ /* 0x000fc40007810000 */
[----:B------:R-:W0:Y:S02]  /*13e30*/  MUFU.EX2 R11, R11 ;  /* 0x0000000b000b7308 */ /* 0x000e240000000800 */
[----:B------:R-:W-:-:S04]  /*13e40*/  FMNMX.FTZ R30, R131, R30, !PT ;  /* 0x0000001e831e7209 */ /* 0x000fc80007810000 */
[----:B------:R-:W-:Y:S02]  /*13e50*/  FMNMX.FTZ R30, R67, R30, !PT ;  /* 0x0000001e431e7209 */ /* 0x000fe40007810000 */
[----:B------:R-:W-:Y:S02]  /*13e60*/  MUFU.EX2 R13, R13 ;  /* 0x0000000d000d7308 */ /* 0x000fe40000000800 */
[----:B------:R-:W-:-:S04]  /*13e70*/  FMNMX.FTZ R32, R133, R30, !PT ;  /* 0x0000001e85207209 */ /* 0x000fc80007810000 */
[----:B------:R-:W-:Y:S02]  /*13e80*/  FMNMX.FTZ R32, R71, R32, !PT ;  /* 0x0000002047207209 */ /* 0x000fe40007810000 */
[----:B------:R-:W1:Y:S01]  /*13e90*/  MUFU.EX2 R15, R15 ;  /* 0x0000000f000f7308 */ /* 0x000e620000000800 */
[----:B0-----:R-:W-:Y:S02]  /*13ea0*/  F2FP.SATFINITE.E4M3.F32.PACK_AB_MERGE_C R164, R11, R4, RZ ;  /* 0x000000040ba4723e */ /* 0x001fe400048070ff */
[----:B------:R-:W-:Y:S02]  /*13eb0*/  FMNMX.FTZ R32, R135, R32, !PT ;  /* 0x0000002087207209 */ /* 0x000fe40007810000 */
[----:B------:R-:W-:Y:S02]  /*13ec0*/  F2FP.SATFINITE.E4M3.F32.PACK_AB_MERGE_C R164, R25, R0, R164 ;  /* 0x0000000019a4723e */ /* 0x000fe400048070a4 */
        /* <DEDUP_REMOVED lines=9> */
[----:B------:R-:W0:Y:S03]  /*13f60*/  MUFU.EX2 R29, R29 ;  /* 0x0000001d001d7308 */ /* 0x000e260000000800 */
[----:B------:R-:W-:-:S04]  /*13f70*/  FMNMX.FTZ R32, R41, R32, !PT ;  /* 0x0000002029207209 */ /* 0x000fc80007810000 */
[----:B------:R-:W-:Y:S01]  /*13f80*/  FMNMX.FTZ R5, R87, R32, !PT ;  /* 0x0000002057057209 */ /* 0x000fe20007810000 */
[----:B------:R-:W-:Y:S01]  /*13f90*/  MUFU.EX2 R28, R93 ;  /* 0x0000005d001c7308 */ /* 0x000fe20000000800 */
[----:B------:R-:W-:-:S03]  /*13fa0*/  FFMA.FTZ R32, R2, R101, -R141 ;  /* 0x0000006502207223 */ /* 0x000fc6000001088d */
[----:B------:R-:W1:Y:S04]  /*13fb0*/  SHFL.BFLY PT, R36, R5, 0x2, 0x1f ;  /* 0x0c401f0005247f89 */ /* 0x000e6800000e0000 */
[----:B------:R-:W-:Y:S01]  /*13fc0*/  MUFU.EX2 R33, R33 ;  /* 0x0000002100217308 */ /* 0x000fe20000000800 */
[----:B0-----:R-:W-:-:S04]  /*13fd0*/  F2FP.SATFINITE.E4M3.F32.PACK_AB_MERGE_C R160, R29, R24, RZ ;  /* 0x000000181da0723e */ /* 0x001fc800048070ff */
[----:B------:R-:W-:-:S03]  /*13fe0*/  F2FP.SATFINITE.E4M3.F32.PACK_AB_MERGE_C R160, R21, R20, R160 ;  /* 0x0000001415a0723e */ /* 0x000fc600048070a0 */
[----:B------:R-:W-:Y:S08]  /*13ff0*/  MUFU.EX2 R30, R95 ;  /* 0x0000005f001e7308 */ /* 0x000ff00000000800 */
[----:B------:R-:W0:Y:S01]  /*14000*/  MUFU.EX2 R37, R37 ;  /* 0x0000002500257308 */ /* 0x000e220000000800 */
[----:B-1----:R-:W-:-:S07]  /*14010*/  FMNMX.FTZ R42, R5, R36, !PT ;  /* 0x00000024052a7209 */ /* 0x002fce0007810000 */
[----:B------:R-:W-:Y:S01]  /*14020*/  MUFU.EX2 R6, R6 ;  /* 0x0000000600067308 */ /* 0x000fe20000000800 */
[----:B------:R-:W1:Y:S07]  /*14030*/  SHFL.BFLY PT, R5, R42, 0x1, 0x1f ;  /* 0x0c201f002a057f89 */ /* 0x000e6e00000e0000 */
[----:B------:R-:W2:Y:S01]  /*14040*/  MUFU.EX2 R49, R49 ;  /* 0x0000003100317308 */ /* 0x000ea20000000800 */
[----:B0-----:R-:W-:-:S04]  /*14050*/  F2FP.SATFINITE.E4M3.F32.PACK_AB_MERGE_C R162, R37, R30, RZ ;  /* 0x0000001e25a2723e */ /* 0x001fc800048070ff */
[----:B------:R-:W-:-:S03]  /*14060*/  F2FP.SATFINITE.E4M3.F32.PACK_AB_MERGE_C R162, R33, R28, R162 ;  /* 0x0000001c21a2723e */ /* 0x000fc600048070a2 */
[----:B------:R-:W-:Y:S08]  /*14070*/  MUFU.EX2 R12, R97 ;  /* 0x00000061000c7308 */ /* 0x000ff00000000800 */
[----:B------:R-:W0:Y:S01]  /*14080*/  MUFU.EX2 R45, R45 ;  /* 0x0000002d002d7308 */ /* 0x000e220000000800 */
[----:B-1----:R-:W-:Y:S01]  /*14090*/  FMNMX.FTZ R5, R42, R5, !PT ;  /* 0x000000052a057209 */ /* 0x002fe20007810000 */
[----:B------:R-:W-:Y:S01]  /*140a0*/  FFMA.FTZ R42, R2, R81, -R141 ;  /* 0x00000051022a7223 */ /* 0x000fe2000001088d */
[----:B------:R-:W-:-:S01]  /*140b0*/  FADD.FTZ R81, R0, R25 ;  /* 0x0000001900517221 */ /* 0x000fc20000010000 */
[----:B--2---:R-:W-:-:S02]  /*140c0*/  F2FP.SATFINITE.E4M3.F32.PACK_AB_MERGE_C R156, R49, R6, RZ ;  /* 0x00000006319c723e */ /* 0x004fc400048070ff */
[----:B------:R-:W-:-:S01]  /*140d0*/  FFMA.FTZ R44, R2, R5, -8 ;  /* 0xc1000000022c7423 */ /* 0x000fc20000010005 */
[----:B------:R-:W-:Y:S01]  /*140e0*/  FSETP.NEU.FTZ.AND P1, PT, R5, -INF , PT ;  /* 0xff8000000500780b */ /* 0x000fe20003f3d000 */
[----:B------:R-:W-:-:S01]  /*140f0*/  FADD.FTZ R62, R4, R81 ;  /* 0x00000051043e7221 */ /* 0x000fc20000010000 */
[----:B------:R-:W-:Y:S02]  /*14100*/  MUFU.EX2 R34, R34 ;  /* 0x0000002200227308 */ /* 0x000fe40000000800 */
[----:B------:R-:W-:Y:S01]  /*14110*/  FSEL R44, R44, RZ, P1 ;  /* 0x000000ff2c2c7208 */ /* 0x000fe20000800000 */
[----:B------:R-:W-:-:S04]  /*14120*/  FADD.FTZ R81, R11, R62 ;  /* 0x0000003e0b517221 */ /* 0x000fc80000010000 */
        /* <DEDUP_REMOVED lines=8> */
[----:B------:R-:W-:Y:S01]  /*141b0*/  FFMA.FTZ R62, R2, R63, -R44 ;  /* 0x0000003f023e7223 */ /* 0x000fe2000001082c */
[----:B------:R-:W-:-:S01]  /*141c0*/  FADD.FTZ R64, R10, R81 ;  /* 0x000000510a407221 */ /* 0x000fc20000010000 */
[C-C-:B------:R-:W-:Y:S01]  /*141d0*/  FFMA.FTZ R39, R2.reuse, R39, -R44.reuse ;  /* 0x0000002702277223 */ /* 0x140fe2000001082c */
[----:B------:R-:W-:-:S01]  /*141e0*/  FFMA.FTZ R35, R2, R119, -R44 ;  /* 0x0000007702237223 */ /* 0x000fc2000001082c */
[----:B------:R-:W-:Y:S01]  /*141f0*/  FFMA.FTZ R52, R2, R43, -R44 ;  /* 0x0000002b02347223 */ /* 0x000fe2000001082c */
[----:B------:R-:W-:-:S01]  /*14200*/  FADD.FTZ R81, R13, R64 ;  /* 0x000000400d517221 */ /* 0x000fc20000010000 */
[----:B------:R-:W1:Y:S01]  /*14210*/  MUFU.EX2 R27, R27 ;  /* 0x0000001b001b7308 */ /* 0x000e620000000800 */
[----:B------:R-:W-:-:S01]  /*14220*/  FFMA.FTZ R43, R2, R121, -R44 ;  /* 0x00000079022b7223 */ /* 0x000fc2000001082c */
[----:B------:R-:W-:Y:S01]  /*14230*/  FFMA.FTZ R54, R2, R47, -R44 ;  /* 0x0000002f02367223 */ /* 0x000fe2000001082c */
[----:B------:R-:W-:-:S01]  /*14240*/  FADD.FTZ R66, R14, R81 ;  /* 0x000000510e427221 */ /* 0x000fc20000010000 */
[C-C-:B------:R-:W-:Y:S01]  /*14250*/  FFMA.FTZ R47, R2.reuse, R123, -R44.reuse ;  /* 0x0000007b022f7223 */ /* 0x140fe2000001082c */
[----:B------:R-:W-:-:S01]  /*14260*/  FFMA.FTZ R56, R2, R51, -R44 ;  /* 0x0000003302387223 */ /* 0x000fc2000001082c */
[----:B------:R-:W-:Y:S01]  /*14270*/  FFMA.FTZ R51, R2, R125, -R44 ;  /* 0x0000007d02337223 */ /* 0x000fe2000001082c */
[----:B------:R-:W-:-:S01]  /*14280*/  FADD.FTZ R81, R15, R66 ;  /* 0x000000420f517221 */ /* 0x000fc20000010000 */
[----:B------:R-:W2:Y:S01]  /*14290*/  MUFU.EX2 R46, R46 ;  /* 0x0000002e002e7308 */ /* 0x000ea20000000800 */
[----:B------:R-:W-:-:S01]  /*142a0*/  FFMA.FTZ R58, R2, R55, -R44 ;  /* 0x00000037023a7223 */ /* 0x000fc2000001082c */
[----:B------:R-:W-:Y:S01]  /*142b0*/  FFMA.FTZ R55, R2, R127, -R44 ;  /* 0x0000007f02377223 */ /* 0x000fe2000001082c */
[----:B------:R-:W-:-:S01]  /*142c0*/  FADD.FTZ R14, R20, R81 ;  /* 0x00000051140e7221 */ /* 0x000fc20000010000 */
[C-C-:B------:R-:W-:Y:S01]  /*142d0*/  FFMA.FTZ R60, R2.reuse, R59, -R44.reuse ;  /* 0x0000003b023c7223 */ /* 0x140fe2000001082c */
[----:B------:R-:W-:-:S01]  /*142e0*/  FFMA.FTZ R59, R2, R129, -R44 ;  /* 0x00000081023b7223 */ /* 0x000fc2000001082c */
[----:B0-----:R-:W-:Y:S01]  /*142f0*/  F2FP.SATFINITE.E4M3.F32.PACK_AB_MERGE_C R156, R45, R12, R156 ;  /* 0x0000000c2d9c723e */ /* 0x001fe2000480709c */
[----:B------:R-:W-:-:S01]  /*14300*/  FADD.FTZ R15, R21, R14 ;  /* 0x0000000e150f7221 */ /* 0x000fc20000010000 */
[----:B------:R-:W0:Y:S01]  /*14310*/  MUFU.EX2 R77, R77 ;  /* 0x0000004d004d7308 */ /* 0x000e220000000800 */
[----:B-1----:R-:W-:-:S01]  /*14320*/  FADD.FTZ R63, R26, R27 ;  /* 0x0000001b1a3f7221 */ /* 0x002fc20000010000 */
[----:B------:R-:W-:Y:S01]  /*14330*/  FFMA.FTZ R4, R2, R67, -R44 ;  /* 0x0000004302047223 */ /* 0x000fe2000001082c */
[----:B------:R-:W-:-:S01]  /*14340*/  FADD.FTZ R10, R24, R15 ;  /* 0x0000000f180a7221 */ /* 0x000fc20000010000 */
[C-C-:B------:R-:W-:Y:S01]  /*14350*/  FFMA.FTZ R133, R2.reuse, R133, -R44.reuse ;  /* 0x0000008502857223 */ /* 0x140fe2000001082c */
[----:B------:R-:W-:-:S01]  /*14360*/  FFMA.FTZ R71, R2, R71, -R44 ;  /* 0x0000004702477223 */ /* 0x000fc2000001082c */
[----:B------:R-:W-:Y:S01]  /*14370*/  FFMA.FTZ R135, R2, R135, -R44 ;  /* 0x0000008702877223 */ /* 0x000fe2000001082c */
[----:B------:R-:W-:-:S01]  /*14380*/  FADD.FTZ R29, R29, R10 ;  /* 0x0000000a1d1d7221 */ /* 0x000fc20000010000 */
[----:B------:R-:W1:Y:S01]  /*14390*/  MUFU.EX2 R31, R31 ;  /* 0x0000001f001f7308 */ /* 0x000e620000000800 */
[----:B--2---:R-:W-:-:S01]  /*143a0*/  FADD.FTZ R64, R46, R63 ;  /* 0x0000003f2e407221 */ /* 0x004fc20000010000 */
[----:B------:R-:W-:Y:S01]  /*143b0*/  FFMA.FTZ R63, R2, R131, -R44 ;  /* 0x00000083023f7223 */ /* 0x000fe2000001082c */
[----:B------:R-:W-:-:S01]  /*143c0*/  FADD.FTZ R14, R28, R29 ;  /* 0x0000001d1c0e7221 */ /* 0x000fc20000010000 */
[C-C-:B------:R-:W-:Y:S01]  /*143d0*/  FFMA.FTZ R75, R2.reuse, R75, -R44.reuse ;  /* 0x0000004b024b7223 */ /* 0x140fe2000001082c */
[----:B------:R-:W2:Y:S01]  /*143e0*/  @P4 LDC R15, c[0x0][0x44c] ;  /* 0x00011300ff0f4b82 */ /* 0x000ea20000000800 */
[----:B------:R-:W-:-:S01]  /*143f0*/  FFMA.FTZ R137, R2, R137, -R44 ;  /* 0x0000008902897223 */ /* 0x000fc2000001082c */
[----:B------:R-:W-:Y:S01]  /*14400*/  FADD.FTZ R13, R33, R14 ;  /* 0x0000000e210d7221 */ /* 0x000fe20000010000 */
[----:B------:R-:W3:Y:S01]  /*14410*/  MUFU.EX2 R48, R48 ;  /* 0x0000003000307308 */ /* 0x000ee20000000800 */
        /* <DEDUP_REMOVED lines=8> */
[----:B-1----:R-:W-:-:S01]  /*144a0*/  FADD.FTZ R11, R31, R64 ;  /* 0x000000401f0b7221 */ /* 0x002fc20000010000 */
[----:B------:R-:W-:Y:S01]  /*144b0*/  FFMA.FTZ R44, R2, R87, -R44 ;  /* 0x00000057022c7223 */ /* 0x000fe2000001082c */
[----:B------:R-:W-:-:S01]  /*144c0*/  FADD.FTZ R14, R12, R37 ;  /* 0x000000250c0e7221 */ /* 0x000fc20000010000 */
[----:B------:R-:W-:-:S03]  /*144d0*/  F2FP.SATFINITE.E4M3.F32.PACK_AB_MERGE_C R46, R77, R46, RZ ;  /* 0x0000002e4d2e723e */ /* 0x000fc600048070ff */
[----:B------:R-:W-:Y:S01]  /*144e0*/  FADD.FTZ R45, R45, R14 ;  /* 0x0000000e2d2d7221 */ /* 0x000fe20000010000 */
[----:B------:R-:W1:Y:S01]  /*144f0*/  MUFU.EX2 R39, R39 ;  /* 0x0000002700277308 */ /* 0x000e620000000800 */
[----:B---3--:R-:W-:-:S01]  /*14500*/  FADD.FTZ R11, R48, R11 ;  /* 0x0000000b300b7221 */ /* 0x008fc20000010000 */
[----:B------:R-:W-:Y:S01]  /*14510*/  F2FP.SATFINITE.E4M3.F32.PACK_AB_MERGE_C R165, R27, R26, R46 ;  /* 0x0000001a1ba5723e */ /* 0x000fe2000480702e */
[----:B------:R-:W-:-:S01]  /*14520*/  FADD.FTZ R14, R6, R45 ;  /* 0x0000002d060e7221 */ /* 0x000fc20000010000 */
[----:B--2---:R-:W-:-:S04]  /*14530*/  @P4 IMAD.HI.U32 R15, R178, R15, RZ ;  /* 0x0000000fb20f4227 */ /* 0x004fc800078e00ff */
[----:B------:R-:W-:Y:S01]  /*14540*/  FADD.FTZ R49, R49, R14 ;  /* 0x0000000e31317221 */ /* 0x000fe20000010000 */
[----:B------:R-:W2:Y:S01]  /*14550*/  MUFU.EX2 R35, R35 ;  /* 0x0000002300237308 */ /* 0x000ea20000000800 */
[----:B0-----:R-:W-:-:S07]  /*14560*/  FADD.FTZ R0, R50, R11 ;  /* 0x0000000b32007221 */ /* 0x001fce0000010000 */
[----:B------:R-:W0:Y:S01]  /*14570*/  MUFU.EX2 R52, R52 ;  /* 0x0000003400347308 */ /* 0x000e220000000800 */
[----:B-1----:R-:W-:-:S01]  /*14580*/  FADD.FTZ R0, R39, R0 ;  /* 0x0000000027007221 */ /* 0x002fc20000010000 */
        /* <DEDUP_REMOVED lines=20> */
[----:B------:R-:W-:-:S04]  /*146d0*/  F2FP.SATFINITE.E4M3.F32.PACK_AB_MERGE_C R51, R58, R51, RZ ;  /* 0x000000333a33723e */ /* 0x000fc800048070ff */
[----:B------:R-:W-:Y:S02]  /*146e0*/  F2FP.SATFINITE.E4M3.F32.PACK_AB_MERGE_C R163, R56, R47, R51 ;  /* 0x0000002f38a3723e */ /* 0x000fe40004807033 */
        /* <DEDUP_REMOVED lines=12> */
[----:B------:R-:W-:Y:S01]  /*147b0*/  MUFU.EX2 R32, R32 ;  /* 0x0000002000207308 */ /* 0x000fe20000000800 */
[----:B0-----:R-:W-:-:S07]  /*147c0*/  F2FP.SATFINITE.E4M3.F32.PACK_AB_MERGE_C R13, R57, R34, RZ ;  /* 0x00000022390d723e */ /* 0x001fce00048070ff */
[----:B------:R-:W0:Y:S01]  /*147d0*/  MUFU.EX2 R53, R53 ;  /* 0x0000003500357308 */ /* 0x000e220000000800 */
[----:B-1----:R-:W-:-:S07]  /*147e0*/  FADD.FTZ R14, R4, R11 ;  /* 0x0000000b040e7221 */ /* 0x002fce0000010000 */
[----:B------:R-:W1:Y:S08]  /*147f0*/  MUFU.EX2 R133, R133 ;  /* 0x0000008500857308 */ /* 0x000e700000000800 */
[----:B------:R-:W-:Y:S01]  /*14800*/  MUFU.EX2 R38, R38 ;  /* 0x0000002600267308 */ /* 0x000fe20000000800 */
[----:B0-----:R-:W-:Y:S01]  /*14810*/  F2FP.SATFINITE.E4M3.F32.PACK_AB_MERGE_C R158, R53, R32, R13 ;  /* 0x00000020359e723e */ /* 0x001fe2000480700d */
[----:B------:R-:W-:-:S04]  /*14820*/  FADD.FTZ R32, R32, R49 ;  /* 0x0000003120207221 */ /* 0x000fc80000010000 */
[----:B------:R-:W-:Y:S02]  /*14830*/  FADD.FTZ R53, R53, R32 ;  /* 0x0000002035357221 */ /* 0x000fe40000010000 */
[----:B------:R-:W0:Y:S01]  /*14840*/  MUFU.EX2 R65, R65 ;  /* 0x0000004100417308 */ /* 0x000e220000000800 */
[----:B-1----:R-:W-:-:S01]  /*14850*/  FADD.FTZ R11, R133, R14 ;  /* 0x0000000e850b7221 */ /* 0x002fc20000010000 */
[----:B------:R-:W-:Y:S01]  /*14860*/  FADD.FTZ R34, R34, R53 ;  /* 0x0000003522227221 */ /* 0x000fe20000010000 */
[----:B------:R-:W1:Y:S03]  /*14870*/  @P4 LDC R14, c[0x0][0x450] ;  /* 0x00011400ff0e4b82 */ /* 0x000e660000000800 */
[----:B------:R-:W-:-:S02]  /*14880*/  FADD.FTZ R57, R57, R34 ;  /* 0x0000002239397221 */ /* 0x000fc40000010000 */
[----:B------:R-:W2:Y:S08]  /*14890*/  MUFU.EX2 R0, R71 ;  /* 0x0000004700007308 */ /* 0x000eb00000000800 */
[----:B------:R-:W-:Y:S01]  /*148a0*/  MUFU.EX2 R36, R107 ;  /* 0x0000006b00247308 */ /* 0x000fe20000000800 */
[----:B0-----:R-:W-:-:S07]  /*148b0*/  F2FP.SATFINITE.E4M3.F32.PACK_AB_MERGE_C R13, R65, R38, RZ ;  /* 0x00000026410d723e */ /* 0x001fce00048070ff */
[----:B------:R-:W0:Y:S01]  /*148c0*/  MUFU.EX2 R61, R61 ;  /* 0x0000003d003d7308 */ /* 0x000e220000000800 */
[C---:B--2---:R-:W-:Y:S01]  /*148d0*/  F2FP.SATFINITE.E4M3.F32.PACK_AB_MERGE_C R133, R0.reuse, R133, RZ ;  /* 0x000000850085723e */ /* 0x044fe200048070ff */
[----:B------:R-:W-:-:S03]  /*148e0*/  FADD.FTZ R0, R0, R11 ;  /* 0x0000000b00007221 */ /* 0x000fc60000010000 */
[----:B------:R-:W-:-:S03]  /*148f0*/  F2FP.SATFINITE.E4M3.F32.PACK_AB_MERGE_C R159, R4, R63, R133 ;  /* 0x0000003f049f723e */ /* 0x000fc60004807085 */
[----:B------:R-:W2:Y:S08]  /*14900*/  MUFU.EX2 R135, R135 ;  /* 0x0000008700877308 */ /* 0x000eb00000000800 */
[----:B------:R-:W3:Y:S01]  /*14910*/  MUFU.EX2 R10, R75 ;  /* 0x0000004b000a7308 */ /* 0x000ee20000000800 */
[----:B0-----:R-:W-:Y:S01]  /*14920*/  F2FP.SATFINITE.E4M3.F32.PACK_AB_MERGE_C R152, R61, R36, R13 ;  /* 0x000000243d98723e */ /* 0x001fe2000480700d */
[----:B------:R-:W-:Y:S01]  /*14930*/  FADD.FTZ R36, R36, R57 ;  /* 0x0000003924247221 */ /* 0x000fe20000010000 */
[----:B------:R-:W-:Y:S01]  /*14940*/  IMAD.MOV.U32 R13, RZ, RZ, R178 ;  /* 0x000000ffff0d7224 */ /* 0x000fe200078e00b2 */
[----:B-1----:R-:W-:-:S02]  /*14950*/  @P4 SHF.R.U32.HI R13, RZ, R14, R15 ;  /* 0x0000000eff0d4219 */ /* 0x002fc4000001160f */
[----:B------:R-:W-:-:S01]  /*14960*/  FADD.FTZ R61, R61, R36 ;  /* 0x000000243d3d7221 */ /* 0x000fc20000010000 */
[----:B------:R-:W-:Y:S01]  /*14970*/  ISETP.GE.AND P4, PT, R9, 0x1, PT ;  /* 0x000000010900780c */ /* 0x000fe20003f86270 */
[----:B------:R-:W0:Y:S01]  /*14980*/  MUFU.EX2 R137, R137 ;  /* 0x0000008900897308 */ /* 0x000e220000000800 */
[----:B--2---:R-:W-:-:S01]  /*14990*/  FADD.FTZ R11, R135, R0 ;  /* 0x00000000870b7221 */ /* 0x004fc20000010000 */
[----:B------:R-:W-:Y:S01]  /*149a0*/  FADD.FTZ R38, R38, R61 ;  /* 0x0000003d26267221 */ /* 0x000fe20000010000 */
[----:B------:R-:W-:-:S03]  /*149b0*/  IMAD.IADD R13, R88, 0x1, R13 ;  /* 0x00000001580d7824 */ /* 0x000fc600078e020d */
[----:B------:R-:W-:Y:S01]  /*149c0*/  FADD.FTZ R65, R65, R38 ;  /* 0x0000002641417221 */ /* 0x000fe20000010000 */
[----:B------:R-:W-:Y:S01]  /*149d0*/  IMAD.IADD R8, R13, 0x1, R8 ;  /* 0x000000010d087824 */ /* 0x000fe200078e0208 */
[----:B------:R-:W-:Y:S01]  /*149e0*/  MUFU.EX2 R42, R42 ;  /* 0x0000002a002a7308 */ /* 0x000fe20000000800 */
[----:B---3--:R-:W-:-:S07]  /*149f0*/  FADD.FTZ R0, R10, R11 ;  /* 0x0000000b0a007221 */ /* 0x008fce0000010000 */
        /* <DEDUP_REMOVED lines=14> */
[----:B------:R-:W-:Y:S01]  /*14ae0*/  MUFU.EX2 R41, R41 ;  /* 0x0000002900297308 */ /* 0x000fe20000000800 */
[----:B0-----:R-:W-:-:S01]  /*14af0*/  FADD.FTZ R11, R139, R6 ;  /* 0x000000068b0b7221 */ /* 0x001fc20000010000 */
[----:B------:R-:W-:-:S04]  /*14b00*/  FADD.FTZ R4, R42, R69 ;  /* 0x000000452a047221 */ /* 0x000fc80000010000 */
[----:B------:R-:W-:Y:S02]  /*14b10*/  FADD.FTZ R4, R73, R4 ;  /* 0x0000000449047221 */ /* 0x000fe40000010000 */
[----:B------:R-:W0:Y:S01]  /*14b20*/  MUFU.EX2 R44, R44 ;  /* 0x0000002c002c7308 */ /* 0x000e220000000800 */
[----:B--2---:R-:W-:-:S01]  /*14b30*/  FADD.FTZ R0, R12, R11 ;  /* 0x0000000b0c007221 */ /* 0x004fc20000010000 */
[----:B0-----:R-:W-:-:S03]  /*14b40*/  F2FP.SATFINITE.E4M3.F32.PACK_AB_MERGE_C R6, R44, R41, RZ ;  /* 0x000000292c06723e */ /* 0x001fc600048070ff */
[----:B------:R-:W-:Y:S01]  /*14b50*/  FADD.FTZ R41, R41, R0 ;  /* 0x0000000029297221 */ /* 0x000fe20000010000 */
[----:B------:R-:W-:-:S03]  /*14b60*/  F2FP.SATFINITE.E4M3.F32.PACK_AB_MERGE_C R155, R12, R139, R6 ;  /* 0x0000008b0c9b723e */ /* 0x000fc60004807006 */
[----:B------:R-:W-:Y:S01]  /*14b70*/  FADD.FTZ R0, R44, R41 ;  /* 0x000000292c007221 */ /* 0x000fe20000010000 */
[----:B------:R-:W-:Y:S01]  /*14b80*/  VIADD R6, R89, 0xfffffffe ;  /* 0xfffffffe59067836 */ /* 0x000fe20000000000 */
        /* <DEDUP_REMOVED lines=12> */
.L_x_1725:
[----:B------:R-:W-:-:S13]  /*14c50*/  ISETP.NE.AND P1, PT, R9, 0x1, PT ;  /* 0x000000010900780c */ /* 0x000fda0003f25270 */
[----:B------:R-:W0:Y:S02]  /*14c60*/  @P1 LDC.64 R10, c[0x0][0x9e8] ;  /* 0x00027a00ff0a1b82 */ /* 0x000e240000000a00 */
[----:B0-----:R-:W-:-:S05]  /*14c70*/  @P1 IMAD.HI.U32 R10, R12, R10, RZ ;  /* 0x0000000a0c0a1227 */ /* 0x001fca00078e00ff */
[----:B------:R-:W-:-:S07]  /*14c80*/  @P1 SHF.R.U32.HI R12, RZ, R11, R10 ;  /* 0x0000000bff0c1219 */ /* 0x000fce000001160a */
.L_x_1726:
[----:B------:R-:W-:Y:S05]  /*14c90*/  BSYNC B0 ;  /* 0x0000000000007941 */ /* 0x000fea0003800000 */
.L_x_1724:
[----:B------:R-:W-:-:S05]  /*14ca0*/  IMAD R9, R12, R9, R9 ;  /* 0x000000090c097224 */ /* 0x000fca00078e0209 */
[----:B------:R-:W-:-:S07]  /*14cb0*/  VIMNMX R8, R8, R9, PT ;  /* 0x0000000908087248 */ /* 0x000fce0003fe0100 */
.L_x_1723:
[----:B------:R-:W-:Y:S01]  /*14cc0*/  SHF.R.S32.HI R9, RZ, 0x1f, R8 ;  /* 0x0000001fff097819 */ /* 0x000fe20000011408 */
[----:B------:R-:W-:Y:S01]  /*14cd0*/  ULDC UR29, c[0x0][0x9e4] ;  /* 0x00027900001d7ab9 */ /* 0x000fe20000000800 */
[----:B------:R-:W-:Y:S01]  /*14ce0*/  ULDC UR28, c[0x0][0x9e4] ;  /* 0x00027900001c7ab9 */ /* 0x000fe20000000800 */
[----:B------:R-:W-:Y:S01]  /*14cf0*/  ULDC UR30, c[0x0][0x9dc] ;  /* 0x00027700001e7ab9 */ /* 0x000fe20000000800 */
[----:B------:R-:W-:Y:S01]  /*14d00*/  LEA.HI R9, R9, R8, RZ, 0x7 ;  /* 0x0000000809097211 */ /* 0x000fe200078f38ff */
[----:B------:R-:W-:Y:S01]  /*14d10*/  ULDC UR32, c[0x0][0x9dc] ;  /* 0x0002770000207ab9 */ /* 0x000fe20000000800 */
[----:B------:R-:W-:Y:S01]  /*14d20*/  ULDC UR33, c[0x0][0x9e0] ;  /* 0x0002780000217ab9 */ /* 0x000fe20000000800 */
[----:B------:R-:W-:Y:S01]  /*14d30*/  ULDC UR31, c[0x0][0x9e0] ;  /* 0x00027800001f7ab9 */ /* 0x000fe20000000800 */
[----:B------:R-:W-:Y:S02]  /*14d40*/  SHF.R.S32.HI R9, RZ, 0x7, R9 ;  /* 0x00000007ff097819 */ /* 0x000fe40000011409 */
[----:B------:R-:W-:-:S02]  /*14d50*/  CS2R R88, SRZ ;  /* 0x0000000000587805 */ /* 0x000fc4000001ff00 */
[----:B------:R-:W-:Y:S02]  /*14d60*/  CS2R R90, SRZ ;  /* 0x00000000005a7805 */ /* 0x000fe4000001ff00 */
[----:B------:R-:W-:Y:S02]  /*14d70*/  CS2R R92, SRZ ;  /* 0x00000000005c7805 */ /* 0x000fe4000001ff00 */
[----:B------:R-:W-:Y:S02]  /*14d80*/  VIMNMX R12, R192, R9, !PT ;  /* 0x00000009c00c7248 */ /* 0x000fe40007fe0100 */
[----:B------:R-:W-:Y:S02]  /*14d90*/  CS2R R94, SRZ ;  /* 0x00000000005e7805 */ /* 0x000fe4000001ff00 */
[----:B------:R-:W-:Y:S02]  /*14da0*/  CS2R R96, SRZ ;  /* 0x0000000000607805 */ /* 0x000fe4000001ff00 */
[----:B------:R-:W-:-:S02]  /*14db0*/  CS2R R98, SRZ ;  /* 0x0000000000627805 */ /* 0x000fc4000001ff00 */
[----:B------:R-:W-:Y:S02]  /*14dc0*/  ISETP.GE.AND P1, PT, R6, R12, PT ;  /* 0x0000000c0600720c */ /* 0x000fe40003f26270 */
        /* <DEDUP_REMOVED lines=25> */
[----:B------:R-:W-:Y:S01]  /*14f60*/  CS2R R150, SRZ ;  /* 0x0000000000967805 */ /* 0x000fe2000001ff00 */
[----:B------:R-:W-:Y:S06]  /*14f70*/  @!P1 BRA `(.L_x_1727) ;  /* 0x0000003000a49947 */ /* 0x000fec0003800000 */
        /* <DEDUP_REMOVED lines=31> */
[----:B------:R-:W-:-:S07]  /*15170*/  CS2R R88, SRZ ;  /* 0x0000000000587805 */ /* 0x000fce000001ff00 */
.L_x_1747:
[----:B------:R-:W-:Y:S01]  /*15180*/  ISETP.NE.AND P1, PT, R184, RZ, PT ;  /* 0x000000ffb800720c */ /* 0x000fe20003f25270 */
[----:B------:R-:W-:Y:S01]  /*15190*/  VIADD R13, R23, 0x1 ;  /* 0x00000001170d7836 */ /* 0x000fe20000000000 */
[----:B------:R-:W-:Y:S05]  /*151a0*/  YIELD ;  /* 0x0000000000007946 */ /* 0x000fea0003800000 */
[----:B------:R-:W-:-:S04]  /*151b0*/  ISETP.NE.AND P2, PT, R13, 0x2, PT ;  /* 0x000000020d00780c */ /* 0x000fc80003f45270 */
[----:B------:R-:W-:Y:S02]  /*151c0*/  SEL R9, RZ, 0x1, P2 ;  /* 0x00000001ff097807 */ /* 0x000fe40001000000 */
[----:B------:R-:W-:Y:S02]  /*151d0*/  SEL R13, R13, RZ, P2 ;  /* 0x000000ff0d0d7207 */ /* 0x000fe40001000000 */
[----:B------:R-:W-:Y:S01]  /*151e0*/  LOP3.LUT R14, R168, R9, RZ, 0x3c, !PT ;  /* 0x00000009a80e7212 */ /* 0x000fe200078e3cff */
[----:B------:R-:W-:Y:S06]  /*151f0*/  @P1 BRA `(.L_x_1728) ;  /* 0x0000000000301947 */ /* 0x000fec0003800000 */
[----:B------:R-:W-:Y:S05]  /*15200*/  @!P0 BRA `(.L_x_1729) ;  /* 0x0000000000048947 */ /* 0x000fea0003800000 */
[----:B------:R-:W-:Y:S01]  /*15210*/  BPT.TRAP 0x1 ;  /* 0x000000040000795c */ /* 0x000fe20000300000 */
.L_x_1729:
[----:B------:R-:W-:Y:S01]  /*15220*/  IMAD R9, R13, 0x8, R16 ;  /* 0x000000080d097824 */ /* 0x000fe200078e0210 */
[----:B------:R-:W-:-:S04]  /*15230*/  SHF.L.U32 R8, R14, 0x1f, RZ ;  /* 0x0000001f0e087819 */ /* 0x000fc800000006ff */
[----:B------:R0:W1:Y:S01]  /*15240*/  SYNCS.PHASECHK.TRANS64.TRYWAIT P2, [R9+URZ+0x22830], R8 ;  /* 0x02283008090075a7 */ /* 0x000062000804017f */
[----:B------:R-:W-:Y:S05]  /*15250*/  @!P0 BRA `(.L_x_1730) ;  /* 0x0000000000048947 */ /* 0x000fea0003800000 */
[----:B------:R-:W-:Y:S01]  /*15260*/  BPT.TRAP 0x1 ;  /* 0x000000040000795c */ /* 0x000fe20000300000 */
.L_x_1730:
[----:B------:R-:W-:Y:S04]  /*15270*/  BSSY B0, `(.L_x_1728) ;  /* 0x0000004000007945 */ /* 0x000fe80003800000 */
[----:B-1----:R-:W-:Y:S05]  /*15280*/  @P2 BRA `(.L_x_1731) ;  /* 0x0000000000082947 */ /* 0x002fea0003800000 */
[----:B------:R-:W1:Y:S02]  /*15290*/  SYNCS.PHASECHK.TRANS64.TRYWAIT P2, [R9+URZ+0x22830], R8 ;  /* 0x02283008090075a7 */ /* 0x000e64000804017f */
[----:B-1----:R-:W-:Y:S05]  /*152a0*/  @!P2 BRA `(.L_x_1732) ;  /* 0x0000015c0090a947 */ /* 0x002fea0003800000 */
.L_x_1731:
[----:B------:R-:W-:Y:S05]  /*152b0*/  BSYNC B0 ;  /* 0x0000000000007941 */ /* 0x000fea0003800000 */
.L_x_1728:
[----:B01----:R-:W0:Y:S01]  /*152c0*/  S2R R8, SR_TID.X ;  /* 0x0000000000087919 */ /* 0x003e220000002100 */
[----:B------:R-:W-:Y:S05]  /*152d0*/  WARPSYNC.ALL ;  /* 0x0000000000007948 */ /* 0x000fea0003800000 */
[----:B------:R-:W-:Y:S02]  /*152e0*/  IMAD.MOV.U32 R9, RZ, RZ, -0x7fffffe0 ;  /* 0x80000020ff097424 */ /* 0x000fe400078e00ff */
[----:B------:R-:W-:Y:S02]  /*152f0*/  IMAD.MOV.U32 R25, RZ, RZ, -0x7fffffe0 ;  /* 0x80000020ff197424 */ /* 0x000fe400078e00ff */
[----:B------:R-:W-:Y:S01]  /*15300*/  IMAD.MOV.U32 R21, RZ, RZ, -0x7fffffe0 ;  /* 0x80000020ff157424 */ /* 0x000fe200078e00ff */
[----:B------:R-:W-:Y:S01]  /*15310*/  R2UR UR27, R9 ;  /* 0x00000000091b72ca */ /* 0x000fe200000e0000 */
[----:B------:R-:W-:Y:S01]  /*15320*/  IMAD.MOV.U32 R11, RZ, RZ, -0x7fffffe0 ;  /* 0x80000020ff0b7424 */ /* 0x000fe200078e00ff */
[----:B------:R-:W-:-:S02]  /*15330*/  R2UR UR19, R25 ;  /* 0x00000000191372ca */ /* 0x000fc400000e0000 */
[----:B------:R-:W-:Y:S02]  /*15340*/  R2UR UR7, R21 ;  /* 0x00000000150772ca */ /* 0x000fe400000e0000 */
[----:B------:R-:W-:Y:S02]  /*15350*/  R2UR UR11, R11 ;  /* 0x000000000b0b72ca */ /* 0x000fe400000e0000 */
[----:B------:R-:W-:Y:S02]  /*15360*/  R2UR UR15, R21 ;  /* 0x00000000150f72ca */ /* 0x000fe400000e0000 */
[----:B------:R-:W-:Y:S02]  /*15370*/  R2UR UR23, R9 ;  /* 0x00000000091772ca */ /* 0x000fe400000e0000 */
[----:B0-----:R-:W-:Y:S01]  /*15380*/  SHF.R.U32.HI R10, RZ, 0x7, R8 ;  /* 0x00000007ff0a7819 */ /* 0x001fe20000011608 */
[----:B------:R-:W-:-:S04]  /*15390*/  IMAD R8, R13, 0x600, R7 ;  /* 0x000006000d087824 */ /* 0x000fc800078e0207 */
[----:B------:R-:W-:Y:S01]  /*153a0*/  VIADD R15, R10, 0x8 ;  /* 0x000000080a0f7836 */ /* 0x000fe20000000000 */
[C---:B------:R-:W-:Y:S01]  /*153b0*/  R2UR UR26, R8.reuse ;  /* 0x00000000081a72ca */ /* 0x040fe200000e0000 */
[C---:B------:R-:W-:Y:S02]  /*153c0*/  VIADD R24, R8.reuse, 0x400 ;  /* 0x0000040008187836 */ /* 0x040fe40000000000 */
[C---:B------:R-:W-:Y:S01]  /*153d0*/  VIADD R20, R8.reuse, 0x2 ;  /* 0x0000000208147836 */ /* 0x040fe20000000000 */
[----:B------:R0:W-:Y:S01]  /*153e0*/  BAR.SYNC.DEFER_BLOCKING R15, 0x100 ;  /* 0x0004000f0000751d */ /* 0x0001e20000010000 */
[----:B------:R-:W-:Y:S01]  /*153f0*/  VIADD R10, R8, 0x200 ;  /* 0x00000200080a7836 */ /* 0x000fe20000000000 */
[----:B------:R-:W-:Y:S02]  /*15400*/  R2UR UR18, R24 ;  /* 0x00000000181272ca */ /* 0x000fe400000e0000 */
[----:B------:R-:W-:Y:S01]  /*15410*/  R2UR UR6, R20 ;  /* 0x00000000140672ca */ /* 0x000fe200000e0000 */
[----:B------:R-:W-:Y:S01]  /*15420*/  VIADD R20, R8, 0x202 ;  /* 0x0000020208147836 */ /* 0x000fe20000000000 */
[----:B------:R-:W-:Y:S01]  /*15430*/  R2UR UR10, R10 ;  /* 0x000000000a0a72ca */ /* 0x000fe200000e0000 */
[----:B------:R-:W-:-:S03]  /*15440*/  VIADD R8, R8, 0x402 ;  /* 0x0000040208087836 */ /* 0x000fc60000000000 */
[----:B------:R-:W-:Y:S02]  /*15450*/  R2UR UR14, R20 ;  /* 0x00000000140e72ca */ /* 0x000fe400000e0000 */
[----:B------:R-:W-:Y:S01]  /*15460*/  R2UR UR22, R8 ;  /* 0x00000000081672ca */ /* 0x000fe200000e0000 */
        /* <DEDUP_REMOVED lines=21> */
.L_x_1734:
[----:B------:R-:W-:Y:S01]  /*155c0*/  SHF.L.U32 R8, R168, 0x1f, RZ ;  /* 0x0000001fa8087819 */ /* 0x000fe200000006ff */
[----:B------:R-:W-:-:S04]  /*155d0*/  IMAD R9, R23, 0x8, R16 ;  /* 0x0000000817097824 */ /* 0x000fc800078e0210 */
[----:B------:R0:W1:Y:S01]  /*155e0*/  SYNCS.PHASECHK.TRANS64.TRYWAIT P1, [R9+URZ+0x22850], R8 ;  /* 0x02285008090075a7 */ /* 0x000062000802017f */
[----:B------:R-:W-:Y:S05]  /*155f0*/  @!P0 BRA `(.L_x_1735) ;  /* 0x0000000000048947 */ /* 0x000fea0003800000 */
[----:B------:R-:W-:Y:S01]  /*15600*/  BPT.TRAP 0x1 ;  /* 0x000000040000795c */ /* 0x000fe20000300000 */
.L_x_1735:
[----:B-1----:R-:W-:Y:S05]  /*15610*/  @P1 BRA `(.L_x_1733) ;  /* 0x0000000000081947 */ /* 0x002fea0003800000 */
[----:B------:R-:W1:Y:S02]  /*15620*/  SYNCS.PHASECHK.TRANS64.TRYWAIT P1, [R9+URZ+0x22850], R8 ;  /* 0x02285008090075a7 */ /* 0x000e64000802017f */
[----:B-1----:R-:W-:Y:S05]  /*15630*/  @!P1 BRA `(.L_x_1736) ;  /* 0x0000015800c09947 */ /* 0x002fea0003800000 */
.L_x_1733:
[----:B01----:R-:W-:Y:S01]  /*15640*/  VIADD R8, R16, 0x400 ;  /* 0x0000040010087836 */ /* 0x003fe20000000000 */
[----:B------:R-:W-:Y:S05]  /*15650*/  WARPSYNC.ALL ;  /* 0x0000000000007948 */ /* 0x000fea0003800000 */
[----:B------:R-:W-:Y:S01]  /*15660*/  SHF.R.U32.HI R8, RZ, 0x4, R8 ;  /* 0x00000004ff087819 */ /* 0x000fe20000011608 */
[----:B------:R-:W-:Y:S01]  /*15670*/  IMAD.MOV.U32 R9, RZ, RZ, 0x40000040 ;  /* 0x40000040ff097424 */ /* 0x000fe200078e00ff */
[----:B------:R-:W-:Y:S01]  /*15680*/  WARPGROUP.ARRIVE ;  /* 0x00000000000079c5 */ /* 0x000fe20000000000 */
[----:B------:R-:W-:Y:S01]  /*15690*/  IMAD.MOV.U32 R11, RZ, RZ, 0x40000040 ;  /* 0x40000040ff0b7424 */ /* 0x000fe200078e00ff */
[----:B------:R-:W-:-:S04]  /*156a0*/  LOP3.LUT R8, R8, 0x3fff, RZ, 0xc0, !PT ;  /* 0x00003fff08087812 */ /* 0x000fc800078ec0ff */
[----:B------:R-:W0:Y:S01]  /*156b0*/  S2R R15, SR_TID.X ;  /* 0x00000000000f7919 */ /* 0x000e220000002100 */
[----:B------:R-:W-:Y:S01]  /*156c0*/  R2UR UR7, R9 ;  /* 0x00000000090772ca */ /* 0x000fe200000e0000 */
[----:B------:R-:W-:Y:S01]  /*156d0*/  IMAD.MOV.U32 R9, RZ, RZ, 0x40000040 ;  /* 0x40000040ff097424 */ /* 0x000fe200078e00ff */
[----:B------:R-:W-:-:S05]  /*156e0*/  LOP3.LUT R8, R8, 0x10000, RZ, 0xfc, !PT ;  /* 0x0001000008087812 */ /* 0x000fca00078efcff */
[----:B------:R-:W-:-:S04]  /*156f0*/  IMAD R8, R23, 0x400, R8 ;  /* 0x0000040017087824 */ /* 0x000fc800078e0208 */
[C---:B------:R-:W-:Y:S01]  /*15700*/  VIADD R10, R8.reuse, 0x2 ;  /* 0x00000002080a7836 */ /* 0x040fe20000000000 */
[----:B------:R-:W-:-:S13]  /*15710*/  R2UR UR6, R8 ;  /* 0x00000000080672ca */ /* 0x000fda00000e0000 */
[----:B------:R-:W-:Y:S01]  /*15720*/  QGMMA.64x128x32.F32.E4M3.E4M3 R88, R164, gdesc[UR4], R88, gsb0 ;  /* 0x01e00004a4587df3 */ /* 0x000fe20008000858 */
[----:B------:R-:W-:Y:S01]  /*15730*/  R2UR UR6, R10 ;  /* 0x000000000a0672ca */ /* 0x000fe200000e0000 */
[C---:B------:R-:W-:Y:S01]  /*15740*/  VIADD R10, R8.reuse, 0x4 ;  /* 0x00000004080a7836 */ /* 0x040fe20000000000 */
[----:B------:R-:W-:Y:S01]  /*15750*/  R2UR UR7, R11 ;  /* 0x000000000b0772ca */ /* 0x000fe200000e0000 */
[----:B------:R-:W-:Y:S02]  /*15760*/  IMAD.MOV.U32 R11, RZ, RZ, 0x40000040 ;  /* 0x40000040ff0b7424 */ /* 0x000fe400078e00ff */
[----:B------:R-:W-:Y:S01]  /*15770*/  VIADD R8, R8, 0x6 ;  /* 0x0000000608087836 */ /* 0x000fe20000000000 */
[----:B0-----:R-:W-:Y:S01]  /*15780*/  SHF.R.U32.HI R15, RZ, 0x7, R15 ;  /* 0x00000007ff0f7819 */ /* 0x001fe2000001160f */
[----:B------:R-:W-:Y:S02]  /*15790*/  WARPGROUP.DEPBAR.LE gsb0, 0x0 ;  /* 0x00008000000079c5 */ /* 0x000fe40000010000 */
[----:B------:R-:W-:-:S06]  /*157a0*/  WARPGROUP.ARRIVE ;  /* 0x00000000000079c5 */ /* 0x000fcc0000000000 */
[----:B------:R-:W-:Y:S01]  /*157b0*/  QGMMA.64x128x32.F32.E4M3.E4M3 R88, R160, gdesc[UR4], R88, gsb0 ;  /* 0x01e00004a0587df3 */ /* 0x000fe20008000858 */
[----:B------:R-:W-:Y:S02]  /*157c0*/  R2UR UR6, R10 ;  /* 0x000000000a0672ca */ /* 0x000fe400000e0000 */
[----:B------:R-:W-:Y:S01]  /*157d0*/  R2UR UR7, R11 ;  /* 0x000000000b0772ca */ /* 0x000fe200000e0000 */
[----:B------:R-:W-:Y:S02]  /*157e0*/  WARPGROUP.DEPBAR.LE gsb0, 0x0 ;  /* 0x00008000000079c5 */ /* 0x000fe40000010000 */
[----:B------:R-:W-:-:S10]  /*157f0*/  WARPGROUP.ARRIVE ;  /* 0x00000000000079c5 */ /* 0x000fd40000000000 */
[----:B------:R-:W-:Y:S01]  /*15800*/  QGMMA.64x128x32.F32.E4M3.E4M3 R88, R156, gdesc[UR4], R88, gsb0 ;  /* 0x01e000049c587df3 */ /* 0x000fe20008000858 */
[----:B------:R-:W-:Y:S02]  /*15810*/  R2UR UR6, R8 ;  /* 0x00000000080672ca */ /* 0x000fe400000e0000 */
[----:B------:R-:W-:Y:S02]  /*15820*/  R2UR UR7, R9 ;  /* 0x00000000090772ca */ /* 0x000fe400000e0000 */
[----:B------:R-:W-:Y:S01]  /*15830*/  IADD3 R8, -R15, 0xb, RZ ;  /* 0x0000000b0f087810 */ /* 0x000fe20007ffe1ff */
[----:B------:R-:W-:Y:S02]  /*15840*/  WARPGROUP.DEPBAR.LE gsb0, 0x0 ;  /* 0x00008000000079c5 */ /* 0x000fe40000010000 */
[----:B------:R-:W-:-:S08]  /*15850*/  WARPGROUP.ARRIVE ;  /* 0x00000000000079c5 */ /* 0x000fd00000000000 */
[----:B------:R-:W-:Y:S03]  /*15860*/  QGMMA.64x128x32.F32.E4M3.E4M3 R88, R152, gdesc[UR4], R88, gsb0 ;  /* 0x01e0000498587df3 */ /* 0x000fe60008000858 */
[----:B------:R-:W-:Y:S02]  /*15870*/  WARPGROUP.DEPBAR.LE gsb0, 0x0 ;  /* 0x00008000000079c5 */ /* 0x000fe40000010000 */
[----:B------:R0:W-:Y:S06]  /*15880*/  BAR.ARV R8, 0x100 ;  /* 0x000400080000751d */ /* 0x0001ec0000002000 */
[----:B------:R-:W-:Y:S05]  /*15890*/  @!P0 BRA `(.L_x_1737) ;  /* 0x0000000000048947 */ /* 0x000fea0003800000 */
[----:B------:R-:W-:Y:S01]  /*158a0*/  BPT.TRAP 0x1 ;  /* 0x000000040000795c */ /* 0x000fe20000300000 */
.L_x_1737:
[----:B------:R-:W-:Y:S01]  /*158b0*/  ISETP.NE.AND P1, PT, R193, 0x1, PT ;  /* 0x00000001c100780c */ /* 0x000fe20003f25270 */
[----:B------:R-:W-:Y:S01]  /*158c0*/  IMAD.IADD R11, R198, 0x1, R178 ;  /* 0x00000001c60b7824 */ /* 0x000fe200078e02b2 */
[----:B------:R-:W-:Y:S01]  /*158d0*/  LOP3.LUT P3, RZ, R17, 0x4, RZ, 0xc0, !PT ;  /* 0x0000000411ff7812 */ /* 0x000fe2000786c0ff */
[----:B------:R-:W-:Y:S01]  /*158e0*/  IMAD.SHL.U32 R10, R6, 0x80, RZ ;  /* 0x00000080060a7824 */ /* 0x000fe200078e00ff */
[----:B------:R-:W-:Y:S02]  /*158f0*/  UMOV UR34, UR30 ;  /* 0x0000001e00227c82 */ /* 0x000fe40008000000 */
[----:B------:R-:W-:Y:S02]  /*15900*/  ULOP3.LUT UR6, URZ, UR34, URZ, 0x33, !UPT ;  /* 0x000000223f067292 */ /* 0x000fe4000f8e333f */
[----:B------:R-:W-:-:S04]  /*15910*/  IADD3 R20, -R171, 0x1, -R10 ;  /* 0x00000001ab147810 */ /* 0x000fc80007ffe90a */
[----:B------:R-:W-:Y:S01]  /*15920*/  IADD3 R20, -R170, R20, R172 ;  /* 0x00000014aa147210 */ /* 0x000fe20007ffe1ac */
[----:B------:R-:W1:Y:S04]  /*15930*/  @P1 LDC R9, c[0x0][0x44c] ;  /* 0x00011300ff091b82 */ /* 0x000e680000000800 */
[C---:B------:R-:W-:Y:S02]  /*15940*/  VIADD R15, R20.reuse, UR33 ;  /* 0x00000021140f7c36 */ /* 0x040fe40008000000 */
[----:B------:R-:W-:Y:S02]  /*15950*/  VIADD R20, R20, UR6 ;  /* 0x0000000614147c36 */ /* 0x000fe40008000000 */
[----:B0-----:R-:W0:Y:S01]  /*15960*/  @P1 LDC R8, c[0x0][0x450] ;  /* 0x00011400ff081b82 */ /* 0x001e220000000800 */
[----:B-1----:R-:W-:-:S05]  /*15970*/  @P1 IMAD.HI.U32 R9, R11, R9, RZ ;  /* 0x000000090b091227 */ /* 0x002fca00078e00ff */
[----:B0-----:R-:W-:Y:S01]  /*15980*/  @P1 SHF.R.U32.HI R11, RZ, R8, R9 ;  /* 0x00000008ff0b1219 */ /* 0x001fe20000011609 */
[----:B------:R-:W-:Y:S02]  /*15990*/  IMAD R8, R13, 0x8, R16 ;  /* 0x000000080d087824 */ /* 0x000fe400078e0210 */
[----:B------:R-:W-:Y:S02]  /*159a0*/  IMAD.U32 R9, RZ, RZ, UR38 ;  /* 0x00000026ff097e24 */ /* 0x000fe4000f8e00ff */
[----:B------:R-:W0:Y:S01]  /*159b0*/  SHFL.IDX PT, R153, R11, RZ, 0x1c1f ;  /* 0x001c1fff0b997589 */ /* 0x000e2200000e0000 */
[----:B------:R-:W-:-:S05]  /*159c0*/  VIADD R8, R8, 0x22840 ;  /* 0x0002284008087836 */ /* 0x000fca0000000000 */
[----:B------:R-:W-:-:S04]  /*159d0*/  PRMT R8, R9, 0x654, R8 ;  /* 0x0000065409087816 */ /* 0x000fc80000000008 */
[----:B------:R1:W-:Y:S01]  /*159e0*/  SYNCS.ARRIVE.TRANS64.RED.A1T0 RZ, [R8+URZ], RZ ;  /* 0x000000ff08ff79a7 */ /* 0x0003e2000810043f */
[--C-:B0-----:R-:W-:Y:S02]  /*159f0*/  IMAD.IADD R21, R15, 0x1, R153.reuse ;  /* 0x000000010f157824 */ /* 0x101fe400078e0299 */
[----:B------:R-:W-:Y:S01]  /*15a00*/  IMAD.IADD R152, R20, 0x1, R153 ;  /* 0x0000000114987824 */ /* 0x000fe200078e0299 */
[----:B-1----:R-:W-:Y:S06]  /*15a10*/  @!P3 BRA `(.L_x_1738) ;  /* 0x000000000058b947 */ /* 0x002fec0003800000 */
[----:B------:R-:W-:Y:S01]  /*15a20*/  IADD3 R153, -R170, R172, R153 ;  /* 0x000000acaa997210 */ /* 0x000fe20007ffe199 */
[----:B------:R-:W-:Y:S03]  /*15a30*/  BSSY B0, `(.L_x_1739) ;  /* 0x0000010000007945 */ /* 0x000fe60003800000 */
        /* <DEDUP_REMOVED lines=10> */
.L_x_1740:
[----:B------:R-:W-:-:S05]  /*15ae0*/  IMAD.U32 R154, RZ, RZ, UR29 ;  /* 0x0000001dff9a7e24 */ /* 0x000fca000f8e00ff */
[----:B------:R-:W-:-:S13]  /*15af0*/  ISETP.NE.AND P1, PT, R154, 0x1, PT ;  /* 0x000000019a00780c */ /* 0x000fda0003f25270 */
[----:B------:R-:W0:Y:S02]  /*15b00*/  @P1 LDC.64 R8, c[0x0][0x9e8] ;  /* 0x00027a00ff081b82 */ /* 0x000e240000000a00 */
[----:B0-----:R-:W-:-:S05]  /*15b10*/  @P1 IMAD.HI.U32 R8, R153, R8, RZ ;  /* 0x0000000899081227 */ /* 0x001fca00078e00ff */
[----:B------:R-:W-:-:S07]  /*15b20*/  @P1 SHF.R.U32.HI R153, RZ, R9, R8 ;  /* 0x00000009ff991219 */ /* 0x000fce0000011608 */
.L_x_1741:
[----:B------:R-:W-:Y:S05]  /*15b30*/  BSYNC B0 ;  /* 0x0000000000007941 */ /* 0x000fea0003800000 */
.L_x_1739:
[----:B------:R-:W-:-:S04]  /*15b40*/  IMAD R153, R153, R154, -R10 ;  /* 0x0000009a99997224 */ /* 0x000fc800078e0a0a */
[----:B------:R-:W-:-:S05]  /*15b50*/  IMAD.IADD R153, R153, 0x1, -R171 ;  /* 0x0000000199997824 */ /* 0x000fca00078e0aab */
[----:B------:R-:W-:Y:S02]  /*15b60*/  VIMNMX R152, R152, R153, !PT ;  /* 0x0000009998987248 */ /* 0x000fe40007fe0100 */
[----:B------:R-:W-:-:S07]  /*15b70*/  VIADDMNMX R21, R153, R154, R21, PT ;  /* 0x0000009a99157246 */ /* 0x000fce0003800115 */
.L_x_1738:
        /* <DEDUP_REMOVED lines=9> */
[----:B------:R-:W-:Y:S02]  /*15c10*/  ISETP.GT.AND P1, PT, R152, 0x9, P5 ;  /* 0x000000099800780c */ /* 0x000fe40002f24270 */
[C---:B------:R-:W-:Y:S02]  /*15c20*/  ISETP.LT.OR P2, PT, R21.reuse, 0x9, P2 ;  /* 0x000000091500780c */ /* 0x040fe40001741670 */
[----:B------:R-:W-:-:S02]  /*15c30*/  ISETP.LT.OR P1, PT, R21, 0xa, P1 ;  /* 0x0000000a1500780c */ /* 0x000fc40000f21670 */
[----:B------:R-:W-:Y:S01]  /*15c40*/  FSEL R28, R28, -INF , !P2 ;  /* 0xff8000001c1c7808 */ /* 0x000fe20005000000 */
[--C-:B0-----:R-:W-:Y:S01]  /*15c50*/  IMAD.IADD R15, R15, 0x1, R11.reuse ;  /* 0x000000010f0f7824 */ /* 0x101fe200078e020b */
[----:B------:R-:W-:Y:S01]  /*15c60*/  FSEL R29, R29, -INF , !P1 ;  /* 0xff8000001d1d7808 */ /* 0x000fe20004800000 */
[----:B------:R-:W-:Y:S01]  /*15c70*/  IMAD.IADD R20, R20, 0x1, R11 ;  /* 0x0000000114147824 */ /* 0x000fe200078e020b */
[C---:B------:R-:W-:Y:S02]  /*15c80*/  ISETP.GT.AND P2, PT, R152.reuse, 0x10, P5 ;  /* 0x000000109800780c */ /* 0x040fe40002f44270 */
        /* <DEDUP_REMOVED lines=82> */
[----:B------:R-:W-:Y:S01]  /*161b0*/  FSEL R85, R85, -INF , !P1 ;  /* 0xff80000055557808 */ /* 0x000fe20004800000 */
[----:B------:R-:W-:Y:S08]  /*161c0*/  @!P3 BRA `(.L_x_1742) ;  /* 0x000000000058b947 */ /* 0x000ff00003800000 */
        /* <DEDUP_REMOVED lines=12> */
.L_x_1744:
[----:B------:R-:W-:-:S05]  /*16290*/  IMAD.U32 R21, RZ, RZ, UR29 ;  /* 0x0000001dff157e24 */ /* 0x000fca000f8e00ff */
[----:B------:R-:W-:-:S13]  /*162a0*/  ISETP.NE.AND P1, PT, R21, 0x1, PT ;  /* 0x000000011500780c */ /* 0x000fda0003f25270 */
[----:B------:R-:W0:Y:S02]  /*162b0*/  @P1 LDC.64 R8, c[0x0][0x9e8] ;  /* 0x00027a00ff081b82 */ /* 0x000e240000000a00 */
[----:B0-----:R-:W-:-:S05]  /*162c0*/  @P1 IMAD.HI.U32 R8, R11, R8, RZ ;  /* 0x000000080b081227 */ /* 0x001fca00078e00ff */
[----:B------:R-:W-:-:S07]  /*162d0*/  @P1 SHF.R.U32.HI R11, RZ, R9, R8 ;  /* 0x00000009ff0b1219 */ /* 0x000fce0000011608 */
.L_x_1745:
[----:B------:R-:W-:Y:S05]  /*162e0*/  BSYNC B0 ;  /* 0x0000000000007941 */ /* 0x000fea0003800000 */
.L_x_1743:
[----:B------:R-:W-:-:S04]  /*162f0*/  IMAD R10, R11, R21, -R10 ;  /* 0x000000150b0a7224 */ /* 0x000fc800078e0a0a */
[----:B------:R-:W-:-:S05]  /*16300*/  IMAD.IADD R10, R10, 0x1, -R171 ;  /* 0x000000010a0a7824 */ /* 0x000fca00078e0aab */
[----:B------:R-:W-:Y:S02]  /*16310*/  VIMNMX R20, R20, R10, !PT ;  /* 0x0000000a14147248 */ /* 0x000fe40007fe0100 */
[----:B------:R-:W-:-:S07]  /*16320*/  VIADDMNMX R15, R10, R21, R15, PT ;  /* 0x000000150a0f7246 */ /* 0x000fce000380010f */
.L_x_1742:
[----:B------:R-:W-:Y:S02]  /*16330*/  FMNMX.FTZ R8, R24, R3, !PT ;  /* 0x0000000318087209 */ /* 0x000fe40007810000 */
[----:B------:R-:W-:Y:S02]  /*16340*/  ISETP.GT.AND P1, PT, R20, 0x1, P5 ;  /* 0x000000011400780c */ /* 0x000fe40002f24270 */
[----:B------:R-:W-:Y:S02]  /*16350*/  FMNMX.FTZ R8, R25, R8, !PT ;  /* 0x0000000819087209 */ /* 0x000fe40007810000 */
[----:B------:R-:W-:Y:S02]  /*16360*/  LOP3.LUT R17, R17, 0xbfffffff, RZ, 0xc0, !PT ;  /* 0xbfffffff11117812 */ /* 0x000fe400078ec0ff */
[----:B------:R-:W-:Y:S02]  /*16370*/  FMNMX.FTZ R8, R28, R8, !PT ;  /* 0x000000081c087209 */ /* 0x000fe40007810000 */
[----:B------:R-:W-:-:S02]  /*16380*/  ISETP.LT.OR P1, PT, R15, 0x2, P1 ;  /* 0x000000020f00780c */ /* 0x000fc40000f21670 */
[----:B------:R-:W-:Y:S02]  /*16390*/  FMNMX.FTZ R8, R29, R8, !PT ;  /* 0x000000081d087209 */ /* 0x000fe40007810000 */
[----:B------:R-:W-:Y:S02]  /*163a0*/  ISETP.GT.AND P2, PT, R20, 0x8, P5 ;  /* 0x000000081400780c */ /* 0x000fe40002f44270 */
[----:B------:R-:W-:Y:S02]  /*163b0*/  FMNMX.FTZ R8, R32, R8, !PT ;  /* 0x0000000820087209 */ /* 0x000fe40007810000 */
[----:B------:R-:W-:Y:S02]  /*163c0*/  @P0 LOP3.LUT R17, R17, 0x40000000, RZ, 0xfc, !PT ;  /* 0x4000000011110812 */ /* 0x000fe400078efcff */
[----:B------:R-:W-:Y:S02]  /*163d0*/  FMNMX.FTZ R8, R33, R8, !PT ;  /* 0x0000000821087209 */ /* 0x000fe40007810000 */
[----:B------:R-:W-:-:S02]  /*163e0*/  FSEL R27, R27, -INF , !P1 ;  /* 0xff8000001b1b7808 */ /* 0x000fc40004800000 */
[----:B------:R-:W-:Y:S02]  /*163f0*/  FMNMX.FTZ R8, R36, R8, !PT ;  /* 0x0000000824087209 */ /* 0x000fe40007810000 */
[C---:B------:R-:W-:Y:S02]  /*16400*/  ISETP.GT.AND P0, PT, R20.reuse, RZ, P5 ;  /* 0x000000ff1400720c */ /* 0x040fe40002f04270 */
[----:B------:R-:W-:Y:S02]  /*16410*/  FMNMX.FTZ R8, R37, R8, !PT ;  /* 0x0000000825087209 */ /* 0x000fe40007810000 */
[----:B------:R-:W-:Y:S02]  /*16420*/  ISETP.GT.AND P1, PT, R20, 0x9, P5 ;  /* 0x000000091400780c */ /* 0x000fe40002f24270 */
[----:B------:R-:W-:Y:S02]  /*16430*/  FMNMX.FTZ R8, R40, R8, !PT ;  /* 0x0000000828087209 */ /* 0x000fe40007810000 */
[----:B------:R-:W-:-:S02]  /*16440*/  ISETP.LT.OR P2, PT, R15, 0x9, P2 ;  /* 0x000000090f00780c */ /* 0x000fc40001741670 */
[----:B------:R-:W-:Y:S02]  /*16450*/  FMNMX.FTZ R8, R41, R8, !PT ;  /* 0x0000000829087209 */ /* 0x000fe40007810000 */
[C---:B------:R-:W-:Y:S02]  /*16460*/  ISETP.LT.OR P0, PT, R15.reuse, 0x1, P0 ;  /* 0x000000010f00780c */ /* 0x040fe40000701670 */
        /* <DEDUP_REMOVED lines=9> */
[----:B------:R-:W-:-:S02]  /*16500*/  FSEL R31, R31, -INF , !P1 ;  /* 0xff8000001f1f7808 */ /* 0x000fc40004800000 */
[----:B------:R-:W-:Y:S02]  /*16510*/  FMNMX.FTZ R8, R53, R8, !PT ;  /* 0x0000000835087209 */ /* 0x000fe40007810000 */
[----:B------:R-:W-:Y:S02]  /*16520*/  ISETP.GT.AND P1, PT, R20, 0x11, P5 ;  /* 0x000000111400780c */ /* 0x000fe40002f24270 */
[----:B------:R-:W-:Y:S02]  /*16530*/  FMNMX.FTZ R8, R56, R8, !PT ;  /* 0x0000000838087209 */ /* 0x000fe40007810000 */
[----:B------:R-:W-:Y:S02]  /*16540*/  ISETP.LT.OR P2, PT, R15, 0x11, P2 ;  /* 0x000000110f00780c */ /* 0x000fe40001741670 */
[----:B------:R-:W-:Y:S02]  /*16550*/  FMNMX.FTZ R8, R57, R8, !PT ;  /* 0x0000000839087209 */ /* 0x000fe40007810000 */
[----:B------:R-:W-:-:S02]  /*16560*/  FMNMX.FTZ R10, R26, R5, !PT ;  /* 0x000000051a0a7209 */ /* 0x000fc40007810000 */
[----:B------:R-:W-:Y:S02]  /*16570*/  FMNMX.FTZ R8, R60, R8, !PT ;  /* 0x000000083c087209 */ /* 0x000fe40007810000 */
[----:B------:R-:W-:Y:S02]  /*16580*/  ISETP.LT.OR P1, PT, R15, 0x12, P1 ;  /* 0x000000120f00780c */ /* 0x000fe40000f21670 */
[----:B------:R-:W-:Y:S02]  /*16590*/  FMNMX.FTZ R8, R61, R8, !PT ;  /* 0x000000083d087209 */ /* 0x000fe40007810000 */
[----:B------:R-:W-:Y:S02]  /*165a0*/  FSEL R34, R34, -INF , !P2 ;  /* 0xff80000022227808 */ /* 0x000fe40005000000 */
[----:B------:R-:W-:Y:S02]  /*165b0*/  FMNMX.FTZ R8, R64, R8, !PT ;  /* 0x0000000840087209 */ /* 0x000fe40007810000 */
[----:B------:R-:W-:-:S02]  /*165c0*/  ISETP.GT.AND P2, PT, R20, 0x18, P5 ;  /* 0x000000181400780c */ /* 0x000fc40002f44270 */
[----:B------:R-:W-:Y:S02]  /*165d0*/  FMNMX.FTZ R8, R65, R8, !PT ;  /* 0x0000000841087209 */ /* 0x000fe40007810000 */
[----:B------:R-:W-:Y:S02]  /*165e0*/  FMNMX.FTZ R10, R27, R10, !PT ;  /* 0x0000000a1b0a7209 */ /* 0x000fe40007810000 */
[----:B------:R-:W-:Y:S02]  /*165f0*/  FMNMX.FTZ R8, R68, R8, !PT ;  /* 0x0000000844087209 */ /* 0x000fe40007810000 */
[----:B------:R-:W-:Y:S02]  /*16600*/  FSEL R35, R35, -INF , !P1 ;  /* 0xff80000023237808 */ /* 0x000fe40004800000 */
[----:B------:R-:W-:Y:S02]  /*16610*/  FMNMX.FTZ R8, R69, R8, !PT ;  /* 0x0000000845087209 */ /* 0x000fe40007810000 */
[----:B------:R-:W-:-:S02]  /*16620*/  ISETP.GT.AND P1, PT, R20, 0x19, P5 ;  /* 0x000000191400780c */ /* 0x000fc40002f24270 */
[----:B------:R-:W-:Y:S02]  /*16630*/  FMNMX.FTZ R8, R72, R8, !PT ;  /* 0x0000000848087209 */ /* 0x000fe40007810000 */
[----:B------:R-:W-:Y:S02]  /*16640*/  ISETP.LT.OR P2, PT, R15, 0x19, P2 ;  /* 0x000000190f00780c */ /* 0x000fe40001741670 */
[----:B------:R-:W-:Y:S02]  /*16650*/  FMNMX.FTZ R8, R73, R8, !PT ;  /* 0x0000000849087209 */ /* 0x000fe40007810000 */
[----:B------:R-:W-:Y:S02]  /*16660*/  FMNMX.FTZ R10, R30, R10, !PT ;  /* 0x0000000a1e0a7209 */ /* 0x000fe40007810000 */
[----:B------:R-:W-:Y:S02]  /*16670*/  FMNMX.FTZ R8, R76, R8, !PT ;  /* 0x000000084c087209 */ /* 0x000fe40007810000 */
[----:B------:R-:W-:-:S02]  /*16680*/  ISETP.LT.OR P1, PT, R15, 0x1a, P1 ;  /* 0x0000001a0f00780c */ /* 0x000fc40000f21670 */
[----:B------:R-:W-:Y:S02]  /*16690*/  FMNMX.FTZ R8, R77, R8, !PT ;  /* 0x000000084d087209 */ /* 0x000fe40007810000 */
[----:B------:R-:W-:Y:S02]  /*166a0*/  FSEL R38, R38, -INF , !P2 ;  /* 0xff80000026267808 */ /* 0x000fe40005000000 */
[----:B------:R-:W-:Y:S02]  /*166b0*/  FMNMX.FTZ R8, R80, R8, !PT ;  /* 0x0000000850087209 */ /* 0x000fe40007810000 */
[----:B------:R-:W-:Y:S02]  /*166c0*/  ISETP.GT.AND P2, PT, R20, 0x20, P5 ;  /* 0x000000201400780c */ /* 0x000fe40002f44270 */
[----:B------:R-:W-:Y:S02]  /*166d0*/  FMNMX.FTZ R8, R81, R8, !PT ;  /* 0x0000000851087209 */ /* 0x000fe40007810000 */
[----:B------:R-:W-:-:S02]  /*166e0*/  FMNMX.FTZ R10, R31, R10, !PT ;  /* 0x0000000a1f0a7209 */ /* 0x000fc40007810000 */
[----:B------:R-:W-:Y:S02]  /*166f0*/  FMNMX.FTZ R8, R84, R8, !PT ;  /* 0x0000000854087209 */ /* 0x000fe40007810000 */
[----:B------:R-:W-:Y:S02]  /*16700*/  FSEL R39, R39, -INF , !P1 ;  /* 0xff80000027277808 */ /* 0x000fe40004800000 */
[----:B------:R-:W-:Y:S02]  /*16710*/  ISETP.GT.AND P1, PT, R20, 0x21, P5 ;  /* 0x000000211400780c */ /* 0x000fe40002f24270 */
[----:B------:R-:W-:Y:S02]  /*16720*/  ISETP.LT.OR P2, PT, R15, 0x21, P2 ;  /* 0x000000210f00780c */ /* 0x000fe40001741670 */
[----:B------:R-:W-:Y:S02]  /*16730*/  FMNMX.FTZ R10, R34, R10, !PT ;  /* 0x0000000a220a7209 */ /* 0x000fe40007810000 */
[----:B------:R-:W-:-:S02]  /*16740*/  FMNMX.FTZ R8, R85, R8, !PT ;  /* 0x0000000855087209 */ /* 0x000fc40007810000 */
[----:B------:R-:W-:Y:S02]  /*16750*/  ISETP.LT.OR P1, PT, R15, 0x22, P1 ;  /* 0x000000220f00780c */ /* 0x000fe40000f21670 */
[----:B------:R-:W-:Y:S01]  /*16760*/  FSEL R42, R42, -INF , !P2 ;  /* 0xff8000002a2a7808 */ /* 0x000fe20005000000 */
[----:B------:R-:W0:Y:S01]  /*16770*/  SHFL.BFLY PT, R9, R8, 0x2, 0x1f ;  /* 0x0c401f0008097f89 */ /* 0x000e2200000e0000 */
[----:B------:R-:W-:Y:S02]  /*16780*/  FMNMX.FTZ R10, R35, R10, !PT ;  /* 0x0000000a230a7209 */ /* 0x000fe40007810000 */
[----:B------:R-:W-:Y:S02]  /*16790*/  ISETP.GT.AND P2, PT, R20, 0x28, P5 ;  /* 0x000000281400780c */ /* 0x000fe40002f44270 */
[----:B------:R-:W-:Y:S02]  /*167a0*/  FSEL R43, R43, -INF , !P1 ;  /* 0xff8000002b2b7808 */ /* 0x000fe40004800000 */
[----:B------:R-:W-:-:S02]  /*167b0*/  FMNMX.FTZ R10, R38, R10, !PT ;  /* 0x0000000a260a7209 */ /* 0x000fc40007810000 */
[----:B------:R-:W-:Y:S02]  /*167c0*/  ISETP.GT.AND P1, PT, R20, 0x29, P5 ;  /* 0x000000291400780c */ /* 0x000fe40002f24270 */
[----:B------:R-:W-:Y:S02]  /*167d0*/  ISETP.LT.OR P2, PT, R15, 0x29, P2 ;  /* 0x000000290f00780c */ /* 0x000fe40001741670 */
[----:B------:R-:W-:Y:S02]  /*167e0*/  FMNMX.FTZ R10, R39, R10, !PT ;  /* 0x0000000a270a7209 */ /* 0x000fe40007810000 */
[----:B------:R-:W-:Y:S02]  /*167f0*/  ISETP.LT.OR P1, PT, R15, 0x2a, P1 ;  /* 0x0000002a0f00780c */ /* 0x000fe40000f21670 */
[----:B------:R-:W-:Y:S02]  /*16800*/  FSEL R46, R46, -INF , !P2 ;  /* 0xff8000002e2e7808 */ /* 0x000fe40005000000 */
[----:B------:R-:W-:-:S02]  /*16810*/  ISETP.GT.AND P2, PT, R20, 0x30, P5 ;  /* 0x000000301400780c */ /* 0x000fc40002f44270 */
[----:B------:R-:W-:Y:S02]  /*16820*/  FMNMX.FTZ R10, R42, R10, !PT ;  /* 0x0000000a2a0a7209 */ /* 0x000fe40007810000 */
[----:B------:R-:W-:Y:S02]  /*16830*/  FSEL R47, R47, -INF , !P1 ;  /* 0xff8000002f2f7808 */ /* 0x000fe40004800000 */
[----:B------:R-:W-:Y:S02]  /*16840*/  ISETP.GT.AND P1, PT, R20, 0x31, P5 ;  /* 0x000000311400780c */ /* 0x000fe40002f24270 */
[----:B------:R-:W-:Y:S02]  /*16850*/  ISETP.LT.OR P2, PT, R15, 0x31, P2 ;  /* 0x000000310f00780c */ /* 0x000fe40001741670 */
[----:B------:R-:W-:Y:S02]  /*16860*/  FMNMX.FTZ R10, R43, R10, !PT ;  /* 0x0000000a2b0a7209 */ /* 0x000fe40007810000 */
[----:B------:R-:W-:-:S02]  /*16870*/  ISETP.LT.OR P1, PT, R15, 0x32, P1 ;  /* 0x000000320f00780c */ /* 0x000fc40000f21670 */
[----:B------:R-:W-:Y:S02]  /*16880*/  FSEL R50, R50, -INF , !P2 ;  /* 0xff80000032327808 */ /* 0x000fe40005000000 */
[----:B------:R-:W-:Y:S02]  /*16890*/  ISETP.GT.AND P2, PT, R20, 0x38, P5 ;  /* 0x000000381400780c */ /* 0x000fe40002f44270 */
[----:B------:R-:W-:Y:S02]  /*168a0*/  FMNMX.FTZ R10, R46, R10, !PT ;  /* 0x0000000a2e0a7209 */ /* 0x000fe40007810000 */
[----:B------:R-:W-:Y:S02]  /*168b0*/  FSEL R51, R51, -INF , !P1 ;  /* 0xff80000033337808 */ /* 0x000fe40004800000 */
[----:B------:R-:W-:Y:S02]  /*168c0*/  ISETP.GT.AND P1, PT, R20, 0x39, P5 ;  /* 0x000000391400780c */ /* 0x000fe40002f24270 */
[----:B------:R-:W-:-:S02]  /*168d0*/  ISETP.LT.OR P2, PT, R15, 0x39, P2 ;  /* 0x000000390f00780c */ /* 0x000fc40001741670 */
[----:B------:R-:W-:Y:S02]  /*168e0*/  FMNMX.FTZ R10, R47, R10, !PT ;  /* 0x0000000a2f0a7209 */ /* 0x000fe40007810000 */
[----:B------:R-:W-:Y:S02]  /*168f0*/  ISETP.LT.OR P1, PT, R15, 0x3a, P1 ;  /* 0x0000003a0f00780c */ /* 0x000fe40000f21670 */
[----:B------:R-:W-:Y:S02]  /*16900*/  FSEL R54, R54, -INF , !P2 ;  /* 0xff80000036367808 */ /* 0x000fe40005000000 */
[----:B0-----:R-:W-:Y:S02]  /*16910*/  FMNMX.FTZ R8, R8, R9, !PT ;  /* 0x0000000908087209 */ /* 0x001fe40007810000 */
[----:B------:R-:W-:Y:S02]  /*16920*/  ISETP.GT.AND P2, PT, R20, 0x40, P5 ;  /* 0x000000401400780c */ /* 0x000fe40002f44270 */
[----:B------:R-:W-:Y:S01]  /*16930*/  FMNMX.FTZ R10, R50, R10, !PT ;  /* 0x0000000a320a7209 */ /* 0x000fe20007810000 */
[----:B------:R-:W0:Y:S01]  /*16940*/  SHFL.BFLY PT, R9, R8, 0x1, 0x1f ;  /* 0x0c201f0008097f89 */ /* 0x000e2200000e0000 */
[----:B------:R-:W-:-:S02]  /*16950*/  FSEL R55, R55, -INF , !P1 ;  /* 0xff80000037377808 */ /* 0x000fc40004800000 */
[----:B------:R-:W-:Y:S02]  /*16960*/  ISETP.GT.AND P1, PT, R20, 0x41, P5 ;  /* 0x000000411400780c */ /* 0x000fe40002f24270 */
[----:B------:R-:W-:Y:S02]  /*16970*/  ISETP.LT.OR P2, PT, R15, 0x41, P2 ;  /* 0x000000410f00780c */ /* 0x000fe40001741670 */
[----:B------:R-:W-:Y:S02]  /*16980*/  FMNMX.FTZ R10, R51, R10, !PT ;  /* 0x0000000a330a7209 */ /* 0x000fe40007810000 */
[----:B------:R-:W-:Y:S02]  /*16990*/  ISETP.LT.OR P1, PT, R15, 0x42, P1 ;  /* 0x000000420f00780c */ /* 0x000fe40000f21670 */
[----:B------:R-:W-:Y:S02]  /*169a0*/  FSEL R58, R58, -INF , !P2 ;  /* 0xff8000003a3a7808 */ /* 0x000fe40005000000 */
[----:B------:R-:W-:-:S02]  /*169b0*/  FMNMX.FTZ R10, R54, R10, !PT ;  /* 0x0000000a360a7209 */ /* 0x000fc40007810000 */
[C---:B------:R-:W-:Y:S02]  /*169c0*/  ISETP.GT.AND P2, PT, R20.reuse, 0x48, P5 ;  /* 0x000000481400780c */ /* 0x040fe40002f44270 */
[----:B------:R-:W-:Y:S02]  /*169d0*/  FSEL R59, R59, -INF , !P1 ;  /* 0xff8000003b3b7808 */ /* 0x000fe40004800000 */
[----:B------:R-:W-:Y:S02]  /*169e0*/  FMNMX.FTZ R10, R55, R10, !PT ;  /* 0x0000000a370a7209 */ /* 0x000fe40007810000 */
[C---:B------:R-:W-:Y:S02]  /*169f0*/  ISETP.GT.AND P1, PT, R20.reuse, 0x49, P5 ;  /* 0x000000491400780c */ /* 0x040fe40002f24270 */
[----:B------:R-:W-:Y:S02]  /*16a00*/  ISETP.LT.OR P2, PT, R15, 0x49, P2 ;  /* 0x000000490f00780c */ /* 0x000fe40001741670 */
[----:B------:R-:W-:-:S02]  /*16a10*/  ISETP.GT.AND P4, PT, R20, 0x68, P5 ;  /* 0x000000681400780c */ /* 0x000fc40002f84270 */
[----:B------:R-:W-:Y:S02]  /*16a20*/  FMNMX.FTZ R10, R58, R10, !PT ;  /* 0x0000000a3a0a7209 */ /* 0x000fe40007810000 */
[C---:B------:R-:W-:Y:S02]  /*16a30*/  ISETP.LT.OR P1, PT, R15.reuse, 0x4a, P1 ;  /* 0x0000004a0f00780c */ /* 0x040fe40000f21670 */
[----:B------:R-:W-:Y:S02]  /*16a40*/  FSEL R62, R62, -INF , !P2 ;  /* 0xff8000003e3e7808 */ /* 0x000fe40005000000 */
[----:B------:R-:W-:Y:S02]  /*16a50*/  ISETP.LT.OR P4, PT, R15, 0x69, P4 ;  /* 0x000000690f00780c */ /* 0x000fe40002781670 */
[----:B------:R-:W-:Y:S02]  /*16a60*/  ISETP.GT.AND P2, PT, R20, 0x50, P5 ;  /* 0x000000501400780c */ /* 0x000fe40002f44270 */
[----:B------:R-:W-:-:S02]  /*16a70*/  FMNMX.FTZ R10, R59, R10, !PT ;  /* 0x0000000a3b0a7209 */ /* 0x000fc40007810000 */
[----:B------:R-:W-:Y:S02]  /*16a80*/  FSEL R63, R63, -INF , !P1 ;  /* 0xff8000003f3f7808 */ /* 0x000fe40004800000 */
[----:B------:R-:W-:Y:S02]  /*16a90*/  ISETP.GT.AND P1, PT, R20, 0x51, P5 ;  /* 0x000000511400780c */ /* 0x000fe40002f24270 */
[C---:B------:R-:W-:Y:S02]  /*16aa0*/  ISETP.LT.OR P2, PT, R15.reuse, 0x51, P2 ;  /* 0x000000510f00780c */ /* 0x040fe40001741670 */
[----:B------:R-:W-:Y:S02]  /*16ab0*/  FMNMX.FTZ R10, R62, R10, !PT ;  /* 0x0000000a3e0a7209 */ /* 0x000fe40007810000 */
[----:B------:R-:W-:Y:S02]  /*16ac0*/  ISETP.LT.OR P1, PT, R15, 0x52, P1 ;  /* 0x000000520f00780c */ /* 0x000fe40000f21670 */
[----:B------:R-:W-:-:S02]  /*16ad0*/  FSEL R66, R66, -INF , !P2 ;  /* 0xff80000042427808 */ /* 0x000fc40005000000 */
[----:B------:R-:W-:Y:S02]  /*16ae0*/  LOP3.LUT R17, R17, 0xfffffffd, RZ, 0xc0, !PT ;  /* 0xfffffffd11117812 */ /* 0x000fe400078ec0ff */
[C---:B------:R-:W-:Y:S02]  /*16af0*/  ISETP.GT.AND P2, PT, R20.reuse, 0x58, P5 ;  /* 0x000000581400780c */ /* 0x040fe40002f44270 */
[----:B------:R-:W-:Y:S02]  /*16b00*/  ISETP.GT.AND P6, PT, R20, 0x69, P5 ;  /* 0x000000691400780c */ /* 0x000fe40002fc4270 */
[----:B0-----:R-:W-:Y:S02]  /*16b10*/  FMNMX.FTZ R8, R8, R9, !PT ;  /* 0x0000000908087209 */ /* 0x001fe40007810000 */
[----:B------:R-:W-:Y:S02]  /*16b20*/  FMNMX.FTZ R10, R63, R10, !PT ;  /* 0x0000000a3f0a7209 */ /* 0x000fe40007810000 */
[----:B------:R-:W-:-:S02]  /*16b30*/  FSEL R67, R67, -INF , !P1 ;  /* 0xff80000043437808 */ /* 0x000fc40004800000 */
[----:B------:R-:W-:Y:S02]  /*16b40*/  @P4 LOP3.LUT R17, R17, 0x2, RZ, 0xfc, !PT ;  /* 0x0000000211114812 */ /* 0x000fe400078efcff */
[----:B------:R-:W-:Y:S02]  /*16b50*/  ISETP.GT.AND P1, PT, R20, 0x59, P5 ;  /* 0x000000591400780c */ /* 0x000fe40002f24270 */
[C---:B------:R-:W-:Y:S02]  /*16b60*/  ISETP.LT.OR P2, PT, R15.reuse, 0x59, P2 ;  /* 0x000000590f00780c */ /* 0x040fe40001741670 */
[----:B------:R-:W-:Y:S02]  /*16b70*/  ISETP.LT.OR P4, PT, R15, 0x6a, P6 ;  /* 0x0000006a0f00780c */ /* 0x000fe40003781670 */
[----:B------:R-:W-:Y:S02]  /*16b80*/  FSETP.NEU.FTZ.AND P6, PT, R8, -INF , PT ;  /* 0xff8000000800780b */ /* 0x000fe40003fdd000 */
[----:B------:R-:W-:-:S02]  /*16b90*/  FMNMX.FTZ R10, R66, R10, !PT ;  /* 0x0000000a420a7209 */ /* 0x000fc40007810000 */
[----:B------:R-:W-:Y:S02]  /*16ba0*/  ISETP.LT.OR P1, PT, R15, 0x5a, P1 ;  /* 0x0000005a0f00780c */ /* 0x000fe40000f21670 */
[----:B------:R-:W-:Y:S02]  /*16bb0*/  FSEL R70, R70, -INF , !P2 ;  /* 0xff80000046467808 */ /* 0x000fe40005000000 */
[----:B------:R-:W-:Y:S02]  /*16bc0*/  ISETP.GT.AND P2, PT, R20, 0x60, P5 ;  /* 0x000000601400780c */ /* 0x000fe40002f44270 */
[----:B------:R-:W-:Y:S02]  /*16bd0*/  FSEL R9, R8, RZ, P6 ;  /* 0x000000ff08097208 */ /* 0x000fe40003000000 */
[----:B------:R-:W-:Y:S02]  /*16be0*/  FMNMX.FTZ R10, R67, R10, !PT ;  /* 0x0000000a430a7209 */ /* 0x000fe40007810000 */
[----:B------:R-:W-:Y:S01]  /*16bf0*/  FSEL R71, R71, -INF , !P1 ;  /* 0xff80000047477808 */ /* 0x000fe20004800000 */
[----:B------:R-:W-:-:S01]  /*16c00*/  FADD.FTZ R3, -R9, R3 ;  /* 0x0000000309037221 */ /* 0x000fc20000010100 */
[----:B------:R-:W-:Y:S01]  /*16c10*/  ISETP.GT.AND P1, PT, R20, 0x61, P5 ;  /* 0x000000611400780c */ /* 0x000fe20002f24270 */
[----:B------:R-:W-:-:S01]  /*16c20*/  FFMA.FTZ R9, R2, R8, -8 ;  /* 0xc100000002097423 */ /* 0x000fc20000010008 */
[----:B------:R-:W-:Y:S01]  /*16c30*/  ISETP.LT.OR P2, PT, R15, 0x61, P2 ;  /* 0x000000610f00780c */ /* 0x000fe20001741670 */
[----:B------:R-:W-:Y:S01]  /*16c40*/  FMUL.FTZ R3, R2, R3 ;  /* 0x0000000302037220 */ /* 0x000fe20000410000 */
[----:B------:R-:W-:-:S02]  /*16c50*/  FMNMX.FTZ R10, R70, R10, !PT ;  /* 0x0000000a460a7209 */ /* 0x000fc40007810000 */
[----:B------:R-:W-:Y:S02]  /*16c60*/  ISETP.LT.OR P1, PT, R15, 0x62, P1 ;  /* 0x000000620f00780c */ /* 0x000fe40000f21670 */
[----:B------:R-:W-:Y:S01]  /*16c70*/  FSEL R74, R74, -INF , !P2 ;  /* 0xff8000004a4a7808 */ /* 0x000fe20005000000 */
[----:B------:R-:W-:Y:S01]  /*16c80*/  MUFU.EX2 R3, R3 ;  /* 0x0000000300037308 */ /* 0x000fe20000000800 */
[----:B------:R-:W-:Y:S02]  /*16c90*/  FMNMX.FTZ R10, R71, R10, !PT ;  /* 0x0000000a470a7209 */ /* 0x000fe40007810000 */
[----:B------:R-:W-:Y:S02]  /*16ca0*/  FSEL R9, R9, RZ, P6 ;  /* 0x000000ff09097208 */ /* 0x000fe40003000000 */
[----:B------:R-:W-:Y:S02]  /*16cb0*/  FSEL R75, R75, -INF , !P1 ;  /* 0xff8000004b4b7808 */ /* 0x000fe40004800000 */
[----:B------:R-:W-:Y:S01]  /*16cc0*/  LOP3.LUT P6, RZ, R17, 0x2, RZ, 0xc0, !PT ;  /* 0x0000000211ff7812 */ /* 0x000fe200078cc0ff */
[----:B------:R-:W-:-:S01]  /*16cd0*/  FFMA.FTZ R24, R2, R24, -R9 ;  /* 0x0000001802187223 */ /* 0x000fc20000010809 */
[----:B------:R-:W-:Y:S01]  /*16ce0*/  FMNMX.FTZ R10, R74, R10, !PT ;  /* 0x0000000a4a0a7209 */ /* 0x000fe20007810000 */
[----:B------:R-:W-:-:S01]  /*16cf0*/  FFMA.FTZ R25, R2, R25, -R9 ;  /* 0x0000001902197223 */ /* 0x000fc20000010809 */
[----:B------:R-:W-:Y:S01]  /*16d00*/  ISETP.GT.AND P3, PT, R20, 0x70, P5 ;  /* 0x000000701400780c */ /* 0x000fe20002f64270 */
[----:B------:R-:W-:-:S01]  /*16d10*/  FFMA.FTZ R28, R2, R28, -R9 ;  /* 0x0000001c021c7223 */ /* 0x000fc20000010809 */
[----:B------:R-:W-:Y:S01]  /*16d20*/  FSEL R78, R78, -INF , !P6 ;  /* 0xff8000004e4e7808 */ /* 0x000fe20007000000 */
[----:B------:R-:W0:Y:S01]  /*16d30*/  MUFU.EX2 R24, R24 ;  /* 0x0000001800187308 */ /* 0x000e220000000800 */
[----:B------:R-:W-:Y:S01]  /*16d40*/  FMNMX.FTZ R10, R75, R10, !PT ;  /* 0x0000000a4b0a7209 */ /* 0x000fe20007810000 */
[--C-:B------:R-:W-:Y:S01]  /*16d50*/  FFMA.FTZ R29, R2, R29, -R9.reuse ;  /* 0x0000001d021d7223 */ /* 0x100fe20000010809 */
[----:B------:R-:W-:Y:S01]  /*16d60*/  ISETP.GT.AND P2, PT, R20, 0x71, P5 ;  /* 0x000000711400780c */ /* 0x000fe20002f44270 */
[C-C-:B------:R-:W-:Y:S01]  /*16d70*/  FFMA.FTZ R32, R2.reuse, R32, -R9.reuse ;  /* 0x0000002002207223 */ /* 0x140fe20000010809 */
[----:B------:R-:W-:Y:S01]  /*16d80*/  ISETP.LT.OR P3, PT, R15, 0x71, P3 ;  /* 0x000000710f00780c */ /* 0x000fe20001f61670 */
[--C-:B------:R-:W-:Y:S01]  /*16d90*/  FFMA.FTZ R33, R2, R33, -R9.reuse ;  /* 0x0000002102217223 */ /* 0x100fe20000010809 */
[----:B------:R-:W-:Y:S01]  /*16da0*/  FSEL R79, R79, -INF , !P4 ;  /* 0xff8000004f4f7808 */ /* 0x000fe20006000000 */
[----:B------:R-:W1:Y:S01]  /*16db0*/  MUFU.EX2 R25, R25 ;  /* 0x0000001900197308 */ /* 0x000e620000000800 */
[----:B------:R-:W-:Y:S01]  /*16dc0*/  FMNMX.FTZ R10, R78, R10, !PT ;  /* 0x0000000a4e0a7209 */ /* 0x000fe20007810000 */
[--C-:B------:R-:W-:Y:S01]  /*16dd0*/  FFMA.FTZ R36, R2, R36, -R9.reuse ;  /* 0x0000002402247223 */ /* 0x100fe20000010809 */
[----:B------:R-:W-:Y:S01]  /*16de0*/  ISETP.GT.AND P1, PT, R20, 0x78, P5 ;  /* 0x000000781400780c */ /* 0x000fe20002f24270 */
[C-C-:B------:R-:W-:Y:S01]  /*16df0*/  FFMA.FTZ R37, R2.reuse, R37, -R9.reuse ;  /* 0x0000002502257223 */ /* 0x140fe20000010809 */
[----:B------:R-:W-:Y:S01]  /*16e00*/  ISETP.LT.OR P2, PT, R15, 0x72, P2 ;  /* 0x000000720f00780c */ /* 0x000fe20001741670 */
[--C-:B------:R-:W-:Y:S01]  /*16e10*/  FFMA.FTZ R40, R2, R40, -R9.reuse ;  /* 0x0000002802287223 */ /* 0x100fe20000010809 */
[----:B------:R-:W-:Y:S01]  /*16e20*/  FSEL R82, R82, -INF , !P3 ;  /* 0xff80000052527808 */ /* 0x000fe20005800000 */
[----:B------:R-:W-:Y:S01]  /*16e30*/  MUFU.EX2 R28, R28 ;  /* 0x0000001c001c7308 */ /* 0x000fe20000000800 */
[----:B------:R-:W-:Y:S01]  /*16e40*/  FMNMX.FTZ R10, R79, R10, !PT ;  /* 0x0000000a4f0a7209 */ /* 0x000fe20007810000 */
[----:B0-----:R-:W-:Y:S01]  /*16e50*/  FFMA.FTZ R4, R3, R4, R24 ;  /* 0x0000000403047223 */ /* 0x001fe20000010018 */
[----:B------:R-:W-:Y:S01]  /*16e60*/  ISETP.GT.AND P5, PT, R20, 0x79, P5 ;  /* 0x000000791400780c */ /* 0x000fe20002fa4270 */
[C-C-:B------:R-:W-:Y:S01]  /*16e70*/  FFMA.FTZ R41, R2.reuse, R41, -R9.reuse ;  /* 0x0000002902297223 */ /* 0x140fe20000010809 */
[----:B------:R-:W-:Y:S01]  /*16e80*/  ISETP.LT.OR P1, PT, R15, 0x79, P1 ;  /* 0x000000790f00780c */ /* 0x000fe20000f21670 */
[--C-:B------:R-:W-:Y:S01]  /*16e90*/  FFMA.FTZ R44, R2, R44, -R9.reuse ;  /* 0x0000002c022c7223 */ /* 0x100fe20000010809 */
[----:B------:R-:W-:Y:S01]  /*16ea0*/  FSEL R83, R83, -INF , !P2 ;  /* 0xff80000053537808 */ /* 0x000fe20005000000 */
[----:B------:R-:W-:Y:S01]  /*16eb0*/  MUFU.EX2 R29, R29 ;  /* 0x0000001d001d7308 */ /* 0x000fe20000000800 */
[----:B------:R-:W-:Y:S01]  /*16ec0*/  FMNMX.FTZ R10, R82, R10, !PT ;  /* 0x0000000a520a7209 */ /* 0x000fe20007810000 */
[----:B-1----:R-:W-:Y:S01]  /*16ed0*/  FADD.FTZ R4, R25, R4 ;  /* 0x0000000419047221 */ /* 0x002fe20000010000 */
[----:B------:R-:W-:Y:S01]  /*16ee0*/  ISETP.LT.OR P5, PT, R15, 0x7a, P5 ;  /* 0x0000007a0f00780c */ /* 0x000fe20002fa1670 */
[--C-:B------:R-:W-:Y:S01]  /*16ef0*/  FFMA.FTZ R45, R2, R45, -R9.reuse ;  /* 0x0000002d022d7223 */ /* 0x100fe20000010809 */
[----:B------:R-:W-:Y:S01]  /*16f00*/  FSEL R86, R86, -INF , !P1 ;  /* 0xff80000056567808 */ /* 0x000fe20004800000 */
[C-C-:B------:R-:W-:Y:S01]  /*16f10*/  FFMA.FTZ R48, R2.reuse, R48, -R9.reuse ;  /* 0x0000003002307223 */ /* 0x140fe20000010809 */
[----:B------:R-:W-:Y:S01]  /*16f20*/  FMNMX.FTZ R10, R83, R10, !PT ;  /* 0x0000000a530a7209 */ /* 0x000fe20007810000 */
[----:B------:R-:W-:Y:S01]  /*16f30*/  MUFU.EX2 R32, R32 ;  /* 0x0000002000207308 */ /* 0x000fe20000000800 */
[----:B------:R-:W-:Y:S01]  /*16f40*/  FSEL R87, R87, -INF , !P5 ;  /* 0xff80000057577808 */ /* 0x000fe20006800000 */
[--C-:B------:R-:W-:Y:S01]  /*16f50*/  FFMA.FTZ R49, R2, R49, -R9.reuse ;  /* 0x0000003102317223 */ /* 0x100fe20000010809 */
[----:B------:R-:W-:Y:S01]  /*16f60*/  FMNMX.FTZ R10, R86, R10, !PT ;  /* 0x0000000a560a7209 */ /* 0x000fe20007810000 */
[C-C-:B------:R-:W-:Y:S01]  /*16f70*/  FFMA.FTZ R52, R2.reuse, R52, -R9.reuse ;  /* 0x0000003402347223 */ /* 0x140fe20000010809 */
[----:B------:R-:W-:-:S01]  /*16f80*/  FFMA.FTZ R53, R2, R53, -R9 ;  /* 0x0000003502357223 */ /* 0x000fc20000010809 */
[C-C-:B------:R-:W-:Y:S01]  /*16f90*/  FFMA.FTZ R56, R2.reuse, R56, -R9.reuse ;  /* 0x0000003802387223 */ /* 0x140fe20000010809 */
[----:B------:R-:W-:Y:S01]  /*16fa0*/  FMNMX.FTZ R10, R87, R10, !PT ;  /* 0x0000000a570a7209 */ /* 0x000fe20007810000 */
[----:B------:R-:W-:Y:S01]  /*16fb0*/  MUFU.EX2 R33, R33 ;  /* 0x0000002100217308 */ /* 0x000fe20000000800 */
[----:B------:R-:W-:-:S01]  /*16fc0*/  FFMA.FTZ R57, R2, R57, -R9 ;  /* 0x0000003902397223 */ /* 0x000fc20000010809 */
[C-C-:B------:R-:W-:Y:S01]  /*16fd0*/  FFMA.FTZ R60, R2.reuse, R60, -R9.reuse ;  /* 0x0000003c023c7223 */ /* 0x140fe20000010809 */
[----:B------:R-:W-:-:S01]  /*16fe0*/  FFMA.FTZ R61, R2, R61, -R9 ;  /* 0x0000003d023d7223 */ /* 0x000fc20000010809 */
[----:B------:R-:W0:Y:S01]  /*16ff0*/  SHFL.BFLY PT, R11, R10, 0x2, 0x1f ;  /* 0x0c401f000a0b7f89 */ /* 0x000e2200000e0000 */
        /* <DEDUP_REMOVED lines=14> */
[----:B------:R-:W-:-:S05]  /*170e0*/  LOP3.LUT P0, RZ, R17, 0x40000000, RZ, 0xc0, !PT ;  /* 0x4000000011ff7812 */ /* 0x000fca000780c0ff */
[----:B------:R-:W-:Y:S01]  /*170f0*/  MUFU.EX2 R40, R40 ;  /* 0x0000002800287308 */ /* 0x000fe20000000800 */
[----:B0-----:R-:W-:-:S07]  /*17100*/  FMNMX.FTZ R10, R10, R11, !PT ;  /* 0x0000000b0a0a7209 */ /* 0x001fce0007810000 */
[----:B------:R-:W-:Y:S01]  /*17110*/  MUFU.EX2 R41, R41 ;  /* 0x0000002900297308 */ /* 0x000fe20000000800 */
[----:B------:R-:W0:Y:S07]  /*17120*/  SHFL.BFLY PT, R11, R10, 0x1, 0x1f ;  /* 0x0c201f000a0b7f89 */ /* 0x000e2e00000e0000 */
[----:B------:R-:W-:Y:S08]  /*17130*/  MUFU.EX2 R44, R44 ;  /* 0x0000002c002c7308 */ /* 0x000ff00000000800 */
[----:B------:R-:W-:Y:S08]  /*17140*/  MUFU.EX2 R45, R45 ;  /* 0x0000002d002d7308 */ /* 0x000ff00000000800 */
[----:B------:R-:W-:Y:S01]  /*17150*/  MUFU.EX2 R48, R48 ;  /* 0x0000003000307308 */ /* 0x000fe20000000800 */
[----:B0-----:R-:W-:-:S04]  /*17160*/  FMNMX.FTZ R10, R10, R11, !PT ;  /* 0x0000000b0a0a7209 */ /* 0x001fc80007810000 */
[----:B------:R-:W-:-:S03]  /*17170*/  FSETP.NEU.FTZ.AND P1, PT, R10, -INF , PT ;  /* 0xff8000000a00780b */ /* 0x000fc60003f3d000 */
[----:B------:R-:W-:Y:S01]  /*17180*/  MUFU.EX2 R49, R49 ;  /* 0x0000003100317308 */ /* 0x000fe20000000800 */
[----:B------:R-:W-:-:S05]  /*17190*/  FSEL R11, R10, RZ, P1 ;  /* 0x000000ff0a0b7208 */ /* 0x000fca0000800000 */
[----:B------:R-:W-:Y:S01]  /*171a0*/  FADD.FTZ R5, -R11, R5 ;  /* 0x000000050b057221 */ /* 0x000fe20000010100 */
[----:B------:R-:W-:-:S01]  /*171b0*/  FFMA.FTZ R11, R2, R10, -8 ;  /* 0xc1000000020b7423 */ /* 0x000fc2000001000a */
[----:B------:R-:W-:Y:S02]  /*171c0*/  MUFU.EX2 R52, R52 ;  /* 0x0000003400347308 */ /* 0x000fe40000000800 */
[----:B------:R-:W-:Y:S02]  /*171d0*/  FMUL.FTZ R5, R2, R5 ;  /* 0x0000000502057220 */ /* 0x000fe40000410000 */
[----:B------:R-:W-:-:S04]  /*171e0*/  FSEL R11, R11, RZ, P1 ;  /* 0x000000ff0b0b7208 */ /* 0x000fc80000800000 */
        /* <DEDUP_REMOVED lines=40> */
[----:B------:R-:W1:Y:S01]  /*17470*/  MUFU.EX2 R34, R34 ;  /* 0x0000002200227308 */ /* 0x000e620000000800 */
[----:B--2---:R-:W-:-:S01]  /*17480*/  FADD.FTZ R4, R30, R15 ;  /* 0x0000000f1e047221 */ /* 0x004fc20000010000 */
[----:B------:R-:W-:Y:S01]  /*17490*/  FADD.FTZ R0, R32, R0 ;  /* 0x0000000020007221 */ /* 0x000fe20000010000 */
[----:B------:R-:W-:-:S03]  /*174a0*/  FFMA.FTZ R11, R2, R87, -R11 ;  /* 0x00000057020b7223 */ /* 0x000fc6000001080b */
        /* <DEDUP_REMOVED lines=102> */
.L_x_1746:
[----:B------:R-:W-:Y:S01]  /*17b10*/  IMAD R15, R23, 0x8, R16 ;  /* 0x00000008170f7824 */ /* 0x000fe200078e0210 */
[----:B------:R-:W-:Y:S01]  /*17b20*/  ISETP.GT.AND P1, PT, R6, R12, PT ;  /* 0x0000000c0600720c */ /* 0x000fe20003f24270 */
[----:B------:R-:W-:Y:S01]  /*17b30*/  IMAD.U32 R20, RZ, RZ, UR38 ;  /* 0x00000026ff147e24 */ /* 0x000fe2000f8e00ff */
[----:B------:R-:W-:Y:S01]  /*17b40*/  F2FP.SATFINITE.E4M3.F32.PACK_AB_MERGE_C R28, R29, R28, RZ ;  /* 0x0000001c1d1c723e */ /* 0x000fe200048070ff */
[----:B------:R-:W-:Y:S01]  /*17b50*/  VIADD R15, R15, 0x22860 ;  /* 0x000228600f0f7836 */ /* 0x000fe20000000000 */
[----:B------:R-:W-:Y:S01]  /*17b60*/  F2FP.SATFINITE.E4M3.F32.PACK_AB_MERGE_C R30, R31, R30, RZ ;  /* 0x0000001e1f1e723e */ /* 0x000fe200048070ff */
[-C--:B------:R-:W-:Y:S01]  /*17b70*/  FMUL.FTZ R88, R88, R3.reuse ;  /* 0x0000000358587220 */ /* 0x080fe20000410000 */
[----:B------:R-:W-:Y:S01]  /*17b80*/  F2FP.SATFINITE.E4M3.F32.PACK_AB_MERGE_C R36, R37, R36, RZ ;  /* 0x000000242524723e */ /* 0x000fe200048070ff */
[-C--:B------:R-:W-:Y:S01]  /*17b90*/  FMUL.FTZ R89, R89, R3.reuse ;  /* 0x0000000359597220 */ /* 0x080fe20000410000 */
[----:B------:R-:W-:Y:S01]  /*17ba0*/  PRMT R15, R20, 0x654, R15 ;  /* 0x00000654140f7816 */ /* 0x000fe2000000000f */
[-C--:B------:R-:W-:Y:S01]  /*17bb0*/  FMUL.FTZ R92, R92, R3.reuse ;  /* 0x000000035c5c7220 */ /* 0x080fe20000410000 */
[----:B------:R-:W-:Y:S01]  /*17bc0*/  F2FP.SATFINITE.E4M3.F32.PACK_AB_MERGE_C R38, R39, R38, RZ ;  /* 0x000000262726723e */ /* 0x000fe200048070ff */
[-C--:B------:R-:W-:Y:S01]  /*17bd0*/  FMUL.FTZ R93, R93, R3.reuse ;  /* 0x000000035d5d7220 */ /* 0x080fe20000410000 */
[----:B------:R-:W-:Y:S01]  /*17be0*/  F2FP.SATFINITE.E4M3.F32.PACK_AB_MERGE_C R44, R45, R44, RZ ;  /* 0x0000002c2d2c723e */ /* 0x000fe200048070ff */
[----:B------:R0:W-:Y:S01]  /*17bf0*/  SYNCS.ARRIVE.TRANS64.RED.A1T0 RZ, [R15+URZ], RZ ;  /* 0x000000ff0fff79a7 */ /* 0x0001e2000810043f */
        /* <DEDUP_REMOVED lines=92> */
[----:B0-----:R-:W-:Y:S06]  /*181c0*/  @P1 BRA `(.L_x_1747) ;  /* 0xffffffcc00ec1947 */ /* 0x001fec000383ffff */
[----:B------:R-:W-:Y:S02]  /*181d0*/  IMAD.MOV.U32 R5, RZ, RZ, R10 ;  /* 0x000000ffff057224 */ /* 0x000fe400078e000a */
[----:B------:R-:W-:Y:S02]  /*181e0*/  IMAD.MOV.U32 R3, RZ, RZ, R8 ;  /* 0x000000ffff037224 */ /* 0x000fe400078e0008 */
[----:B------:R-:W-:Y:S02]  /*181f0*/  IMAD.MOV.U32 R23, RZ, RZ, R13 ;  /* 0x000000ffff177224 */ /* 0x000fe400078e000d */
[----:B------:R-:W-:-:S07]  /*18200*/  IMAD.MOV.U32 R168, RZ, RZ, R14 ;  /* 0x000000ffffa87224 */ /* 0x000fce00078e000e */
.L_x_1727:
[----:B------:R-:W0:Y:S01]  /*18210*/  LDC R8, c[0x0][0x448] ;  /* 0x00011200ff087b82 */ /* 0x000e220000000800 */
[----:B------:R-:W-:Y:S02]  /*18220*/  LOP3.LUT R17, R17, 0xfffffffb, RZ, 0xc0, !PT ;  /* 0xfffffffb11117812 */ /* 0x000fe400078ec0ff */
[----:B------:R-:W-:-:S05]  /*18230*/  IADD3 R11, R172, 0x1, -R170 ;  /* 0x00000001ac0b7810 */ /* 0x000fca0007ffe8aa */
[----:B------:R-:W1:Y:S01]  /*18240*/  LDC R194, c[0x0][0x9e4] ;  /* 0x00027900ffc27b82 */ /* 0x000e620000000800 */
[----:B0-----:R-:W-:Y:S01]  /*18250*/  ISETP.NE.AND P1, PT, R8, 0x1, PT ;  /* 0x000000010800780c */ /* 0x001fe20003f25270 */
[----:B------:R-:W-:-:S12]  /*18260*/  VIADD R8, R178, 0x7f ;  /* 0x0000007fb2087836 */ /* 0x000fd80000000000 */
[----:B------:R-:W0:Y:S01]  /*18270*/  @P1 LDC R9, c[0x0][0x44c] ;  /* 0x00011300ff091b82 */ /* 0x000e220000000800 */
[----:B------:R-:W-:-:S04]  /*18280*/  @P1 LOP3.LUT R17, R17, 0x4, RZ, 0xfc, !PT ;  /* 0x0000000411111812 */ /* 0x000fc800078efcff */
[----:B------:R-:W-:-:S03]  /*18290*/  LOP3.LUT R17, R17, 0xfffffff7, RZ, 0xc0, !PT ;  /* 0xfffffff711117812 */ /* 0x000fc600078ec0ff */
[----:B------:R-:W2:Y:S01]  /*182a0*/  @P1 LDC R10, c[0x0][0x450] ;  /* 0x00011400ff0a1b82 */ /* 0x000ea20000000800 */
[----:B0-----:R-:W-:-:S05]  /*182b0*/  @P1 IMAD.HI.U32 R9, R8, R9, RZ ;  /* 0x0000000908091227 */ /* 0x001fca00078e00ff */
[----:B--2---:R-:W-:Y:S02]  /*182c0*/  @P1 SHF.R.U32.HI R8, RZ, R10, R9 ;  /* 0x0000000aff081219 */ /* 0x004fe40000011609 */
[----:B-1----:R-:W-:-:S03]  /*182d0*/  ISETP.GE.AND P1, PT, R194, 0x1, PT ;  /* 0x00000001c200780c */ /* 0x002fc60003f26270 */
[----:B------:R-:W-:-:S04]  /*182e0*/  IMAD.IADD R8, R11, 0x1, R8 ;  /* 0x000000010b087824 */ /* 0x000fc800078e0208 */
[----:B------:R-:W-:-:S06]  /*182f0*/  VIADD R10, R8, -UR34 ;  /* 0x80000022080a7c36 */ /* 0x000fcc0008000000 */
[----:B------:R-:W-:Y:S01]  /*18300*/  @P1 LOP3.LUT R17, R17, 0x8, RZ, 0xfc, !PT ;  /* 0x0000000811111812 */ /* 0x000fe200078efcff */
[----:B------:R-:W-:Y:S06]  /*18310*/  @!P1 BRA `(.L_x_1748) ;  /* 0x0000000000489947 */ /* 0x000fec0003800000 */
[----:B------:R-:W-:Y:S01]  /*18320*/  IMAD.MOV.U32 R11, RZ, RZ, R8 ;  /* 0x000000ffff0b7224 */ /* 0x000fe200078e0008 */
[----:B------:R-:W-:Y:S04]  /*18330*/  BSSY B0, `(.L_x_1749) ;  /* 0x000000e000007945 */ /* 0x000fe80003800000 */
        /* <DEDUP_REMOVED lines=9> */
.L_x_1750:
[----:B------:R-:W-:-:S13]  /*183d0*/  ISETP.NE.AND P1, PT, R194, 0x1, PT ;  /* 0x00000001c200780c */ /* 0x000fda0003f25270 */
[----:B------:R-:W0:Y:S02]  /*183e0*/  @P1 LDC.64 R8, c[0x0][0x9e8] ;  /* 0x00027a00ff081b82 */ /* 0x000e240000000a00 */
[----:B0-----:R-:W-:-:S05]  /*183f0*/  @P1 IMAD.HI.U32 R8, R11, R8, RZ ;  /* 0x000000080b081227 */ /* 0x001fca00078e00ff */
[----:B------:R-:W-:-:S07]  /*18400*/  @P1 SHF.R.U32.HI R11, RZ, R9, R8 ;  /* 0x00000009ff0b1219 */ /* 0x000fce0000011608 */
.L_x_1751:
[----:B------:R-:W-:Y:S05]  /*18410*/  BSYNC B0 ;  /* 0x0000000000007941 */ /* 0x000fea0003800000 */
.L_x_1749:
[----:B------:R-:W-:-:S05]  /*18420*/  IMAD R11, R11, R194, RZ ;  /* 0x000000c20b0b7224 */ /* 0x000fca00078e02ff */
[----:B------:R-:W-:-:S07]  /*18430*/  VIMNMX R10, R10, R11, !PT ;  /* 0x0000000b0a0a7248 */ /* 0x000fce0007fe0100 */
.L_x_1748:
[----:B------:R-:W-:-:S05]  /*18440*/  VIADD R10, R10, 0x7f ;  /* 0x0000007f0a0a7836 */ /* 0x000fca0000000000 */
[----:B------:R-:W-:-:S04]  /*18450*/  SHF.R.S32.HI R9, RZ, 0x1f, R10 ;  /* 0x0000001fff097819 */ /* 0x000fc8000001140a */
[----:B------:R-:W-:-:S04]  /*18460*/  LEA.HI R9, R9, R10, RZ, 0x7 ;  /* 0x0000000a09097211 */ /* 0x000fc800078f38ff */
[----:B------:R-:W-:-:S04]  /*18470*/  SHF.R.S32.HI R9, RZ, 0x7, R9 ;  /* 0x00000007ff097819 */ /* 0x000fc80000011409 */
[----:B------:R-:W-:-:S04]  /*18480*/  VIMNMX R12, R192, R9, !PT ;  /* 0x00000009c00c7248 */ /* 0x000fc80007fe0100 */
[----:B------:R-:W-:-:S13]  /*18490*/  ISETP.GE.AND P1, PT, R6, R12, PT ;  /* 0x0000000c0600720c */ /* 0x000fda0003f26270 */
[----:B------:R-:W-:Y:S05]  /*184a0*/  @!P1 BRA `(.L_x_1752) ;  /* 0x0000001c00f89947 */ /* 0x000fea0003800000 */
[----:B------:R-:W-:Y:S02]  /*184b0*/  IMAD.MOV.U32 R13, RZ, RZ, R5 ;  /* 0x000000ffff0d7224 */ /* 0x000fe400078e0005 */
[----:B------:R-:W-:Y:S02]  /*184c0*/  IMAD.MOV.U32 R14, RZ, RZ, R3 ;  /* 0x000000ffff0e7224 */ /* 0x000fe400078e0003 */
[----:B------:R-:W-:Y:S02]  /*184d0*/  IMAD.MOV.U32 R193, RZ, RZ, R168 ;  /* 0x000000ffffc17224 */ /* 0x000fe400078e00a8 */
[----:B------:R-:W-:-:S07]  /*184e0*/  IMAD.MOV.U32 R15, RZ, RZ, R23 ;  /* 0x000000ffff0f7224 */ /* 0x000fce00078e0017 */
.L_x_1764:
        /* <DEDUP_REMOVED lines=8> */
.L_x_1754:
[----:B------:R-:W-:Y:S01]  /*18570*/  VIADD R3, R15, 0x1 ;  /* 0x000000010f037836 */ /* 0x000fe20000000000 */
[----:B------:R-:W-:-:S04]  /*18580*/  SHF.L.U32 R8, R168, 0x1f, RZ ;  /* 0x0000001fa8087819 */ /* 0x000fc800000006ff */
[----:B------:R-:W-:-:S04]  /*18590*/  ISETP.NE.AND P2, PT, R3, 0x2, PT ;  /* 0x000000020300780c */ /* 0x000fc80003f45270 */
[----:B------:R-:W-:-:S05]  /*185a0*/  SEL R3, R3, RZ, P2 ;  /* 0x000000ff03037207 */ /* 0x000fca0001000000 */
[----:B------:R-:W-:-:S04]  /*185b0*/  IMAD R3, R3, 0x8, R16 ;  /* 0x0000000803037824 */ /* 0x000fc800078e0210 */
[----:B------:R0:W1:Y:S01]  /*185c0*/  SYNCS.PHASECHK.TRANS64.TRYWAIT P2, [R3+URZ+0x22830], R8 ;  /* 0x02283008030075a7 */ /* 0x000062000804017f */
[----:B------:R-:W-:Y:S05]  /*185d0*/  @!P0 BRA `(.L_x_1755) ;  /* 0x0000000000048947 */ /* 0x000fea0003800000 */
[----:B------:R-:W-:Y:S01]  /*185e0*/  BPT.TRAP 0x1 ;  /* 0x000000040000795c */ /* 0x000fe20000300000 */
.L_x_1755:
[----:B------:R-:W-:Y:S04]  /*185f0*/  BSSY B0, `(.L_x_1753) ;  /* 0x0000004000007945 */ /* 0x000fe80003800000 */
[----:B-1----:R-:W-:Y:S05]  /*18600*/  @P2 BRA `(.L_x_1756) ;  /* 0x0000000000082947 */ /* 0x002fea0003800000 */
[----:B------:R-:W1:Y:S02]  /*18610*/  SYNCS.PHASECHK.TRANS64.TRYWAIT P2, [R3+URZ+0x22830], R8 ;  /* 0x02283008030075a7 */ /* 0x000e64000804017f */
[----:B-1----:R-:W-:Y:S05]  /*18620*/  @!P2 BRA `(.L_x_1757) ;  /* 0x0000012800d8a947 */ /* 0x002fea0003800000 */
.L_x_1756:
[----:B------:R-:W-:Y:S05]  /*18630*/  BSYNC B0 ;  /* 0x0000000000007941 */ /* 0x000fea0003800000 */
.L_x_1753:
[----:B01----:R-:W0:Y:S01]  /*18640*/  S2R R3, SR_TID.X ;  /* 0x0000000000037919 */ /* 0x003e220000002100 */
[----:B------:R-:W-:Y:S01]  /*18650*/  VIADD R23, R15, 0x1 ;  /* 0x000000010f177836 */ /* 0x000fe20000000000 */
[----:B------:R-:W-:Y:S05]  /*18660*/  WARPSYNC.ALL ;  /* 0x0000000000007948 */ /* 0x000fea0003800000 */
[C---:B------:R-:W-:Y:S01]  /*18670*/  ISETP.NE.AND P2, PT, R23.reuse, 0x2, PT ;  /* 0x000000021700780c */ /* 0x040fe20003f45270 */
[----:B------:R-:W-:Y:S02]  /*18680*/  IMAD.MOV.U32 R9, RZ, RZ, -0x7fffffe0 ;  /* 0x80000020ff097424 */ /* 0x000fe400078e00ff */
[----:B------:R-:W-:Y:S01]  /*18690*/  IMAD.MOV.U32 R25, RZ, RZ, -0x7fffffe0 ;  /* 0x80000020ff197424 */ /* 0x000fe200078e00ff */
[----:B------:R-:W-:Y:S01]  /*186a0*/  SEL R23, R23, RZ, P2 ;  /* 0x000000ff17177207 */ /* 0x000fe20001000000 */
[----:B------:R-:W-:Y:S01]  /*186b0*/  IMAD.MOV.U32 R21, RZ, RZ, -0x7fffffe0 ;  /* 0x80000020ff157424 */ /* 0x000fe200078e00ff */
[----:B------:R-:W-:Y:S01]  /*186c0*/  R2UR UR27, R9 ;  /* 0x00000000091b72ca */ /* 0x000fe200000e0000 */
[----:B------:R-:W-:Y:S01]  /*186d0*/  IMAD.MOV.U32 R11, RZ, RZ, -0x7fffffe0 ;  /* 0x80000020ff0b7424 */ /* 0x000fe200078e00ff */
[----:B------:R-:W-:Y:S01]  /*186e0*/  R2UR UR19, R25 ;  /* 0x00000000191372ca */ /* 0x000fe200000e0000 */
[----:B------:R-:W-:Y:S01]  /*186f0*/  IMAD R8, R23, 0x600, R7 ;  /* 0x0000060017087824 */ /* 0x000fe200078e0207 */
[----:B------:R-:W-:-:S02]  /*18700*/  R2UR UR7, R21 ;  /* 0x00000000150772ca */ /* 0x000fc400000e0000 */
[----:B------:R-:W-:Y:S01]  /*18710*/  R2UR UR11, R11 ;  /* 0x000000000b0b72ca */ /* 0x000fe200000e0000 */
[C---:B------:R-:W-:Y:S01]  /*18720*/  VIADD R24, R8.reuse, 0x400 ;  /* 0x0000040008187836 */ /* 0x040fe20000000000 */
[C---:B------:R-:W-:Y:S01]  /*18730*/  R2UR UR26, R8.reuse ;  /* 0x00000000081a72ca */ /* 0x040fe200000e0000 */
[C---:B------:R-:W-:Y:S01]  /*18740*/  VIADD R20, R8.reuse, 0x2 ;  /* 0x0000000208147836 */ /* 0x040fe20000000000 */
[----:B------:R-:W-:Y:S01]  /*18750*/  R2UR UR15, R21 ;  /* 0x00000000150f72ca */ /* 0x000fe200000e0000 */
[----:B------:R-:W-:Y:S01]  /*18760*/  VIADD R10, R8, 0x200 ;  /* 0x00000200080a7836 */ /* 0x000fe20000000000 */
[----:B------:R-:W-:Y:S02]  /*18770*/  R2UR UR18, R24 ;  /* 0x00000000181272ca */ /* 0x000fe400000e0000 */
[----:B------:R-:W-:Y:S01]  /*18780*/  R2UR UR6, R20 ;  /* 0x00000000140672ca */ /* 0x000fe200000e0000 */
[----:B------:R-:W-:Y:S01]  /*18790*/  VIADD R20, R8, 0x202 ;  /* 0x0000020208147836 */ /* 0x000fe20000000000 */
[----:B------:R-:W-:Y:S01]  /*187a0*/  R2UR UR10, R10 ;  /* 0x000000000a0a72ca */ /* 0x000fe200000e0000 */
[----:B------:R-:W-:Y:S01]  /*187b0*/  VIADD R8, R8, 0x402 ;  /* 0x0000040208087836 */ /* 0x000fe20000000000 */
[----:B------:R-:W-:-:S02]  /*187c0*/  R2UR UR23, R9 ;  /* 0x00000000091772ca */ /* 0x000fc400000e0000 */
[----:B0-----:R-:W-:Y:S02]  /*187d0*/  SHF.R.U32.HI R3, RZ, 0x7, R3 ;  /* 0x00000007ff037819 */ /* 0x001fe40000011603 */
[----:B------:R-:W-:Y:S02]  /*187e0*/  R2UR UR14, R20 ;  /* 0x00000000140e72ca */ /* 0x000fe400000e0000 */
[----:B------:R-:W-:Y:S01]  /*187f0*/  R2UR UR22, R8 ;  /* 0x00000000081672ca */ /* 0x000fe200000e0000 */
[----:B------:R-:W-:-:S05]  /*18800*/  VIADD R3, R3, 0x8 ;  /* 0x0000000803037836 */ /* 0x000fca0000000000 */
        /* <DEDUP_REMOVED lines=22> */
.L_x_1759:
[----:B------:R-:W-:Y:S01]  /*18970*/  SHF.L.U32 R3, R193, 0x1f, RZ ;  /* 0x0000001fc1037819 */ /* 0x000fe200000006ff */
[----:B------:R-:W-:-:S04]  /*18980*/  IMAD R5, R15, 0x8, R16 ;  /* 0x000000080f057824 */ /* 0x000fc800078e0210 */
[----:B------:R0:W1:Y:S01]  /*18990*/  SYNCS.PHASECHK.TRANS64.TRYWAIT P1, [R5+URZ+0x22850], R3 ;  /* 0x02285003050075a7 */ /* 0x000062000802017f */
[----:B------:R-:W-:Y:S05]  /*189a0*/  @!P0 BRA `(.L_x_1760) ;  /* 0x0000000000048947 */ /* 0x000fea0003800000 */
[----:B------:R-:W-:Y:S01]  /*189b0*/  BPT.TRAP 0x1 ;  /* 0x000000040000795c */ /* 0x000fe20000300000 */
.L_x_1760:
[----:B-1----:R-:W-:Y:S05]  /*189c0*/  @P1 BRA `(.L_x_1758) ;  /* 0x0000000000081947 */ /* 0x002fea0003800000 */
[----:B------:R-:W1:Y:S02]  /*189d0*/  SYNCS.PHASECHK.TRANS64.TRYWAIT P1, [R5+URZ+0x22850], R3 ;  /* 0x02285003050075a7 */ /* 0x000e64000802017f */
[----:B-1----:R-:W-:Y:S05]  /*189e0*/  @!P1 BRA `(.L_x_1761) ;  /* 0x0000012400fc9947 */ /* 0x002fea0003800000 */
.L_x_1758:
        /* <DEDUP_REMOVED lines=20> */
[----:B0-----:R-:W-:-:S04]  /*18b30*/  SHF.R.U32.HI R20, RZ, 0x7, R20 ;  /* 0x00000007ff147819 */ /* 0x001fc80000011614 */
[----:B------:R-:W-:Y:S01]  /*18b40*/  IADD3 R3, -R20, 0xb, RZ ;  /* 0x0000000b14037810 */ /* 0x000fe20007ffe1ff */
        /* <DEDUP_REMOVED lines=17> */
.L_x_1762:
[----:B0-----:R-:W-:Y:S02]  /*18c60*/  IMAD R3, R23, 0x8, R16 ;  /* 0x0000000817037824 */ /* 0x001fe400078e0210 */
[----:B------:R-:W-:Y:S02]  /*18c70*/  IMAD.U32 R5, RZ, RZ, UR38 ;  /* 0x00000026ff057e24 */ /* 0x000fe4000f8e00ff */
        /* <DEDUP_REMOVED lines=40> */
[----:B------:R-:W-:Y:S01]  /*18f00*/  FFMA.FTZ R9, R2, R3, -8 ;  /* 0xc100000002097423 */ /* 0x000fe20000010003 */
[----:B------:R-:W-:-:S03]  /*18f10*/  FMNMX.FTZ R5, R27, R5, !PT ;  /* 0x000000051b057209 */ /* 0x000fc60007810000 */
        /* <DEDUP_REMOVED lines=50> */
[----:B------:R-:W-:-:S03]  /*19240*/  FFMA.FTZ R9, R2, R85, -R9 ;  /* 0x0000005502097223 */ /* 0x000fc60000010809 */
[----:B------:R-:W-:Y:S01]  /*19250*/  FMNMX.FTZ R5, R55, R5, !PT ;  /* 0x0000000537057209 */ /* 0x000fe20007810000 */
[----:B------:R-:W-:Y:S03]  /*19260*/  MUFU.EX2 R36, R36 ;  /* 0x0000002400247308 */ /* 0x000fe60000000800 */
[----:B------:R-:W-:-:S04]  /*19270*/  FMNMX.FTZ R5, R58, R5, !PT ;  /* 0x000000053a057209 */ /* 0x000fc80007810000 */
        /* <DEDUP_REMOVED lines=22> */
[----:B------:R-:W-:Y:S04]  /*193e0*/  MUFU.EX2 R52, R52 ;  /* 0x0000003400347308 */ /* 0x000fe80000000800 */
[----:B------:R-:W0:Y:S04]  /*193f0*/  SHFL.BFLY PT, R8, R5, 0x2, 0x1f ;  /* 0x0c401f0005087f89 */ /* 0x000e2800000e0000 */
[----:B------:R-:W-:Y:S08]  /*19400*/  MUFU.EX2 R53, R53 ;  /* 0x0000003500357308 */ /* 0x000ff00000000800 */
[----:B------:R-:W-:Y:S08]  /*19410*/  MUFU.EX2 R56, R56 ;  /* 0x0000003800387308 */ /* 0x000ff00000000800 */
[----:B------:R-:W-:Y:S01]  /*19420*/  MUFU.EX2 R57, R57 ;  /* 0x0000003900397308 */ /* 0x000fe20000000800 */
[----:B0-----:R-:W-:-:S07]  /*19430*/  FMNMX.FTZ R5, R5, R8, !PT ;  /* 0x0000000805057209 */ /* 0x001fce0007810000 */
[----:B------:R-:W-:Y:S01]  /*19440*/  MUFU.EX2 R60, R60 ;  /* 0x0000003c003c7308 */ /* 0x000fe20000000800 */
[----:B------:R-:W0:Y:S07]  /*19450*/  SHFL.BFLY PT, R8, R5, 0x1, 0x1f ;  /* 0x0c201f0005087f89 */ /* 0x000e2e00000e0000 */
[----:B------:R-:W-:Y:S08]  /*19460*/  MUFU.EX2 R61, R61 ;  /* 0x0000003d003d7308 */ /* 0x000ff00000000800 */
[----:B------:R-:W-:Y:S08]  /*19470*/  MUFU.EX2 R64, R64 ;  /* 0x0000004000407308 */ /* 0x000ff00000000800 */
[----:B------:R-:W-:Y:S01]  /*19480*/  MUFU.EX2 R65, R65 ;  /* 0x0000004100417308 */ /* 0x000fe20000000800 */
[----:B0-----:R-:W-:Y:S01]  /*19490*/  FMNMX.FTZ R5, R5, R8, !PT ;  /* 0x0000000805057209 */ /* 0x001fe20007810000 */
[----:B------:R-:W-:-:S04]  /*194a0*/  FADD.FTZ R8, -R3, R14 ;  /* 0x0000000e03087221 */ /* 0x000fc80000010100 */
[----:B------:R-:W-:Y:S01]  /*194b0*/  FADD.FTZ R10, -R5, R13 ;  /* 0x0000000d050a7221 */ /* 0x000fe20000010100 */
[----:B------:R-:W-:-:S01]  /*194c0*/  FFMA.FTZ R11, R2, R5, -8 ;  /* 0xc1000000020b7423 */ /* 0x000fc20000010005 */
[C---:B------:R-:W-:Y:S01]  /*194d0*/  FMUL.FTZ R8, R2.reuse, R8 ;  /* 0x0000000802087220 */ /* 0x040fe20000410000 */
[----:B------:R-:W-:Y:S01]  /*194e0*/  MUFU.EX2 R68, R68 ;  /* 0x0000004400447308 */ /* 0x000fe20000000800 */
[C---:B------:R-:W-:Y:S01]  /*194f0*/  FMUL.FTZ R10, R2.reuse, R10 ;  /* 0x0000000a020a7220 */ /* 0x040fe20000410000 */
        /* <DEDUP_REMOVED lines=23> */
[----:B0-----:R-:W-:-:S01]  /*19670*/  FFMA.FTZ R4, R8, R4, R24 ;  /* 0x0000000408047223 */ /* 0x001fc20000010018 */
[C-C-:B------:R-:W-:Y:S01]  /*19680*/  FFMA.FTZ R66, R2.reuse, R66, -R11.reuse ;  /* 0x0000004202427223 */ /* 0x140fe2000001080b */
[----:B------:R-:W-:-:S01]  /*19690*/  FFMA.FTZ R67, R2, R67, -R11 ;  /* 0x0000004302437223 */ /* 0x000fc2000001080b */
[----:B------:R-:W-:Y:S01]  /*196a0*/  FFMA.FTZ R70, R2, R70, -R11 ;  /* 0x0000004602467223 */ /* 0x000fe2000001080b */
[----:B------:R-:W-:-:S01]  /*196b0*/  FADD.FTZ R4, R25, R4 ;  /* 0x0000000419047221 */ /* 0x000fc20000010000 */
        /* <DEDUP_REMOVED lines=11> */
[----:B-1----:R-:W-:-:S07]  /*19770*/  FFMA.FTZ R0, R10, R0, R26 ;  /* 0x000000000a007223 */ /* 0x002fce000001001a */
[----:B------:R-:W1:Y:S01]  /*19780*/  MUFU.EX2 R31, R31 ;  /* 0x0000001f001f7308 */ /* 0x000e620000000800 */
[----:B0-----:R-:W-:-:S01]  /*19790*/  FADD.FTZ R13, R27, R0 ;  /* 0x000000001b0d7221 */ /* 0x001fc20000010000 */
[----:B------:R-:W-:-:S04]  /*197a0*/  FADD.FTZ R0, R28, R4 ;  /* 0x000000041c007221 */ /* 0x000fc80000010000 */
[----:B------:R-:W-:Y:S02]  /*197b0*/  FADD.FTZ R0, R29, R0 ;  /* 0x000000001d007221 */ /* 0x000fe40000010000 */
[----:B------:R-:W0:Y:S01]  /*197c0*/  MUFU.EX2 R34, R34 ;  /* 0x0000002200227308 */ /* 0x000e220000000800 */
[----:B--2---:R-:W-:-:S01]  /*197d0*/  FADD.FTZ R4, R30, R13 ;  /* 0x0000000d1e047221 */ /* 0x004fc20000010000 */
[----:B------:R-:W-:-:S04]  /*197e0*/  FADD.FTZ R0, R32, R0 ;  /* 0x0000000020007221 */ /* 0x000fc80000010000 */
[----:B------:R-:W-:Y:S02]  /*197f0*/  FADD.FTZ R0, R33, R0 ;  /* 0x0000000021007221 */ /* 0x000fe40000010000 */
        /* <DEDUP_REMOVED lines=34> */
[----:B------:R-:W-:-:S06]  /*19a20*/  FADD.FTZ R0, R68, R0 ;  /* 0x0000000044007221 */ /* 0x000fcc0000010000 */
        /* <DEDUP_REMOVED lines=54> */
[----:B-1----:R-:W-:-:S03]  /*19d90*/  FADD.FTZ R4, R9, R0 ;  /* 0x0000000009047221 */ /* 0x002fc60000010000 */
[----:B0-----:R-:W-:Y:S01]  /*19da0*/  FADD.FTZ R0, R11, R13 ;  /* 0x0000000d0b007221 */ /* 0x001fe20000010000 */
[----:B------:R-:W-:Y:S06]  /*19db0*/  @!P0 BRA `(.L_x_1763) ;  /* 0x0000000000048947 */ /* 0x000fec0003800000 */
[----:B------:R-:W-:Y:S01]  /*19dc0*/  BPT.TRAP 0x1 ;  /* 0x000000040000795c */ /* 0x000fe20000300000 */
.L_x_1763:
[----:B------:R-:W-:Y:S01]  /*19dd0*/  IMAD R13, R15, 0x8, R16 ;  /* 0x000000080f0d7824 */ /* 0x000fe200078e0210 */
[----:B------:R-:W-:Y:S01]  /*19de0*/  ISETP.GT.AND P1, PT, R6, R12, PT ;  /* 0x0000000c0600720c */ /* 0x000fe20003f24270 */
[----:B------:R-:W-:Y:S01]  /*19df0*/  IMAD.U32 R14, RZ, RZ, UR38 ;  /* 0x00000026ff0e7e24 */ /* 0x000fe2000f8e00ff */
[----:B------:R-:W-:Y:S01]  /*19e00*/  F2FP.SATFINITE.E4M3.F32.PACK_AB_MERGE_C R28, R29, R28, RZ ;  /* 0x0000001c1d1c723e */ /* 0x000fe200048070ff */
        /* <DEDUP_REMOVED lines=99> */
[----:B0-----:R-:W-:Y:S02]  /*1a440*/  IMAD.MOV.U32 R13, RZ, RZ, R5 ;  /* 0x000000ffff0d7224 */ /* 0x001fe400078e0005 */
[----:B------:R-:W-:Y:S02]  /*1a450*/  IMAD.MOV.U32 R14, RZ, RZ, R3 ;  /* 0x000000ffff0e7224 */ /* 0x000fe400078e0003 */
[----:B------:R-:W-:Y:S02]  /*1a460*/  IMAD.MOV.U32 R193, RZ, RZ, R168 ;  /* 0x000000ffffc17224 */ /* 0x000fe400078e00a8 */
[----:B------:R-:W-:Y:S01]  /*1a470*/  IMAD.MOV.U32 R15, RZ, RZ, R23 ;  /* 0x000000ffff0f7224 */ /* 0x000fe200078e0017 */
[----:B------:R-:W-:Y:S06]  /*1a480*/  @P1 BRA `(.L_x_1764) ;  /* 0xffffffe000181947 */ /* 0x000fec000383ffff */
.L_x_1752:
[----:B------:R-:W-:-:S13]  /*1a490*/  ISETP.GE.AND P1, PT, R6, R192, PT ;  /* 0x000000c00600720c */ /* 0x000fda0003f26270 */
[----:B------:R-:W-:Y:S05]  /*1a4a0*/  @!P1 BRA `(.L_x_1765) ;  /* 0x0000003000349947 */ /* 0x000fea0003800000 */
[----:B------:R-:W-:Y:S02]  /*1a4b0*/  IMAD.MOV.U32 R12, RZ, RZ, R5 ;  /* 0x000000ffff0c7224 */ /* 0x000fe400078e0005 */
[----:B------:R-:W-:Y:S02]  /*1a4c0*/  IMAD.MOV.U32 R13, RZ, RZ, R3 ;  /* 0x000000ffff0d7224 */ /* 0x000fe400078e0003 */
[----:B------:R-:W-:Y:S02]  /*1a4d0*/  IMAD.MOV.U32 R15, RZ, RZ, R168 ;  /* 0x000000ffff0f7224 */ /* 0x000fe400078e00a8 */
[----:B------:R-:W-:-:S07]  /*1a4e0*/  IMAD.MOV.U32 R14, RZ, RZ, R23 ;  /* 0x000000ffff0e7224 */ /* 0x000fce00078e0017 */
.L_x_1785:
        /* <DEDUP_REMOVED lines=8> */
.L_x_1767:
        /* <DEDUP_REMOVED lines=8> */
.L_x_1768:
[----:B------:R-:W-:Y:S04]  /*1a5f0*/  BSSY B0, `(.L_x_1766) ;  /* 0x0000004000007945 */ /* 0x000fe80003800000 */
[----:B-1----:R-:W-:Y:S05]  /*1a600*/  @P2 BRA `(.L_x_1769) ;  /* 0x0000000000082947 */ /* 0x002fea0003800000 */
[----:B------:R-:W1:Y:S02]  /*1a610*/  SYNCS.PHASECHK.TRANS64.TRYWAIT P2, [R3+URZ+0x22830], R8 ;  /* 0x02283008030075a7 */ /* 0x000e64000804017f */
[----:B-1----:R-:W-:Y:S05]  /*1a620*/  @!P2 BRA `(.L_x_1770) ;  /* 0x0000010c0000a947 */ /* 0x002fea0003800000 */
.L_x_1769:
[----:B------:R-:W-:Y:S05]  /*1a630*/  BSYNC B0 ;  /* 0x0000000000007941 */ /* 0x000fea0003800000 */
.L_x_1766:
        /* <DEDUP_REMOVED lines=51> */
.L_x_1772:
[----:B------:R-:W-:Y:S01]  /*1a970*/  SHF.L.U32 R3, R15, 0x1f, RZ ;  /* 0x0000001f0f037819 */ /* 0x000fe200000006ff */
[----:B------:R-:W-:-:S04]  /*1a980*/  IMAD R5, R14, 0x8, R16 ;  /* 0x000000080e057824 */ /* 0x000fc800078e0210 */
[----:B------:R0:W1:Y:S01]  /*1a990*/  SYNCS.PHASECHK.TRANS64.TRYWAIT P1, [R5+URZ+0x22850], R3 ;  /* 0x02285003050075a7 */ /* 0x000062000802017f */
[----:B------:R-:W-:Y:S05]  /*1a9a0*/  @!P0 BRA `(.L_x_1773) ;  /* 0x0000000000048947 */ /* 0x000fea0003800000 */
[----:B------:R-:W-:Y:S01]  /*1a9b0*/  BPT.TRAP 0x1 ;  /* 0x000000040000795c */ /* 0x000fe20000300000 */
.L_x_1773:
[----:B-1----:R-:W-:Y:S05]  /*1a9c0*/  @P1 BRA `(.L_x_1771) ;  /* 0x0000000000081947 */ /* 0x002fea0003800000 */
[----:B------:R-:W1:Y:S02]  /*1a9d0*/  SYNCS.PHASECHK.TRANS64.TRYWAIT P1, [R5+URZ+0x22850], R3 ;  /* 0x02285003050075a7 */ /* 0x000e64000802017f */
[----:B-1----:R-:W-:Y:S05]  /*1a9e0*/  @!P1 BRA `(.L_x_1774) ;  /* 0x0000010800249947 */ /* 0x002fea0003800000 */
.L_x_1771:
        /* <DEDUP_REMOVED lines=39> */
.L_x_1775:
[----:B0-----:R-:W0:Y:S01]  /*1ac60*/  LDC R3, c[0x0][0x448] ;  /* 0x00011200ff037b82 */ /* 0x001e220000000800 */
[----:B------:R-:W-:Y:S01]  /*1ac70*/  IMAD.IADD R5, R198, 0x1, R178 ;  /* 0x00000001c6057824 */ /* 0x000fe200078e02b2 */
[----:B------:R-:W-:Y:S01]  /*1ac80*/  ISETP.GE.AND P3, PT, R194, 0x1, PT ;  /* 0x00000001c200780c */ /* 0x000fe20003f66270 */
[----:B------:R-:W-:Y:S01]  /*1ac90*/  ULOP3.LUT UR6, URZ, UR32, URZ, 0x33, !UPT ;  /* 0x000000203f067292 */ /* 0x000fe2000f8e333f */
[----:B0-----:R-:W-:-:S13]  /*1aca0*/  ISETP.NE.AND P1, PT, R3, 0x1, PT ;  /* 0x000000010300780c */ /* 0x001fda0003f25270 */
[----:B------:R-:W0:Y:S08]  /*1acb0*/  @P1 LDC R8, c[0x0][0x44c] ;  /* 0x00011300ff081b82 */ /* 0x000e300000000800 */
[----:B------:R-:W1:Y:S01]  /*1acc0*/  @P1 LDC R3, c[0x0][0x450] ;  /* 0x00011400ff031b82 */ /* 0x000e620000000800 */
[----:B0-----:R-:W-:-:S05]  /*1acd0*/  @P1 IMAD.HI.U32 R8, R5, R8, RZ ;  /* 0x0000000805081227 */ /* 0x001fca00078e00ff */
[----:B-1----:R-:W-:Y:S01]  /*1ace0*/  @P1 SHF.R.U32.HI R5, RZ, R3, R8 ;  /* 0x00000003ff051219 */ /* 0x002fe20000011608 */
[----:B------:R-:W-:Y:S02]  /*1acf0*/  IMAD R3, R23, 0x8, R16 ;  /* 0x0000000817037824 */ /* 0x000fe400078e0210 */
[----:B------:R-:W-:Y:S02]  /*1ad00*/  IMAD.U32 R8, RZ, RZ, UR38 ;  /* 0x00000026ff087e24 */ /* 0x000fe4000f8e00ff */
[----:B------:R-:W-:Y:S01]  /*1ad10*/  VIADD R3, R3, 0x22840 ;  /* 0x0002284003037836 */ /* 0x000fe20000000000 */
[----:B------:R-:W0:Y:S04]  /*1ad20*/  SHFL.IDX PT, R21, R5, RZ, 0x1c1f ;  /* 0x001c1fff05157589 */ /* 0x000e2800000e0000 */
[----:B------:R-:W-:-:S04]  /*1ad30*/  PRMT R3, R8, 0x654, R3 ;  /* 0x0000065408037816 */ /* 0x000fc80000000003 */
[----:B------:R1:W-:Y:S02]  /*1ad40*/  SYNCS.ARRIVE.TRANS64.RED.A1T0 RZ, [R3+URZ], RZ ;  /* 0x000000ff03ff79a7 */ /* 0x0003e4000810043f */
[----:B-1----:R-:W-:-:S05]  /*1ad50*/  IMAD.SHL.U32 R3, R6, 0x80, RZ ;  /* 0x0000008006037824 */ /* 0x002fca00078e00ff */
[----:B------:R-:W-:-:S04]  /*1ad60*/  IADD3 R11, -R171, 0x1, -R3 ;  /* 0x00000001ab0b7810 */ /* 0x000fc80007ffe903 */
[----:B------:R-:W-:-:S05]  /*1ad70*/  IADD3 R11, -R170, R11, R172 ;  /* 0x0000000baa0b7210 */ /* 0x000fca0007ffe1ac */
[C---:B------:R-:W-:Y:S02]  /*1ad80*/  VIADD R10, R11.reuse, UR31 ;  /* 0x0000001f0b0a7c36 */ /* 0x040fe40008000000 */
[----:B------:R-:W-:Y:S02]  /*1ad90*/  VIADD R11, R11, UR6 ;  /* 0x000000060b0b7c36 */ /* 0x000fe40008000000 */
[--C-:B0-----:R-:W-:Y:S02]  /*1ada0*/  IMAD.IADD R15, R10, 0x1, R21.reuse ;  /* 0x000000010a0f7824 */ /* 0x101fe400078e0215 */
[----:B------:R-:W-:Y:S01]  /*1adb0*/  IMAD.IADD R20, R11, 0x1, R21 ;  /* 0x000000010b147824 */ /* 0x000fe200078e0215 */
[----:B------:R-:W-:Y:S06]  /*1adc0*/  @!P3 BRA `(.L_x_1776) ;  /* 0x000000000058b947 */ /* 0x000fec0003800000 */
        /* <DEDUP_REMOVED lines=12> */
.L_x_1778:
[----:B------:R-:W-:-:S05]  /*1ae90*/  IMAD.U32 R152, RZ, RZ, UR28 ;  /* 0x0000001cff987e24 */ /* 0x000fca000f8e00ff */
[----:B------:R-:W-:-:S13]  /*1aea0*/  ISETP.NE.AND P1, PT, R152, 0x1, PT ;  /* 0x000000019800780c */ /* 0x000fda0003f25270 */
[----:B------:R-:W0:Y:S02]  /*1aeb0*/  @P1 LDC.64 R8, c[0x0][0x9e8] ;  /* 0x00027a00ff081b82 */ /* 0x000e240000000a00 */
[----:B0-----:R-:W-:-:S05]  /*1aec0*/  @P1 IMAD.HI.U32 R8, R21, R8, RZ ;  /* 0x0000000815081227 */ /* 0x001fca00078e00ff */
[----:B------:R-:W-:-:S07]  /*1aed0*/  @P1 SHF.R.U32.HI R21, RZ, R9, R8 ;  /* 0x00000009ff151219 */ /* 0x000fce0000011608 */
.L_x_1779:
[----:B------:R-:W-:Y:S05]  /*1aee0*/  BSYNC B0 ;  /* 0x0000000000007941 */ /* 0x000fea0003800000 */
.L_x_1777:
[----:B------:R-:W-:-:S04]  /*1aef0*/  IMAD R21, R21, R152, -R3 ;  /* 0x0000009815157224 */ /* 0x000fc800078e0a03 */
[----:B------:R-:W-:-:S05]  /*1af00*/  IMAD.IADD R21, R21, 0x1, -R171 ;  /* 0x0000000115157824 */ /* 0x000fca00078e0aab */
[----:B------:R-:W-:Y:S02]  /*1af10*/  VIMNMX R20, R20, R21, !PT ;  /* 0x0000001514147248 */ /* 0x000fe40007fe0100 */
[----:B------:R-:W-:-:S07]  /*1af20*/  VIADDMNMX R15, R21, R152, R15, PT ;  /* 0x00000098150f7246 */ /* 0x000fce000380010f */
.L_x_1776:
        /* <DEDUP_REMOVED lines=113> */
.L_x_1782:
[----:B------:R-:W-:-:S05]  /*1b640*/  IMAD.U32 R15, RZ, RZ, UR28 ;  /* 0x0000001cff0f7e24 */ /* 0x000fca000f8e00ff */
[----:B------:R-:W-:-:S13]  /*1b650*/  ISETP.NE.AND P1, PT, R15, 0x1, PT ;  /* 0x000000010f00780c */ /* 0x000fda0003f25270 */
[----:B------:R-:W0:Y:S02]  /*1b660*/  @P1 LDC.64 R8, c[0x0][0x9e8] ;  /* 0x00027a00ff081b82 */ /* 0x000e240000000a00 */
[----:B0-----:R-:W-:-:S05]  /*1b670*/  @P1 IMAD.HI.U32 R8, R5, R8, RZ ;  /* 0x0000000805081227 */ /* 0x001fca00078e00ff */
[----:B------:R-:W-:-:S07]  /*1b680*/  @P1 SHF.R.U32.HI R5, RZ, R9, R8 ;  /* 0x00000009ff051219 */ /* 0x000fce0000011608 */
.L_x_1783:
[----:B------:R-:W-:Y:S05]  /*1b690*/  BSYNC B0 ;  /* 0x0000000000007941 */ /* 0x000fea0003800000 */
.L_x_1781:
[----:B------:R-:W-:-:S04]  /*1b6a0*/  IMAD R3, R5, R15, -R3 ;  /* 0x0000000f05037224 */ /* 0x000fc800078e0a03 */
[----:B------:R-:W-:-:S05]  /*1b6b0*/  IMAD.IADD R3, R3, 0x1, -R171 ;  /* 0x0000000103037824 */ /* 0x000fca00078e0aab */
[----:B------:R-:W-:Y:S02]  /*1b6c0*/  VIMNMX R11, R11, R3, !PT ;  /* 0x000000030b0b7248 */ /* 0x000fe40007fe0100 */
[----:B------:R-:W-:-:S07]  /*1b6d0*/  VIADDMNMX R10, R3, R15, R10, PT ;  /* 0x0000000f030a7246 */ /* 0x000fce000380010a */
.L_x_1780:
[----:B------:R-:W-:Y:S02]  /*1b6e0*/  FMNMX.FTZ R3, R24, R13, !PT ;  /* 0x0000000d18037209 */ /* 0x000fe40007810000 */
[----:B------:R-:W-:Y:S02]  /*1b6f0*/  ISETP.GT.AND P4, PT, R11, 0x68, P5 ;  /* 0x000000680b00780c */ /* 0x000fe40002f84270 */
[----:B------:R-:W-:Y:S02]  /*1b700*/  FMNMX.FTZ R3, R25, R3, !PT ;  /* 0x0000000319037209 */ /* 0x000fe40007810000 */
[----:B------:R-:W-:Y:S02]  /*1b710*/  ISETP.LT.OR P4, PT, R10, 0x69, P4 ;  /* 0x000000690a00780c */ /* 0x000fe40002781670 */
[----:B------:R-:W-:Y:S02]  /*1b720*/  FMNMX.FTZ R3, R28, R3, !PT ;  /* 0x000000031c037209 */ /* 0x000fe40007810000 */
[----:B------:R-:W-:-:S02]  /*1b730*/  LOP3.LUT R17, R17, 0xbfffffff, RZ, 0xc0, !PT ;  /* 0xbfffffff11117812 */ /* 0x000fc400078ec0ff */
[----:B------:R-:W-:Y:S02]  /*1b740*/  FMNMX.FTZ R3, R29, R3, !PT ;  /* 0x000000031d037209 */ /* 0x000fe40007810000 */
[----:B------:R-:W-:Y:S02]  /*1b750*/  @P0 LOP3.LUT R17, R17, 0x40000000, RZ, 0xfc, !PT ;  /* 0x4000000011110812 */ /* 0x000fe400078efcff */
[----:B------:R-:W-:Y:S02]  /*1b760*/  FMNMX.FTZ R3, R32, R3, !PT ;  /* 0x0000000320037209 */ /* 0x000fe40007810000 */
[----:B------:R-:W-:Y:S02]  /*1b770*/  ISETP.GT.AND P1, PT, R11, 0x1, P5 ;  /* 0x000000010b00780c */ /* 0x000fe40002f24270 */
[----:B------:R-:W-:Y:S02]  /*1b780*/  FMNMX.FTZ R3, R33, R3, !PT ;  /* 0x0000000321037209 */ /* 0x000fe40007810000 */
[----:B------:R-:W-:-:S02]  /*1b790*/  ISETP.LT.OR P1, PT, R10, 0x2, P1 ;  /* 0x000000020a00780c */ /* 0x000fc40000f21670 */
[----:B------:R-:W-:Y:S02]  /*1b7a0*/  FMNMX.FTZ R3, R36, R3, !PT ;  /* 0x0000000324037209 */ /* 0x000fe40007810000 */
[----:B------:R-:W-:Y:S02]  /*1b7b0*/  LOP3.LUT R17, R17, 0xfffffffd, RZ, 0xc0, !PT ;  /* 0xfffffffd11117812 */ /* 0x000fe400078ec0ff */
[----:B------:R-:W-:Y:S02]  /*1b7c0*/  FMNMX.FTZ R3, R37, R3, !PT ;  /* 0x0000000325037209 */ /* 0x000fe40007810000 */
[C---:B------:R-:W-:Y:S02]  /*1b7d0*/  ISETP.GT.AND P2, PT, R11.reuse, 0x8, P5 ;  /* 0x000000080b00780c */ /* 0x040fe40002f44270 */
[----:B------:R-:W-:Y:S02]  /*1b7e0*/  FMNMX.FTZ R3, R40, R3, !PT ;  /* 0x0000000328037209 */ /* 0x000fe40007810000 */
[----:B------:R-:W-:-:S02]  /*1b7f0*/  ISETP.GT.AND P6, PT, R11, 0x69, P5 ;  /* 0x000000690b00780c */ /* 0x000fc40002fc4270 */
[----:B------:R-:W-:Y:S02]  /*1b800*/  FMNMX.FTZ R3, R41, R3, !PT ;  /* 0x0000000329037209 */ /* 0x000fe40007810000 */
[----:B------:R-:W-:Y:S02]  /*1b810*/  FSEL R27, R27, -INF , !P1 ;  /* 0xff8000001b1b7808 */ /* 0x000fe40004800000 */
[----:B------:R-:W-:Y:S02]  /*1b820*/  FMNMX.FTZ R3, R44, R3, !PT ;  /* 0x000000032c037209 */ /* 0x000fe40007810000 */
[----:B------:R-:W-:Y:S02]  /*1b830*/  ISETP.GT.AND P0, PT, R11, RZ, P5 ;  /* 0x000000ff0b00720c */ /* 0x000fe40002f04270 */
[----:B------:R-:W-:Y:S02]  /*1b840*/  FMNMX.FTZ R3, R45, R3, !PT ;  /* 0x000000032d037209 */ /* 0x000fe40007810000 */
[----:B------:R-:W-:-:S02]  /*1b850*/  @P4 LOP3.LUT R17, R17, 0x2, RZ, 0xfc, !PT ;  /* 0x0000000211114812 */ /* 0x000fc400078efcff */
[----:B------:R-:W-:Y:S02]  /*1b860*/  FMNMX.FTZ R3, R48, R3, !PT ;  /* 0x0000000330037209 */ /* 0x000fe40007810000 */
[----:B------:R-:W-:Y:S02]  /*1b870*/  ISETP.GT.AND P1, PT, R11, 0x9, P5 ;  /* 0x000000090b00780c */ /* 0x000fe40002f24270 */
[----:B------:R-:W-:Y:S02]  /*1b880*/  FMNMX.FTZ R3, R49, R3, !PT ;  /* 0x0000000331037209 */ /* 0x000fe40007810000 */
[----:B------:R-:W-:Y:S02]  /*1b890*/  ISETP.LT.OR P2, PT, R10, 0x9, P2 ;  /* 0x000000090a00780c */ /* 0x000fe40001741670 */
[----:B------:R-:W-:Y:S02]  /*1b8a0*/  FMNMX.FTZ R3, R52, R3, !PT ;  /* 0x0000000334037209 */ /* 0x000fe40007810000 */
[----:B------:R-:W-:-:S02]  /*1b8b0*/  ISETP.LT.OR P4, PT, R10, 0x6a, P6 ;  /* 0x0000006a0a00780c */ /* 0x000fc40003781670 */
[----:B------:R-:W-:Y:S02]  /*1b8c0*/  FMNMX.FTZ R3, R53, R3, !PT ;  /* 0x0000000335037209 */ /* 0x000fe40007810000 */
[----:B------:R-:W-:Y:S02]  /*1b8d0*/  ISETP.LT.OR P0, PT, R10, 0x1, P0 ;  /* 0x000000010a00780c */ /* 0x000fe40000701670 */
        /* <DEDUP_REMOVED lines=13> */
[C---:B------:R-:W-:Y:S02]  /*1b9b0*/  ISETP.LT.OR P2, PT, R10.reuse, 0x11, P2 ;  /* 0x000000110a00780c */ /* 0x040fe40001741670 */
[----:B------:R-:W-:Y:S02]  /*1b9c0*/  FMNMX.FTZ R3, R69, R3, !PT ;  /* 0x0000000345037209 */ /* 0x000fe40007810000 */
[----:B------:R-:W-:-:S02]  /*1b9d0*/  ISETP.LT.OR P1, PT, R10, 0x12, P1 ;  /* 0x000000120a00780c */ /* 0x000fc40000f21670 */
[----:B------:R-:W-:Y:S02]  /*1b9e0*/  FMNMX.FTZ R3, R72, R3, !PT ;  /* 0x0000000348037209 */ /* 0x000fe40007810000 */
[----:B------:R-:W-:Y:S02]  /*1b9f0*/  FSEL R34, R34, -INF , !P2 ;  /* 0xff80000022227808 */ /* 0x000fe40005000000 */
[----:B------:R-:W-:Y:S02]  /*1ba00*/  FMNMX.FTZ R3, R73, R3, !PT ;  /* 0x0000000349037209 */ /* 0x000fe40007810000 */
[----:B------:R-:W-:Y:S02]  /*1ba10*/  ISETP.GT.AND P2, PT, R11, 0x18, P5 ;  /* 0x000000180b00780c */ /* 0x000fe40002f44270 */
        /* <DEDUP_REMOVED lines=12> */
[----:B------:R-:W-:Y:S01]  /*1bae0*/  FSEL R39, R39, -INF , !P1 ;  /* 0xff80000027277808 */ /* 0x000fe20004800000 */
[----:B------:R-:W0:Y:S01]  /*1baf0*/  SHFL.BFLY PT, R5, R3, 0x2, 0x1f ;  /* 0x0c401f0003057f89 */ /* 0x000e2200000e0000 */
[----:B------:R-:W-:-:S02]  /*1bb00*/  ISETP.GT.AND P1, PT, R11, 0x21, P5 ;  /* 0x000000210b00780c */ /* 0x000fc40002f24270 */
[C---:B------:R-:W-:Y:S02]  /*1bb10*/  ISETP.LT.OR P2, PT, R10.reuse, 0x21, P2 ;  /* 0x000000210a00780c */ /* 0x040fe40001741670 */
[----:B------:R-:W-:Y:S02]  /*1bb20*/  ISETP.LT.OR P1, PT, R10, 0x22, P1 ;  /* 0x000000220a00780c */ /* 0x000fe40000f21670 */
[----:B------:R-:W-:Y:S02]  /*1bb30*/  FSEL R42, R42, -INF , !P2 ;  /* 0xff8000002a2a7808 */ /* 0x000fe40005000000 */
[----:B------:R-:W-:Y:S02]  /*1bb40*/  ISETP.GT.AND P2, PT, R11, 0x28, P5 ;  /* 0x000000280b00780c */ /* 0x000fe40002f44270 */
[----:B------:R-:W-:Y:S02]  /*1bb50*/  FSEL R43, R43, -INF , !P1 ;  /* 0xff8000002b2b7808 */ /* 0x000fe40004800000 */
[----:B------:R-:W-:-:S02]  /*1bb60*/  ISETP.GT.AND P1, PT, R11, 0x29, P5 ;  /* 0x000000290b00780c */ /* 0x000fc40002f24270 */
[C---:B------:R-:W-:Y:S02]  /*1bb70*/  ISETP.LT.OR P2, PT, R10.reuse, 0x29, P2 ;  /* 0x000000290a00780c */ /* 0x040fe40001741670 */
[----:B------:R-:W-:Y:S02]  /*1bb80*/  ISETP.LT.OR P1, PT, R10, 0x2a, P1 ;  /* 0x0000002a0a00780c */ /* 0x000fe40000f21670 */
[----:B------:R-:W-:Y:S02]  /*1bb90*/  FSEL R46, R46, -INF , !P2 ;  /* 0xff8000002e2e7808 */ /* 0x000fe40005000000 */
[----:B------:R-:W-:Y:S02]  /*1bba0*/  ISETP.GT.AND P2, PT, R11, 0x30, P5 ;  /* 0x000000300b00780c */ /* 0x000fe40002f44270 */
[----:B------:R-:W-:Y:S02]  /*1bbb0*/  FSEL R47, R47, -INF , !P1 ;  /* 0xff8000002f2f7808 */ /* 0x000fe40004800000 */
[----:B0-----:R-:W-:-:S02]  /*1bbc0*/  FMNMX.FTZ R3, R3, R5, !PT ;  /* 0x0000000503037209 */ /* 0x001fc40007810000 */
[C---:B------:R-:W-:Y:S02]  /*1bbd0*/  ISETP.GT.AND P1, PT, R11.reuse, 0x31, P5 ;  /* 0x000000310b00780c */ /* 0x040fe40002f24270 */
[C---:B------:R-:W-:Y:S01]  /*1bbe0*/  ISETP.LT.OR P2, PT, R10.reuse, 0x31, P2 ;  /* 0x000000310a00780c */ /* 0x040fe20001741670 */
[----:B------:R-:W0:Y:S01]  /*1bbf0*/  SHFL.BFLY PT, R5, R3, 0x1, 0x1f ;  /* 0x0c201f0003057f89 */ /* 0x000e2200000e0000 */
[----:B------:R-:W-:Y:S02]  /*1bc00*/  ISETP.LT.OR P1, PT, R10, 0x32, P1 ;  /* 0x000000320a00780c */ /* 0x000fe40000f21670 */
[----:B------:R-:W-:Y:S02]  /*1bc10*/  FSEL R50, R50, -INF , !P2 ;  /* 0xff80000032327808 */ /* 0x000fe40005000000 */
[----:B------:R-:W-:Y:S02]  /*1bc20*/  ISETP.GT.AND P2, PT, R11, 0x38, P5 ;  /* 0x000000380b00780c */ /* 0x000fe40002f44270 */
[----:B------:R-:W-:-:S02]  /*1bc30*/  FSEL R51, R51, -INF , !P1 ;  /* 0xff80000033337808 */ /* 0x000fc40004800000 */
[C---:B------:R-:W-:Y:S02]  /*1bc40*/  ISETP.GT.AND P1, PT, R11.reuse, 0x39, P5 ;  /* 0x000000390b00780c */ /* 0x040fe40002f24270 */
[C---:B------:R-:W-:Y:S02]  /*1bc50*/  ISETP.LT.OR P2, PT, R10.reuse, 0x39, P2 ;  /* 0x000000390a00780c */ /* 0x040fe40001741670 */
[----:B------:R-:W-:Y:S02]  /*1bc60*/  ISETP.LT.OR P1, PT, R10, 0x3a, P1 ;  /* 0x0000003a0a00780c */ /* 0x000fe40000f21670 */
[----:B------:R-:W-:Y:S02]  /*1bc70*/  FSEL R54, R54, -INF , !P2 ;  /* 0xff80000036367808 */ /* 0x000fe40005000000 */
[----:B------:R-:W-:Y:S02]  /*1bc80*/  ISETP.GT.AND P2, PT, R11, 0x40, P5 ;  /* 0x000000400b00780c */ /* 0x000fe40002f44270 */
[----:B------:R-:W-:-:S02]  /*1bc90*/  FSEL R55, R55, -INF , !P1 ;  /* 0xff80000037377808 */ /* 0x000fc40004800000 */
[----:B------:R-:W-:Y:S02]  /*1bca0*/  ISETP.GT.AND P1, PT, R11, 0x41, P5 ;  /* 0x000000410b00780c */ /* 0x000fe40002f24270 */
[C---:B------:R-:W-:Y:S02]  /*1bcb0*/  ISETP.LT.OR P2, PT, R10.reuse, 0x41, P2 ;  /* 0x000000410a00780c */ /* 0x040fe40001741670 */
[----:B0-----:R-:W-:Y:S02]  /*1bcc0*/  FMNMX.FTZ R3, R3, R5, !PT ;  /* 0x0000000503037209 */ /* 0x001fe40007810000 */
[----:B------:R-:W-:Y:S02]  /*1bcd0*/  ISETP.LT.OR P1, PT, R10, 0x42, P1 ;  /* 0x000000420a00780c */ /* 0x000fe40000f21670 */
[----:B------:R-:W-:Y:S01]  /*1bce0*/  FSETP.NEU.FTZ.AND P6, PT, R3, -INF , PT ;  /* 0xff8000000300780b */ /* 0x000fe20003fdd000 */
[----:B------:R-:W-:-:S01]  /*1bcf0*/  FFMA.FTZ R5, R2, R3, -8 ;  /* 0xc100000002057423 */ /* 0x000fc20000010003 */
[----:B------:R-:W-:-:S02]  /*1bd00*/  FSEL R58, R58, -INF , !P2 ;  /* 0xff8000003a3a7808 */ /* 0x000fc40005000000 */
[----:B------:R-:W-:Y:S02]  /*1bd10*/  ISETP.GT.AND P2, PT, R11, 0x48, P5 ;  /* 0x000000480b00780c */ /* 0x000fe40002f44270 */
[----:B------:R-:W-:Y:S02]  /*1bd20*/  FSEL R5, R5, RZ, P6 ;  /* 0x000000ff05057208 */ /* 0x000fe40003000000 */
[----:B------:R-:W-:Y:S02]  /*1bd30*/  FSEL R59, R59, -INF , !P1 ;  /* 0xff8000003b3b7808 */ /* 0x000fe40004800000 */
[----:B------:R-:W-:Y:S01]  /*1bd40*/  ISETP.GT.AND P1, PT, R11, 0x49, P5 ;  /* 0x000000490b00780c */ /* 0x000fe20002f24270 */
        /* <DEDUP_REMOVED lines=31> */
[----:B------:R-:W-:Y:S01]  /*1bf40*/  FFMA.FTZ R85, R2, R85, -R5 ;  /* 0x0000005502557223 */ /* 0x000fe20000010805 */
[----:B------:R-:W-:Y:S01]  /*1bf50*/  FMNMX.FTZ R5, R26, R12, !PT ;  /* 0x0000000c1a057209 */ /* 0x000fe20007810000 */
[----:B------:R-:W-:Y:S01]  /*1bf60*/  MUFU.EX2 R24, R24 ;  /* 0x0000001800187308 */ /* 0x000fe20000000800 */
[----:B------:R-:W-:-:S02]  /*1bf70*/  ISETP.LT.OR P2, PT, R10, 0x49, P2 ;  /* 0x000000490a00780c */ /* 0x000fc40001741670 */
[----:B------:R-:W-:Y:S02]  /*1bf80*/  FMNMX.FTZ R5, R27, R5, !PT ;  /* 0x000000051b057209 */ /* 0x000fe40007810000 */
[----:B------:R-:W-:Y:S02]  /*1bf90*/  ISETP.LT.OR P1, PT, R10, 0x4a, P1 ;  /* 0x0000004a0a00780c */ /* 0x000fe40000f21670 */
[----:B------:R-:W-:Y:S01]  /*1bfa0*/  FMNMX.FTZ R5, R30, R5, !PT ;  /* 0x000000051e057209 */ /* 0x000fe20007810000 */
[----:B------:R-:W-:Y:S01]  /*1bfb0*/  MUFU.EX2 R25, R25 ;  /* 0x0000001900197308 */ /* 0x000fe20000000800 */
[----:B------:R-:W-:Y:S02]  /*1bfc0*/  FSEL R62, R62, -INF , !P2 ;  /* 0xff8000003e3e7808 */ /* 0x000fe40005000000 */
[----:B------:R-:W-:Y:S02]  /*1bfd0*/  FMNMX.FTZ R5, R31, R5, !PT ;  /* 0x000000051f057209 */ /* 0x000fe40007810000 */
[----:B------:R-:W-:-:S02]  /*1bfe0*/  ISETP.GT.AND P2, PT, R11, 0x50, P5 ;  /* 0x000000500b00780c */ /* 0x000fc40002f44270 */
[----:B------:R-:W-:Y:S01]  /*1bff0*/  FMNMX.FTZ R5, R34, R5, !PT ;  /* 0x0000000522057209 */ /* 0x000fe20007810000 */
[----:B------:R-:W-:Y:S01]  /*1c000*/  MUFU.EX2 R28, R28 ;  /* 0x0000001c001c7308 */ /* 0x000fe20000000800 */
[----:B------:R-:W-:Y:S02]  /*1c010*/  FSEL R63, R63, -INF , !P1 ;  /* 0xff8000003f3f7808 */ /* 0x000fe40004800000 */
[----:B------:R-:W-:Y:S02]  /*1c020*/  FMNMX.FTZ R5, R35, R5, !PT ;  /* 0x0000000523057209 */ /* 0x000fe40007810000 */
[----:B------:R-:W-:Y:S02]  /*1c030*/  ISETP.GT.AND P1, PT, R11, 0x51, P5 ;  /* 0x000000510b00780c */ /* 0x000fe40002f24270 */
        /* <DEDUP_REMOVED lines=39> */
[----:B------:R-:W-:-:S02]  /*1c2b0*/  FSEL R8, R3, RZ, P6 ;  /* 0x000000ff03087208 */ /* 0x000fc40003000000 */
[----:B------:R-:W-:Y:S01]  /*1c2c0*/  FMNMX.FTZ R5, R70, R5, !PT ;  /* 0x0000000546057209 */ /* 0x000fe20007810000 */
[----:B------:R-:W-:Y:S01]  /*1c2d0*/  MUFU.EX2 R45, R45 ;  /* 0x0000002d002d7308 */ /* 0x000fe20000000800 */
[----:B------:R-:W-:Y:S01]  /*1c2e0*/  FSEL R75, R75, -INF , !P1 ;  /* 0xff8000004b4b7808 */ /* 0x000fe20004800000 */
[----:B------:R-:W-:Y:S01]  /*1c2f0*/  FADD.FTZ R8, -R8, R13 ;  /* 0x0000000d08087221 */ /* 0x000fe20000010100 */
[----:B------:R-:W-:Y:S02]  /*1c300*/  FMNMX.FTZ R5, R71, R5, !PT ;  /* 0x0000000547057209 */ /* 0x000fe40007810000 */
[----:B------:R-:W-:Y:S01]  /*1c310*/  LOP3.LUT P6, RZ, R17, 0x2, RZ, 0xc0, !PT ;  /* 0x0000000211ff7812 */ /* 0x000fe200078cc0ff */
[----:B------:R-:W-:Y:S01]  /*1c320*/  FMUL.FTZ R8, R2, R8 ;  /* 0x0000000802087220 */ /* 0x000fe20000410000 */
[----:B------:R-:W-:Y:S01]  /*1c330*/  FMNMX.FTZ R5, R74, R5, !PT ;  /* 0x000000054a057209 */ /* 0x000fe20007810000 */
[----:B------:R-:W-:Y:S01]  /*1c340*/  MUFU.EX2 R48, R48 ;  /* 0x0000003000307308 */ /* 0x000fe20000000800 */
[----:B------:R-:W-:-:S02]  /*1c350*/  ISETP.GT.AND P3, PT, R11, 0x70, P5 ;  /* 0x000000700b00780c */ /* 0x000fc40002f64270 */
[----:B------:R-:W-:Y:S02]  /*1c360*/  FSEL R78, R78, -INF , !P6 ;  /* 0xff8000004e4e7808 */ /* 0x000fe40007000000 */
[----:B------:R-:W-:Y:S02]  /*1c370*/  FMNMX.FTZ R5, R75, R5, !PT ;  /* 0x000000054b057209 */ /* 0x000fe40007810000 */
[----:B------:R-:W-:Y:S01]  /*1c380*/  ISETP.GT.AND P2, PT, R11, 0x71, P5 ;  /* 0x000000710b00780c */ /* 0x000fe20002f44270 */
[----:B------:R-:W0:Y:S01]  /*1c390*/  MUFU.EX2 R8, R8 ;  /* 0x0000000800087308 */ /* 0x000e220000000800 */
[----:B------:R-:W-:Y:S02]  /*1c3a0*/  ISETP.LT.OR P3, PT, R10, 0x71, P3 ;  /* 0x000000710a00780c */ /* 0x000fe40001f61670 */
[----:B------:R-:W-:Y:S02]  /*1c3b0*/  FSEL R79, R79, -INF , !P4 ;  /* 0xff8000004f4f7808 */ /* 0x000fe40006000000 */
[----:B------:R-:W-:-:S02]  /*1c3c0*/  FMNMX.FTZ R5, R78, R5, !PT ;  /* 0x000000054e057209 */ /* 0x000fc40007810000 */
[----:B------:R-:W-:Y:S01]  /*1c3d0*/  ISETP.GT.AND P1, PT, R11, 0x78, P5 ;  /* 0x000000780b00780c */ /* 0x000fe20002f24270 */
[----:B------:R-:W-:Y:S01]  /*1c3e0*/  MUFU.EX2 R49, R49 ;  /* 0x0000003100317308 */ /* 0x000fe20000000800 */
[----:B------:R-:W-:Y:S02]  /*1c3f0*/  ISETP.LT.OR P2, PT, R10, 0x72, P2 ;  /* 0x000000720a00780c */ /* 0x000fe40001741670 */
[----:B------:R-:W-:Y:S02]  /*1c400*/  FSEL R82, R82, -INF , !P3 ;  /* 0xff80000052527808 */ /* 0x000fe40005800000 */
[----:B------:R-:W-:Y:S02]  /*1c410*/  FMNMX.FTZ R5, R79, R5, !PT ;  /* 0x000000054f057209 */ /* 0x000fe40007810000 */
[----:B------:R-:W-:Y:S01]  /*1c420*/  ISETP.GT.AND P5, PT, R11, 0x79, P5 ;  /* 0x000000790b00780c */ /* 0x000fe20002fa4270 */
[----:B------:R-:W-:Y:S01]  /*1c430*/  MUFU.EX2 R52, R52 ;  /* 0x0000003400347308 */ /* 0x000fe20000000800 */
[----:B------:R-:W-:Y:S01]  /*1c440*/  ISETP.LT.OR P1, PT, R10, 0x79, P1 ;  /* 0x000000790a00780c */ /* 0x000fe20000f21670 */
[----:B0-----:R-:W-:Y:S01]  /*1c450*/  FFMA.FTZ R4, R8, R4, R24 ;  /* 0x0000000408047223 */ /* 0x001fe20000010018 */
[----:B------:R-:W-:-:S02]  /*1c460*/  FSEL R83, R83, -INF , !P2 ;  /* 0xff80000053537808 */ /* 0x000fc40005000000 */
[----:B------:R-:W-:Y:S01]  /*1c470*/  FMNMX.FTZ R5, R82, R5, !PT ;  /* 0x0000000552057209 */ /* 0x000fe20007810000 */
[----:B------:R-:W-:-:S01]  /*1c480*/  FADD.FTZ R4, R25, R4 ;  /* 0x0000000419047221 */ /* 0x000fc20000010000 */
[----:B------:R-:W-:Y:S01]  /*1c490*/  ISETP.LT.OR P5, PT, R10, 0x7a, P5 ;  /* 0x0000007a0a00780c */ /* 0x000fe20002fa1670 */
[----:B------:R-:W-:Y:S01]  /*1c4a0*/  MUFU.EX2 R53, R53 ;  /* 0x0000003500357308 */ /* 0x000fe20000000800 */
[----:B------:R-:W-:Y:S02]  /*1c4b0*/  FSEL R86, R86, -INF , !P1 ;  /* 0xff80000056567808 */ /* 0x000fe40004800000 */
[----:B------:R-:W-:Y:S02]  /*1c4c0*/  FMNMX.FTZ R5, R83, R5, !PT ;  /* 0x0000000553057209 */ /* 0x000fe40007810000 */
[----:B------:R-:W-:Y:S02]  /*1c4d0*/  FSEL R87, R87, -INF , !P5 ;  /* 0xff80000057577808 */ /* 0x000fe40006800000 */
[----:B------:R-:W-:Y:S01]  /*1c4e0*/  FMNMX.FTZ R5, R86, R5, !PT ;  /* 0x0000000556057209 */ /* 0x000fe20007810000 */
[----:B------:R-:W-:Y:S01]  /*1c4f0*/  MUFU.EX2 R56, R56 ;  /* 0x0000003800387308 */ /* 0x000fe20000000800 */
[----:B------:R-:W-:-:S02]  /*1c500*/  LOP3.LUT P0, RZ, R17, 0x40000000, RZ, 0xc0, !PT ;  /* 0x4000000011ff7812 */ /* 0x000fc4000780c0ff */
[----:B------:R-:W-:-:S05]  /*1c510*/  FMNMX.FTZ R5, R87, R5, !PT ;  /* 0x0000000557057209 */ /* 0x000fca0007810000 */
[----:B------:R-:W0:Y:S01]  /*1c520*/  SHFL.BFLY PT, R9, R5, 0x2, 0x1f ;  /* 0x0c401f0005097f89 */ /* 0x000e2200000e0000 */
        /* <DEDUP_REMOVED lines=10> */
[----:B------:R-:W-:Y:S01]  /*1c5d0*/  FSETP.NEU.FTZ.AND P1, PT, R5, -INF , PT ;  /* 0xff8000000500780b */ /* 0x000fe20003f3d000 */
[----:B------:R-:W-:-:S02]  /*1c5e0*/  FFMA.FTZ R10, R2, R5, -8 ;  /* 0xc1000000020a7423 */ /* 0x000fc40000010005 */
[----:B------:R-:W-:Y:S01]  /*1c5f0*/  MUFU.EX2 R72, R72 ;  /* 0x0000004800487308 */ /* 0x000fe20000000800 */
[----:B------:R-:W-:Y:S02]  /*1c600*/  FSEL R9, R5, RZ, P1 ;  /* 0x000000ff05097208 */ /* 0x000fe40000800000 */
[----:B------:R-:W-:-:S03]  /*1c610*/  FSEL R11, R10, RZ, P1 ;  /* 0x000000ff0a0b7208 */ /* 0x000fc60000800000 */
[----:B------:R-:W-:Y:S02]  /*1c620*/  FADD.FTZ R9, -R9, R12 ;  /* 0x0000000c09097221 */ /* 0x000fe40000010100 */
[----:B------:R-:W-:Y:S01]  /*1c630*/  MUFU.EX2 R73, R73 ;  /* 0x0000004900497308 */ /* 0x000fe20000000800 */
[----:B------:R-:W-:-:S01]  /*1c640*/  FFMA.FTZ R26, R2, R26, -R11 ;  /* 0x0000001a021a7223 */ /* 0x000fc2000001080b */
[C-C-:B------:R-:W-:Y:S01]  /*1c650*/  FFMA.FTZ R27, R2.reuse, R27, -R11.reuse ;  /* 0x0000001b021b7223 */ /* 0x140fe2000001080b */
[C---:B------:R-:W-:Y:S01]  /*1c660*/  FMUL.FTZ R9, R2.reuse, R9 ;  /* 0x0000000902097220 */ /* 0x040fe20000410000 */
        /* <DEDUP_REMOVED lines=34> */
[----:B------:R-:W-:-:S02]  /*1c890*/  FFMA.FTZ R11, R2, R87, -R11 ;  /* 0x00000057020b7223 */ /* 0x000fc4000001080b */
        /* <DEDUP_REMOVED lines=94> */
[----:B0-----:R-:W-:-:S03]  /*1ce80*/  FADD.FTZ R4, R85, R0 ;  /* 0x0000000055047221 */ /* 0x001fc60000010000 */
[----:B-1----:R-:W-:Y:S01]  /*1ce90*/  FADD.FTZ R0, R11, R10 ;  /* 0x0000000a0b007221 */ /* 0x002fe20000010000 */
[----:B------:R-:W-:Y:S06]  /*1cea0*/  @!P0 BRA `(.L_x_1784) ;  /* 0x0000000000048947 */ /* 0x000fec0003800000 */
[----:B------:R-:W-:Y:S01]  /*1ceb0*/  BPT.TRAP 0x1 ;  /* 0x000000040000795c */ /* 0x000fe20000300000 */
.L_x_1784:
        /* <DEDUP_REMOVED lines=105> */
[----:B------:R-:W-:Y:S02]  /*1d550*/  IMAD.MOV.U32 R15, RZ, RZ, R168 ;  /* 0x000000ffff0f7224 */ /* 0x000fe400078e00a8 */
[----:B------:R-:W-:Y:S01]  /*1d560*/  IMAD.MOV.U32 R14, RZ, RZ, R23 ;  /* 0x000000ffff0e7224 */ /* 0x000fe200078e0017 */
[----:B0-----:R-:W-:Y:S06]  /*1d570*/  @P1 BRA `(.L_x_1785) ;  /* 0xffffffcc00dc1947 */ /* 0x001fec000383ffff */
.L_x_1765:
[----:B------:R-:W-:Y:S05]  /*1d580*/  WARPSYNC.ALL ;  /* 0x0000000000007948 */ /* 0x000fea0003800000 */
[----:B------:R-:W-:Y:S06]  /*1d590*/  BAR.ARV 0x8, 0x180 ;  /* 0x0206000000007b1d */ /* 0x000fec0000002000 */
[----:B------:R-:W-:Y:S05]  /*1d5a0*/  @!P0 BRA `(.L_x_1786) ;  /* 0x0000000000048947 */ /* 0x000fea0003800000 */
[----:B------:R-:W-:Y:S01]  /*1d5b0*/  BPT.TRAP 0x1 ;  /* 0x000000040000795c */ /* 0x000fe20000300000 */
.L_x_1786:
[----:B------:R-:W-:Y:S01]  /*1d5c0*/  IMAD R14, R23, 0x8, R16 ;  /* 0x00000008170e7824 */ /* 0x000fe200078e0210 */
[----:B------:R-:W-:-:S04]  /*1d5d0*/  SHF.L.U32 R7, R168, 0x1f, RZ ;  /* 0x0000001fa8077819 */ /* 0x000fc800000006ff */
[----:B------:R0:W1:Y:S01]  /*1d5e0*/  SYNCS.PHASECHK.TRANS64.TRYWAIT P1, [R14+URZ+0x22850], R7 ;  /* 0x022850070e0075a7 */ /* 0x000062000802017f */
[----:B------:R-:W-:Y:S05]  /*1d5f0*/  @!P0 BRA `(.L_x_1787) ;  /* 0x0000000000048947 */ /* 0x000fea0003800000 */
[----:B------:R-:W-:Y:S01]  /*1d600*/  BPT.TRAP 0x1 ;  /* 0x000000040000795c */ /* 0x000fe20000300000 */
.L_x_1787:
[----:B------:R-:W-:-:S05]  /*1d610*/  VIADD R16, R16, 0x400 ;  /* 0x0000040010107836 */ /* 0x000fca0000000000 */
[----:B------:R-:W-:-:S04]  /*1d620*/  SHF.R.U32.HI R16, RZ, 0x4, R16 ;  /* 0x00000004ff107819 */ /* 0x000fc80000011610 */
[----:B------:R-:W-:-:S04]  /*1d630*/  LOP3.LUT R16, R16, 0x3fff, RZ, 0xc0, !PT ;  /* 0x00003fff10107812 */ /* 0x000fc800078ec0ff */
[----:B------:R-:W-:Y:S01]  /*1d640*/  LOP3.LUT R16, R16, 0x10000, RZ, 0xfc, !PT ;  /* 0x0001000010107812 */ /* 0x000fe200078efcff */
[----:B-1----:R-:W-:Y:S06]  /*1d650*/  @P1 BRA `(.L_x_1788) ;  /* 0x0000000000081947 */ /* 0x002fec0003800000 */
[----:B------:R-:W1:Y:S02]  /*1d660*/  SYNCS.PHASECHK.TRANS64.TRYWAIT P1, [R14+URZ+0x22850], R7 ;  /* 0x022850070e0075a7 */ /* 0x000e64000802017f */
[----:B-1----:R-:W-:Y:S05]  /*1d670*/  @!P1 BRA `(.L_x_1789) ;  /* 0x000000dc00149947 */ /* 0x002fea0003800000 */
.L_x_1788:
[----:B------:R-:W-:Y:S01]  /*1d680*/  IMAD R6, R23, 0x400, R16 ;  /* 0x0000040017067824 */ /* 0x000fe200078e0210 */
[----:B------:R-:W-:Y:S05]  /*1d690*/  WARPSYNC.ALL ;  /* 0x0000000000007948 */ /* 0x000fea0003800000 */
[----:B01----:R-:W-:Y:S01]  /*1d6a0*/  IMAD.MOV.U32 R7, RZ, RZ, 0x40000040 ;  /* 0x40000040ff077424 */ /* 0x003fe200078e00ff */
[----:B------:R-:W-:Y:S01]  /*1d6b0*/  R2UR UR6, R6 ;  /* 0x00000000060672ca */ /* 0x000fe200000e0000 */
[----:B------:R-:W-:Y:S01]  /*1d6c0*/  WARPGROUP.ARRIVE ;  /* 0x00000000000079c5 */ /* 0x000fe20000000000 */
[----:B------:R-:W-:Y:S01]  /*1d6d0*/  ULDC.64 UR4, c[0x0][0x9a0] ;  /* 0x0002680000047ab9 */ /* 0x000fe20000000a00 */
[----:B------:R-:W-:Y:S01]  /*1d6e0*/  IMAD.MOV.U32 R13, RZ, RZ, 0x40000040 ;  /* 0x40000040ff0d7424 */ /* 0x000fe200078e00ff */
[----:B------:R-:W-:-:S02]  /*1d6f0*/  R2UR UR7, R7 ;  /* 0x00000000070772ca */ /* 0x000fc400000e0000 */
[----:B------:R-:W-:-:S04]  /*1d700*/  ISETP.NE.U32.AND P1, PT, RZ, UR4, PT ;  /* 0x00000004ff007c0c */ /* 0x000fc8000bf25070 */
[----:B------:R-:W-:-:S07]  /*1d710*/  ISETP.NE.AND.EX P1, PT, RZ, UR5, PT, P1 ;  /* 0x00000005ff007c0c */ /* 0x000fce000bf25310 */
[----:B------:R-:W-:Y:S06]  /*1d720*/  QGMMA.64x128x32.F32.E4M3.E4M3 R88, R164, gdesc[UR4], R88, gsb0 ;  /* 0x01e00004a4587df3 */ /* 0x000fec0008000858 */
[----:B------:R-:W0:Y:S01]  /*1d730*/  @P1 LDC.64 R10, c[0x0][0x9c8] ;  /* 0x00027200ff0a1b82 */ /* 0x000e220000000a00 */
[----:B------:R-:W-:-:S07]  /*1d740*/  @P1 SHF.R.S32.HI R7, RZ, 0x1f, R195 ;  /* 0x0000001fff071819 */ /* 0x000fce00000114c3 */
[----:B------:R-:W1:Y:S01]  /*1d750*/  @P1 LDC.64 R8, c[0x0][0x9d0] ;  /* 0x00027400ff081b82 */ /* 0x000e620000000a00 */
[----:B------:R-:W-:Y:S01]  /*1d760*/  R2UR UR7, R13 ;  /* 0x000000000d0772ca */ /* 0x000fe200000e0000 */
[----:B0-----:R-:W-:-:S04]  /*1d770*/  @P1 IMAD R12, R7, R10, RZ ;  /* 0x0000000a070c1224 */ /* 0x001fc800078e02ff */
[C---:B------:R-:W-:Y:S02]  /*1d780*/  @P1 IMAD R7, R195.reuse, R11, R12 ;  /* 0x0000000bc3071224 */ /* 0x040fe400078e020c */
[----:B------:R-:W-:Y:S02]  /*1d790*/  VIADD R12, R6, 0x2 ;  /* 0x00000002060c7836 */ /* 0x000fe40000000000 */
[----:B------:R-:W-:-:S03]  /*1d7a0*/  @P1 IMAD.WIDE.U32 R10, R195, R10, RZ ;  /* 0x0000000ac30a1225 */ /* 0x000fc600078e00ff */
[----:B------:R-:W-:Y:S01]  /*1d7b0*/  R2UR UR6, R12 ;  /* 0x000000000c0672ca */ /* 0x000fe200000e0000 */
[----:B------:R-:W-:Y:S02]  /*1d7c0*/  @P1 IMAD.IADD R11, R11, 0x1, R7 ;  /* 0x000000010b0b1824 */ /* 0x000fe400078e0207 */
[----:B-1----:R-:W-:-:S04]  /*1d7d0*/  @P1 IMAD.WIDE.U32 R10, R169, R8, R10 ;  /* 0x00000008a90a1225 */ /* 0x002fc800078e000a */
[----:B------:R-:W-:Y:S01]  /*1d7e0*/  @P1 IMAD R9, R169, R9, R11 ;  /* 0x00000009a9091224 */ /* 0x000fe200078e020b */
[----:B------:R-:W-:-:S04]  /*1d7f0*/  @P1 LEA R8, P2, R10, UR4, 0x2 ;  /* 0x000000040a081c11 */ /* 0x000fc8000f8410ff */
[----:B------:R-:W-:Y:S01]  /*1d800*/  @P1 LEA.HI.X R9, R10, UR5, R9, 0x2, P2 ;  /* 0x000000050a091c11 */ /* 0x000fe200090f1409 */
[----:B------:R-:W-:-:S06]  /*1d810*/  IMAD.MOV.U32 R10, RZ, RZ, 0x3f800000 ;  /* 0x3f800000ff0a7424 */ /* 0x000fcc00078e00ff */
[----:B------:R0:W2:Y:S01]  /*1d820*/  @P1 LDG.E R10, desc[UR42][R8.64] ;  /* 0x0000002a080a1981 */ /* 0x0000a2000c1e1900 */
[----:B------:R-:W-:Y:S02]  /*1d830*/  WARPGROUP.DEPBAR.LE gsb0, 0x0 ;  /* 0x00008000000079c5 */ /* 0x000fe40000010000 */
[----:B------:R-:W-:-:S06]  /*1d840*/  WARPGROUP.ARRIVE ;  /* 0x00000000000079c5 */ /* 0x000fcc0000000000 */
[----:B------:R-:W-:Y:S01]  /*1d850*/  QGMMA.64x128x32.F32.E4M3.E4M3 R88, R160, gdesc[UR4], R88, gsb0 ;  /* 0x01e00004a0587df3 */ /* 0x000fe20008000858 */
[----:B0-----:R-:W-:Y:S02]  /*1d860*/  VIADD R8, R6, 0x4 ;  /* 0x0000000406087836 */ /* 0x001fe40000000000 */
[----:B------:R-:W-:-:S03]  /*1d870*/  IMAD.MOV.U32 R9, RZ, RZ, 0x40000040 ;  /* 0x40000040ff097424 */ /* 0x000fc600078e00ff */
[----:B------:R-:W-:Y:S02]  /*1d880*/  R2UR UR6, R8 ;  /* 0x00000000080672ca */ /* 0x000fe400000e0000 */
[----:B------:R-:W-:Y:S01]  /*1d890*/  R2UR UR7, R9 ;  /* 0x00000000090772ca */ /* 0x000fe200000e0000 */
[----:B------:R-:W-:Y:S02]  /*1d8a0*/  VIADD R6, R6, 0x6 ;  /* 0x0000000606067836 */ /* 0x000fe40000000000 */
[----:B------:R-:W-:Y:S01]  /*1d8b0*/  IMAD.MOV.U32 R7, RZ, RZ, 0x40000040 ;  /* 0x40000040ff077424 */ /* 0x000fe200078e00ff */
[----:B------:R-:W0:Y:S01]  /*1d8c0*/  SHFL.BFLY PT, R11, R4, 0x2, 0x1f ;  /* 0x0c401f00040b7f89 */ /* 0x000e2200000e0000 */
[----:B------:R-:W-:Y:S02]  /*1d8d0*/  WARPGROUP.DEPBAR.LE gsb0, 0x0 ;  /* 0x00008000000079c5 */ /* 0x000fe40000010000 */
[----:B------:R-:W-:-:S06]  /*1d8e0*/  WARPGROUP.ARRIVE ;  /* 0x00000000000079c5 */ /* 0x000fcc0000000000 */
[----:B------:R-:W-:Y:S01]  /*1d8f0*/  QGMMA.64x128x32.F32.E4M3.E4M3 R88, R156, gdesc[UR4], R88, gsb0 ;  /* 0x01e000049c587df3 */ /* 0x000fe20008000858 */
[----:B------:R-:W-:Y:S02]  /*1d900*/  R2UR UR6, R6 ;  /* 0x00000000060672ca */ /* 0x000fe400000e0000 */
[----:B------:R-:W-:Y:S02]  /*1d910*/  R2UR UR7, R7 ;  /* 0x00000000070772ca */ /* 0x000fe400000e0000 */
[----:B------:R-:W1:Y:S01]  /*1d920*/  SHFL.BFLY PT, R7, R0, 0x2, 0x1f ;  /* 0x0c401f0000077f89 */ /* 0x000e6200000e0000 */
[----:B0-----:R-:W-:-:S05]  /*1d930*/  FADD.FTZ R11, R11, R4 ;  /* 0x000000040b0b7221 */ /* 0x001fca0000010000 */
[----:B------:R-:W0:Y:S01]  /*1d940*/  SHFL.BFLY PT, R6, R11, 0x1, 0x1f ;  /* 0x0c201f000b067f89 */ /* 0x000e2200000e0000 */
[----:B-1----:R-:W-:-:S05]  /*1d950*/  FADD.FTZ R7, R7, R0 ;  /* 0x0000000007077221 */ /* 0x002fca0000010000 */
[----:B------:R-:W1:Y:S01]  /*1d960*/  SHFL.BFLY PT, R8, R7, 0x1, 0x1f ;  /* 0x0c201f0007087f89 */ /* 0x000e6200000e0000 */
[----:B0-----:R-:W-:-:S05]  /*1d970*/  FADD.FTZ R12, R11, R6 ;  /* 0x000000060b0c7221 */ /* 0x001fca0000010000 */
[C---:B------:R-:W-:Y:S01]  /*1d980*/  FSETP.NE.FTZ.AND P1, PT, R12.reuse, RZ, PT ;  /* 0x000000ff0c00720b */ /* 0x040fe20003f35000 */
[----:B------:R-:W-:Y:S01]  /*1d990*/  FMUL.FTZ R4, R12, 0.00390625 ;  /* 0x3b8000000c047820 */ /* 0x000fe20000410000 */
[----:B------:R-:W-:-:S04]  /*1d9a0*/  IMAD.MOV.U32 R9, RZ, RZ, RZ ;  /* 0x000000ffff097224 */ /* 0x000fc800078e00ff */
[----:B------:R-:W-:Y:S01]  /*1d9b0*/  FSETP.NE.FTZ.AND P2, PT, R4, RZ, PT ;  /* 0x000000ff0400720b */ /* 0x000fe20003f55000 */
[----:B-1----:R-:W-:-:S04]  /*1d9c0*/  FADD.FTZ R8, R7, R8 ;  /* 0x0000000807087221 */ /* 0x002fc80000010000 */
[----:B------:R-:W-:Y:S02]  /*1d9d0*/  FMUL.FTZ R13, R8, 0.00390625 ;  /* 0x3b800000080d7820 */ /* 0x000fe40000410000 */
[----:B------:R-:W-:Y:S03]  /*1d9e0*/  @P1 MUFU.RCP R9, R12 ;  /* 0x0000000c00091308 */ /* 0x000fe60000001000 */
[----:B------:R-:W-:Y:S01]  /*1d9f0*/  FSETP.NE.FTZ.AND P3, PT, R13, RZ, PT ;  /* 0x000000ff0d00720b */ /* 0x000fe20003f75000 */
[----:B------:R-:W-:Y:S02]  /*1da00*/  WARPGROUP.DEPBAR.LE gsb0, 0x0 ;  /* 0x00008000000079c5 */ /* 0x000fe40000010000 */
[----:B------:R-:W-:-:S06]  /*1da10*/  WARPGROUP.ARRIVE ;  /* 0x00000000000079c5 */ /* 0x000fcc0000000000 */
[----:B------:R-:W-:Y:S01]  /*1da20*/  QGMMA.64x128x32.F32.E4M3.E4M3 R88, R152, gdesc[UR4], R88, gsb0 ;  /* 0x01e0000498587df3 */ /* 0x000fe20008000858 */
[----:B------:R-:W-:Y:S01]  /*1da30*/  FSETP.NE.FTZ.AND P1, PT, R8, RZ, PT ;  /* 0x000000ff0800720b */ /* 0x000fe20003f35000 */
[----:B------:R-:W-:Y:S01]  /*1da40*/  IMAD.MOV.U32 R11, RZ, RZ, RZ ;  /* 0x000000ffff0b7224 */ /* 0x000fe200078e00ff */
[----:B------:R-:W0:Y:S08]  /*1da50*/  @P2 MUFU.LG2 R4, R4 ;  /* 0x0000000400042308 */ /* 0x000e300000000c00 */
[----:B------:R-:W1:Y:S08]  /*1da60*/  @P3 MUFU.LG2 R6, R13 ;  /* 0x0000000d00063308 */ /* 0x000e700000000c00 */
[----:B------:R-:W3:Y:S01]  /*1da70*/  @P1 MUFU.RCP R11, R8 ;  /* 0x00000008000b1308 */ /* 0x000ee20000001000 */
[C---:B------:R-:W-:Y:S01]  /*1da80*/  @P2 FMUL.FTZ R0, R2.reuse, 0.69314718246459960938 ;  /* 0x3f31721802002820 */ /* 0x040fe20000410000 */
[----:B------:R-:W-:Y:S01]  /*1da90*/  @P3 FMUL.FTZ R15, R2, 0.69314718246459960938 ;  /* 0x3f317218020f3820 */ /* 0x000fe20000410000 */
[----:B0-----:R-:W-:Y:S01]  /*1daa0*/  @P2 FMUL.FTZ R7, R4, 0.69314718246459960938 ;  /* 0x3f31721804072820 */ /* 0x001fe20000410000 */
        /* <DEDUP_REMOVED lines=10> */
.L_x_1790:
[----:B------:R-:W-:Y:S02]  /*1db50*/  VIADD R14, R14, 0x22860 ;  /* 0x000228600e0e7836 */ /* 0x000fe40000000000 */
[-C--:B------:R-:W-:Y:S01]  /*1db60*/  FMUL.FTZ R0, R88, R9.reuse ;  /* 0x0000000958007220 */ /* 0x080fe20000410000 */
[----:B------:R-:W-:Y:S02]  /*1db70*/  IMAD.U32 R3, RZ, RZ, UR38 ;  /* 0x00000026ff037e24 */ /* 0x000fe4000f8e00ff */
[-C--:B------:R-:W-:Y:S01]  /*1db80*/  FMUL.FTZ R93, R93, R9.reuse ;  /* 0x000000095d5d7220 */ /* 0x080fe20000410000 */
[----:B------:R-:W-:Y:S02]  /*1db90*/  VIADD R23, R23, 0x1 ;  /* 0x0000000117177836 */ /* 0x000fe40000000000 */
[-C--:B------:R-:W-:Y:S01]  /*1dba0*/  FMUL.FTZ R96, R96, R9.reuse ;  /* 0x0000000960607220 */ /* 0x080fe20000410000 */
[-C--:B------:R-:W-:Y:S01]  /*1dbb0*/  FMUL.FTZ R12, R101, R9.reuse ;  /* 0x00000009650c7220 */ /* 0x080fe20000410000 */
[----:B------:R-:W-:Y:S01]  /*1dbc0*/  PRMT R14, R3, 0x654, R14 ;  /* 0x00000654030e7816 */ /* 0x000fe2000000000e */
[-C--:B------:R-:W-:Y:S01]  /*1dbd0*/  FMUL.FTZ R29, R104, R9.reuse ;  /* 0x00000009681d7220 */ /* 0x080fe20000410000 */
[----:B------:R-:W-:Y:S01]  /*1dbe0*/  ISETP.NE.AND P1, PT, R23, 0x2, PT ;  /* 0x000000021700780c */ /* 0x000fe20003f25270 */
[-C--:B------:R-:W-:Y:S01]  /*1dbf0*/  FMUL.FTZ R33, R109, R9.reuse ;  /* 0x000000096d217220 */ /* 0x080fe20000410000 */
[----:B------:R0:W-:Y:S01]  /*1dc00*/  SYNCS.ARRIVE.TRANS64.RED.A1T0 RZ, [R14+URZ], RZ ;  /* 0x000000ff0eff79a7 */ /* 0x0001e2000810043f */
[-C--:B------:R-:W-:Y:S01]  /*1dc10*/  FMUL.FTZ R112, R112, R9.reuse ;  /* 0x0000000970707220 */ /* 0x080fe20000410000 */
        /* <DEDUP_REMOVED lines=62> */
.L_x_1674:
        /* <DEDUP_REMOVED lines=9> */
[----:B------:R0:W2:Y:S01]  /*1e090*/  LDS.128 R192, [R16+0x228d0] ;  /* 0x0228d00010c07984 */ /* 0x0000a20000000c00 */
        /* <DEDUP_REMOVED lines=13> */
[----:B------:R-:W-:Y:S01]  /*1e170*/  ISETP.EQ.OR P0, PT, R2, 0x3, !P0 ;  /* 0x000000030200780c */ /* 0x000fe20004702670 */
[----:B------:R0:W5:Y:S03]  /*1e180*/  LDG.E.CONSTANT R4, desc[UR42][R4.64] ;  /* 0x0000002a04047981 */ /* 0x000166000c1e9900 */
[----:B------:R-:W-:Y:S02]  /*1e190*/  SEL R3, R0, R7, P0 ;  /* 0x0000000700037207 */ /* 0x000fe40000000000 */
[----:B------:R-:W-:Y:S01]  /*1e1a0*/  SEL R0, R7, R0, P0 ;  /* 0x0000000007007207 */ /* 0x000fe20000000000 */
[----:B------:R-:W-:Y:S01]  /*1e1b0*/  UMOV UR4, 0xffffffff ;  /* 0xffffffff00047882 */ /* 0x000fe20000000000 */
[----:B------:R-:W-:Y:S02]  /*1e1c0*/  SEL R13, R92, R93, P0 ;  /* 0x0000005d5c0d7207 */ /* 0x000fe40000000000 */
[----:B------:R-:W-:Y:S01]  /*1e1d0*/  SEL R2, R93, R92, P0 ;  /* 0x0000005c5d027207 */ /* 0x000fe20000000000 */
[----:B---3--:R-:W-:-:S03]  /*1e1e0*/  IMAD.WIDE R26, R6, 0x2, R60 ;  /* 0x00000002061a7825 */ /* 0x008fc600078e023c */
[C---:B------:R-:W-:Y:S02]  /*1e1f0*/  IADD3 R103, P5, R26.reuse, 0x4060, RZ ;  /* 0x000040601a677810 */ /* 0x040fe40007fbe0ff */
[----:B------:R-:W-:Y:S02]  /*1e200*/  IADD3 R25, P1, R26, 0x4040, RZ ;  /* 0x000040401a197810 */ /* 0x000fe40007f3e0ff */
[----:B------:R-:W-:Y:S02]  /*1e210*/  LOP3.LUT R102, R103, 0x380, RZ, 0xc0, !PT ;  /* 0x0000038067667812 */ /* 0x000fe400078ec0ff */
[----:B-----5:R-:W-:Y:S02]  /*1e220*/  LOP3.LUT R24, R25, 0x380, RZ, 0xc0, !PT ;  /* 0x0000038019187812 */ /* 0x020fe400078ec0ff */
[----:B------:R-:W-:Y:S02]  /*1e230*/  SHF.R.U64 R102, R102, 0x3, RZ ;  /* 0x0000000366667819 */ /* 0x000fe400000012ff */
[----:B------:R-:W-:-:S02]  /*1e240*/  SHF.R.U64 R24, R24, 0x3, RZ ;  /* 0x0000000318187819 */ /* 0x000fc400000012ff */
[----:B------:R-:W-:Y:S01]  /*1e250*/  LOP3.LUT R102, R102, R103, RZ, 0x3c, !PT ;  /* 0x0000006766667212 */ /* 0x000fe200078e3cff */
[--C-:B------:R-:W-:Y:S01]  /*1e260*/  IMAD.X R103, RZ, RZ, R27.reuse, P5 ;  /* 0x000000ffff677224 */ /* 0x100fe200028e061b */
[----:B------:R-:W-:Y:S01]  /*1e270*/  LOP3.LUT R24, R24, R25, RZ, 0x3c, !PT ;  /* 0x0000001918187212 */ /* 0x000fe200078e3cff */
[----:B------:R-:W-:Y:S01]  /*1e280*/  IMAD.X R25, RZ, RZ, R27, P1 ;  /* 0x000000ffff197224 */ /* 0x000fe200008e061b */
[C---:B------:R-:W-:Y:S02]  /*1e290*/  IADD3 R21, P2, R26.reuse, 0x4020, RZ ;  /* 0x000040201a157810 */ /* 0x040fe40007f5e0ff */
[C---:B------:R-:W-:Y:S02]  /*1e2a0*/  IADD3 R15, P3, R26.reuse, 0x4000, RZ ;  /* 0x000040001a0f7810 */ /* 0x040fe40007f7e0ff */
[C---:B------:R-:W-:Y:S02]  /*1e2b0*/  IADD3 R11, P4, R26.reuse, 0x60, RZ ;  /* 0x000000601a0b7810 */ /* 0x040fe40007f9e0ff */
[----:B------:R-:W-:-:S02]  /*1e2c0*/  IADD3 R9, P5, R26, 0x40, RZ ;  /* 0x000000401a097810 */ /* 0x000fc40007fbe0ff */
[----:B------:R-:W-:Y:S02]  /*1e2d0*/  IADD3 R7, P1, R26, 0x20, RZ ;  /* 0x000000201a077810 */ /* 0x000fe40007f3e0ff */
[----:B------:R-:W-:Y:S02]  /*1e2e0*/  LOP3.LUT R20, R21, 0x380, RZ, 0xc0, !PT ;  /* 0x0000038015147812 */ /* 0x000fe400078ec0ff */
[----:B------:R-:W-:Y:S02]  /*1e2f0*/  LOP3.LUT R14, R15, 0x380, RZ, 0xc0, !PT ;  /* 0x000003800f0e7812 */ /* 0x000fe400078ec0ff */
[----:B------:R-:W-:Y:S02]  /*1e300*/  LOP3.LUT R10, R11, 0x380, RZ, 0xc0, !PT ;  /* 0x000003800b0a7812 */ /* 0x000fe400078ec0ff */
[----:B------:R-:W-:Y:S02]  /*1e310*/  LOP3.LUT R8, R9, 0x380, RZ, 0xc0, !PT ;  /* 0x0000038009087812 */ /* 0x000fe400078ec0ff */
[----:B------:R-:W-:-:S02]  /*1e320*/  LOP3.LUT R6, R7, 0x380, RZ, 0xc0, !PT ;  /* 0x0000038007067812 */ /* 0x000fc400078ec0ff */
[----:B0-----:R-:W-:Y:S02]  /*1e330*/  LOP3.LUT R5, R26, 0x380, RZ, 0xc0, !PT ;  /* 0x000003801a057812 */ /* 0x001fe400078ec0ff */
[----:B------:R-:W-:Y:S02]  /*1e340*/  SHF.R.U64 R20, R20, 0x3, RZ ;  /* 0x0000000314147819 */ /* 0x000fe400000012ff */
[----:B------:R-:W-:Y:S02]  /*1e350*/  SHF.R.U64 R14, R14, 0x3, RZ ;  /* 0x000000030e0e7819 */ /* 0x000fe400000012ff */
[----:B------:R-:W-:Y:S02]  /*1e360*/  SHF.R.U64 R10, R10, 0x3, RZ ;  /* 0x000000030a0a7819 */ /* 0x000fe400000012ff */
[----:B------:R-:W-:Y:S02]  /*1e370*/  SHF.R.U64 R8, R8, 0x3, RZ ;  /* 0x0000000308087819 */ /* 0x000fe400000012ff */
[----:B------:R-:W-:-:S02]  /*1e380*/  SHF.R.U64 R6, R6, 0x3, RZ ;  /* 0x0000000306067819 */ /* 0x000fc400000012ff */
        /* <DEDUP_REMOVED lines=12> */
[----:B------:R-:W-:Y:S02]  /*1e450*/  MOV R102, R102 ;  /* 0x0000006600667202 */ /* 0x000fe40000000f00 */
[----:B------:R-:W-:Y:S02]  /*1e460*/  MOV R107, R26 ;  /* 0x0000001a006b7202 */ /* 0x000fe40000000f00 */
[----:B------:R-:W-:Y:S02]  /*1e470*/  MOV R101, R24 ;  /* 0x0000001800657202 */ /* 0x000fe40000000f00 */
[----:B------:R-:W-:Y:S02]  /*1e480*/  MOV R100, R20 ;  /* 0x0000001400647202 */ /* 0x000fe40000000f00 */
[----:B------:R-:W-:Y:S02]  /*1e490*/  MOV R103, R14 ;  /* 0x0000000e00677202 */ /* 0x000fe40000000f00 */
[----:B------:R-:W-:-:S02]  /*1e4a0*/  MOV R106, R10 ;  /* 0x0000000a006a7202 */ /* 0x000fc40000000f00 */
[----:B------:R-:W-:Y:S02]  /*1e4b0*/  MOV R105, R8 ;  /* 0x0000000800697202 */ /* 0x000fe40000000f00 */
[----:B------:R-:W-:Y:S01]  /*1e4c0*/  MOV R104, R6 ;  /* 0x0000000600687202 */ /* 0x000fe20000000f00 */
[----:B------:R-:W-:Y:S06]  /*1e4d0*/  BRA.DIV UR4, `(.L_x_1793) ;  /* 0x000000ce04907947 */ /* 0x000fec000b800000 */
[----:B------:R-:W-:Y:S01]  /*1e4e0*/  SEL R76, R108, R33, P0 ;  /* 0x000000216c4c7207 */ /* 0x000fe20000000000 */
[----:B------:R-:W-:Y:S01]  /*1e4f0*/  SHFL.IDX PT, R95, R13, R4, 0x1c1f ;  /* 0x001c1f040d5f7589 */ /* 0x000fe200000e0000 */
[----:B------:R-:W-:Y:S02]  /*1e500*/  SEL R71, R49, R41, P0 ;  /* 0x0000002931477207 */ /* 0x000fe40000000000 */
[----:B------:R-:W-:Y:S02]  /*1e510*/  LOP3.LUT R25, R4, 0x2, RZ, 0x3c, !PT ;  /* 0x0000000204197812 */ /* 0x000fe400078e3cff */
        /* <DEDUP_REMOVED lines=47> */
[----:B------:R-:W3:Y:S01]  /*1e810*/  SHFL.IDX PT, R10, R10, R25, 0x1c1f ;  /* 0x001c1f190a0a7589 */ /* 0x000ee200000e0000 */
        /* <DEDUP_REMOVED lines=8> */
[----:B------:R-:W-:Y:S01]  /*1e8a0*/  SHFL.IDX PT, R47, R76, R4, 0x1c1f ;  /* 0x001c1f044c2f7589 */ /* 0x000fe200000e0000 */
[----:B------:R-:W-:-:S02]  /*1e8b0*/  SEL R53, R114, R115, P0 ;  /* 0x0000007372357207 */ /* 0x000fc40000000000 */
[----:B------:R-:W-:Y:S01]  /*1e8c0*/  SEL R56, R118, R119, P0 ;  /* 0x0000007776387207 */ /* 0x000fe20000000000 */
[----:B------:R-:W5:Y:S01]  /*1e8d0*/  SHFL.IDX PT, R114, R31, R25, 0x1c1f ;  /* 0x001c1f191f727589 */ /* 0x000f6200000e0000 */
        /* <DEDUP_REMOVED lines=30> */
[----:B------:R-:W-:Y:S02]  /*1eac0*/  SEL R98, R95, R2, P0 ;  /* 0x000000025f627207 */ /* 0x000fe40000000000 */
[----:B---3--:R-:W-:Y:S01]  /*1ead0*/  SEL R94, R78, R10, P0 ;  /* 0x0000000a4e5e7207 */ /* 0x008fe20000000000 */
[----:B------:R-:W3:Y:S01]  /*1eae0*/  SHFL.IDX PT, R115, R9, R25, 0x1c1f ;  /* 0x001c1f1909737589 */ /* 0x000ee200000e0000 */
[----:B------:R-:W-:-:S02]  /*1eaf0*/  SEL R95, R2, R95, P0 ;  /* 0x0000005f025f7207 */ /* 0x000fc40000000000 */
[----:B----4-:R-:W-:Y:S01]  /*1eb00*/  SEL R2, R3, R33, P0 ;  /* 0x0000002103027207 */ /* 0x010fe20000000000 */
[----:B------:R-:W-:Y:S01]  /*1eb10*/  SHFL.IDX PT, R43, R30, R25, 0x1c1f ;  /* 0x001c1f191e2b7589 */ /* 0x000fe200000e0000 */
[----:B------:R-:W-:-:S03]  /*1eb20*/  SEL R3, R33, R3, P0 ;  /* 0x0000000321037207 */ /* 0x000fc60000000000 */
[----:B------:R5:W4:Y:S04]  /*1eb30*/  SHFL.IDX PT, R31, R39, R25, 0x1c1f ;  /* 0x001c1f19271f7589 */ /* 0x000b2800000e0000 */
[----:B------:R3:W1:Y:S04]  /*1eb40*/  SHFL.IDX PT, R117, R40, R25, 0x1c1f ;  /* 0x001c1f1928757589 */ /* 0x00066800000e0000 */
[----:B------:R-:W2:Y:S01]  /*1eb50*/  SHFL.IDX PT, R118, R7, R25, 0x1c1f ;  /* 0x001c1f1907767589 */ /* 0x000ea200000e0000 */
[----:B-----5:R-:W-:-:S03]  /*1eb60*/  SEL R39, R114, R112, P0 ;  /* 0x0000007072277207 */ /* 0x020fc60000000000 */
[----:B------:R-:W5:Y:S01]  /*1eb70*/  SHFL.IDX PT, R28, R28, R25, 0x1c1f ;  /* 0x001c1f191c1c7589 */ /* 0x000f6200000e0000 */
[----:B0-----:R-:W-:Y:S02]  /*1eb80*/  SEL R93, R108, R20, P0 ;  /* 0x000000146c5d7207 */ /* 0x001fe40000000000 */
[----:B------:R-:W-:Y:S01]  /*1eb90*/  SEL R76, R20, R108, P0 ;  /* 0x0000006c144c7207 */ /* 0x000fe20000000000 */
[----:B------:R-:W-:Y:S01]  /*1eba0*/  SHFL.IDX PT, R27, R27, R25, 0x1c1f ;  /* 0x001c1f191b1b7589 */ /* 0x000fe200000e0000 */
[----:B---3--:R-:W-:-:S03]  /*1ebb0*/  SEL R40, R44, R115, P0 ;  /* 0x000000732c287207 */ /* 0x008fc60000000000 */
[----:B------:R-:W-:Y:S04]  /*1ebc0*/  SHFL.IDX PT, R26, R26, R25, 0x1c1f ;  /* 0x001c1f191a1a7589 */ /* 0x000fe800000e0000 */
[----:B------:R0:W3:Y:S01]  /*1ebd0*/  SHFL.IDX PT, R96, R77, R4, 0x1c1f ;  /* 0x001c1f044d607589 */ /* 0x0000e200000e0000 */
[----:B----4-:R-:W-:-:S03]  /*1ebe0*/  SEL R80, R84, R31, P0 ;  /* 0x0000001f54507207 */ /* 0x010fc60000000000 */
[----:B------:R4:W-:Y:S01]  /*1ebf0*/  SHFL.IDX PT, R85, R81, R4, 0x1c1f ;  /* 0x001c1f0451557589 */ /* 0x0009e200000e0000 */
[----:B-1----:R-:W-:Y:S02]  /*1ec00*/  SEL R49, R91, R117, P0 ;  /* 0x000000755b317207 */ /* 0x002fe40000000000 */
[----:B------:R-:W-:Y:S01]  /*1ec10*/  SEL R50, R117, R91, P0 ;  /* 0x0000005b75327207 */ /* 0x000fe20000000000 */
[----:B------:R1:W-:Y:S01]  /*1ec20*/  SHFL.IDX PT, R72, R55, R4, 0x1c1f ;  /* 0x001c1f0437487589 */ /* 0x0003e200000e0000 */
[----:B--2---:R-:W-:Y:S02]  /*1ec30*/  SEL R53, R89, R118, P0 ;  /* 0x0000007659357207 */ /* 0x004fe40000000000 */
[----:B0-----:R-:W-:Y:S01]  /*1ec40*/  SEL R77, R10, R78, P0 ;  /* 0x0000004e0a4d7207 */ /* 0x001fe20000000000 */
[----:B------:R0:W-:Y:S01]  /*1ec50*/  SHFL.IDX PT, R70, R58, R4, 0x1c1f ;  /* 0x001c1f043a467589 */ /* 0x0001e200000e0000 */
[----:B------:R-:W-:Y:S02]  /*1ec60*/  SEL R78, R47, R0, P0 ;  /* 0x000000002f4e7207 */ /* 0x000fe40000000000 */
[----:B----4-:R-:W-:Y:S01]  /*1ec70*/  SEL R81, R31, R84, P0 ;  /* 0x000000541f517207 */ /* 0x010fe20000000000 */
[----:B------:R2:W-:Y:S01]  /*1ec80*/  SHFL.IDX PT, R88, R57, R4, 0x1c1f ;  /* 0x001c1f0439587589 */ /* 0x0005e200000e0000 */
[----:B-----5:R-:W-:-:S02]  /*1ec90*/  SEL R56, R28, R87, P0 ;  /* 0x000000571c387207 */ /* 0x020fc40000000000 */
[----:B-1----:R-:W-:Y:S01]  /*1eca0*/  SEL R55, R87, R28, P0 ;  /* 0x0000001c57377207 */ /* 0x002fe20000000000 */
[----:B------:R1:W-:Y:S01]  /*1ecb0*/  SHFL.IDX PT, R86, R66, R4, 0x1c1f ;  /* 0x001c1f0442567589 */ /* 0x0003e200000e0000 */
[----:B------:R-:W-:Y:S02]  /*1ecc0*/  SEL R0, R0, R47, P0 ;  /* 0x0000002f00007207 */ /* 0x000fe40000000000 */
[----:B0-----:R-:W-:Y:S01]  /*1ecd0*/  SEL R58, R24, R73, P0 ;  /* 0x00000049183a7207 */ /* 0x001fe20000000000 */
[----:B------:R-:W-:Y:S01]  /*1ece0*/  SHFL.IDX PT, R92, R65, R4, 0x1c1f ;  /* 0x001c1f04415c7589 */ /* 0x000fe200000e0000 */
[----:B---3--:R-:W-:Y:S02]  /*1ecf0*/  SEL R20, R96, R29, P0 ;  /* 0x0000001d60147207 */ /* 0x008fe40000000000 */
[----:B--2---:R-:W-:Y:S01]  /*1ed00*/  SEL R57, R73, R24, P0 ;  /* 0x0000001849397207 */ /* 0x004fe20000000000 */
[----:B------:R0:W-:Y:S01]  /*1ed10*/  SHFL.IDX PT, R90, R67, R4, 0x1c1f ;  /* 0x001c1f04435a7589 */ /* 0x0001e200000e0000 */
[----:B-1----:R-:W-:-:S03]  /*1ed20*/  SEL R66, R27, R69, P0 ;  /* 0x000000451b427207 */ /* 0x002fc60000000000 */
[----:B------:R1:W2:Y:S04]  /*1ed30*/  SHFL.IDX PT, R45, R21, R25, 0x1c1f ;  /* 0x001c1f19152d7589 */ /* 0x0002a800000e0000 */
[----:B------:R3:W-:Y:S01]  /*1ed40*/  SHFL.IDX PT, R116, R38, R25, 0x1c1f ;  /* 0x001c1f1926747589 */ /* 0x0007e200000e0000 */
[----:B0-----:R-:W-:-:S03]  /*1ed50*/  SEL R67, R71, R26, P0 ;  /* 0x0000001a47437207 */ /* 0x001fc60000000000 */
[----:B------:R0:W4:Y:S01]  /*1ed60*/  SHFL.IDX PT, R30, R42, R25, 0x1c1f ;  /* 0x001c1f192a1e7589 */ /* 0x00012200000e0000 */
[----:B-1----:R-:W-:Y:S01]  /*1ed70*/  SEL R21, R29, R96, P0 ;  /* 0x000000601d157207 */ /* 0x002fe20000000000 */
[----:B------:R-:W-:Y:S02]  /*1ed80*/  IMAD.MOV.U32 R96, RZ, RZ, RZ ;  /* 0x000000ffff607224 */ /* 0x000fe400078e00ff */
[----:B------:R1:W5:Y:S01]  /*1ed90*/  SHFL.IDX PT, R9, R41, R25, 0x1c1f ;  /* 0x001c1f1929097589 */ /* 0x00036200000e0000 */
[----:B---3--:R-:W-:-:S03]  /*1eda0*/  SEL R38, R112, R114, P0 ;  /* 0x0000007270267207 */ /* 0x008fc60000000000 */
[----:B------:R-:W3:Y:S01]  /*1edb0*/  SHFL.IDX PT, R35, R35, R25, 0x1c1f ;  /* 0x001c1f1923237589 */ /* 0x000ee200000e0000 */
[----:B0-----:R-:W-:-:S03]  /*1edc0*/  SEL R42, R46, R43, P0 ;  /* 0x0000002b2e2a7207 */ /* 0x001fc60000000000 */
[----:B------:R-:W0:Y:S01]  /*1edd0*/  SHFL.IDX PT, R32, R32, R25, 0x1c1f ;  /* 0x001c1f1920207589 */ /* 0x000e2200000e0000 */
[----:B------:R-:W-:Y:S02]  /*1ede0*/  SEL R43, R43, R46, P0 ;  /* 0x0000002e2b2b7207 */ /* 0x000fe40000000000 */
[----:B-1----:R-:W-:Y:S01]  /*1edf0*/  SEL R41, R115, R44, P0 ;  /* 0x0000002c73297207 */ /* 0x002fe20000000000 */
[----:B------:R1:W0:Y:S01]  /*1ee00*/  SHFL.IDX PT, R8, R59, R25, 0x1c1f ;  /* 0x001c1f193b087589 */ /* 0x00022200000e0000 */
[----:B--2---:R-:W-:Y:S02]  /*1ee10*/  SEL R44, R111, R45, P0 ;  /* 0x0000002d6f2c7207 */ /* 0x004fe40000000000 */
[----:B------:R-:W-:Y:S01]  /*1ee20*/  SEL R45, R45, R111, P0 ;  /* 0x0000006f2d2d7207 */ /* 0x000fe20000000000 */
[----:B------:R2:W0:Y:S04]  /*1ee30*/  SHFL.IDX PT, R119, R54, R25, 0x1c1f ;  /* 0x001c1f1936777589 */ /* 0x00042800000e0000 */
[----:B------:R3:W-:Y:S01]  /*1ee40*/  SHFL.IDX PT, R7, R68, R25, 0x1c1f ;  /* 0x001c1f1944077589 */ /* 0x0007e200000e0000 */
[----:B----4-:R-:W-:-:S02]  /*1ee50*/  SEL R84, R85, R30, P0 ;  /* 0x0000001e55547207 */ /* 0x010fc40000000000 */
[----:B-1----:R-:W-:Y:S01]  /*1ee60*/  SEL R59, R69, R27, P0 ;  /* 0x0000001b453b7207 */ /* 0x002fe20000000000 */
[----:B------:R-:W1:Y:S01]  /*1ee70*/  SHFL.IDX PT, R62, R62, R25, 0x1c1f ;  /* 0x001c1f193e3e7589 */ /* 0x000e6200000e0000 */
[----:B-----5:R-:W-:Y:S02]  /*1ee80*/  SEL R51, R52, R9, P0 ;  /* 0x0000000934337207 */ /* 0x020fe40000000000 */
[----:B--2---:R-:W-:Y:S01]  /*1ee90*/  SEL R54, R118, R89, P0 ;  /* 0x0000005976367207 */ /* 0x004fe20000000000 */
[----:B------:R-:W-:Y:S01]  /*1eea0*/  SHFL.IDX PT, R109, R48, R4, 0x1c1f ;  /* 0x001c1f04306d7589 */ /* 0x000fe200000e0000 */
[----:B---3--:R-:W-:Y:S02]  /*1eeb0*/  SEL R69, R70, R35, P0 ;  /* 0x0000002346457207 */ /* 0x008fe40000000000 */
[----:B------:R-:W-:Y:S01]  /*1eec0*/  SEL R68, R26, R71, P0 ;  /* 0x000000471a447207 */ /* 0x000fe20000000000 */
[----:B------:R2:W3:Y:S01]  /*1eed0*/  SHFL.IDX PT, R113, R36, R25, 0x1c1f ;  /* 0x001c1f1924717589 */ /* 0x0004e200000e0000 */
[----:B0-----:R-:W-:-:S02]  /*1eee0*/  SEL R71, R72, R32, P0 ;  /* 0x0000002048477207 */ /* 0x001fc40000000000 */
[----:B------:R-:W-:Y:S01]  /*1eef0*/  SEL R85, R30, R85, P0 ;  /* 0x000000551e557207 */ /* 0x000fe20000000000 */
[----:B------:R-:W0:Y:S01]  /*1ef00*/  SHFL.IDX PT, R34, R34, R25, 0x1c1f ;  /* 0x001c1f1922227589 */ /* 0x000e2200000e0000 */
[----:B------:R-:W-:Y:S02]  /*1ef10*/  SEL R73, R86, R8, P0 ;  /* 0x0000000856497207 */ /* 0x000fe40000000000 */
[----:B------:R-:W-:Y:S01]  /*1ef20*/  SEL R52, R9, R52, P0 ;  /* 0x0000003409347207 */ /* 0x000fe20000000000 */
[----:B------:R4:W4:Y:S01]  /*1ef30*/  SHFL.IDX PT, R5, R5, R4, 0x1c1f ;  /* 0x001c1f0405057589 */ /* 0x00092200000e0000 */
[----:B------:R-:W-:Y:S02]  /*1ef40*/  SEL R87, R88, R119, P0 ;  /* 0x0000007758577207 */ /* 0x000fe40000000000 */
[----:B--2---:R-:W-:Y:S01]  /*1ef50*/  SEL R36, R82, R37, P0 ;  /* 0x0000002552247207 */ /* 0x004fe20000000000 */
[----:B------:R2:W2:Y:S01]  /*1ef60*/  SHFL.IDX PT, R65, R63, R4, 0x1c1f ;  /* 0x001c1f043f417589 */ /* 0x0004a200000e0000 */
[----:B------:R-:W-:-:S02]  /*1ef70*/  SEL R37, R37, R82, P0 ;  /* 0x0000005225257207 */ /* 0x000fc40000000000 */
[----:B------:R-:W-:Y:S01]  /*1ef80*/  SEL R82, R83, R116, P0 ;  /* 0x0000007453527207 */ /* 0x000fe20000000000 */
[----:B------:R0:W2:Y:S01]  /*1ef90*/  SHFL.IDX PT, R4, R64, R25, 0x1c1f ;  /* 0x001c1f1940047589 */ /* 0x0000a200000e0000 */
[----:B-1----:R-:W-:Y:S02]  /*1efa0*/  SEL R91, R92, R62, P0 ;  /* 0x0000003e5c5b7207 */ /* 0x002fe40000000000 */
[----:B------:R-:W-:Y:S01]  /*1efb0*/  SEL R89, R90, R7, P0 ;  /* 0x000000075a597207 */ /* 0x000fe20000000000 */
[----:B------:R1:W1:Y:S01]  /*1efc0*/  SHFL.IDX PT, R14, R6, R25, 0x1c1f ;  /* 0x001c1f19060e7589 */ /* 0x00026200000e0000 */
[----:B------:R-:W-:Y:S02]  /*1efd0*/  SEL R83, R116, R83, P0 ;  /* 0x0000005374537207 */ /* 0x000fe40000000000 */
[----:B------:R-:W-:Y:S02]  /*1efe0*/  SEL R72, R32, R72, P0 ;  /* 0x0000004820487207 */ /* 0x000fe40000000000 */
[----:B---3--:R-:W-:-:S02]  /*1eff0*/  SEL R46, R110, R113, P0 ;  /* 0x000000716e2e7207 */ /* 0x008fc40000000000 */
[----:B------:R-:W-:Y:S02]  /*1f000*/  SEL R47, R113, R110, P0 ;  /* 0x0000006e712f7207 */ /* 0x000fe40000000000 */
[----:B0-----:R-:W-:Y:S02]  /*1f010*/  SEL R48, R109, R34, P0 ;  /* 0x000000226d307207 */ /* 0x001fe40000000000 */
[----:B------:R-:W-:Y:S02]  /*1f020*/  SEL R79, R34, R109, P0 ;  /* 0x0000006d224f7207 */ /* 0x000fe40000000000 */
[----:B------:R-:W-:Y:S02]  /*1f030*/  SEL R70, R35, R70, P0 ;  /* 0x0000004623467207 */ /* 0x000fe40000000000 */
[----:B------:R-:W-:Y:S02]  /*1f040*/  SEL R88, R119, R88, P0 ;  /* 0x0000005877587207 */ /* 0x000fe40000000000 */
[----:B------:R-:W-:-:S02]  /*1f050*/  SEL R86, R8, R86, P0 ;  /* 0x0000005608567207 */ /* 0x000fc40000000000 */
[----:B------:R-:W-:Y:S02]  /*1f060*/  SEL R92, R62, R92, P0 ;  /* 0x0000005c3e5c7207 */ /* 0x000fe40000000000 */
[----:B--2-4-:R-:W-:-:S07]  /*1f070*/  SEL R90, R7, R90, P0 ;  /* 0x0000005a075a7207 */ /* 0x014fce0000000000 */
.L_x_2080:
[----:B------:R-:W-:Y:S05]  /*1f080*/  WARPSYNC.ALL ;  /* 0x0000000000007948 */ /* 0x000fea0003800000 */
[----:B------:R-:W-:Y:S01]  /*1f090*/  BAR.SYNC.DEFER_BLOCKING 0x1, 0x100 ;  /* 0x0044000000007b1d */ /* 0x000fe20000010000 */
[----:B------:R-:W-:Y:S02]  /*1f0a0*/  SEL R63, R65, R4, P0 ;  /* 0x00000004413f7207 */ /* 0x000fe40000000000 */
[----:B-1----:R-:W-:Y:S02]  /*1f0b0*/  SEL R62, R5, R14, P0 ;  /* 0x0000000e053e7207 */ /* 0x002fe40000000000 */
[----:B------:R-:W-:-:S03]  /*1f0c0*/  SEL R64, R14, R5, P0 ;  /* 0x000000050e407207 */ /* 0x000fc60000000000 */
[----:B------:R-:W0:Y:S01]  /*1f0d0*/  LDC.64 R108, c[0x0][0xc00] ;  /* 0x00030000ff6c7b82 */ /* 0x000e220000000a00 */
[----:B------:R-:W-:Y:S01]  /*1f0e0*/  SEL R65, R4, R65, P0 ;  /* 0x0000004104417207 */ /* 0x000fe20000000000 */
[----:B------:R-:W-:Y:S01]  /*1f0f0*/  ULDC.64 UR4, c[0x0][0xc00] ;  /* 0x0003000000047ab9 */ /* 0x000fe20000000a00 */
[----:B------:R-:W-:Y:S01]  /*1f100*/  F2FP.BF16.F32.PACK_AB R4, R98, R99 ;  /* 0x000000636204723e */ /* 0x000fe200000010ff */
[----:B------:R-:W-:Y:S01]  /*1f110*/  ULDC.64 UR6, c[0x0][0xc08] ;  /* 0x0003020000067ab9 */ /* 0x000fe20000000a00 */
[----:B------:R-:W-:Y:S02]  /*1f120*/  F2FP.BF16.F32.PACK_AB R5, R84, R49 ;  /* 0x000000315405723e */ /* 0x000fe400000010ff */
[----:B------:R-:W-:Y:S02]  /*1f130*/  F2FP.BF16.F32.PACK_AB R6, R95, R97 ;  /* 0x000000615f06723e */ /* 0x000fe400000010ff */
[----:B------:R-:W-:Y:S02]  /*1f140*/  F2FP.BF16.F32.PACK_AB R7, R85, R50 ;  /* 0x000000325507723e */ /* 0x000fe400000010ff */
[----:B------:R-:W-:-:S02]  /*1f150*/  F2FP.BF16.F32.PACK_AB R8, R93, R94 ;  /* 0x0000005e5d08723e */ /* 0x000fc400000010ff */
[----:B------:R-:W-:Y:S02]  /*1f160*/  F2FP.BF16.F32.PACK_AB R9, R51, R53 ;  /* 0x000000353309723e */ /* 0x000fe400000010ff */
[----:B------:R-:W-:Y:S02]  /*1f170*/  F2FP.BF16.F32.PACK_AB R10, R76, R77 ;  /* 0x0000004d4c0a723e */ /* 0x000fe400000010ff */
[----:B------:R-:W-:Y:S01]  /*1f180*/  F2FP.BF16.F32.PACK_AB R11, R52, R54 ;  /* 0x00000036340b723e */ /* 0x000fe200000010ff */
[----:B------:R-:W-:Y:S01]  /*1f190*/  STSM.16.M88.4 [R107], R4 ;  /* 0x000000046b007844 */ /* 0x000fe20000000200 */
[----:B------:R-:W-:Y:S02]  /*1f1a0*/  F2FP.BF16.F32.PACK_AB R12, R78, R2 ;  /* 0x000000024e0c723e */ /* 0x000fe400000010ff */
[----:B------:R-:W-:Y:S01]  /*1f1b0*/  F2FP.BF16.F32.PACK_AB R13, R55, R57 ;  /* 0x00000039370d723e */ /* 0x000fe200000010ff */
[----:B------:R-:W-:Y:S01]  /*1f1c0*/  STSM.16.M88.4 [R104], R8 ;  /* 0x0000000868007844 */ /* 0x000fe20000000200 */
[----:B------:R-:W-:-:S02]  /*1f1d0*/  F2FP.BF16.F32.PACK_AB R14, R0, R3 ;  /* 0x00000003000e723e */ /* 0x000fc400000010ff */
[----:B------:R-:W-:Y:S02]  /*1f1e0*/  F2FP.BF16.F32.PACK_AB R15, R56, R58 ;  /* 0x0000003a380f723e */ /* 0x000fe400000010ff */
[----:B------:R-:W-:Y:S02]  /*1f1f0*/  F2FP.BF16.F32.PACK_AB R24, R20, R36 ;  /* 0x000000241418723e */ /* 0x000fe400000010ff */
[----:B------:R-:W-:Y:S01]  /*1f200*/  F2FP.BF16.F32.PACK_AB R25, R59, R67 ;  /* 0x000000433b19723e */ /* 0x000fe200000010ff */
[----:B------:R0:W-:Y:S01]  /*1f210*/  STSM.16.M88.4 [R105], R12 ;  /* 0x0000000c69007844 */ /* 0x0001e20000000200 */
[----:B------:R-:W-:Y:S02]  /*1f220*/  F2FP.BF16.F32.PACK_AB R26, R21, R37 ;  /* 0x00000025151a723e */ /* 0x000fe400000010ff */
[----:B------:R-:W-:Y:S02]  /*1f230*/  F2FP.BF16.F32.PACK_AB R27, R66, R68 ;  /* 0x00000044421b723e */ /* 0x000fe400000010ff */
[----:B------:R-:W-:-:S02]  /*1f240*/  F2FP.BF16.F32.PACK_AB R28, R38, R40 ;  /* 0x00000028261c723e */ /* 0x000fc400000010ff */
[----:B------:R-:W-:Y:S01]  /*1f250*/  F2FP.BF16.F32.PACK_AB R29, R69, R71 ;  /* 0x00000047451d723e */ /* 0x000fe200000010ff */
[----:B------:R-:W-:Y:S01]  /*1f260*/  STSM.16.M88.4 [R106], R24 ;  /* 0x000000186a007844 */ /* 0x000fe20000000200 */
[----:B------:R-:W-:Y:S02]  /*1f270*/  F2FP.BF16.F32.PACK_AB R30, R39, R41 ;  /* 0x00000029271e723e */ /* 0x000fe400000010ff */
[----:B------:R-:W-:Y:S02]  /*1f280*/  F2FP.BF16.F32.PACK_AB R31, R70, R72 ;  /* 0x00000048461f723e */ /* 0x000fe400000010ff */
[----:B------:R-:W-:Y:S02]  /*1f290*/  F2FP.BF16.F32.PACK_AB R32, R42, R44 ;  /* 0x0000002c2a20723e */ /* 0x000fe400000010ff */
[----:B------:R-:W-:Y:S01]  /*1f2a0*/  F2FP.BF16.F32.PACK_AB R33, R73, R87 ;  /* 0x000000574921723e */ /* 0x000fe200000010ff */
[----:B------:R-:W-:Y:S01]  /*1f2b0*/  STSM.16.M88.4 [R103], R28 ;  /* 0x0000001c67007844 */ /* 0x000fe20000000200 */
[----:B------:R-:W-:Y:S01]  /*1f2c0*/  F2FP.BF16.F32.PACK_AB R34, R43, R45 ;  /* 0x0000002d2b22723e */ /* 0x000fe200000010ff */
[----:B0-----:R-:W-:Y:S01]  /*1f2d0*/  IMAD.WIDE R12, R208, 0x4, R108 ;  /* 0x00000004d00c7825 */ /* 0x001fe200078e026c */
[----:B------:R-:W-:Y:S01]  /*1f2e0*/  F2FP.BF16.F32.PACK_AB R35, R86, R88 ;  /* 0x000000585623723e */ /* 0x000fe200000010ff */
[----:B------:R-:W0:Y:S01]  /*1f2f0*/  LDC R14, c[0x0][0xbe8] ;  /* 0x0002fa00ff0e7b82 */ /* 0x000e220000000800 */
        /* <DEDUP_REMOVED lines=8> */
[----:B------:R-:W-:-:S02]  /*1f380*/  F2FP.BF16.F32.PACK_AB R9, R63, R62 ;  /* 0x0000003e3f09723e */ /* 0x000fc400000010ff */
[----:B------:R-:W-:Y:S02]  /*1f390*/  F2FP.BF16.F32.PACK_AB R11, R65, R64 ;  /* 0x00000040410b723e */ /* 0x000fe400000010ff */
[----:B------:R-:W-:-:S03]  /*1f3a0*/  ISETP.NE.U32.AND P3, PT, RZ, UR4, PT ;  /* 0x00000004ff007c0c */ /* 0x000fc6000bf65070 */
[----:B------:R1:W-:Y:S01]  /*1f3b0*/  STSM.16.M88.4 [R102], R8 ;  /* 0x0000000866007844 */ /* 0x0003e20000000200 */
[----:B------:R-:W-:Y:S01]  /*1f3c0*/  BAR.SYNC.DEFER_BLOCKING 0x1, 0x100 ;  /* 0x0044000000007b1d */ /* 0x000fe20000010000 */
[----:B------:R-:W-:-:S13]  /*1f3d0*/  ISETP.NE.AND.EX P3, PT, RZ, UR5, PT, P3 ;  /* 0x00000005ff007c0c */ /* 0x000fda000bf65330 */
[----:B------:R-:W5:Y:S01]  /*1f3e0*/  @P3 LDG.E R96, desc[UR42][R12.64] ;  /* 0x0000002a0c603981 */ /* 0x000f62000c1e1900 */
[----:B------:R-:W-:Y:S01]  /*1f3f0*/  ISETP.NE.U32.AND P0, PT, RZ, UR6, PT ;  /* 0x00000006ff007c0c */ /* 0x000fe2000bf05070 */
[----:B------:R-:W-:Y:S01]  /*1f400*/  ULDC UR6, c[0x0][0xa88] ;  /* 0x0002a20000067ab9 */ /* 0x000fe20000000800 */
[----:B-1----:R-:W-:Y:S02]  /*1f410*/  IMAD.MOV.U32 R10, RZ, RZ, 0x9b8 ;  /* 0x000009b8ff0a7424 */ /* 0x002fe400078e00ff */
[----:B------:R-:W-:Y:S01]  /*1f420*/  ISETP.NE.AND.EX P0, PT, RZ, UR7, PT, P0 ;  /* 0x00000007ff007c0c */ /* 0x000fe2000bf05300 */
[----:B------:R-:W-:-:S12]  /*1f430*/  IMAD.U32 R27, RZ, RZ, UR6 ;  /* 0x00000006ff1b7e24 */ /* 0x000fd8000f8e00ff */
[----:B------:R-:W1:Y:S01]  /*1f440*/  @P0 LDC.64 R4, c[0x0][0xc08] ;  /* 0x00030200ff040b82 */ /* 0x000e620000000a00 */
[----:B------:R-:W-:-:S04]  /*1f450*/  ISETP.GT.AND P1, PT, R207, 0x1, PT ;  /* 0x00000001cf00780c */ /* 0x000fc80003f24270 */
[----:B------:R-:W-:-:S04]  /*1f460*/  SEL R10, R10, 0x978, P1 ;  /* 0x000009780a0a7807 */ /* 0x000fc80000800000 */
[----:B------:R2:W3:Y:S08]  /*1f470*/  LDC.64 R6, c[0x0][R10+0x218] ;  /* 0x000086000a067b82 */ /* 0x0004f00000000a00 */
[----:B------:R2:W4:Y:S01]  /*1f480*/  LDC.64 R8, c[0x0][R10+0x228] ;  /* 0x00008a000a087b82 */ /* 0x0005220000000a00 */
[----:B-1----:R-:W-:-:S05]  /*1f490*/  @P0 IMAD.WIDE R4, R208, 0x4, R4 ;  /* 0x00000004d0040825 */ /* 0x002fca00078e0204 */
[----:B------:R1:W5:Y:S01]  /*1f4a0*/  @P0 LDG.E R27, desc[UR42][R4.64] ;  /* 0x0000002a041b0981 */ /* 0x000362000c1e1900 */
[----:B0-----:R-:W-:Y:S01]  /*1f4b0*/  ISETP.NE.AND P2, PT, R14, 0x1, PT ;  /* 0x000000010e00780c */ /* 0x001fe20003f45270 */
[----:B-1----:R2:W0:Y:S01]  /*1f4c0*/  LDC.64 R4, c[0x0][R10+0x220] ;  /* 0x000088000a047b82 */ /* 0x0024220000000a00 */
[----:B---3--:R-:W-:Y:S11]  /*1f4d0*/  @P0 BRA `(.L_x_1794) ;  /* 0x0000000000100947 */ /* 0x008ff60003800000 */
[----:B------:R-:W-:Y:S05]  /*1f4e0*/  @!P3 BRA `(.L_x_1794) ;  /* 0x00000000000cb947 */ /* 0x000fea0003800000 */
[----:B------:R-:W3:Y:S04]  /*1f4f0*/  LDG.E R24, desc[UR42][R12.64] ;  /* 0x0000002a0c187981 */ /* 0x000ee8000c1e1900 */
[----:B-----5:R-:W3:Y:S02]  /*1f500*/  LDG.E R27, desc[UR42][R12.64+0x4] ;  /* 0x0000042a0c1b7981 */ /* 0x020ee4000c1e1900 */
[----:B---3--:R-:W-:-:S07]  /*1f510*/  IMAD.IADD R27, R27, 0x1, -R24 ;  /* 0x000000011b1b7824 */ /* 0x008fce00078e0a18 */
.L_x_1794:
[----:B------:R-:W3:Y:S01]  /*1f520*/  LDL R26, [R1+0x54] ;  /* 0x00005400011a7983 */ /* 0x000ee20000100800 */
[----:B--2---:R-:W1:Y:S01]  /*1f530*/  LDC.64 R10, c[0x0][R10+0x210] ;  /* 0x000084000a0a7b82 */ /* 0x004e620000000a00 */
[----:B------:R-:W-:Y:S01]  /*1f540*/  ISETP.NE.U32.AND P0, PT, RZ, UR4, PT ;  /* 0x00000004ff007c0c */ /* 0x000fe2000bf05070 */
[-C--:B------:R-:W-:Y:S01]  /*1f550*/  IMAD R31, R7, R169.reuse, RZ ;  /* 0x000000a9071f7224 */ /* 0x080fe200078e02ff */
[----:B------:R-:W-:Y:S01]  /*1f560*/  SHF.R.S32.HI R25, RZ, 0x1f, R208 ;  /* 0x0000001fff197819 */ /* 0x000fe200000114d0 */
[----:B------:R-:W-:Y:S01]  /*1f570*/  IMAD.WIDE.U32 R6, R6, R169, RZ ;  /* 0x000000a906067225 */ /* 0x000fe200078e00ff */
[----:B------:R-:W-:Y:S02]  /*1f580*/  ISETP.NE.AND.EX P0, PT, RZ, UR5, PT, P0 ;  /* 0x00000005ff007c0c */ /* 0x000fe4000bf05300 */
[----:B------:R-:W-:Y:S01]  /*1f590*/  SEL R29, R209, RZ, P1 ;  /* 0x000000ffd11d7207 */ /* 0x000fe20000800000 */
[----:B------:R-:W2:Y:S01]  /*1f5a0*/  @P2 LDC R24, c[0x0][0xbec] ;  /* 0x0002fb00ff182b82 */ /* 0x000ea20000000800 */
[----:B------:R-:W-:Y:S01]  /*1f5b0*/  SEL R15, R208, RZ, !P0 ;  /* 0x000000ffd00f7207 */ /* 0x000fe20004000000 */
[----:B------:R-:W-:Y:S01]  /*1f5c0*/  IMAD.IADD R7, R7, 0x1, R31 ;  /* 0x0000000107077824 */ /* 0x000fe200078e021f */
[----:B------:R-:W-:Y:S01]  /*1f5d0*/  SEL R25, R25, RZ, !P0 ;  /* 0x000000ff19197207 */ /* 0x000fe20004000000 */
[----:B----4-:R-:W-:Y:S01]  /*1f5e0*/  IMAD R31, R9, R29, RZ ;  /* 0x0000001d091f7224 */ /* 0x010fe200078e02ff */
[----:B-----5:R-:W-:Y:S01]  /*1f5f0*/  SHF.R.S32.HI R100, RZ, 0x1f, R96 ;  /* 0x0000001fff647819 */ /* 0x020fe20000011460 */
[----:B0-----:R-:W-:-:S02]  /*1f600*/  IMAD R5, R5, R15, RZ ;  /* 0x0000000f05057224 */ /* 0x001fc400078e02ff */
[----:B------:R-:W0:Y:S01]  /*1f610*/  @P2 LDC R35, c[0x0][0xbf0] ;  /* 0x0002fc00ff232b82 */ /* 0x000e220000000800 */
[----:B------:R-:W-:-:S04]  /*1f620*/  IMAD.WIDE.U32 R8, R8, R29, RZ ;  /* 0x0000001d08087225 */ /* 0x000fc800078e00ff */
[C---:B------:R-:W-:Y:S02]  /*1f630*/  IMAD R33, R4.reuse, R25, R5 ;  /* 0x0000001904217224 */ /* 0x040fe400078e0205 */
[----:B------:R-:W-:Y:S01]  /*1f640*/  IMAD.WIDE.U32 R4, R4, R15, RZ ;  /* 0x0000000f04047225 */ /* 0x000fe200078e00ff */
[----:B------:R-:W4:Y:S03]  /*1f650*/  LDC.64 R12, c[0x0][0xba8] ;  /* 0x0002ea00ff0c7b82 */ /* 0x000f260000000a00 */
[----:B------:R-:W-:Y:S01]  /*1f660*/  IMAD.IADD R25, R198, 0x1, R178 ;  /* 0x00000001c6197824 */ /* 0x000fe200078e02b2 */
[----:B------:R-:W-:Y:S01]  /*1f670*/  IADD3 R6, P0, P3, R4, R6, R96 ;  /* 0x0000000604067210 */ /* 0x000fe20007b1e060 */
[----:B------:R-:W-:Y:S02]  /*1f680*/  IMAD.IADD R33, R5, 0x1, R33 ;  /* 0x0000000105217824 */ /* 0x000fe400078e0221 */
[----:B------:R-:W-:-:S02]  /*1f690*/  IMAD.MOV.U32 R5, RZ, RZ, R25 ;  /* 0x000000ffff057224 */ /* 0x000fc400078e0019 */
[----:B--2---:R-:W-:Y:S01]  /*1f6a0*/  @P2 IMAD.HI.U32 R4, R25, R24, RZ ;  /* 0x0000001819042227 */ /* 0x004fe200078e00ff */
[----:B------:R-:W-:-:S03]  /*1f6b0*/  IADD3.X R7, R33, R7, R100, P0, P3 ;  /* 0x0000000721077210 */ /* 0x000fc600007e6464 */
[----:B------:R-:W-:Y:S01]  /*1f6c0*/  IMAD.IADD R31, R9, 0x1, R31 ;  /* 0x00000001091f7824 */ /* 0x000fe200078e021f */
[----:B0-----:R-:W-:-:S04]  /*1f6d0*/  @P2 SHF.R.U32.HI R5, RZ, R35, R4 ;  /* 0x00000023ff052219 */ /* 0x001fc80000011604 */
[----:B------:R-:W-:Y:S01]  /*1f6e0*/  IADD3 R8, P0, P3, R5, R6, R8 ;  /* 0x0000000605087210 */ /* 0x000fe20007b1e008 */
[--C-:B------:R-:W-:Y:S01]  /*1f6f0*/  IMAD.MOV R24, RZ, RZ, -R5.reuse ;  /* 0x000000ffff187224 */ /* 0x100fe200078e0a05 */
[----:B------:R-:W-:Y:S01]  /*1f700*/  SHF.R.S32.HI R4, RZ, 0x1f, R5 ;  /* 0x0000001fff047819 */ /* 0x000fe20000011405 */
[----:B----4-:R-:W0:Y:S02]  /*1f710*/  @!P1 LDC R12, c[0x0][0xb50] ;  /* 0x0002d400ff0c9b82 */ /* 0x010e240000000800 */
[----:B------:R-:W-:Y:S01]  /*1f720*/  IMAD R5, R14, R24, R25 ;  /* 0x000000180e057224 */ /* 0x000fe200078e0219 */
[----:B------:R-:W-:-:S03]  /*1f730*/  IADD3.X R9, R4, R7, R31, P0, P3 ;  /* 0x0000000704097210 */ /* 0x000fc600007e641f */
[-C--:B-1----:R-:W-:Y:S01]  /*1f740*/  IMAD R4, R11, R5.reuse, RZ ;  /* 0x000000050b047224 */ /* 0x082fe200078e02ff */
[----:B------:R-:W-:Y:S01]  /*1f750*/  SHF.R.S32.HI R7, RZ, 0x1f, R5 ;  /* 0x0000001fff077819 */ /* 0x000fe20000011405 */
[C---:B------:R-:W-:Y:S01]  /*1f760*/  IMAD.WIDE.U32 R8, R10.reuse, R5, R8 ;  /* 0x000000050a087225 */ /* 0x040fe200078e0008 */
[----:B------:R-:W1:Y:S03]  /*1f770*/  @!P1 LDC R13, c[0x0][0xb54] ;  /* 0x0002d500ff0d9b82 */ /* 0x000e660000000800 */
[----:B------:R-:W-:Y:S02]  /*1f780*/  IMAD R7, R10, R7, R4 ;  /* 0x000000070a077224 */ /* 0x000fe400078e0204 */
[----:B------:R-:W-:Y:S02]  /*1f790*/  IMAD R10, R27, R14, RZ ;  /* 0x0000000e1b0a7224 */ /* 0x000fe400078e02ff */
[----:B------:R-:W-:Y:S01]  /*1f7a0*/  IMAD.IADD R4, R9, 0x1, R7 ;  /* 0x0000000109047824 */ /* 0x000fe200078e0207 */
[----:B0-----:R-:W-:-:S05]  /*1f7b0*/  LEA R12, P0, R8, R12, 0x2 ;  /* 0x0000000c080c7211 */ /* 0x001fca00078010ff */
[----:B------:R-:W-:Y:S01]  /*1f7c0*/  SHFL.IDX PT, R6, R12, 0x1, 0x1c1f ;  /* 0x003c1f000c067f89 */ /* 0x000fe200000e0000 */
[----:B-1----:R-:W-:-:S03]  /*1f7d0*/  LEA.HI.X R13, R8, R13, R4, 0x2, P0 ;  /* 0x0000000d080d7211 */ /* 0x002fc600000f1404 */
[----:B------:R-:W-:Y:S01]  /*1f7e0*/  SHFL.IDX PT, R4, R12, RZ, 0x1c1f ;  /* 0x001c1fff0c047589 */ /* 0x000fe200000e0000 */
[----:B------:R-:W-:-:S03]  /*1f7f0*/  LOP3.LUT P0, RZ, R228, 0x3, RZ, 0xc0, !PT ;  /* 0x00000003e4ff7812 */ /* 0x000fc6000780c0ff */
[----:B------:R-:W0:Y:S04]  /*1f800*/  SHFL.IDX PT, R5, R13, RZ, 0x1c1f ;  /* 0x001c1fff0d057589 */ /* 0x000e2800000e0000 */
[----:B------:R-:W1:Y:S01]  /*1f810*/  SHFL.IDX PT, R7, R13, 0x1, 0x1c1f ;  /* 0x003c1f000d077f89 */ /* 0x000e6200000e0000 */
[----:B---3--:R-:W-:-:S04]  /*1f820*/  IMAD.IADD R29, R26, 0x1, R178 ;  /* 0x000000011a1d7824 */ /* 0x008fc800078e02b2 */
[C---:B------:R-:W-:Y:S01]  /*1f830*/  VIADD R24, R29.reuse, 0x8 ;  /* 0x000000081d187836 */ /* 0x040fe20000000000 */
[----:B------:R-:W-:-:S04]  /*1f840*/  ISETP.GE.OR P3, PT, R29, R10, P0 ;  /* 0x0000000a1d00720c */ /* 0x000fc80000766670 */
[----:B------:R-:W-:-:S09]  /*1f850*/  ISETP.GE.OR P0, PT, R24, R10, P0 ;  /* 0x0000000a1800720c */ /* 0x000fd20000706670 */
[----:B0-----:R0:W-:Y:S04]  /*1f860*/  @!P3 ST.E desc[UR42][R4.64], R74 ;  /* 0x0000004a0400b985 */ /* 0x0011e8000c10192a */
[----:B-1----:R0:W-:Y:S01]  /*1f870*/  @!P0 ST.E desc[UR42][R6.64], R75 ;  /* 0x0000004b06008985 */ /* 0x0021e2000c10192a */
[----:B------:R-:W-:Y:S05]  /*1f880*/  @P1 BRA `(.L_x_1795) ;  /* 0x0000000800bc1947 */ /* 0x000fea0003800000 */
[----:B------:R-:W-:Y:S01]  /*1f890*/  IMAD R3, R226, 0x40, R201 ;  /* 0x00000040e2037824 */ /* 0x000fe200078e02c9 */
[----:B------:R-:W1:Y:S01]  /*1f8a0*/  @P2 LDC R11, c[0x0][0xbec] ;  /* 0x0002fb00ff0b2b82 */ /* 0x000e620000000800 */
[----:B------:R-:W-:Y:S02]  /*1f8b0*/  ULDC.64 UR4, c[0x0][0xaa0] ;  /* 0x0002a80000047ab9 */ /* 0x000fe40000000a00 */
[----:B------:R-:W-:-:S03]  /*1f8c0*/  IMAD.WIDE R60, R3, 0x2, R60 ;  /* 0x00000002033c7825 */ /* 0x000fc600078e023c */
[C---:B------:R-:W-:Y:S02]  /*1f8d0*/  IADD3 R29, P0, R60.reuse, 0x2000, RZ ;  /* 0x000020003c1d7810 */ /* 0x040fe40007f1e0ff */
[----:B------:R-:W2:Y:S01]  /*1f8e0*/  @P2 LDC R13, c[0x0][0xbf0] ;  /* 0x0002fc00ff0d2b82 */ /* 0x000ea20000000800 */
[----:B------:R-:W-:Y:S02]  /*1f8f0*/  IADD3 R25, P5, R60, 0x1000, RZ ;  /* 0x000010003c197810 */ /* 0x000fe40007fbe0ff */
[----:B------:R-:W-:Y:S02]  /*1f900*/  LOP3.LUT R28, R29, 0x380, RZ, 0xc0, !PT ;  /* 0x000003801d1c7812 */ /* 0x000fe400078ec0ff */
[----:B------:R-:W-:Y:S02]  /*1f910*/  LOP3.LUT R24, R25, 0x380, RZ, 0xc0, !PT ;  /* 0x0000038019187812 */ /* 0x000fe400078ec0ff */
[----:B------:R-:W-:Y:S02]  /*1f920*/  SHF.R.U64 R28, R28, 0x3, RZ ;  /* 0x000000031c1c7819 */ /* 0x000fe400000012ff */
[----:B------:R-:W-:-:S02]  /*1f930*/  SHF.R.U64 R24, R24, 0x3, RZ ;  /* 0x0000000318187819 */ /* 0x000fc400000012ff */
[----:B------:R-:W-:Y:S01]  /*1f940*/  LOP3.LUT R28, R28, R29, RZ, 0x3c, !PT ;  /* 0x0000001d1c1c7212 */ /* 0x000fe200078e3cff */
[--C-:B------:R-:W-:Y:S01]  /*1f950*/  IMAD.X R29, RZ, RZ, R61.reuse, P0 ;  /* 0x000000ffff1d7224 */ /* 0x100fe200000e063d */
[----:B------:R-:W-:Y:S02]  /*1f960*/  IADD3 R3, P0, R60, 0x7000, RZ ;  /* 0x000070003c037810 */ /* 0x000fe40007f1e0ff */
[----:B------:R-:W-:Y:S01]  /*1f970*/  LOP3.LUT R24, R24, R25, RZ, 0x3c, !PT ;  /* 0x0000001918187212 */ /* 0x000fe200078e3cff */
[--C-:B------:R-:W-:Y:S01]  /*1f980*/  IMAD.X R25, RZ, RZ, R61.reuse, P5 ;  /* 0x000000ffff197224 */ /* 0x100fe200028e063d */
[----:B------:R-:W-:Y:S01]  /*1f990*/  LOP3.LUT R0, R3, 0x380, RZ, 0xc0, !PT ;  /* 0x0000038003007812 */ /* 0x000fe200078ec0ff */
[----:B------:R-:W-:Y:S01]  /*1f9a0*/  IMAD.X R49, RZ, RZ, R61, P0 ;  /* 0x000000ffff317224 */ /* 0x000fe200000e063d */
[C---:B------:R-:W-:Y:S01]  /*1f9b0*/  IADD3 R33, P1, R60.reuse, 0x3000, RZ ;  /* 0x000030003c217810 */ /* 0x040fe20007f3e0ff */
[----:B------:R-:W5:Y:S01]  /*1f9c0*/  LD.E.128 R28, desc[UR42][R28.64] ;  /* 0x0000002a1c1c7980 */ /* 0x000f62000c101d00 */
[----:B------:R-:W-:-:S02]  /*1f9d0*/  IADD3 R37, P3, R60, 0x4000, RZ ;  /* 0x000040003c257810 */ /* 0x000fc40007f7e0ff */
[C---:B------:R-:W-:Y:S01]  /*1f9e0*/  IADD3 R41, P4, R60.reuse, 0x5000, RZ ;  /* 0x000050003c297810 */ /* 0x040fe20007f9e0ff */
[----:B------:R-:W5:Y:S01]  /*1f9f0*/  LD.E.128 R24, desc[UR42][R24.64] ;  /* 0x0000002a18187980 */ /* 0x000f62000c101d00 */
[----:B------:R-:W-:Y:S02]  /*1fa00*/  IADD3 R45, P5, R60, 0x6000, RZ ;  /* 0x000060003c2d7810 */ /* 0x000fe40007fbe0ff */
[----:B------:R-:W-:Y:S02]  /*1fa10*/  SHF.R.U64 R0, R0, 0x3, RZ ;  /* 0x0000000300007819 */ /* 0x000fe400000012ff */
[----:B------:R-:W-:Y:S02]  /*1fa20*/  LOP3.LUT R32, R33, 0x380, RZ, 0xc0, !PT ;  /* 0x0000038021207812 */ /* 0x000fe400078ec0ff */
[----:B------:R-:W-:Y:S02]  /*1fa30*/  LOP3.LUT R36, R37, 0x380, RZ, 0xc0, !PT ;  /* 0x0000038025247812 */ /* 0x000fe400078ec0ff */
[----:B------:R-:W-:-:S02]  /*1fa40*/  LOP3.LUT R40, R41, 0x380, RZ, 0xc0, !PT ;  /* 0x0000038029287812 */ /* 0x000fc400078ec0ff */
[----:B------:R-:W-:Y:S02]  /*1fa50*/  LOP3.LUT R44, R45, 0x380, RZ, 0xc0, !PT ;  /* 0x000003802d2c7812 */ /* 0x000fe400078ec0ff */
[----:B0-----:R-:W-:Y:S02]  /*1fa60*/  LOP3.LUT R5, R60, 0x380, RZ, 0xc0, !PT ;  /* 0x000003803c057812 */ /* 0x001fe400078ec0ff */
[----:B------:R-:W-:Y:S01]  /*1fa70*/  LOP3.LUT R48, R0, R3, RZ, 0x3c, !PT ;  /* 0x0000000300307212 */ /* 0x000fe200078e3cff */
[----:B------:R-:W-:Y:S01]  /*1fa80*/  IMAD R3, R100, UR4, RZ ;  /* 0x0000000464037c24 */ /* 0x000fe2000f8e02ff */
[----:B------:R-:W-:Y:S02]  /*1fa90*/  SHF.R.U64 R32, R32, 0x3, RZ ;  /* 0x0000000320207819 */ /* 0x000fe400000012ff */
[----:B------:R-:W-:Y:S02]  /*1faa0*/  SHF.R.U64 R36, R36, 0x3, RZ ;  /* 0x0000000324247819 */ /* 0x000fe400000012ff */
[----:B------:R-:W-:-:S02]  /*1fab0*/  SHF.R.U64 R40, R40, 0x3, RZ ;  /* 0x0000000328287819 */ /* 0x000fc400000012ff */
[----:B------:R-:W-:Y:S01]  /*1fac0*/  SHF.R.U64 R44, R44, 0x3, RZ ;  /* 0x000000032c2c7819 */ /* 0x000fe200000012ff */
[C---:B------:R-:W-:Y:S01]  /*1fad0*/  IMAD R9, R96.reuse, UR5, R3 ;  /* 0x0000000560097c24 */ /* 0x040fe2000f8e0203 */
[----:B------:R-:W-:Y:S01]  /*1fae0*/  SHF.R.U64 R5, R5, 0x3, RZ ;  /* 0x0000000305057819 */ /* 0x000fe200000012ff */
[----:B------:R-:W-:Y:S01]  /*1faf0*/  IMAD.WIDE.U32 R2, R96, UR4, RZ ;  /* 0x0000000460027c25 */ /* 0x000fe2000f8e00ff */
[----:B------:R-:W-:Y:S01]  /*1fb00*/  LOP3.LUT R32, R32, R33, RZ, 0x3c, !PT ;  /* 0x0000002120207212 */ /* 0x000fe200078e3cff */
[----:B------:R-:W-:Y:S01]  /*1fb10*/  ULDC.64 UR4, c[0x0][0xae8] ;  /* 0x0002ba0000047ab9 */ /* 0x000fe20000000a00 */
        /* <DEDUP_REMOVED lines=8> */
[----:B------:R-:W5:Y:S01]  /*1fba0*/  LD.E.128 R32, desc[UR42][R32.64] ;  /* 0x0000002a20207980 */ /* 0x000f62000c101d00 */
[----:B------:R-:W-:-:S02]  /*1fbb0*/  IMAD.IADD R3, R3, 0x1, R9 ;  /* 0x0000000103037824 */ /* 0x000fc400078e0209 */
[----:B------:R-:W-:Y:S01]  /*1fbc0*/  IMAD R9, R206, 0x20, R226 ;  /* 0x00000020ce097824 */ /* 0x000fe200078e02e2 */
[----:B------:R0:W5:Y:S01]  /*1fbd0*/  LD.E.128 R4, desc[UR42][R60.64] ;  /* 0x0000002a3c047980 */ /* 0x000162000c101d00 */
[----:B------:R-:W-:-:S03]  /*1fbe0*/  IMAD.WIDE.U32 R2, R169, UR4, R2 ;  /* 0x00000004a9027c25 */ /* 0x000fc6000f8e0002 */
[----:B------:R-:W5:Y:S01]  /*1fbf0*/  LD.E.128 R36, desc[UR42][R36.64] ;  /* 0x0000002a24247980 */ /* 0x000f62000c101d00 */
[----:B------:R-:W-:-:S03]  /*1fc00*/  SHF.R.S32.HI R8, RZ, 0x1f, R15 ;  /* 0x0000001fff087819 */ /* 0x000fc6000001140f */
[----:B------:R-:W5:Y:S01]  /*1fc10*/  LD.E.128 R40, desc[UR42][R40.64] ;  /* 0x0000002a28287980 */ /* 0x000f62000c101d00 */
[----:B------:R-:W-:-:S03]  /*1fc20*/  IMAD.IADD R12, R178, 0x1, R9 ;  /* 0x00000001b20c7824 */ /* 0x000fc600078e0209 */
[----:B------:R-:W5:Y:S04]  /*1fc30*/  LD.E.128 R44, desc[UR42][R44.64] ;  /* 0x0000002a2c2c7980 */ /* 0x000f68000c101d00 */
[----:B------:R-:W5:Y:S01]  /*1fc40*/  LD.E.128 R48, desc[UR42][R48.64] ;  /* 0x0000002a30307980 */ /* 0x000f62000c101d00 */
[----:B------:R-:W-:Y:S01]  /*1fc50*/  @!PT LDS RZ, [RZ] ;  /* 0x00000000fffff984 */ /* 0x000fe20000000800 */
[----:B------:R-:W-:Y:S01]  /*1fc60*/  @!PT LDS RZ, [RZ] ;  /* 0x00000000fffff984 */ /* 0x000fe20000000800 */
[----:B------:R-:W-:Y:S01]  /*1fc70*/  @!PT LDS RZ, [RZ] ;  /* 0x00000000fffff984 */ /* 0x000fe20000000800 */
[----:B------:R-:W-:Y:S01]  /*1fc80*/  @!PT LDS RZ, [RZ] ;  /* 0x00000000fffff984 */ /* 0x000fe20000000800 */
[----:B------:R3:W-:Y:S06]  /*1fc90*/  MEMBAR.ALL.CTA ;  /* 0x0000000000007992 */ /* 0x0007ec0000008000 */
[----:B---3--:R-:W3:Y:S01]  /*1fca0*/  FENCE.VIEW.ASYNC.S ;  /* 0x00000000000073c6 */ /* 0x008ee20000000000 */
[----:B------:R-:W-:Y:S01]  /*1fcb0*/  IMAD R3, R169, UR5, R3 ;  /* 0x00000005a9037c24 */ /* 0x000fe2000f8e0203 */
[----:B------:R-:W-:Y:S01]  /*1fcc0*/  ULDC.64 UR4, c[0x0][0xaf0] ;  /* 0x0002bc0000047ab9 */ /* 0x000fe20000000a00 */
[----:B-1----:R-:W-:-:S04]  /*1fcd0*/  @P2 IMAD.HI.U32 R0, R12, R11, RZ ;  /* 0x0000000b0c002227 */ /* 0x002fc800078e00ff */
[----:B------:R-:W-:Y:S02]  /*1fce0*/  IMAD R8, R8, UR4, RZ ;  /* 0x0000000408087c24 */ /* 0x000fe4000f8e02ff */
[----:B------:R-:W-:Y:S01]  /*1fcf0*/  IMAD.MOV.U32 R9, RZ, RZ, R12 ;  /* 0x000000ffff097224 */ /* 0x000fe200078e000c */
[----:B--2---:R-:W-:Y:S01]  /*1fd00*/  @P2 SHF.R.U32.HI R9, RZ, R13, R0 ;  /* 0x0000000dff092219 */ /* 0x004fe20000011600 */
[C---:B------:R-:W-:Y:S02]  /*1fd10*/  IMAD R11, R15.reuse, UR5, R8 ;  /* 0x000000050f0b7c24 */ /* 0x040fe4000f8e0208 */
[----:B------:R-:W-:Y:S01]  /*1fd20*/  IMAD.WIDE.U32 R2, R15, UR4, R2 ;  /* 0x000000040f027c25 */ /* 0x000fe2000f8e0002 */
[----:B------:R-:W-:Y:S01]  /*1fd30*/  SHF.R.S32.HI R8, RZ, 0x1f, R9 ;  /* 0x0000001fff087819 */ /* 0x000fe20000011409 */
[----:B------:R-:W-:Y:S02]  /*1fd40*/  ULDC.64 UR4, c[0x0][0xae0] ;  /* 0x0002b80000047ab9 */ /* 0x000fe40000000a00 */
[----:B------:R-:W-:-:S02]  /*1fd50*/  IMAD.IADD R3, R3, 0x1, R11 ;  /* 0x0000000103037824 */ /* 0x000fc400078e020b */
[----:B------:R-:W-:Y:S02]  /*1fd60*/  VIADD R0, R16, 0x22820 ;  /* 0x0002282010007836 */ /* 0x000fe40000000000 */
[----:B------:R-:W-:Y:S02]  /*1fd70*/  IMAD.MOV R11, RZ, RZ, -R9 ;  /* 0x000000ffff0b7224 */ /* 0x000fe400078e0a09 */
[----:B------:R-:W-:Y:S01]  /*1fd80*/  IMAD R8, R8, UR4, RZ ;  /* 0x0000000408087c24 */ /* 0x000fe2000f8e02ff */
[----:B------:R-:W-:Y:S01]  /*1fd90*/  PRMT R0, RZ, 0x654, R0 ;  /* 0x00000654ff007816 */ /* 0x000fe20000000000 */
[----:B------:R-:W-:Y:S02]  /*1fda0*/  IMAD R11, R14, R11, R12 ;  /* 0x0000000b0e0b7224 */ /* 0x000fe400078e020c */
[C---:B------:R-:W-:Y:S01]  /*1fdb0*/  IMAD R13, R9.reuse, UR5, R8 ;  /* 0x00000005090d7c24 */ /* 0x040fe2000f8e0208 */
[----:B---3--:R1:W-:Y:S01]  /*1fdc0*/  SYNCS.ARRIVE.TRANS64.RED.A1T0 RZ, [R0+URZ], RZ ;  /* 0x000000ff00ff79a7 */ /* 0x0083e2000810043f */
[----:B------:R-:W-:Y:S01]  /*1fdd0*/  IMAD.WIDE.U32 R2, R9, UR4, R2 ;  /* 0x0000000409027c25 */ /* 0x000fe2000f8e0002 */
[----:B------:R-:W-:Y:S01]  /*1fde0*/  ULDC.64 UR4, c[0x0][0xad8] ;  /* 0x0002b60000047ab9 */ /* 0x000fe20000000a00 */
[----:B-1----:R-:W-:-:S02]  /*1fdf0*/  SHF.R.S32.HI R0, RZ, 0x1f, R11 ;  /* 0x0000001fff007819 */ /* 0x002fc4000001140b */
[----:B------:R-:W-:-:S03]  /*1fe00*/  IMAD.IADD R3, R3, 0x1, R13 ;  /* 0x0000000103037824 */ /* 0x000fc600078e020d */
[----:B------:R-:W-:Y:S02]  /*1fe10*/  IMAD R0, R0, UR4, RZ ;  /* 0x0000000400007c24 */ /* 0x000fe4000f8e02ff */
        /* <DEDUP_REMOVED lines=8> */
[----:B------:R0:W1:Y:S04]  /*1fea0*/  SHFL.IDX PT, R0, R3, RZ, 0x181f ;  /* 0x00181fff03007589 */ /* 0x00006800000e0000 */
[----:B------:R0:W2:Y:S02]  /*1feb0*/  SHFL.IDX PT, R14, R2, RZ, 0x181f ;  /* 0x00181fff020e7589 */ /* 0x0000a400000e0000 */
.L_x_2083:
[----:B------:R-:W-:Y:S01]  /*1fec0*/  IMAD.IADD R21, R226, 0x1, R178 ;  /* 0x00000001e2157824 */ /* 0x000fe200078e02b2 */
[----:B------:R-:W-:Y:S04]  /*1fed0*/  BSSY B1, `(.L_x_1797) ;  /* 0x000000e000017945 */ /* 0x000fe80003800000 */
[----:B------:R-:W-:-:S13]  /*1fee0*/  ISETP.GE.AND P0, PT, R21, R10, PT ;  /* 0x0000000a1500720c */ /* 0x000fda0003f06270 */
[----:B------:R-:W-:Y:S05]  /*1fef0*/  @P0 BRA `(.L_x_1798) ;  /* 0x00000000002c0947 */ /* 0x000fea0003800000 */
[----:B------:R-:W-:Y:S01]  /*1ff00*/  ULDC UR4, c[0x0][0xac8] ;  /* 0x0002b20000047ab9 */ /* 0x000fe20000000800 */
[----:B------:R-:W-:Y:S02]  /*1ff10*/  SHF.R.S32.HI R12, RZ, 0x1f, R201 ;  /* 0x0000001fff0c7819 */ /* 0x000fe400000114c9 */
[----:B------:R-:W-:Y:S02]  /*1ff20*/  ISETP.GE.AND P0, PT, R201, UR4, PT ;  /* 0x00000004c9007c0c */ /* 0x000fe4000bf06270 */
[----:B------:R-:W-:Y:S02]  /*1ff30*/  ISETP.GE.AND P1, PT, R205, UR4, PT ;  /* 0x00000004cd007c0c */ /* 0x000fe4000bf26270 */
[----:B------:R-:W-:-:S09]  /*1ff40*/  SHF.R.S32.HI R11, RZ, 0x1f, R205 ;  /* 0x0000001fff0b7819 */ /* 0x000fd200000114cd */
[-C--:B--2---:R-:W-:Y:S02]  /*1ff50*/  @!P0 LEA R8, P2, R201, R14.reuse, 0x1 ;  /* 0x0000000ec9088211 */ /* 0x084fe400078408ff */
[----:B------:R-:W-:Y:S02]  /*1ff60*/  @!P1 LEA R14, P3, R205, R14, 0x1 ;  /* 0x0000000ecd0e9211 */ /* 0x000fe400078608ff */
[-C--:B-1----:R-:W-:Y:S02]  /*1ff70*/  @!P0 LEA.HI.X R9, R201, R0.reuse, R12, 0x1, P2 ;  /* 0x00000000c9098211 */ /* 0x082fe400010f0c0c */
[----:B------:R-:W-:-:S03]  /*1ff80*/  @!P1 LEA.HI.X R15, R205, R0, R11, 0x1, P3 ;  /* 0x00000000cd0f9211 */ /* 0x000fc600018f0c0b */
[----:B-----5:R3:W-:Y:S04]  /*1ff90*/  @!P0 ST.E.128 desc[UR42][R8.64], R4 ;  /* 0x0000000408008985 */ /* 0x0207e8000c101d2a */
[----:B------:R3:W-:Y:S02]  /*1ffa0*/  @!P1 ST.E.128 desc[UR42][R14.64], R36 ;  /* 0x000000240e009985 */ /* 0x0007e4000c101d2a */
.L_x_1798:
[----:B------:R-:W-:Y:S05]  /*1ffb0*/  BSYNC B1 ;  /* 0x0000000000017941 */ /* 0x000fea0003800000 */
.L_x_1797:
[----:B------:R-:W-:-:S03]  /*1ffc0*/  UMOV UR4, 0xffffffff ;  /* 0xffffffff00047882 */ /* 0x000fc60000000000 */
[----:B------:R-:W-:Y:S05]  /*1ffd0*/  BRA.DIV UR4, `(.L_x_1799) ;  /* 0x000000d204707947 */ /* 0x000fea000b800000 */
[----:B-1----:R1:W4:Y:S04]  /*1ffe0*/  SHFL.IDX PT, R0, R3, 0x1, 0x181f ;  /* 0x00381f0003007f89 */ /* 0x00232800000e0000 */
[----:B--23--:R1:W2:Y:S02]  /*1fff0*/  SHFL.IDX PT, R14, R2, 0x1, 0x181f ;  /* 0x00381f00020e7f89 */ /* 0x00c2a400000e0000 */
.L_x_2087:
[----:B-----5:R-:W-:Y:S01]  /*20000*/  VIADD R5, R21, 0x20 ;  /* 0x0000002015057836 */ /* 0x020fe20000000000 */
        /* <DEDUP_REMOVED lines=10> */
[-C--:B----4-:R-:W-:Y:S02]  /*200b0*/  @!P2 LEA.HI.X R5, R201, R0.reuse, R7, 0x1, P0 ;  /* 0x00000000c905a211 */ /* 0x090fe400000f0c07 */
[----:B------:R-:W-:-:S03]  /*200c0*/  @!P3 LEA.HI.X R15, R205, R0, R6, 0x1, P1 ;  /* 0x00000000cd0fb211 */ /* 0x000fc600008f0c06 */
[----:B------:R3:W-:Y:S04]  /*200d0*/  @!P2 ST.E.128 desc[UR42][R4.64], R24 ;  /* 0x000000180400a985 */ /* 0x0007e8000c101d2a */
[----:B------:R3:W-:Y:S02]  /*200e0*/  @!P3 ST.E.128 desc[UR42][R14.64], R40 ;  /* 0x000000280e00b985 */ /* 0x0007e4000c101d2a */
.L_x_1801:
[----:B------:R-:W-:Y:S05]  /*200f0*/  BSYNC B1 ;  /* 0x0000000000017941 */ /* 0x000fea0003800000 */
.L_x_1800:
[----:B------:R-:W-:-:S03]  /*20100*/  UMOV UR4, 0xffffffff ;  /* 0xffffffff00047882 */ /* 0x000fc60000000000 */
[----:B------:R-:W-:Y:S05]  /*20110*/  BRA.DIV UR4, `(.L_x_1802) ;  /* 0x000000d204687947 */ /* 0x000fea000b800000 */
[----:B----4-:R4:W0:Y:S04]  /*20120*/  SHFL.IDX PT, R0, R3, 0x2, 0x181f ;  /* 0x00581f0003007f89 */ /* 0x01082800000e0000 */
[----:B--23--:R4:W2:Y:S02]  /*20130*/  SHFL.IDX PT, R14, R2, 0x2, 0x181f ;  /* 0x00581f00020e7f89 */ /* 0x00c8a400000e0000 */
.L_x_2091:
[----:B------:R-:W-:Y:S01]  /*20140*/  VIADD R5, R21, 0x40 ;  /* 0x0000004015057836 */ /* 0x000fe20000000000 */
        /* <DEDUP_REMOVED lines=10> */
[-C--:B0-----:R-:W-:Y:S02]  /*201f0*/  @!P2 LEA.HI.X R5, R201, R0.reuse, R7, 0x1, P0 ;  /* 0x00000000c905a211 */ /* 0x081fe400000f0c07 */
[----:B------:R-:W-:-:S03]  /*20200*/  @!P3 LEA.HI.X R15, R205, R0, R6, 0x1, P1 ;  /* 0x00000000cd0fb211 */ /* 0x000fc600008f0c06 */
[----:B------:R3:W-:Y:S04]  /*20210*/  @!P2 ST.E.128 desc[UR42][R4.64], R28 ;  /* 0x0000001c0400a985 */ /* 0x0007e8000c101d2a */
[----:B------:R3:W-:Y:S02]  /*20220*/  @!P3 ST.E.128 desc[UR42][R14.64], R44 ;  /* 0x0000002c0e00b985 */ /* 0x0007e4000c101d2a */
.L_x_1804:
[----:B------:R-:W-:Y:S05]  /*20230*/  BSYNC B1 ;  /* 0x0000000000017941 */ /* 0x000fea0003800000 */
.L_x_1803:
[----:B------:R-:W-:-:S03]  /*20240*/  UMOV UR4, 0xffffffff ;  /* 0xffffffff00047882 */ /* 0x000fc60000000000 */
[----:B------:R-:W-:Y:S05]  /*20250*/  BRA.DIV UR4, `(.L_x_1805) ;  /* 0x000000d204607947 */ /* 0x000fea000b800000 */
[----:B0-----:R0:W0:Y:S04]  /*20260*/  SHFL.IDX PT, R0, R3, 0x3, 0x181f ;  /* 0x00781f0003007f89 */ /* 0x00102800000e0000 */
[----:B--23--:R2:W3:Y:S02]  /*20270*/  SHFL.IDX PT, R14, R2, 0x3, 0x181f ;  /* 0x00781f00020e7f89 */ /* 0x00c4e400000e0000 */
.L_x_2095:
[----:B01--4-:R-:W-:-:S05]  /*20280*/  VIADD R3, R21, 0x60 ;  /* 0x0000006015037836 */ /* 0x013fca0000000000 */
[----:B------:R-:W-:-:S13]  /*20290*/  ISETP.GE.AND P0, PT, R3, R10, PT ;  /* 0x0000000a0300720c */ /* 0x000fda0003f06270 */
[----:B------:R-:W-:Y:S05]  /*202a0*/  @P0 BRA `(.L_x_1806) ;  /* 0x0000001c00900947 */ /* 0x000fea0003800000 */
[----:B------:R-:W-:Y:S01]  /*202b0*/  ULDC UR4, c[0x0][0xac8] ;  /* 0x0002b20000047ab9 */ /* 0x000fe20000000800 */
[----:B------:R-:W-:Y:S02]  /*202c0*/  SHF.R.S32.HI R4, RZ, 0x1f, R201 ;  /* 0x0000001fff047819 */ /* 0x000fe400000114c9 */
[----:B------:R-:W-:-:S13]  /*202d0*/  ISETP.GE.AND P1, PT, R201, UR4, PT ;  /* 0x00000004c9007c0c */ /* 0x000fda000bf26270 */
[----:B--23--:R-:W-:-:S04]  /*202e0*/  @!P1 LEA R2, P0, R201, R14, 0x1 ;  /* 0x0000000ec9029211 */ /* 0x00cfc800078008ff */
[----:B------:R-:W-:Y:S02]  /*202f0*/  @!P1 LEA.HI.X R3, R201, R0, R4, 0x1, P0 ;  /* 0x00000000c9039211 */ /* 0x000fe400000f0c04 */
[----:B------:R-:W-:-:S03]  /*20300*/  ISETP.GE.AND P0, PT, R205, UR4, PT ;  /* 0x00000004cd007c0c */ /* 0x000fc6000bf06270 */
[----:B------:R0:W-:Y:S10]  /*20310*/  @!P1 ST.E.128 desc[UR42][R2.64], R32 ;  /* 0x0000002002009985 */ /* 0x0001f4000c101d2a */
[----:B------:R-:W-:Y:S05]  /*20320*/  @P0 BRA `(.L_x_1806) ;  /* 0x0000001c00700947 */ /* 0x000fea0003800000 */
[----:B------:R-:W-:Y:S02]  /*20330*/  SHF.R.S32.HI R4, RZ, 0x1f, R205 ;  /* 0x0000001fff047819 */ /* 0x000fe400000114cd */
[----:B------:R-:W-:-:S04]  /*20340*/  LEA R14, P0, R205, R14, 0x1 ;  /* 0x0000000ecd0e7211 */ /* 0x000fc800078008ff */
[----:B------:R-:W-:-:S05]  /*20350*/  LEA.HI.X R15, R205, R0, R4, 0x1, P0 ;  /* 0x00000000cd0f7211 */ /* 0x000fca00000f0c04 */
[----:B------:R1:W-:Y:S01]  /*20360*/  ST.E.128 desc[UR42][R14.64], R48 ;  /* 0x000000300e007985 */ /* 0x0003e2000c101d2a */
[----:B------:R-:W-:Y:S05]  /*20370*/  BRA `(.L_x_1806) ;  /* 0x0000001c005c7947 */ /* 0x000fea0003800000 */
.L_x_1795:
[----:B------:R-:W-:Y:S01]  /*20380*/  ULDC.64 UR4, c[0x0][0xb08] ;  /* 0x0002c20000047ab9 */ /* 0x000fe20000000a00 */
[----:B------:R-:W1:Y:S01]  /*20390*/  @P2 LDC R8, c[0x0][0xbec] ;  /* 0x0002fb00ff082b82 */ /* 0x000e620000000800 */
[----:B0-----:R-:W-:Y:S01]  /*203a0*/  IMAD R7, R100, UR4, RZ ;  /* 0x0000000464077c24 */ /* 0x001fe2000f8e02ff */
[----:B------:R-:W-:Y:S01]  /*203b0*/  SHF.R.S32.HI R6, RZ, 0x1f, R15 ;  /* 0x0000001fff067819 */ /* 0x000fe2000001140f */
[----:B------:R-:W-:-:S04]  /*203c0*/  IMAD.WIDE.U32 R4, R96, UR4, RZ ;  /* 0x0000000460047c25 */ /* 0x000fc8000f8e00ff */
[----:B------:R-:W-:Y:S01]  /*203d0*/  IMAD R7, R96, UR5, R7 ;  /* 0x0000000560077c24 */ /* 0x000fe2000f8e0207 */
[----:B------:R-:W0:Y:S01]  /*203e0*/  @P2 LDC R11, c[0x0][0xbf0] ;  /* 0x0002fc00ff0b2b82 */ /* 0x000e220000000800 */
[----:B------:R-:W-:Y:S02]  /*203f0*/  ULDC.64 UR4, c[0x0][0xb38] ;  /* 0x0002ce0000047ab9 */ /* 0x000fe40000000a00 */
[----:B------:R-:W-:Y:S02]  /*20400*/  IMAD.IADD R5, R5, 0x1, R7 ;  /* 0x0000000105057824 */ /* 0x000fe400078e0207 */
[----:B------:R-:W-:Y:S02]  /*20410*/  IMAD.MOV.U32 R7, RZ, RZ, R25 ;  /* 0x000000ffff077224 */ /* 0x000fe400078e0019 */
        /* <DEDUP_REMOVED lines=11> */
[C---:B------:R-:W-:Y:S01]  /*204d0*/  IMAD.WIDE.U32 R4, R209.reuse, UR4, R4 ;  /* 0x00000004d1047c25 */ /* 0x040fe2000f8e0004 */
[--C-:B------:R-:W-:Y:S02]  /*204e0*/  SHF.R.S32.HI R6, RZ, 0x1f, R7.reuse ;  /* 0x0000001fff067819 */ /* 0x100fe40000011407 */
[----:B------:R-:W-:Y:S01]  /*204f0*/  PRMT R8, RZ, 0x654, R8 ;  /* 0x00000654ff087816 */ /* 0x000fe20000000008 */
[----:B------:R-:W-:Y:S02]  /*20500*/  IMAD.MOV R9, RZ, RZ, -R7 ;  /* 0x000000ffff097224 */ /* 0x000fe400078e0a07 */
[----:B------:R-:W-:Y:S01]  /*20510*/  IMAD R5, R209, UR5, R5 ;  /* 0x00000005d1057c24 */ /* 0x000fe2000f8e0205 */
[----:B------:R-:W-:Y:S01]  /*20520*/  ULDC.64 UR4, c[0x0][0xb30] ;  /* 0x0002cc0000047ab9 */ /* 0x000fe20000000a00 */
[----:B------:R-:W-:Y:S01]  /*20530*/  IMAD R9, R14, R9, R25 ;  /* 0x000000090e097224 */ /* 0x000fe200078e0219 */
[----:B------:R0:W-:Y:S01]  /*20540*/  SYNCS.ARRIVE.TRANS64.RED.A1T0 RZ, [R8+URZ], RZ ;  /* 0x000000ff08ff79a7 */ /* 0x0001e2000810043f */
[----:B------:R-:W-:-:S02]  /*20550*/  IMAD R6, R6, UR4, RZ ;  /* 0x0000000406067c24 */ /* 0x000fc4000f8e02ff */
        /* <DEDUP_REMOVED lines=16> */
.L_x_2098:
[----:B------:R-:W-:Y:S01]  /*20660*/  ISETP.GE.AND P0, PT, R29, R10, PT ;  /* 0x0000000a1d00720c */ /* 0x000fe20003f06270 */
[----:B------:R-:W-:-:S12]  /*20670*/  BSSY B1, `(.L_x_1808) ;  /* 0x0000073000017945 */ /* 0x000fd80003800000 */
[----:B------:R-:W-:Y:S05]  /*20680*/  @P0 BRA `(.L_x_1809) ;  /* 0x0000000400c40947 */ /* 0x000fea0003800000 */
[----:B------:R-:W-:Y:S01]  /*20690*/  ULDC UR4, c[0x0][0xac8] ;  /* 0x0002b20000047ab9 */ /* 0x000fe20000000800 */
[----:B------:R-:W-:Y:S02]  /*206a0*/  SHF.R.S32.HI R8, RZ, 0x1f, R171 ;  /* 0x0000001fff087819 */ /* 0x000fe400000114ab */
[----:B------:R-:W-:Y:S02]  /*206b0*/  ISETP.GE.AND P0, PT, R171, UR4, PT ;  /* 0x00000004ab007c0c */ /* 0x000fe4000bf06270 */
[----:B------:R-:W-:Y:S02]  /*206c0*/  ISETP.GE.AND P3, PT, R224, UR4, PT ;  /* 0x00000004e0007c0c */ /* 0x000fe4000bf66270 */
[----:B------:R-:W-:Y:S02]  /*206d0*/  ISETP.GE.AND P2, PT, R223, UR4, PT ;  /* 0x00000004df007c0c */ /* 0x000fe4000bf46270 */
[----:B------:R-:W-:Y:S02]  /*206e0*/  ISETP.GE.AND P1, PT, R222, UR4, PT ;  /* 0x00000004de007c0c */ /* 0x000fe4000bf26270 */
[----:B------:R-:W-:-:S02]  /*206f0*/  SHF.R.S32.HI R11, RZ, 0x1f, R224 ;  /* 0x0000001fff0b7819 */ /* 0x000fc400000114e0 */
[----:B------:R-:W-:-:S03]  /*20700*/  SHF.R.S32.HI R12, RZ, 0x1f, R223 ;  /* 0x0000001fff0c7819 */ /* 0x000fc600000114df */
[CC--:B--2---:R-:W-:Y:S01]  /*20710*/  @!P0 LEA R6, P4, R171.reuse, R14.reuse, 0x2 ;  /* 0x0000000eab068211 */ /* 0x0c4fe200078810ff */
[----:B------:R-:W-:Y:S01]  /*20720*/  @!P0 IMAD.MOV.U32 R9, RZ, RZ, R98 ;  /* 0x000000ffff098224 */ /* 0x000fe200078e0062 */
[C---:B------:R-:W-:Y:S02]  /*20730*/  @!P3 LEA R4, P5, R224.reuse, R14, 0x2 ;  /* 0x0000000ee004b211 */ /* 0x040fe400078a10ff */
[-C--:B-1----:R-:W-:Y:S01]  /*20740*/  @!P0 LEA.HI.X R7, R171, R28.reuse, R8, 0x2, P4 ;  /* 0x0000001cab078211 */ /* 0x082fe200020f1408 */
[----:B------:R-:W-:Y:S01]  /*20750*/  @!P0 IMAD.MOV.U32 R8, RZ, RZ, R99 ;  /* 0x000000ffff088224 */ /* 0x000fe200078e0063 */
[----:B------:R-:W-:Y:S02]  /*20760*/  @!P3 LEA.HI.X R5, R224, R28, R11, 0x2, P5 ;  /* 0x0000001ce005b211 */ /* 0x000fe400028f140b */
[----:B------:R-:W-:Y:S02]  /*20770*/  @!P1 LOP3.LUT R77, R77, R76, RZ, 0x3c, !PT ;  /* 0x0000004c4d4d9212 */ /* 0x000fe400078e3cff */
[----:B------:R1:W-:Y:S01]  /*20780*/  @!P0 ST.E.64 desc[UR42][R6.64], R8 ;  /* 0x0000000806008985 */ /* 0x0003e2000c101b2a */
[----:B------:R-:W-:-:S02]  /*20790*/  ISETP.GE.AND P0, PT, R221, UR4, PT ;  /* 0x00000004dd007c0c */ /* 0x000fc4000bf06270 */
[----:B------:R-:W-:Y:S02]  /*207a0*/  SHF.R.S32.HI R11, RZ, 0x1f, R222 ;  /* 0x0000001fff0b7819 */ /* 0x000fe400000114de */
[----:B------:R-:W-:-:S04]  /*207b0*/  @!P1 LOP3.LUT R76, R77, R76, RZ, 0x3c, !PT ;  /* 0x0000004c4d4c9212 */ /* 0x000fc800078e3cff */
[----:B------:R-:W-:Y:S01]  /*207c0*/  @!P1 LOP3.LUT R77, R77, R76, RZ, 0x3c, !PT ;  /* 0x0000004c4d4d9212 */ /* 0x000fe200078e3cff */
[----:B-1----:R-:W-:Y:S01]  /*207d0*/  @!P3 IMAD.MOV.U32 R8, RZ, RZ, R97 ;  /* 0x000000ffff08b224 */ /* 0x002fe200078e0061 */
[----:B------:R-:W-:Y:S01]  /*207e0*/  @!P2 LEA R6, P4, R223, R14, 0x2 ;  /* 0x0000000edf06a211 */ /* 0x000fe200078810ff */
[----:B------:R-:W-:-:S03]  /*207f0*/  @!P3 IMAD.MOV.U32 R9, RZ, RZ, R95 ;  /* 0x000000ffff09b224 */ /* 0x000fc600078e005f */
[----:B------:R-:W-:Y:S02]  /*20800*/  @!P2 LEA.HI.X R7, R223, R28, R12, 0x2, P4 ;  /* 0x0000001cdf07a211 */ /* 0x000fe400020f140c */
[----:B------:R1:W-:Y:S01]  /*20810*/  @!P3 ST.E.64 desc[UR42][R4.64], R8 ;  /* 0x000000080400b985 */ /* 0x0003e2000c101b2a */
[----:B------:R-:W-:Y:S02]  /*20820*/  ISETP.GE.AND P3, PT, R220, UR4, PT ;  /* 0x00000004dc007c0c */ /* 0x000fe4000bf66270 */
[----:B------:R-:W-:Y:S01]  /*20830*/  SHF.R.S32.HI R12, RZ, 0x1f, R221 ;  /* 0x0000001fff0c7819 */ /* 0x000fe200000114dd */
[----:B-1----:R-:W-:Y:S01]  /*20840*/  @!P2 IMAD.MOV.U32 R8, RZ, RZ, R94 ;  /* 0x000000ffff08a224 */ /* 0x002fe200078e005e */
[----:B------:R-:W-:Y:S01]  /*20850*/  @!P1 LEA R4, P5, R222, R14, 0x2 ;  /* 0x0000000ede049211 */ /* 0x000fe200078a10ff */
[----:B------:R-:W-:-:S03]  /*20860*/  @!P2 IMAD.MOV.U32 R9, RZ, RZ, R93 ;  /* 0x000000ffff09a224 */ /* 0x000fc600078e005d */
[----:B------:R-:W-:Y:S02]  /*20870*/  @!P1 LEA.HI.X R5, R222, R28, R11, 0x2, P5 ;  /* 0x0000001cde059211 */ /* 0x000fe400028f140b */
[----:B------:R1:W-:Y:S01]  /*20880*/  @!P2 ST.E.64 desc[UR42][R6.64], R8 ;  /* 0x000000080600a985 */ /* 0x0003e2000c101b2a */
[----:B------:R-:W-:Y:S02]  /*20890*/  ISETP.GE.AND P2, PT, R219, UR4, PT ;  /* 0x00000004db007c0c */ /* 0x000fe4000bf46270 */
[----:B------:R-:W-:Y:S01]  /*208a0*/  SHF.R.S32.HI R11, RZ, 0x1f, R220 ;  /* 0x0000001fff0b7819 */ /* 0x000fe200000114dc */
[----:B------:R2:W-:Y:S01]  /*208b0*/  @!P1 ST.E.64 desc[UR42][R4.64], R76 ;  /* 0x0000004c04009985 */ /* 0x0005e2000c101b2a */
[----:B------:R-:W-:Y:S02]  /*208c0*/  ISETP.GE.AND P1, PT, R218, UR4, PT ;  /* 0x00000004da007c0c */ /* 0x000fe4000bf26270 */
[----:B-1----:R-:W-:Y:S01]  /*208d0*/  @!P0 LEA R6, P4, R221, R14, 0x2 ;  /* 0x0000000edd068211 */ /* 0x002fe200078810ff */
[----:B------:R-:W-:-:S02]  /*208e0*/  @!P0 IMAD.MOV.U32 R8, RZ, RZ, R2 ;  /* 0x000000ffff088224 */ /* 0x000fc400078e0002 */
[----:B------:R-:W-:Y:S01]  /*208f0*/  @!P0 IMAD.MOV.U32 R9, RZ, RZ, R78 ;  /* 0x000000ffff098224 */ /* 0x000fe200078e004e */
[----:B------:R-:W-:Y:S01]  /*20900*/  @!P0 LEA.HI.X R7, R221, R28, R12, 0x2, P4 ;  /* 0x0000001cdd078211 */ /* 0x000fe200020f140c */
[----:B------:R-:W-:Y:S01]  /*20910*/  @!P3 IMAD.MOV.U32 R2, RZ, RZ, R3 ;  /* 0x000000ffff02b224 */ /* 0x000fe200078e0003 */
[C---:B--2---:R-:W-:Y:S01]  /*20920*/  @!P3 LEA R4, P5, R220.reuse, R14, 0x2 ;  /* 0x0000000edc04b211 */ /* 0x044fe200078a10ff */
[----:B------:R-:W-:Y:S01]  /*20930*/  @!P3 IMAD.MOV.U32 R3, RZ, RZ, R0 ;  /* 0x000000ffff03b224 */ /* 0x000fe200078e0000 */
[----:B------:R-:W-:Y:S01]  /*20940*/  SHF.R.S32.HI R12, RZ, 0x1f, R219 ;  /* 0x0000001fff0c7819 */ /* 0x000fe200000114db */
[----:B------:R1:W-:Y:S01]  /*20950*/  @!P0 ST.E.64 desc[UR42][R6.64], R8 ;  /* 0x0000000806008985 */ /* 0x0003e2000c101b2a */
[----:B------:R-:W-:Y:S02]  /*20960*/  @!P3 LEA.HI.X R5, R220, R28, R11, 0x2, P5 ;  /* 0x0000001cdc05b211 */ /* 0x000fe400028f140b */
[----:B------:R-:W-:Y:S02]  /*20970*/  ISETP.GE.AND P0, PT, R217, UR4, PT ;  /* 0x00000004d9007c0c */ /* 0x000fe4000bf06270 */
[----:B------:R-:W-:Y:S01]  /*20980*/  SHF.R.S32.HI R11, RZ, 0x1f, R218 ;  /* 0x0000001fff0b7819 */ /* 0x000fe200000114da */
[----:B------:R2:W-:Y:S01]  /*20990*/  @!P3 ST.E.64 desc[UR42][R4.64], R2 ;  /* 0x000000020400b985 */ /* 0x0005e2000c101b2a */
[----:B------:R-:W-:-:S02]  /*209a0*/  ISETP.GE.AND P3, PT, R216, UR4, PT ;  /* 0x00000004d8007c0c */ /* 0x000fc4000bf66270 */
[----:B------:R-:W-:Y:S02]  /*209b0*/  SHF.R.S32.HI R0, RZ, 0x1f, R211 ;  /* 0x0000001fff007819 */ /* 0x000fe400000114d3 */
[----:B-1----:R-:W-:-:S04]  /*209c0*/  @!P2 LEA R6, P5, R219, R14, 0x2 ;  /* 0x0000000edb06a211 */ /* 0x002fc800078a10ff */
[----:B------:R-:W-:Y:S01]  /*209d0*/  @!P2 LEA.HI.X R7, R219, R28, R12, 0x2, P5 ;  /* 0x0000001cdb07a211 */ /* 0x000fe200028f140c */
[----:B--2---:R-:W-:Y:S01]  /*209e0*/  @!P2 IMAD.MOV.U32 R4, RZ, RZ, R36 ;  /* 0x000000ffff04a224 */ /* 0x004fe200078e0024 */
[C---:B------:R-:W-:Y:S01]  /*209f0*/  @!P1 LEA R2, P4, R218.reuse, R14, 0x2 ;  /* 0x0000000eda029211 */ /* 0x040fe200078810ff */
[----:B------:R-:W-:Y:S01]  /*20a00*/  @!P2 IMAD.MOV.U32 R5, RZ, RZ, R20 ;  /* 0x000000ffff05a224 */ /* 0x000fe200078e0014 */
[----:B------:R-:W-:Y:S02]  /*20a10*/  ISETP.GE.AND P5, PT, R215, UR4, PT ;  /* 0x00000004d7007c0c */ /* 0x000fe4000bfa6270 */
[----:B------:R-:W-:Y:S02]  /*20a20*/  @!P1 LEA.HI.X R3, R218, R28, R11, 0x2, P4 ;  /* 0x0000001cda039211 */ /* 0x000fe400020f140b */
[----:B------:R1:W-:Y:S01]  /*20a30*/  @!P2 ST.E.64 desc[UR42][R6.64], R4 ;  /* 0x000000040600a985 */ /* 0x0003e2000c101b2a */
[----:B------:R-:W-:Y:S02]  /*20a40*/  SHF.R.S32.HI R11, RZ, 0x1f, R217 ;  /* 0x0000001fff0b7819 */ /* 0x000fe400000114d9 */
[----:B------:R-:W-:Y:S01]  /*20a50*/  SHF.R.S32.HI R12, RZ, 0x1f, R214 ;  /* 0x0000001fff0c7819 */ /* 0x000fe200000114d6 */
[----:B-1----:R-:W-:Y:S01]  /*20a60*/  @!P1 IMAD.MOV.U32 R4, RZ, RZ, R37 ;  /* 0x000000ffff049224 */ /* 0x002fe200078e0025 */
[----:B------:R-:W-:Y:S01]  /*20a70*/  @!P0 LEA R6, P2, R217, R14, 0x2 ;  /* 0x0000000ed9068211 */ /* 0x000fe200078410ff */
[----:B------:R-:W-:-:S03]  /*20a80*/  @!P1 IMAD.MOV.U32 R5, RZ, RZ, R21 ;  /* 0x000000ffff059224 */ /* 0x000fc600078e0015 */
[----:B------:R-:W-:Y:S02]  /*20a90*/  @!P0 LEA.HI.X R7, R217, R28, R11, 0x2, P2 ;  /* 0x0000001cd9078211 */ /* 0x000fe400010f140b */
[----:B------:R1:W-:Y:S01]  /*20aa0*/  @!P1 ST.E.64 desc[UR42][R2.64], R4 ;  /* 0x0000000402009985 */ /* 0x0003e2000c101b2a */
[----:B------:R-:W-:Y:S02]  /*20ab0*/  SHF.R.S32.HI R11, RZ, 0x1f, R216 ;  /* 0x0000001fff0b7819 */ /* 0x000fe400000114d8 */
[----:B------:R-:W-:Y:S02]  /*20ac0*/  ISETP.GE.AND P1, PT, R214, UR4, PT ;  /* 0x00000004d6007c0c */ /* 0x000fe4000bf26270 */
[-C--:B------:R-:W-:Y:S01]  /*20ad0*/  @!P5 LEA R8, P2, R215, R14.reuse, 0x2 ;  /* 0x0000000ed708d211 */ /* 0x080fe200078410ff */
[----:B-1----:R-:W-:Y:S01]  /*20ae0*/  @!P0 IMAD.MOV.U32 R4, RZ, RZ, R40 ;  /* 0x000000ffff048224 */ /* 0x002fe200078e0028 */
[----:B------:R-:W-:Y:S01]  /*20af0*/  @!P3 LEA R2, P4, R216, R14, 0x2 ;  /* 0x0000000ed802b211 */ /* 0x000fe200078810ff */
[----:B------:R-:W-:-:S03]  /*20b00*/  @!P0 IMAD.MOV.U32 R5, RZ, RZ, R38 ;  /* 0x000000ffff058224 */ /* 0x000fc600078e0026 */
[-C--:B------:R-:W-:Y:S02]  /*20b10*/  @!P3 LEA.HI.X R3, R216, R28.reuse, R11, 0x2, P4 ;  /* 0x0000001cd803b211 */ /* 0x080fe400020f140b */
[----:B------:R1:W-:Y:S01]  /*20b20*/  @!P0 ST.E.64 desc[UR42][R6.64], R4 ;  /* 0x0000000406008985 */ /* 0x0003e2000c101b2a */
[----:B------:R-:W-:Y:S02]  /*20b30*/  ISETP.GE.AND P0, PT, R213, UR4, PT ;  /* 0x00000004d5007c0c */ /* 0x000fe4000bf06270 */
[----:B------:R-:W-:Y:S02]  /*20b40*/  SHF.R.S32.HI R11, RZ, 0x1f, R215 ;  /* 0x0000001fff0b7819 */ /* 0x000fe400000114d7 */
[----:B------:R-:W-:Y:S02]  /*20b50*/  ISETP.GE.AND P4, PT, R210, UR4, PT ;  /* 0x00000004d2007c0c */ /* 0x000fe4000bf86270 */
[----:B------:R-:W-:Y:S02]  /*20b60*/  @!P5 LEA.HI.X R9, R215, R28, R11, 0x2, P2 ;  /* 0x0000001cd709d211 */ /* 0x000fe400010f140b */
[----:B------:R-:W-:Y:S01]  /*20b70*/  SHF.R.S32.HI R11, RZ, 0x1f, R213 ;  /* 0x0000001fff0b7819 */ /* 0x000fe200000114d5 */
[----:B-1----:R-:W-:-:S02]  /*20b80*/  @!P3 IMAD.MOV.U32 R4, RZ, RZ, R41 ;  /* 0x000000ffff04b224 */ /* 0x002fc400078e0029 */
[----:B------:R-:W-:Y:S02]  /*20b90*/  @!P3 IMAD.MOV.U32 R5, RZ, RZ, R39 ;  /* 0x000000ffff05b224 */ /* 0x000fe400078e0027 */
[----:B------:R-:W-:Y:S02]  /*20ba0*/  @!P1 IMAD.MOV.U32 R6, RZ, RZ, R45 ;  /* 0x000000ffff069224 */ /* 0x000fe400078e002d */
[----:B------:R-:W-:Y:S01]  /*20bb0*/  @!P1 IMAD.MOV.U32 R7, RZ, RZ, R43 ;  /* 0x000000ffff079224 */ /* 0x000fe200078e002b */
[----:B------:R1:W-:Y:S01]  /*20bc0*/  @!P3 ST.E.64 desc[UR42][R2.64], R4 ;  /* 0x000000040200b985 */ /* 0x0003e2000c101b2a */
[----:B------:R-:W-:Y:S01]  /*20bd0*/  ISETP.GE.AND P3, PT, R212, UR4, PT ;  /* 0x00000004d4007c0c */ /* 0x000fe2000bf66270 */
[----:B-1----:R-:W-:Y:S01]  /*20be0*/  @!P5 IMAD.MOV.U32 R2, RZ, RZ, R44 ;  /* 0x000000ffff02d224 */ /* 0x002fe200078e002c */
[----:B------:R-:W-:Y:S01]  /*20bf0*/  @!P1 LEA R4, P2, R214, R14, 0x2 ;  /* 0x0000000ed6049211 */ /* 0x000fe200078410ff */
[----:B------:R-:W-:-:S03]  /*20c00*/  @!P5 IMAD.MOV.U32 R3, RZ, RZ, R42 ;  /* 0x000000ffff03d224 */ /* 0x000fc600078e002a */
[----:B------:R-:W-:Y:S02]  /*20c10*/  @!P1 LEA.HI.X R5, R214, R28, R12, 0x2, P2 ;  /* 0x0000001cd6059211 */ /* 0x000fe400010f140c */
[----:B------:R1:W-:Y:S01]  /*20c20*/  @!P5 ST.E.64 desc[UR42][R8.64], R2 ;  /* 0x000000020800d985 */ /* 0x0003e2000c101b2a */
[----:B------:R-:W-:-:S03]  /*20c30*/  ISETP.GE.AND P5, PT, R211, UR4, PT ;  /* 0x00000004d3007c0c */ /* 0x000fc6000bfa6270 */
[----:B------:R2:W-:Y:S01]  /*20c40*/  @!P1 ST.E.64 desc[UR42][R4.64], R6 ;  /* 0x0000000604009985 */ /* 0x0005e2000c101b2a */
[C---:B-1----:R-:W-:Y:S01]  /*20c50*/  @!P0 LEA R2, P2, R213.reuse, R14, 0x2 ;  /* 0x0000000ed5028211 */ /* 0x042fe200078410ff */
[----:B------:R-:W-:Y:S02]  /*20c60*/  @!P3 IMAD.MOV.U32 R8, RZ, RZ, R79 ;  /* 0x000000ffff08b224 */ /* 0x000fe400078e004f */
[----:B------:R-:W-:Y:S01]  /*20c70*/  @!P3 IMAD.MOV.U32 R9, RZ, RZ, R47 ;  /* 0x000000ffff09b224 */ /* 0x000fe200078e002f */
[----:B------:R-:W-:Y:S01]  /*20c80*/  @!P0 LEA.HI.X R3, R213, R28, R11, 0x2, P2 ;  /* 0x0000001cd5038211 */ /* 0x000fe200010f140b */
[----:B--2---:R-:W-:Y:S01]  /*20c90*/  @!P0 IMAD.MOV.U32 R6, RZ, RZ, R48 ;  /* 0x000000ffff068224 */ /* 0x004fe200078e0030 */
[----:B------:R-:W-:Y:S01]  /*20ca0*/  @!P3 LEA R4, P1, R212, R14, 0x2 ;  /* 0x0000000ed404b211 */ /* 0x000fe200078210ff */
[----:B------:R-:W-:Y:S01]  /*20cb0*/  @!P0 IMAD.MOV.U32 R7, RZ, RZ, R46 ;  /* 0x000000ffff078224 */ /* 0x000fe200078e002e */
[----:B------:R-:W-:-:S04]  /*20cc0*/  SHF.R.S32.HI R11, RZ, 0x1f, R212 ;  /* 0x0000001fff0b7819 */ /* 0x000fc800000114d4 */
[----:B------:R-:W-:Y:S01]  /*20cd0*/  @!P3 LEA.HI.X R5, R212, R28, R11, 0x2, P1 ;  /* 0x0000001cd405b211 */ /* 0x000fe200008f140b */
[----:B------:R1:W-:Y:S04]  /*20ce0*/  @!P0 ST.E.64 desc[UR42][R2.64], R6 ;  /* 0x0000000602008985 */ /* 0x0003e8000c101b2a */
[----:B------:R2:W-:Y:S01]  /*20cf0*/  @!P3 ST.E.64 desc[UR42][R4.64], R8 ;  /* 0x000000080400b985 */ /* 0x0005e2000c101b2a */
[CC--:B-1----:R-:W-:Y:S02]  /*20d00*/  @!P5 LEA R2, P0, R211.reuse, R14.reuse, 0x2 ;  /* 0x0000000ed302d211 */ /* 0x0c2fe400078010ff */
[C---:B------:R-:W-:Y:S02]  /*20d10*/  @!P4 LEA R6, P2, R210.reuse, R14, 0x2 ;  /* 0x0000000ed206c211 */ /* 0x040fe400078410ff */
[-C--:B------:R-:W-:Y:S01]  /*20d20*/  @!P5 LEA.HI.X R3, R211, R28.reuse, R0, 0x2, P0 ;  /* 0x0000001cd303d211 */ /* 0x080fe200000f1400 */
[----:B--2---:R-:W-:Y:S01]  /*20d30*/  @!P5 IMAD.MOV.U32 R4, RZ, RZ, R82 ;  /* 0x000000ffff04d224 */ /* 0x004fe200078e0052 */
[----:B------:R-:W-:Y:S01]  /*20d40*/  @!P4 LEA.HI.X R7, R210, R28, R229, 0x2, P2 ;  /* 0x0000001cd207c211 */ /* 0x000fe200010f14e5 */
[----:B------:R-:W-:-:S02]  /*20d50*/  @!P5 IMAD.MOV.U32 R5, RZ, RZ, R80 ;  /* 0x000000ffff05d224 */ /* 0x000fc400078e0050 */
[----:B------:R-:W-:Y:S02]  /*20d60*/  @!P4 IMAD.MOV.U32 R8, RZ, RZ, R83 ;  /* 0x000000ffff08c224 */ /* 0x000fe400078e0053 */
[----:B------:R-:W-:Y:S01]  /*20d70*/  @!P4 IMAD.MOV.U32 R9, RZ, RZ, R81 ;  /* 0x000000ffff09c224 */ /* 0x000fe200078e0051 */
[----:B------:R3:W-:Y:S04]  /*20d80*/  @!P5 ST.E.64 desc[UR42][R2.64], R4 ;  /* 0x000000040200d985 */ /* 0x0007e8000c101b2a */
[----:B------:R3:W-:Y:S02]  /*20d90*/  @!P4 ST.E.64 desc[UR42][R6.64], R8 ;  /* 0x000000080600c985 */ /* 0x0007e4000c101b2a */
.L_x_1809:
[----:B------:R-:W-:Y:S05]  /*20da0*/  BSYNC B1 ;  /* 0x0000000000017941 */ /* 0x000fea0003800000 */
.L_x_1808:
[----:B------:R-:W-:-:S03]  /*20db0*/  UMOV UR4, 0xffffffff ;  /* 0xffffffff00047882 */ /* 0x000fc60000000000 */
[----:B------:R-:W-:Y:S05]  /*20dc0*/  BRA.DIV UR4, `(.L_x_1810) ;  /* 0x000000ca04007947 */ /* 0x000fea000b800000 */
[----:B0-----:R-:W0:Y:S04]  /*20dd0*/  SHFL.IDX PT, R26, R26, 0x1, 0x1c1f ;  /* 0x003c1f001a1a7f89 */ /* 0x001e2800000e0000 */
[----:B--2---:R2:W4:Y:S02]  /*20de0*/  SHFL.IDX PT, R14, R25, 0x1, 0x1c1f ;  /* 0x003c1f00190e7f89 */ /* 0x00452400000e0000 */
.L_x_2102:
[----:B------:R-:W-:-:S13]  /*20df0*/  ISETP.GE.AND P0, PT, R24, R10, PT ;  /* 0x0000000a1800720c */ /* 0x000fda0003f06270 */
[----:B------:R-:W-:Y:S05]  /*20e00*/  @P0 BRA `(.L_x_1806) ;  /* 0x0000001000b80947 */ /* 0x000fea0003800000 */
[----:B------:R-:W-:Y:S01]  /*20e10*/  ULDC UR4, c[0x0][0xac8] ;  /* 0x0002b20000047ab9 */ /* 0x000fe20000000800 */
[----:B------:R-:W-:Y:S02]  /*20e20*/  SHF.R.S32.HI R0, RZ, 0x1f, R171 ;  /* 0x0000001fff007819 */ /* 0x000fe400000114ab */
[----:B------:R-:W-:Y:S02]  /*20e30*/  ISETP.GE.AND P1, PT, R171, UR4, PT ;  /* 0x00000004ab007c0c */ /* 0x000fe4000bf26270 */
[----:B------:R-:W-:Y:S02]  /*20e40*/  ISETP.GE.AND P3, PT, R224, UR4, PT ;  /* 0x00000004e0007c0c */ /* 0x000fe4000bf66270 */
[----:B------:R-:W-:Y:S02]  /*20e50*/  ISETP.GE.AND P2, PT, R223, UR4, PT ;  /* 0x00000004df007c0c */ /* 0x000fe4000bf46270 */
[----:B---3--:R-:W-:Y:S02]  /*20e60*/  SHF.R.S32.HI R8, RZ, 0x1f, R224 ;  /* 0x0000001fff087819 */ /* 0x008fe400000114e0 */
[----:B------:R-:W-:-:S02]  /*20e70*/  SHF.R.S32.HI R12, RZ, 0x1f, R222 ;  /* 0x0000001fff0c7819 */ /* 0x000fc400000114de */
[----:B------:R-:W-:-:S03]  /*20e80*/  SHF.R.S32.HI R13, RZ, 0x1f, R213 ;  /* 0x0000001fff0d7819 */ /* 0x000fc600000114d5 */
[CC--:B----4-:R-:W-:Y:S01]  /*20e90*/  @!P1 LEA R2, P0, R171.reuse, R14.reuse, 0x2 ;  /* 0x0000000eab029211 */ /* 0x0d0fe200078010ff */
[----:B------:R-:W-:Y:S01]  /*20ea0*/  @!P1 IMAD.MOV.U32 R4, RZ, RZ, R49 ;  /* 0x000000ffff049224 */ /* 0x000fe200078e0031 */
[----:B------:R-:W-:Y:S01]  /*20eb0*/  @!P3 LEA R6, P4, R224, R14, 0x2 ;  /* 0x0000000ee006b211 */ /* 0x000fe200078810ff */
[----:B------:R-:W-:Y:S01]  /*20ec0*/  @!P1 IMAD.MOV.U32 R5, RZ, RZ, R84 ;  /* 0x000000ffff059224 */ /* 0x000fe200078e0054 */
[----:B0-----:R-:W-:Y:S02]  /*20ed0*/  @!P1 LEA.HI.X R3, R171, R26, R0, 0x2, P0 ;  /* 0x0000001aab039211 */ /* 0x001fe400000f1400 */
[----:B------:R-:W-:Y:S02]  /*20ee0*/  ISETP.GE.AND P0, PT, R222, UR4, PT ;  /* 0x00000004de007c0c */ /* 0x000fe4000bf06270 */
[----:B------:R-:W-:Y:S01]  /*20ef0*/  SHF.R.S32.HI R0, RZ, 0x1f, R223 ;  /* 0x0000001fff007819 */ /* 0x000fe200000114df */
[----:B------:R0:W-:Y:S01]  /*20f00*/  @!P1 ST.E.64 desc[UR42][R2.64], R4 ;  /* 0x0000000402009985 */ /* 0x0001e2000c101b2a */
[----:B------:R-:W-:-:S02]  /*20f10*/  ISETP.GE.AND P1, PT, R221, UR4, PT ;  /* 0x00000004dd007c0c */ /* 0x000fc4000bf26270 */
[----:B------:R-:W-:Y:S02]  /*20f20*/  @!P3 LEA.HI.X R7, R224, R26, R8, 0x2, P4 ;  /* 0x0000001ae007b211 */ /* 0x000fe400020f1408 */
[----:B------:R-:W-:Y:S02]  /*20f30*/  ISETP.GE.AND P4, PT, R220, UR4, PT ;  /* 0x00000004dc007c0c */ /* 0x000fe4000bf86270 */
[C---:B0-----:R-:W-:Y:S01]  /*20f40*/  @!P2 LEA R2, P5, R223.reuse, R14, 0x2 ;  /* 0x0000000edf02a211 */ /* 0x041fe200078a10ff */
[----:B------:R-:W-:Y:S02]  /*20f50*/  @!P3 IMAD.MOV.U32 R4, RZ, RZ, R50 ;  /* 0x000000ffff04b224 */ /* 0x000fe400078e0032 */
[----:B------:R-:W-:Y:S01]  /*20f60*/  @!P3 IMAD.MOV.U32 R5, RZ, RZ, R85 ;  /* 0x000000ffff05b224 */ /* 0x000fe200078e0055 */
[----:B------:R-:W-:Y:S01]  /*20f70*/  @!P2 LEA.HI.X R3, R223, R26, R0, 0x2, P5 ;  /* 0x0000001adf03a211 */ /* 0x000fe200028f1400 */
[----:B------:R-:W-:Y:S01]  /*20f80*/  @!P2 IMAD.MOV.U32 R50, RZ, RZ, R53 ;  /* 0x000000ffff32a224 */ /* 0x000fe200078e0035 */
[CC--:B------:R-:W-:Y:S01]  /*20f90*/  @!P0 LEA R8, P5, R222.reuse, R14.reuse, 0x2 ;  /* 0x0000000ede088211 */ /* 0x0c0fe200078a10ff */
[----:B------:R-:W-:Y:S01]  /*20fa0*/  @!P0 IMAD.MOV.U32 R53, RZ, RZ, R52 ;  /* 0x000000ffff358224 */ /* 0x000fe200078e0034 */
[----:B------:R0:W-:Y:S01]  /*20fb0*/  @!P3 ST.E.64 desc[UR42][R6.64], R4 ;  /* 0x000000040600b985 */ /* 0x0001e2000c101b2a */
[----:B------:R-:W-:Y:S01]  /*20fc0*/  ISETP.GE.AND P3, PT, R219, UR4, PT ;  /* 0x00000004db007c0c */ /* 0x000fe2000bf66270 */
[----:B------:R-:W-:Y:S01]  /*20fd0*/  @!P0 IMAD.MOV.U32 R52, RZ, RZ, R54 ;  /* 0x000000ffff348224 */ /* 0x000fe200078e0036 */
[----:B------:R-:W-:Y:S01]  /*20fe0*/  SHF.R.S32.HI R0, RZ, 0x1f, R221 ;  /* 0x0000001fff007819 */ /* 0x000fe200000114dd */
[----:B------:R3:W-:Y:S01]  /*20ff0*/  @!P2 ST.E.64 desc[UR42][R2.64], R50 ;  /* 0x000000320200a985 */ /* 0x0007e2000c101b2a */
[C---:B------:R-:W-:Y:S01]  /*21000*/  @!P1 LEA R10, P2, R221.reuse, R14, 0x2 ;  /* 0x0000000edd0a9211 */ /* 0x040fe200078410ff */
[----:B------:R-:W-:Y:S01]  /*21010*/  @!P1 IMAD.MOV.U32 R54, RZ, RZ, R57 ;  /* 0x000000ffff369224 */ /* 0x000fe200078e0039 */
[-C--:B------:R-:W-:Y:S01]  /*21020*/  @!P0 LEA.HI.X R9, R222, R26.reuse, R12, 0x2, P5 ;  /* 0x0000001ade098211 */ /* 0x080fe200028f140c */
[----:B------:R-:W-:Y:S01]  /*21030*/  @!P4 IMAD.MOV.U32 R57, RZ, RZ, R56 ;  /* 0x000000ffff39c224 */ /* 0x000fe200078e0038 */
[----:B------:R-:W-:Y:S01]  /*21040*/  @!P1 LEA.HI.X R11, R221, R26, R0, 0x2, P2 ;  /* 0x0000001add0b9211 */ /* 0x000fe200010f1400 */
[----:B------:R-:W-:Y:S01]  /*21050*/  @!P4 IMAD.MOV.U32 R56, RZ, RZ, R58 ;  /* 0x000000ffff38c224 */ /* 0x000fe200078e003a */
[----:B------:R-:W-:Y:S01]  /*21060*/  ISETP.GE.AND P2, PT, R218, UR4, PT ;  /* 0x00000004da007c0c */ /* 0x000fe2000bf46270 */
[----:B------:R4:W-:Y:S01]  /*21070*/  @!P0 ST.E.64 desc[UR42][R8.64], R52 ;  /* 0x0000003408008985 */ /* 0x0009e2000c101b2a */
[----:B------:R-:W-:Y:S01]  /*21080*/  SHF.R.S32.HI R12, RZ, 0x1f, R220 ;  /* 0x0000001fff0c7819 */ /* 0x000fe200000114dc */
[----:B------:R-:W-:Y:S01]  /*21090*/  @!P3 IMAD.MOV.U32 R58, RZ, RZ, R67 ;  /* 0x000000ffff3ab224 */ /* 0x000fe200078e0043 */
[----:B0-----:R-:W-:Y:S01]  /*210a0*/  @!P4 LEA R4, P0, R220, R14, 0x2 ;  /* 0x0000000edc04c211 */ /* 0x001fe200078010ff */
[----:B------:R0:W-:Y:S01]  /*210b0*/  @!P1 ST.E.64 desc[UR42][R10.64], R54 ;  /* 0x000000360a009985 */ /* 0x0001e2000c101b2a */
[----:B------:R-:W-:-:S02]  /*210c0*/  ISETP.GE.AND P1, PT, R217, UR4, PT ;  /* 0x00000004d9007c0c */ /* 0x000fc4000bf26270 */
[----:B------:R-:W-:Y:S02]  /*210d0*/  @!P4 LEA.HI.X R5, R220, R26, R12, 0x2, P0 ;  /* 0x0000001adc05c211 */ /* 0x000fe400000f140c */
[C---:B---3--:R-:W-:Y:S02]  /*210e0*/  @!P3 LEA R2, P5, R219.reuse, R14, 0x2 ;  /* 0x0000000edb02b211 */ /* 0x048fe400078a10ff */
[----:B------:R-:W-:Y:S01]  /*210f0*/  SHF.R.S32.HI R0, RZ, 0x1f, R219 ;  /* 0x0000001fff007819 */ /* 0x000fe200000114db */
[----:B------:R-:W-:Y:S01]  /*21100*/  @!P4 ST.E.64 desc[UR42][R4.64], R56 ;  /* 0x000000380400c985 */ /* 0x000fe2000c101b2a */
[----:B------:R-:W-:Y:S01]  /*21110*/  ISETP.GE.AND P0, PT, R216, UR4, PT ;  /* 0x00000004d8007c0c */ /* 0x000fe2000bf06270 */
[----:B------:R-:W-:Y:S01]  /*21120*/  @!P2 IMAD.MOV.U32 R67, RZ, RZ, R66 ;  /* 0x000000ffff43a224 */ /* 0x000fe200078e0042 */
[----:B------:R-:W-:Y:S01]  /*21130*/  @!P3 LEA.HI.X R3, R219, R26, R0, 0x2, P5 ;  /* 0x0000001adb03b211 */ /* 0x000fe200028f1400 */
[----:B------:R-:W-:Y:S01]  /*21140*/  @!P2 IMAD.MOV.U32 R66, RZ, RZ, R68 ;  /* 0x000000ffff42a224 */ /* 0x000fe200078e0044 */
[----:B------:R-:W-:Y:S01]  /*21150*/  SHF.R.S32.HI R0, RZ, 0x1f, R218 ;  /* 0x0000001fff007819 */ /* 0x000fe200000114da */
[----:B------:R-:W-:Y:S01]  /*21160*/  @!P1 IMAD.MOV.U32 R68, RZ, RZ, R71 ;  /* 0x000000ffff449224 */ /* 0x000fe200078e0047 */
[----:B------:R-:W-:Y:S01]  /*21170*/  @!P2 LEA R6, P4, R218, R14, 0x2 ;  /* 0x0000000eda06a211 */ /* 0x000fe200078810ff */
[----:B------:R3:W-:Y:S01]  /*21180*/  @!P3 ST.E.64 desc[UR42][R2.64], R58 ;  /* 0x0000003a0200b985 */ /* 0x0007e2000c101b2a */
[----:B------:R-:W-:-:S02]  /*21190*/  ISETP.GE.AND P3, PT, R215, UR4, PT ;  /* 0x00000004d7007c0c */ /* 0x000fc4000bf66270 */
[----:B------:R-:W-:Y:S02]  /*211a0*/  @!P2 LEA.HI.X R7, R218, R26, R0, 0x2, P4 ;  /* 0x0000001ada07a211 */ /* 0x000fe400020f1400 */
[C---:B----4-:R-:W-:Y:S01]  /*211b0*/  @!P1 LEA R8, P5, R217.reuse, R14, 0x2 ;  /* 0x0000000ed9089211 */ /* 0x050fe200078a10ff */
[----:B------:R-:W-:Y:S01]  /*211c0*/  @!P0 IMAD.MOV.U32 R71, RZ, RZ, R70 ;  /* 0x000000ffff478224 */ /* 0x000fe200078e0046 */
[----:B------:R-:W-:Y:S01]  /*211d0*/  SHF.R.S32.HI R0, RZ, 0x1f, R217 ;  /* 0x0000001fff007819 */ /* 0x000fe200000114d9 */
[----:B------:R4:W-:Y:S01]  /*211e0*/  @!P2 ST.E.64 desc[UR42][R6.64], R66 ;  /* 0x000000420600a985 */ /* 0x0009e2000c101b2a */
[----:B------:R-:W-:Y:S01]  /*211f0*/  ISETP.GE.AND P2, PT, R214, UR4, PT ;  /* 0x00000004d6007c0c */ /* 0x000fe2000bf46270 */
[----:B------:R-:W-:Y:S01]  /*21200*/  @!P0 IMAD.MOV.U32 R70, RZ, RZ, R72 ;  /* 0x000000ffff468224 */ /* 0x000fe200078e0048 */
[----:B------:R-:W-:Y:S02]  /*21210*/  @!P1 LEA.HI.X R9, R217, R26, R0, 0x2, P5 ;  /* 0x0000001ad9099211 */ /* 0x000fe400028f1400 */
[-C--:B0-----:R-:W-:Y:S01]  /*21220*/  @!P0 LEA R10, P4, R216, R14.reuse, 0x2 ;  /* 0x0000000ed80a8211 */ /* 0x081fe200078810ff */
[----:B------:R-:W-:Y:S01]  /*21230*/  @!P3 IMAD.MOV.U32 R72, RZ, RZ, R87 ;  /* 0x000000ffff48b224 */ /* 0x000fe200078e0057 */
[----:B------:R-:W-:Y:S01]  /*21240*/  SHF.R.S32.HI R0, RZ, 0x1f, R216 ;  /* 0x0000001fff007819 */ /* 0x000fe200000114d8 */
[----:B------:R-:W-:Y:S01]  /*21250*/  @!P1 ST.E.64 desc[UR42][R8.64], R68 ;  /* 0x0000004408009985 */ /* 0x000fe2000c101b2a */
[----:B---3--:R-:W-:-:S02]  /*21260*/  @!P3 LEA R2, P1, R215, R14, 0x2 ;  /* 0x0000000ed702b211 */ /* 0x008fc400078210ff */
[-C--:B------:R-:W-:Y:S02]  /*21270*/  @!P0 LEA.HI.X R11, R216, R26.reuse, R0, 0x2, P4 ;  /* 0x0000001ad80b8211 */ /* 0x080fe400020f1400 */
[----:B------:R-:W-:Y:S01]  /*21280*/  SHF.R.S32.HI R12, RZ, 0x1f, R215 ;  /* 0x0000001fff0c7819 */ /* 0x000fe200000114d7 */
[----:B------:R-:W-:Y:S01]  /*21290*/  @!P2 IMAD.MOV.U32 R87, RZ, RZ, R86 ;  /* 0x000000ffff57a224 */ /* 0x000fe200078e0056 */
[----:B------:R-:W-:Y:S01]  /*212a0*/  ISETP.GE.AND P4, PT, R213, UR4, PT ;  /* 0x00000004d5007c0c */ /* 0x000fe2000bf86270 */
[----:B------:R0:W-:Y:S01]  /*212b0*/  @!P0 ST.E.64 desc[UR42][R10.64], R70 ;  /* 0x000000460a008985 */ /* 0x0001e2000c101b2a */
[----:B------:R-:W-:Y:S01]  /*212c0*/  ISETP.GE.AND P5, PT, R212, UR4, PT ;  /* 0x00000004d4007c0c */ /* 0x000fe2000bfa6270 */
[----:B------:R-:W-:Y:S01]  /*212d0*/  @!P2 IMAD.MOV.U32 R86, RZ, RZ, R88 ;  /* 0x000000ffff56a224 */ /* 0x000fe200078e0058 */
[----:B------:R-:W-:Y:S02]  /*212e0*/  ISETP.GE.AND P0, PT, R211, UR4, PT ;  /* 0x00000004d3007c0c */ /* 0x000fe4000bf06270 */
[----:B------:R-:W-:-:S02]  /*212f0*/  @!P3 LEA.HI.X R3, R215, R26, R12, 0x2, P1 ;  /* 0x0000001ad703b211 */ /* 0x000fc400008f140c */
[----:B------:R-:W-:Y:S02]  /*21300*/  SHF.R.S32.HI R0, RZ, 0x1f, R214 ;  /* 0x0000001fff007819 */ /* 0x000fe400000114d6 */
[C---:B------:R-:W-:Y:S01]  /*21310*/  @!P2 LEA R4, P1, R214.reuse, R14, 0x2 ;  /* 0x0000000ed604a211 */ /* 0x040fe200078210ff */
[----:B------:R3:W-:Y:S01]  /*21320*/  @!P3 ST.E.64 desc[UR42][R2.64], R72 ;  /* 0x000000480200b985 */ /* 0x0007e2000c101b2a */
[----:B------:R-:W-:Y:S01]  /*21330*/  SHF.R.S32.HI R12, RZ, 0x1f, R212 ;  /* 0x0000001fff0c7819 */ /* 0x000fe200000114d4 */
[----:B------:R-:W-:Y:S01]  /*21340*/  @!P4 IMAD.MOV.U32 R88, RZ, RZ, R91 ;  /* 0x000000ffff58c224 */ /* 0x000fe200078e005b */
[----:B------:R-:W-:Y:S01]  /*21350*/  @!P2 LEA.HI.X R5, R214, R26, R0, 0x2, P1 ;  /* 0x0000001ad605a211 */ /* 0x000fe200008f1400 */
[----:B------:R-:W-:Y:S01]  /*21360*/  @!P5 IMAD.MOV.U32 R93, RZ, RZ, R90 ;  /* 0x000000ffff5dd224 */ /* 0x000fe200078e005a */
[-C--:B----4-:R-:W-:Y:S02]  /*21370*/  @!P4 LEA R6, P1, R213, R14.reuse, 0x2 ;  /* 0x0000000ed506c211 */ /* 0x090fe400078210ff */
[-C--:B0-----:R-:W-:Y:S01]  /*21380*/  @!P0 LEA R10, P3, R211, R14.reuse, 0x2 ;  /* 0x0000000ed30a8211 */ /* 0x081fe200078610ff */
[----:B------:R3:W-:Y:S01]  /*21390*/  @!P2 ST.E.64 desc[UR42][R4.64], R86 ;  /* 0x000000560400a985 */ /* 0x0007e2000c101b2a */
[----:B------:R-:W-:-:S02]  /*213a0*/  @!P5 LEA R8, P2, R212, R14, 0x2 ;  /* 0x0000000ed408d211 */ /* 0x000fc400078410ff */
[----:B------:R-:W-:Y:S02]  /*213b0*/  SHF.R.S32.HI R0, RZ, 0x1f, R211 ;  /* 0x0000001fff007819 */ /* 0x000fe400000114d3 */
[-C--:B------:R-:W-:Y:S02]  /*213c0*/  @!P4 LEA.HI.X R7, R213, R26.reuse, R13, 0x2, P1 ;  /* 0x0000001ad507c211 */ /* 0x080fe400008f140d */
[-C--:B------:R-:W-:Y:S02]  /*213d0*/  @!P5 LEA.HI.X R9, R212, R26.reuse, R12, 0x2, P2 ;  /* 0x0000001ad409d211 */ /* 0x080fe400010f140c */
[----:B------:R-:W-:Y:S01]  /*213e0*/  @!P0 LEA.HI.X R11, R211, R26, R0, 0x2, P3 ;  /* 0x0000001ad30b8211 */ /* 0x000fe200018f1400 */
[----:B------:R3:W-:Y:S04]  /*213f0*/  @!P4 ST.E.64 desc[UR42][R6.64], R88 ;  /* 0x000000580600c985 */ /* 0x0007e8000c101b2a */
[----:B------:R3:W-:Y:S04]  /*21400*/  @!P5 ST.E.64 desc[UR42][R8.64], R92 ;  /* 0x0000005c0800d985 */ /* 0x0007e8000c101b2a */
[----:B------:R3:W-:Y:S01]  /*21410*/  @!P0 ST.E.64 desc[UR42][R10.64], R62 ;  /* 0x0000003e0a008985 */ /* 0x0007e2000c101b2a */
[----:B------:R-:W-:-:S13]  /*21420*/  ISETP.GE.AND P0, PT, R210, UR4, PT ;  /* 0x00000004d2007c0c */ /* 0x000fda000bf06270 */
[----:B---3--:R-:W-:Y:S05]  /*21430*/  @P0 BRA `(.L_x_1806) ;  /* 0x0000000c002c0947 */ /* 0x008fea0003800000 */
[----:B------:R-:W-:-:S04]  /*21440*/  LEA R14, P0, R210, R14, 0x2 ;  /* 0x0000000ed20e7211 */ /* 0x000fc800078010ff */
[----:B------:R-:W-:-:S05]  /*21450*/  LEA.HI.X R15, R210, R26, R229, 0x2, P0 ;  /* 0x0000001ad20f7211 */ /* 0x000fca00000f14e5 */
[----:B------:R0:W-:Y:S01]  /*21460*/  ST.E.64 desc[UR42][R14.64], R64 ;  /* 0x000000400e007985 */ /* 0x0001e2000c101b2a */
[----:B------:R-:W-:Y:S05]  /*21470*/  BRA `(.L_x_1806) ;  /* 0x0000000c001c7947 */ /* 0x000fea0003800000 */
.L_x_1792:
[----:B------:R-:W-:Y:S01]  /*21480*/  ULDC.64 UR4, c[0x0][0xc08] ;  /* 0x0003020000047ab9 */ /* 0x000fe20000000a00 */
[----:B------:R-:W3:Y:S01]  /*21490*/  LDC.64 R2, c[0x0][0xc00] ;  /* 0x00030000ff027b82 */ /* 0x000ee20000000a00 */
[----:B------:R-:W-:Y:S01]  /*214a0*/  ISETP.NE.U32.AND P0, PT, RZ, UR4, PT ;  /* 0x00000004ff007c0c */ /* 0x000fe2000bf05070 */
[----:B------:R-:W-:Y:S01]  /*214b0*/  IMAD.MOV.U32 R15, RZ, RZ, RZ ;  /* 0x000000ffff0f7224 */ /* 0x000fe200078e00ff */
[----:B------:R-:W4:Y:S02]  /*214c0*/  S2R R0, SR_TID.X ;  /* 0x0000000000007919 */ /* 0x000f240000002100 */
[----:B------:R-:W-:Y:S01]  /*214d0*/  ISETP.NE.AND.EX P1, PT, RZ, UR5, PT, P0 ;  /* 0x00000005ff007c0c */ /* 0x000fe2000bf25300 */
[----:B------:R-:W-:Y:S02]  /*214e0*/  ULDC.64 UR4, c[0x0][0xc00] ;  /* 0x0003000000047ab9 */ /* 0x000fe40000000a00 */
[----:B------:R-:W-:-:S04]  /*214f0*/  ISETP.NE.U32.AND P0, PT, RZ, UR4, PT ;  /* 0x00000004ff007c0c */ /* 0x000fc8000bf05070 */
[----:B------:R-:W-:-:S06]  /*21500*/  ISETP.NE.AND.EX P0, PT, RZ, UR5, PT, P0 ;  /* 0x00000005ff007c0c */ /* 0x000fcc000bf05300 */
[----:B------:R-:W0:Y:S01]  /*21510*/  @P1 LDC.64 R4, c[0x0][0xc08] ;  /* 0x00030200ff041b82 */ /* 0x000e220000000a00 */
[----:B------:R-:W-:Y:S02]  /*21520*/  ULDC UR4, c[0x0][0xa88] ;  /* 0x0002a20000047ab9 */ /* 0x000fe40000000800 */
[----:B------:R-:W-:Y:S02]  /*21530*/  IMAD.U32 R20, RZ, RZ, UR4 ;  /* 0x00000004ff147e24 */ /* 0x000fe4000f8e00ff */
[----:B---3--:R-:W-:-:S05]  /*21540*/  IMAD.WIDE R2, R208, 0x4, R2 ;  /* 0x00000004d0027825 */ /* 0x008fca00078e0202 */
[----:B------:R3:W5:Y:S01]  /*21550*/  @P0 LDG.E R15, desc[UR42][R2.64] ;  /* 0x0000002a020f0981 */ /* 0x000762000c1e1900 */
[----:B-1----:R-:W-:Y:S01]  /*21560*/  ISETP.GT.AND P2, PT, R207, 0x1, PT ;  /* 0x00000001cf00780c */ /* 0x002fe20003f44270 */
[----:B----4-:R-:W-:Y:S02]  /*21570*/  VIADD R0, R0, 0xffffff80 ;  /* 0xffffff8000007836 */ /* 0x010fe40000000000 */
[----:B0-----:R-:W-:-:S05]  /*21580*/  @P1 IMAD.WIDE R4, R208, 0x4, R4 ;  /* 0x00000004d0041825 */ /* 0x001fca00078e0204 */
[----:B------:R3:W5:Y:S01]  /*21590*/  @P1 LDG.E R20, desc[UR42][R4.64] ;  /* 0x0000002a04141981 */ /* 0x000762000c1e1900 */
[----:B------:R-:W-:Y:S02]  /*215a0*/  ISETP.GT.AND P3, PT, R0, 0x7f, PT ;  /* 0x0000007f0000780c */ /* 0x000fe40003f64270 */
[----:B-----5:R-:W-:Y:S01]  /*215b0*/  SHF.R.S32.HI R24, RZ, 0x1f, R208 ;  /* 0x0000001fff187819 */ /* 0x020fe200000114d0 */
[----:B------:R-:W-:Y:S10]  /*215c0*/  @P1 BRA `(.L_x_1811) ;  /* 0x0000000000101947 */ /* 0x000ff40003800000 */
[----:B------:R-:W-:Y:S05]  /*215d0*/  @!P0 BRA `(.L_x_1811) ;  /* 0x00000000000c8947 */ /* 0x000fea0003800000 */
[----:B---3--:R-:W3:Y:S04]  /*215e0*/  LDG.E R5, desc[UR42][R2.64] ;  /* 0x0000002a02057981 */ /* 0x008ee8000c1e1900 */
[----:B------:R-:W3:Y:S02]  /*215f0*/  LDG.E R20, desc[UR42][R2.64+0x4] ;  /* 0x0000042a02147981 */ /* 0x000ee4000c1e1900 */
[----:B---3--:R-:W-:-:S07]  /*21600*/  IMAD.IADD R20, R20, 0x1, -R5 ;  /* 0x0000000114147824 */ /* 0x008fce00078e0a05 */
.L_x_1811:
[----:B------:R-:W-:Y:S01]  /*21610*/  BSSY B1, `(.L_x_1812) ;  /* 0x0000036000017945 */ /* 0x000fe20003800000 */
[----:B------:R-:W-:Y:S02]  /*21620*/  SEL R25, R208, RZ, !P0 ;  /* 0x000000ffd0197207 */ /* 0x000fe40004000000 */
[----:B------:R-:W-:Y:S02]  /*21630*/  SEL R24, R24, RZ, !P0 ;  /* 0x000000ff18187207 */ /* 0x000fe40004000000 */
[----:B------:R-:W-:Y:S01]  /*21640*/  SHF.R.S32.HI R14, RZ, 0x1f, R15 ;  /* 0x0000001fff0e7819 */ /* 0x000fe2000001140f */
[----:B------:R-:W-:Y:S06]  /*21650*/  @P3 BRA `(.L_x_1813) ;  /* 0x0000000000c43947 */ /* 0x000fec0003800000 */
[----:B---3--:R-:W0:Y:S01]  /*21660*/  S2R R2, SR_TID.X ;  /* 0x0000000000027919 */ /* 0x008e220000002100 */
[----:B------:R-:W1:Y:S02]  /*21670*/  LDC R29, c[0x0][0xbe8] ;  /* 0x0002fa00ff1d7b82 */ /* 0x000e640000000800 */
[----:B-1----:R-:W-:Y:S01]  /*21680*/  IMAD R0, R20, R29, RZ ;  /* 0x0000001d14007224 */ /* 0x002fe200078e02ff */
[----:B0-----:R-:W-:-:S04]  /*21690*/  IADD3 R27, R178, -0x80, R2 ;  /* 0xffffff80b21b7810 */ /* 0x001fc80007ffe002 */
[----:B------:R-:W-:-:S13]  /*216a0*/  ISETP.GE.AND P0, PT, R27, R0, PT ;  /* 0x000000001b00720c */ /* 0x000fda0003f06270 */
[----:B------:R-:W-:Y:S05]  /*216b0*/  @P0 BRA `(.L_x_1813) ;  /* 0x0000000000ac0947 */ /* 0x000fea0003800000 */
[----:B------:R-:W-:Y:S01]  /*216c0*/  IMAD.MOV.U32 R0, RZ, RZ, 0x9b8 ;  /* 0x000009b8ff007424 */ /* 0x000fe200078e00ff */
[----:B------:R-:W-:Y:S01]  /*216d0*/  ISETP.GT.AND P3, PT, R207, 0x1, PT ;  /* 0x00000001cf00780c */ /* 0x000fe20003f64270 */
[----:B------:R-:W0:Y:S01]  /*216e0*/  LDC.64 R2, c[0x0][0xba8] ;  /* 0x0002ea00ff027b82 */ /* 0x000e220000000a00 */
[----:B------:R-:W-:Y:S01]  /*216f0*/  ISETP.NE.AND P0, PT, R29, 0x1, PT ;  /* 0x000000011d00780c */ /* 0x000fe20003f05270 */
[----:B------:R-:W-:Y:S01]  /*21700*/  IMAD.MOV.U32 R21, RZ, RZ, R27 ;  /* 0x000000ffff157224 */ /* 0x000fe200078e001b */
[----:B------:R-:W-:Y:S02]  /*21710*/  SEL R26, R0, 0x978, P3 ;  /* 0x00000978001a7807 */ /* 0x000fe40001800000 */
[----:B------:R-:W-:-:S03]  /*21720*/  SEL R209, R209, RZ, P3 ;  /* 0x000000ffd1d17207 */ /* 0x000fc60001800000 */
[----:B------:R-:W1:Y:S08]  /*21730*/  LDC.64 R10, c[0x0][R26+0x220] ;  /* 0x000088001a0a7b82 */ /* 0x000e700000000a00 */
[----:B------:R-:W3:Y:S08]  /*21740*/  LDC.64 R8, c[0x0][R26+0x218] ;  /* 0x000086001a087b82 */ /* 0x000ef00000000a00 */
[----:B------:R-:W4:Y:S08]  /*21750*/  LDC.64 R6, c[0x0][R26+0x228] ;  /* 0x00008a001a067b82 */ /* 0x000f300000000a00 */
[----:B------:R-:W5:Y:S08]  /*21760*/  LDC.64 R4, c[0x0][R26+0x210] ;  /* 0x000084001a047b82 */ /* 0x000f700000000a00 */
[----:B------:R-:W2:Y:S08]  /*21770*/  @P0 LDC R0, c[0x0][0xbec] ;  /* 0x0002fb00ff000b82 */ /* 0x000eb00000000800 */
[----:B------:R-:W4:Y:S01]  /*21780*/  @P0 LDC R33, c[0x0][0xbf0] ;  /* 0x0002fc00ff210b82 */ /* 0x000f220000000800 */
[----:B-1----:R-:W-:-:S07]  /*21790*/  IMAD R11, R11, R25, RZ ;  /* 0x000000190b0b7224 */ /* 0x002fce00078e02ff */
[----:B0-----:R-:W0:Y:S01]  /*217a0*/  @!P3 LDC R2, c[0x0][0xb50] ;  /* 0x0002d400ff02bb82 */ /* 0x001e220000000800 */
[----:B------:R-:W-:Y:S02]  /*217b0*/  IMAD R11, R10, R24, R11 ;  /* 0x000000180a0b7224 */ /* 0x000fe400078e020b */
[----:B--2---:R-:W-:-:S05]  /*217c0*/  @P0 IMAD.HI.U32 R0, R27, R0, RZ ;  /* 0x000000001b000227 */ /* 0x004fca00078e00ff */
[----:B------:R-:W1:Y:S01]  /*217d0*/  @!P3 LDC R3, c[0x0][0xb54] ;  /* 0x0002d500ff03bb82 */ /* 0x000e620000000800 */
[-C--:B---3--:R-:W-:Y:S02]  /*217e0*/  IMAD R31, R9, R169.reuse, RZ ;  /* 0x000000a9091f7224 */ /* 0x088fe400078e02ff */
[----:B------:R-:W-:Y:S01]  /*217f0*/  IMAD.WIDE.U32 R12, R8, R169, RZ ;  /* 0x000000a9080c7225 */ /* 0x000fe200078e00ff */
[----:B----4-:R-:W-:-:S03]  /*21800*/  @P0 SHF.R.U32.HI R21, RZ, R33, R0 ;  /* 0x00000021ff150219 */ /* 0x010fc60000011600 */
[----:B------:R-:W-:-:S04]  /*21810*/  IMAD.WIDE.U32 R8, R10, R25, RZ ;  /* 0x000000190a087225 */ /* 0x000fc800078e00ff */
[----:B------:R-:W-:Y:S01]  /*21820*/  IMAD.IADD R13, R31, 0x1, R13 ;  /* 0x000000011f0d7824 */ /* 0x000fe200078e020d */
[----:B------:R-:W-:Y:S01]  /*21830*/  IADD3 R12, P0, P1, R8, R12, R15 ;  /* 0x0000000c080c7210 */ /* 0x000fe2000791e00f */
[----:B------:R-:W-:Y:S02]  /*21840*/  IMAD.MOV R0, RZ, RZ, -R21 ;  /* 0x000000ffff007224 */ /* 0x000fe400078e0a15 */
[----:B------:R-:W-:Y:S02]  /*21850*/  IMAD.IADD R11, R9, 0x1, R11 ;  /* 0x00000001090b7824 */ /* 0x000fe400078e020b */
[-C--:B------:R-:W-:Y:S02]  /*21860*/  IMAD R31, R7, R209.reuse, RZ ;  /* 0x000000d1071f7224 */ /* 0x080fe400078e02ff */
[----:B------:R-:W-:-:S04]  /*21870*/  IMAD.WIDE.U32 R6, R6, R209, RZ ;  /* 0x000000d106067225 */ /* 0x000fc800078e00ff */
[----:B------:R-:W-:Y:S01]  /*21880*/  IMAD R9, R29, R0, R27 ;  /* 0x000000001d097224 */ /* 0x000fe200078e021b */
[----:B------:R-:W-:Y:S01]  /*21890*/  IADD3.X R0, R11, R13, R14, P0, P1 ;  /* 0x0000000d0b007210 */ /* 0x000fe200007e240e */
[----:B------:R-:W-:Y:S01]  /*218a0*/  IMAD.IADD R7, R31, 0x1, R7 ;  /* 0x000000011f077824 */ /* 0x000fe200078e0207 */
[----:B------:R-:W-:Y:S02]  /*218b0*/  IADD3 R6, P0, P1, R21, R12, R6 ;  /* 0x0000000c15067210 */ /* 0x000fe4000791e006 */
[----:B------:R-:W-:Y:S02]  /*218c0*/  SHF.R.S32.HI R21, RZ, 0x1f, R21 ;  /* 0x0000001fff157819 */ /* 0x000fe40000011415 */
[----:B------:R-:W-:Y:S02]  /*218d0*/  SHF.R.S32.HI R11, RZ, 0x1f, R9 ;  /* 0x0000001fff0b7819 */ /* 0x000fe40000011409 */
[----:B------:R-:W-:Y:S01]  /*218e0*/  IADD3.X R7, R21, R0, R7, P0, P1 ;  /* 0x0000000015077210 */ /* 0x000fe200007e2407 */
[----:B-----5:R-:W-:-:S04]  /*218f0*/  IMAD R0, R5, R9, RZ ;  /* 0x0000000905007224 */ /* 0x020fc800078e02ff */
[C---:B------:R-:W-:Y:S02]  /*21900*/  IMAD R11, R4.reuse, R11, R0 ;  /* 0x0000000b040b7224 */ /* 0x040fe400078e0200 */
[----:B------:R-:W-:-:S04]  /*21910*/  IMAD.WIDE.U32 R4, R4, R9, R6 ;  /* 0x0000000904047225 */ /* 0x000fc800078e0006 */
[----:B------:R-:W-:Y:S01]  /*21920*/  IMAD.IADD R0, R5, 0x1, R11 ;  /* 0x0000000105007824 */ /* 0x000fe200078e020b */
[----:B0-----:R-:W-:Y:S01]  /*21930*/  LEA R2, P0, R4, R2, 0x2 ;  /* 0x0000000204027211 */ /* 0x001fe200078010ff */
[----:B------:R-:W-:-:S03]  /*21940*/  IMAD.MOV.U32 R5, RZ, RZ, -0x800000 ;  /* 0xff800000ff057424 */ /* 0x000fc600078e00ff */
[----:B-1----:R-:W-:-:S05]  /*21950*/  LEA.HI.X R3, R4, R3, R0, 0x2, P0 ;  /* 0x0000000304037211 */ /* 0x002fca00000f1400 */
[----:B------:R0:W-:Y:S04]  /*21960*/  STG.E desc[UR42][R2.64], R5 ;  /* 0x0000000502007986 */ /* 0x0001e8000c10192a */
.L_x_1813:
[----:B------:R-:W-:Y:S05]  /*21970*/  BSYNC B1 ;  /* 0x0000000000017941 */ /* 0x000fea0003800000 */
.L_x_1812:
[----:B------:R-:W-:Y:S05]  /*21980*/  @P2 BRA `(.L_x_1806) ;  /* 0x0000000400d82947 */ /* 0x000fea0003800000 */
[----:B------:R-:W1:Y:S01]  /*21990*/  LDC R21, c[0x0][0xbe8] ;  /* 0x0002fa00ff157b82 */ /* 0x000e620000000800 */
[----:B------:R-:W-:Y:S01]  /*219a0*/  ULDC.64 UR4, c[0x0][0xaa0] ;  /* 0x0002a80000047ab9 */ /* 0x000fe20000000a00 */
[----:B------:R-:W-:Y:S01]  /*219b0*/  IMAD R7, R206, 0x20, R226 ;  /* 0x00000020ce077824 */ /* 0x000fe200078e02e2 */
[----:B------:R-:W-:Y:S01]  /*219c0*/  ULDC.64 UR6, c[0x0][0xaf0] ;  /* 0x0002bc0000067ab9 */ /* 0x000fe20000000a00 */
[----:B------:R-:W-:Y:S02]  /*219d0*/  IMAD R0, R14, UR4, RZ ;  /* 0x000000040e007c24 */ /* 0x000fe4000f8e02ff */
[----:B0--3--:R-:W-:-:S04]  /*219e0*/  IMAD.WIDE.U32 R2, R15, UR4, RZ ;  /* 0x000000040f027c25 */ /* 0x009fc8000f8e00ff */
[----:B------:R-:W-:Y:S01]  /*219f0*/  IMAD R5, R15, UR5, R0 ;  /* 0x000000050f057c24 */ /* 0x000fe2000f8e0200 */
[----:B------:R-:W-:Y:S01]  /*21a00*/  ULDC.64 UR4, c[0x0][0xae8] ;  /* 0x0002ba0000047ab9 */ /* 0x000fe20000000a00 */
[----:B------:R-:W-:Y:S02]  /*21a10*/  IMAD.IADD R9, R178, 0x1, R7 ;  /* 0x00000001b2097824 */ /* 0x000fe400078e0207 */
[----:B------:R-:W-:Y:S02]  /*21a20*/  IMAD.IADD R3, R3, 0x1, R5 ;  /* 0x0000000103037824 */ /* 0x000fe400078e0205 */
[----:B------:R-:W-:Y:S02]  /*21a30*/  IMAD.MOV.U32 R5, RZ, RZ, R9 ;  /* 0x000000ffff057224 */ /* 0x000fe400078e0009 */
[----:B------:R-:W-:-:S04]  /*21a40*/  IMAD.WIDE.U32 R2, R169, UR4, R2 ;  /* 0x00000004a9027c25 */ /* 0x000fc8000f8e0002 */
[----:B------:R-:W-:Y:S01]  /*21a50*/  IMAD R3, R169, UR5, R3 ;  /* 0x00000005a9037c24 */ /* 0x000fe2000f8e0203 */
[----:B------:R-:W-:Y:S01]  /*21a60*/  ULDC.64 UR4, c[0x0][0xae0] ;  /* 0x0002b80000047ab9 */ /* 0x000fe20000000a00 */
[----:B-1----:R-:W-:Y:S01]  /*21a70*/  ISETP.NE.AND P0, PT, R21, 0x1, PT ;  /* 0x000000011500780c */ /* 0x002fe20003f05270 */
[----:B------:R-:W-:-:S12]  /*21a80*/  IMAD.WIDE.U32 R2, R25, UR6, R2 ;  /* 0x0000000619027c25 */ /* 0x000fd8000f8e0002 */
[----:B------:R-:W0:Y:S08]  /*21a90*/  @P0 LDC R4, c[0x0][0xbec] ;  /* 0x0002fb00ff040b82 */ /* 0x000e300000000800 */
[----:B------:R-:W1:Y:S01]  /*21aa0*/  @P0 LDC R11, c[0x0][0xbf0] ;  /* 0x0002fc00ff0b0b82 */ /* 0x000e620000000800 */
[----:B0-----:R-:W-:-:S04]  /*21ab0*/  @P0 IMAD.HI.U32 R0, R9, R4, RZ ;  /* 0x0000000409000227 */ /* 0x001fc800078e00ff */
[----:B------:R-:W-:Y:S01]  /*21ac0*/  IMAD R4, R24, UR6, RZ ;  /* 0x0000000618047c24 */ /* 0x000fe2000f8e02ff */
[----:B-1----:R-:W-:-:S03]  /*21ad0*/  @P0 SHF.R.U32.HI R5, RZ, R11, R0 ;  /* 0x0000000bff050219 */ /* 0x002fc60000011600 */
        /* <DEDUP_REMOVED lines=19> */
[----:B------:R-:W-:Y:S06]  /*21c10*/  BRA.DIV UR4, `(.L_x_1814) ;  /* 0x000000ba04b47947 */ /* 0x000fec000b800000 */
[----:B------:R0:W1:Y:S04]  /*21c20*/  SHFL.IDX PT, R0, R3, RZ, 0x181f ;  /* 0x00181fff03007589 */ /* 0x00006800000e0000 */
[----:B------:R0:W3:Y:S02]  /*21c30*/  SHFL.IDX PT, R14, R2, RZ, 0x181f ;  /* 0x00181fff020e7589 */ /* 0x0000e400000e0000 */
.L_x_2105:
[----:B------:R-:W-:Y:S01]  /*21c40*/  IMAD R21, R20, R21, RZ ;  /* 0x0000001514157224 */ /* 0x000fe200078e02ff */
[----:B------:R-:W-:Y:S01]  /*21c50*/  BSSY B1, `(.L_x_1815) ;  /* 0x000000f000017945 */ /* 0x000fe20003800000 */
[----:B------:R-:W-:-:S05]  /*21c60*/  IMAD.IADD R178, R226, 0x1, R178 ;  /* 0x00000001e2b27824 */ /* 0x000fca00078e02b2 */
[----:B------:R-:W-:-:S13]  /*21c70*/  ISETP.GE.AND P0, PT, R178, R21, PT ;  /* 0x00000015b200720c */ /* 0x000fda0003f06270 */
[----:B------:R-:W-:Y:S05]  /*21c80*/  @P0 BRA `(.L_x_1816) ;  /* 0x00000000002c0947 */ /* 0x000fea0003800000 */
[----:B------:R-:W-:Y:S01]  /*21c90*/  ULDC UR4, c[0x0][0xac8] ;  /* 0x0002b20000047ab9 */ /* 0x000fe20000000800 */
[----:B------:R-:W-:Y:S02]  /*21ca0*/  SHF.R.S32.HI R7, RZ, 0x1f, R201 ;  /* 0x0000001fff077819 */ /* 0x000fe400000114c9 */
[----:B------:R-:W-:Y:S02]  /*21cb0*/  ISETP.GE.AND P2, PT, R201, UR4, PT ;  /* 0x00000004c9007c0c */ /* 0x000fe4000bf46270 */
[----:B------:R-:W-:Y:S02]  /*21cc0*/  ISETP.GE.AND P3, PT, R205, UR4, PT ;  /* 0x00000004cd007c0c */ /* 0x000fe4000bf66270 */
[----:B------:R-:W-:-:S09]  /*21cd0*/  SHF.R.S32.HI R6, RZ, 0x1f, R205 ;  /* 0x0000001fff067819 */ /* 0x000fd200000114cd */
[-C--:B---3--:R-:W-:Y:S02]  /*21ce0*/  @!P2 LEA R4, P0, R201, R14.reuse, 0x1 ;  /* 0x0000000ec904a211 */ /* 0x088fe400078008ff */
[----:B------:R-:W-:Y:S02]  /*21cf0*/  @!P3 LEA R14, P1, R205, R14, 0x1 ;  /* 0x0000000ecd0eb211 */ /* 0x000fe400078208ff */
[-C--:B-1----:R-:W-:Y:S02]  /*21d00*/  @!P2 LEA.HI.X R5, R201, R0.reuse, R7, 0x1, P0 ;  /* 0x00000000c905a211 */ /* 0x082fe400000f0c07 */
[----:B------:R-:W-:-:S03]  /*21d10*/  @!P3 LEA.HI.X R15, R205, R0, R6, 0x1, P1 ;  /* 0x00000000cd0fb211 */ /* 0x000fc600008f0c06 */
[----:B------:R4:W-:Y:S04]  /*21d20*/  @!P2 ST.E.128 desc[UR42][R4.64], RZ ;  /* 0x000000ff0400a985 */ /* 0x0009e8000c101d2a */
[----:B------:R4:W-:Y:S02]  /*21d30*/  @!P3 ST.E.128 desc[UR42][R14.64], RZ ;  /* 0x000000ff0e00b985 */ /* 0x0009e4000c101d2a */
.L_x_1816:
[----:B------:R-:W-:Y:S05]  /*21d40*/  BSYNC B1 ;  /* 0x0000000000017941 */ /* 0x000fea0003800000 */
.L_x_1815:
[----:B------:R-:W-:-:S03]  /*21d50*/  UMOV UR4, 0xffffffff ;  /* 0xffffffff00047882 */ /* 0x000fc60000000000 */
[----:B------:R-:W-:Y:S05]  /*21d60*/  BRA.DIV UR4, `(.L_x_1817) ;  /* 0x000000ba04947947 */ /* 0x000fea000b800000 */
[----:B-1----:R1:W0:Y:S04]  /*21d70*/  SHFL.IDX PT, R0, R3, 0x1, 0x181f ;  /* 0x00381f0003007f89 */ /* 0x00222800000e0000 */
[----:B---34-:R1:W3:Y:S02]  /*21d80*/  SHFL.IDX PT, R14, R2, 0x1, 0x181f ;  /* 0x00381f00020e7f89 */ /* 0x0182e400000e0000 */
.L_x_2109:
        /* <DEDUP_REMOVED lines=11> */
[-C--:B0-----:R-:W-:Y:S02]  /*21e40*/  @!P2 LEA.HI.X R5, R201, R0.reuse, R7, 0x1, P0 ;  /* 0x00000000c905a211 */ /* 0x081fe400000f0c07 */
[----:B------:R-:W-:-:S03]  /*21e50*/  @!P3 LEA.HI.X R15, R205, R0, R6, 0x1, P1 ;  /* 0x00000000cd0fb211 */ /* 0x000fc600008f0c06 */
[----:B------:R4:W-:Y:S04]  /*21e60*/  @!P2 ST.E.128 desc[UR42][R4.64], RZ ;  /* 0x000000ff0400a985 */ /* 0x0009e8000c101d2a */
[----:B------:R4:W-:Y:S02]  /*21e70*/  @!P3 ST.E.128 desc[UR42][R14.64], RZ ;  /* 0x000000ff0e00b985 */ /* 0x0009e4000c101d2a */
.L_x_1819:
[----:B------:R-:W-:Y:S05]  /*21e80*/  BSYNC B1 ;  /* 0x0000000000017941 */ /* 0x000fea0003800000 */
.L_x_1818:
[----:B------:R-:W-:-:S03]  /*21e90*/  UMOV UR4, 0xffffffff ;  /* 0xffffffff00047882 */ /* 0x000fc60000000000 */
[----:B------:R-:W-:Y:S05]  /*21ea0*/  BRA.DIV UR4, `(.L_x_1820) ;  /* 0x000000ba048c7947 */ /* 0x000fea000b800000 */
[----:B0-----:R0:W0:Y:S04]  /*21eb0*/  SHFL.IDX PT, R0, R3, 0x2, 0x181f ;  /* 0x00581f0003007f89 */ /* 0x00102800000e0000 */
[----:B---34-:R3:W4:Y:S02]  /*21ec0*/  SHFL.IDX PT, R14, R2, 0x2, 0x181f ;  /* 0x00581f00020e7f89 */ /* 0x01872400000e0000 */
.L_x_2113:
        /* <DEDUP_REMOVED lines=9> */
[-C--:B----4-:R-:W-:Y:S02]  /*21f60*/  @!P2 LEA R4, P0, R201, R14.reuse, 0x1 ;  /* 0x0000000ec904a211 */ /* 0x090fe400078008ff */
[----:B------:R-:W-:Y:S02]  /*21f70*/  @!P3 LEA R14, P1, R205, R14, 0x1 ;  /* 0x0000000ecd0eb211 */ /* 0x000fe400078208ff */
[-C--:B0-----:R-:W-:Y:S02]  /*21f80*/  @!P2 LEA.HI.X R5, R201, R0.reuse, R7, 0x1, P0 ;  /* 0x00000000c905a211 */ /* 0x081fe400000f0c07 */
[----:B------:R-:W-:-:S03]  /*21f90*/  @!P3 LEA.HI.X R15, R205, R0, R6, 0x1, P1 ;  /* 0x00000000cd0fb211 */ /* 0x000fc600008f0c06 */
[----:B------:R0:W-:Y:S04]  /*21fa0*/  @!P2 ST.E.128 desc[UR42][R4.64], RZ ;  /* 0x000000ff0400a985 */ /* 0x0001e8000c101d2a */
[----:B------:R0:W-:Y:S02]  /*21fb0*/  @!P3 ST.E.128 desc[UR42][R14.64], RZ ;  /* 0x000000ff0e00b985 */ /* 0x0001e4000c101d2a */
.L_x_1822:
[----:B------:R-:W-:Y:S05]  /*21fc0*/  BSYNC B1 ;  /* 0x0000000000017941 */ /* 0x000fea0003800000 */
.L_x_1821:
[----:B------:R-:W-:-:S03]  /*21fd0*/  UMOV UR4, 0xffffffff ;  /* 0xffffffff00047882 */ /* 0x000fc60000000000 */
[----:B------:R-:W-:Y:S05]  /*21fe0*/  BRA.DIV UR4, `(.L_x_1823) ;  /* 0x000000ba04847947 */ /* 0x000fea000b800000 */
[----:B0-----:R0:W0:Y:S04]  /*21ff0*/  SHFL.IDX PT, R0, R3, 0x3, 0x181f ;  /* 0x00781f0003007f89 */ /* 0x00102800000e0000 */
[----:B----4-:R4:W0:Y:S02]  /*22000*/  SHFL.IDX PT, R14, R2, 0x3, 0x181f ;  /* 0x00781f00020e7f89 */ /* 0x01082400000e0000 */
.L_x_2117:
[----:B-1-34-:R-:W-:-:S05]  /*22010*/  VIADD R2, R178, 0x60 ;  /* 0x00000060b2027836 */ /* 0x01afca0000000000 */
[----:B------:R-:W-:-:S13]  /*22020*/  ISETP.GE.AND P0, PT, R2, R21, PT ;  /* 0x000000150200720c */ /* 0x000fda0003f06270 */
[----:B------:R-:W-:Y:S05]  /*22030*/  @P0 BRA `(.L_x_1806) ;  /* 0x00000000002c0947 */ /* 0x000fea0003800000 */
[----:B------:R-:W-:Y:S01]  /*22040*/  ULDC UR4, c[0x0][0xac8] ;  /* 0x0002b20000047ab9 */ /* 0x000fe20000000800 */
[----:B------:R-:W-:Y:S02]  /*22050*/  SHF.R.S32.HI R5, RZ, 0x1f, R201 ;  /* 0x0000001fff057819 */ /* 0x000fe400000114c9 */
[----:B------:R-:W-:Y:S02]  /*22060*/  ISETP.GE.AND P2, PT, R201, UR4, PT ;  /* 0x00000004c9007c0c */ /* 0x000fe4000bf46270 */
[----:B------:R-:W-:Y:S02]  /*22070*/  ISETP.GE.AND P3, PT, R205, UR4, PT ;  /* 0x00000004cd007c0c */ /* 0x000fe4000bf66270 */
[----:B------:R-:W-:-:S09]  /*22080*/  SHF.R.S32.HI R4, RZ, 0x1f, R205 ;  /* 0x0000001fff047819 */ /* 0x000fd200000114cd */
[-C--:B0-----:R-:W-:Y:S02]  /*22090*/  @!P2 LEA R2, P0, R201, R14.reuse, 0x1 ;  /* 0x0000000ec902a211 */ /* 0x081fe400078008ff */
[----:B------:R-:W-:Y:S02]  /*220a0*/  @!P3 LEA R14, P1, R205, R14, 0x1 ;  /* 0x0000000ecd0eb211 */ /* 0x000fe400078208ff */
[-C--:B------:R-:W-:Y:S02]  /*220b0*/  @!P2 LEA.HI.X R3, R201, R0.reuse, R5, 0x1, P0 ;  /* 0x00000000c903a211 */ /* 0x080fe400000f0c05 */
[----:B------:R-:W-:-:S03]  /*220c0*/  @!P3 LEA.HI.X R15, R205, R0, R4, 0x1, P1 ;  /* 0x00000000cd0fb211 */ /* 0x000fc600008f0c04 */
[----:B------:R0:W-:Y:S04]  /*220d0*/  @!P2 ST.E.128 desc[UR42][R2.64], RZ ;  /* 0x000000ff0200a985 */ /* 0x0001e8000c101d2a */
[----:B------:R0:W-:Y:S02]  /*220e0*/  @!P3 ST.E.128 desc[UR42][R14.64], RZ ;  /* 0x000000ff0e00b985 */ /* 0x0001e4000c101d2a */
.L_x_1806:
[----:B------:R-:W-:Y:S05]  /*220f0*/  BSYNC B0 ;  /* 0x0000000000007941 */ /* 0x000fea0003800000 */
.L_x_1791:
[----:B------:R-:W-:Y:S02]  /*22100*/  ULDC UR4, c[0x0][0xc3c] ;  /* 0x00030f0000047ab9 */ /* 0x000fe40000000800 */
[----:B--2---:R-:W-:-:S13]  /*22110*/  ISETP.GE.AND P0, PT, R195, UR4, PT ;  /* 0x00000004c3007c0c */ /* 0x004fda000bf06270 */
[----:B------:R-:W-:Y:S05]  /*22120*/  @!P0 BRA `(.L_x_1824) ;  /* 0xfffffdf400308947 */ /* 0x000fea000383ffff */
[----:B------:R-:W-:Y:S05]  /*22130*/  BRA `(.L_x_1581) ;  /* 0x00000084005c7947 */ /* 0x000fea0003800000 */
.L_x_1579:
        /* <DEDUP_REMOVED lines=58> */
.L_x_1828:
[----:B------:R-:W0:Y:S01]  /*224e0*/  LDC R0, c[0x0][0xc3c] ;  /* 0x00030f00ff007b82 */ /* 0x000e220000000800 */
[----:B------:R-:W-:Y:S01]  /*224f0*/  UIADD3 UR4, UR4, 0x1f, URZ ;  /* 0x0000001f04047890 */ /* 0x000fe2000fffe03f */
[----:B------:R-:W-:Y:S02]  /*22500*/  ULDC UR7, c[0x0][0xc3c] ;  /* 0x00030f0000077ab9 */ /* 0x000fe40000000800 */
[----:B-1----:R-:W-:-:S03]  /*22510*/  IMAD.U32 R27, RZ, RZ, UR7 ;  /* 0x00000007ff1b7e24 */ /* 0x002fc6000f8e00ff */
        /* <DEDUP_REMOVED lines=33> */
.L_x_1826:
[----:B------:R-:W-:Y:S02]  /*22730*/  IMAD.IADD R3, R6, 0x1, -R3 ;  /* 0x0000000106037824 */ /* 0x000fe400078e0a03 */
[----:B-1----:R-:W-:Y:S02]  /*22740*/  IMAD.MOV.U32 R24, RZ, RZ, RZ ;  /* 0x000000ffff187224 */ /* 0x002fe400078e00ff */
[----:B------:R-:W-:-:S05]  /*22750*/  IMAD R2, R5, UR5, R3 ;  /* 0x0000000505027c24 */ /* 0x000fca000f8e0203 */
[----:B------:R-:W-:-:S13]  /*22760*/  ISETP.GT.AND P0, PT, R2, UR6, PT ;  /* 0x0000000602007c0c */ /* 0x000fda000bf04270 */
[----:B------:R-:W-:-:S04]  /*22770*/  VOTE.ANY R2, PT, !P0 ;  /* 0x0000000000027806 */ /* 0x000fc800040e0100 */
[----:B------:R-:W0:Y:S01]  /*22780*/  POPC R27, R2 ;  /* 0x00000002001b7309 */ /* 0x000e220000000000 */
[----:B------:R-:W-:Y:S01]  /*22790*/  ISETP.NE.AND P0, PT, R2, RZ, PT ;  /* 0x000000ff0200720c */ /* 0x000fe20003f05270 */
[----:B0-----:R-:W0:Y:S04]  /*227a0*/  SHFL.IDX PT, R9, R9, R27, 0x1f ;  /* 0x00001f1b09097589 */ /* 0x001e2800000e0000 */
[----:B------:R1:W2:Y:S01]  /*227b0*/  SHFL.IDX PT, R0, R0, R27, 0x1f ;  /* 0x00001f1b00007589 */ /* 0x0002a200000e0000 */
[----:B0-----:R-:W-:-:S07]  /*227c0*/  ISETP.NE.AND P1, PT, R9, 0x1, PT ;  /* 0x000000010900780c */ /* 0x001fce0003f25270 */
[----:B-1----:R-:W-:Y:S06]  /*227d0*/  @!P0 BRA `(.L_x_1829) ;  /* 0x0000000000088947 */ /* 0x002fec0003800000 */
[----:B------:R-:W-:-:S06]  /*227e0*/  VIADD R24, R27, 0xffffffff ;  /* 0xffffffff1b187836 */ /* 0x000fcc0000000000 */
[----:B------:R0:W1:Y:S02]  /*227f0*/  SHFL.IDX PT, R24, R5, R24, 0x1f ;  /* 0x00001f1805187589 */ /* 0x00006400000e0000 */
.L_x_1829:
[----:B-1----:R-:W-:Y:S02]  /*22800*/  IMAD R24, R24, UR5, R3 ;  /* 0x0000000518187c24 */ /* 0x002fe4000f8e0203 */
[----:B------:R-:W-:-:S03]  /*22810*/  VIADD R27, R27, UR4 ;  /* 0x000000041b1b7c36 */ /* 0x000fc60008000000 */
[----:B0-----:R-:W-:Y:S01]  /*22820*/  IADD3 R5, -R24, UR6, RZ ;  /* 0x0000000618057c10 */ /* 0x001fe2000fffe1ff */
[----:B------:R-:W-:Y:S06]  /*22830*/  @!P1 BRA `(.L_x_1830) ;  /* 0x0000000000e89947 */ /* 0x000fec0003800000 */
[-C--:B--2---:R-:W-:Y:S02]  /*22840*/  IABS R12, R0.reuse ;  /* 0x00000000000c7213 */ /* 0x084fe40000000000 */
[----:B------:R-:W-:Y:S02]  /*22850*/  IABS R4, R9 ;  /* 0x0000000900047213 */ /* 0x000fe40000000000 */
[----:B------:R-:W0:Y:S01]  /*22860*/  I2F.RP R6, R12 ;  /* 0x0000000c00067306 */ /* 0x000e220000209400 */
[----:B------:R-:W-:-:S07]  /*22870*/  IABS R10, R0 ;  /* 0x00000000000a7213 */ /* 0x000fce0000000000 */
[----:B------:R-:W1:Y:S08]  /*22880*/  I2F.RP R8, R4 ;  /* 0x0000000400087306 */ /* 0x000e700000209400 */
[----:B0-----:R-:W0:Y:S08]  /*22890*/  MUFU.RCP R6, R6 ;  /* 0x0000000600067308 */ /* 0x001e300000001000 */
[----:B-1----:R-:W-:Y:S01]  /*228a0*/  MUFU.RCP R8, R8 ;  /* 0x0000000800087308 */ /* 0x002fe20000001000 */
        /* <DEDUP_REMOVED lines=51> */
.L_x_1830:
[----:B------:R-:W0:Y:S02]  /*22be0*/  LDC.64 R2, c[0x0][0xc90] ;  /* 0x00032400ff027b82 */ /* 0x000e240000000a00 */
[----:B0-----:R-:W-:-:S05]  /*22bf0*/  IMAD.WIDE R2, R27, 0x4, R2 ;  /* 0x000000041b027825 */ /* 0x001fca00078e0202 */
        /* <DEDUP_REMOVED lines=31> */
[----:B------:R-:W-:-:S04]  /*22df0*/  VIADDMNMX R11, R3, UR5, R11, PT ;  /* 0x00000005030b7c46 */ /* 0x000fc8000b80010b */
        /* <DEDUP_REMOVED lines=27> */
.L_x_1831:
[----:B------:R-:W-:-:S05]  /*22fb0*/  LOP3.LUT R25, RZ, R2, RZ, 0x33, !PT ;  /* 0x00000002ff197212 */ /* 0x000fca00078e33ff */
[----:B------:R-:W-:Y:S01]  /*22fc0*/  IMAD.IADD R25, R0, 0x1, R25 ;  /* 0x0000000100197824 */ /* 0x000fe200078e0219 */
[----:B------:R-:W-:Y:S06]  /*22fd0*/  BRA `(.L_x_1832) ;  /* 0x00000000000c7947 */ /* 0x000fec0003800000 */
.L_x_1827:
[----:B------:R-:W-:Y:S02]  /*22fe0*/  IMAD.MOV.U32 R25, RZ, RZ, RZ ;  /* 0x000000ffff197224 */ /* 0x000fe400078e00ff */
[----:B------:R-:W-:Y:S02]  /*22ff0*/  IMAD.U32 R24, RZ, RZ, UR6 ;  /* 0x00000006ff187e24 */ /* 0x000fe4000f8e00ff */
[----:B------:R-:W-:-:S07]  /*23000*/  IMAD.MOV.U32 R26, RZ, RZ, RZ ;  /* 0x000000ffff1a7224 */ /* 0x000fce00078e00ff */
.L_x_1832:
[----:B------:R-:W-:-:S13]  /*23010*/  ISETP.NE.AND P0, PT, R7, RZ, PT ;  /* 0x000000ff0700720c */ /* 0x000fda0003f05270 */
[----:B------:R-:W0:Y:S01]  /*23020*/  @!P0 S2R R3, SR_CgaCtaId ;  /* 0x0000000000038919 */ /* 0x000e220000008800 */
[----:B------:R-:W-:-:S04]  /*23030*/  @!P0 MOV R0, 0x400 ;  /* 0x0000040000008802 */ /* 0x000fc80000000f00 */
[----:B0-----:R-:W-:-:S05]  /*23040*/  @!P0 LEA R0, R3, R0, 0x18 ;  /* 0x0000000003008211 */ /* 0x001fca00078ec0ff */
[----:B------:R2:W-:Y:S01]  /*23050*/  @!P0 STS.128 [R0+0x228d0], R24 ;  /* 0x0228d01800008388 */ /* 0x0005e20000000c00 */
[----:B------:R-:W-:Y:S06]  /*23060*/  BAR.ARV 0x5, 0x180 ;  /* 0x0146000000007b1d */ /* 0x000fec0000002000 */
.L_x_1825:
        /* <DEDUP_REMOVED lines=9> */
[----:B------:R-:W-:Y:S01]  /*23100*/  IMAD.MOV.U32 R33, RZ, RZ, 0x40 ;  /* 0x00000040ff217424 */ /* 0x000fe200078e00ff */
[----:B------:R-:W-:Y:S01]  /*23110*/  BSSY B7, `(.L_x_1833) ;  /* 0x000071a000077945 */ /* 0x000fe20003800000 */
[----:B------:R-:W-:Y:S01]  /*23120*/  IMAD.MOV.U32 R31, RZ, RZ, 0x20 ;  /* 0x00000020ff1f7424 */ /* 0x000fe200078e00ff */
[----:B------:R-:W-:Y:S01]  /*23130*/  ULDC.64 UR40, c[0x0][0x198] ;  /* 0x0000660000287ab9 */ /* 0x000fe20000000a00 */
[----:B------:R-:W-:Y:S01]  /*23140*/  IMAD.MOV.U32 R29, RZ, RZ, 0x1 ;  /* 0x00000001ff1d7424 */ /* 0x000fe200078e00ff */
[----:B------:R-:W-:Y:S01]  /*23150*/  ULOP3.LUT UR39, UR36, 0x2, URZ, 0xfc, !UPT ;  /* 0x0000000224277892 */ /* 0x000fe2000f8efc3f */
[----:B------:R-:W-:Y:S01]  /*23160*/  IMAD.MOV.U32 R22, RZ, RZ, RZ ;  /* 0x000000ffff167224 */ /* 0x000fe200078e00ff */
[----:B------:R-:W-:Y:S01]  /*23170*/  ULOP3.LUT UR37, UR36, 0x1, URZ, 0xfc, !UPT ;  /* 0x0000000124257892 */ /* 0x000fe2000f8efc3f */
[----:B------:R-:W-:Y:S01]  /*23180*/  IMAD.MOV.U32 R19, RZ, RZ, RZ ;  /* 0x000000ffff137224 */ /* 0x000fe200078e00ff */
[----:B------:R-:W-:Y:S01]  /*23190*/  ULDC UR38, c[0x0][0xc] ;  /* 0x0000030000267ab9 */ /* 0x000fe20000000800 */
[----:B------:R-:W-:-:S02]  /*231a0*/  IMAD.MOV.U32 R28, RZ, RZ, 0x1 ;  /* 0x00000001ff1c7424 */ /* 0x000fc400078e00ff */
[C---:B-1----:R-:W-:Y:S01]  /*231b0*/  IMAD.SHL.U32 R35, R12.reuse, 0x10, RZ ;  /* 0x000000100c237824 */ /* 0x042fe200078e00ff */
[C---:B------:R-:W-:Y:S01]  /*231c0*/  LOP3.LUT R11, R12.reuse, 0x7f, RZ, 0xc0, !PT ;  /* 0x0000007f0c0b7812 */ /* 0x040fe200078ec0ff */
[C---:B------:R-:W-:Y:S01]  /*231d0*/  IMAD.SHL.U32 R5, R12.reuse, 0x2, RZ ;  /* 0x000000020c057824 */ /* 0x040fe200078e00ff */
[----:B------:R-:W-:Y:S01]  /*231e0*/  SHF.R.U32.HI R4, RZ, 0x1, R12 ;  /* 0x00000001ff047819 */ /* 0x000fe2000001160c */
[C---:B0-----:R-:W-:Y:S01]  /*231f0*/  IMAD.SHL.U32 R2, R12.reuse, 0x80, RZ ;  /* 0x000000800c027824 */ /* 0x041fe200078e00ff */
[----:B------:R-:W-:Y:S01]  /*23200*/  SHF.R.U32.HI R8, RZ, 0x5, R11 ;  /* 0x00000005ff087819 */ /* 0x000fe2000001160b */
[----:B------:R-:W-:Y:S01]  /*23210*/  IMAD.SHL.U32 R7, R12, 0x4, RZ ;  /* 0x000000040c077824 */ /* 0x000fe200078e00ff */
[C---:B--2---:R-:W-:Y:S02]  /*23220*/  LOP3.LUT R0, R35.reuse, 0x1b0, RZ, 0xc0, !PT ;  /* 0x000001b023007812 */ /* 0x044fe400078ec0ff */
[----:B------:R-:W-:Y:S02]  /*23230*/  LOP3.LUT R3, R35, 0x40, RZ, 0xc0, !PT ;  /* 0x0000004023037812 */ /* 0x000fe400078ec0ff */
[----:B------:R-:W-:-:S02]  /*23240*/  LOP3.LUT R0, R0, 0x30, R5, 0x78, !PT ;  /* 0x0000003000007812 */ /* 0x000fc400078e7805 */
[----:B------:R-:W-:Y:S01]  /*23250*/  LOP3.LUT R5, R2, 0x400, RZ, 0xc0, !PT ;  /* 0x0000040002057812 */ /* 0x000fe200078ec0ff */
[----:B------:R-:W-:Y:S01]  /*23260*/  IMAD R3, R8, 0x200, R3 ;  /* 0x0000020008037824 */ /* 0x000fe200078e0203 */
[----:B------:R-:W-:-:S03]  /*23270*/  R2P PR, R12, 0x16 ;  /* 0x000000160c007804 */ /* 0x000fc60000000000 */
[----:B------:R-:W-:Y:S01]  /*23280*/  IMAD.IADD R9, R0, 0x1, R3 ;  /* 0x0000000100097824 */ /* 0x000fe200078e0203 */
[----:B------:R-:W-:Y:S01]  /*23290*/  LOP3.LUT R3, R2, 0x380, RZ, 0xc0, !PT ;  /* 0x0000038002037812 */ /* 0x000fe200078ec0ff */
[----:B------:R-:W-:Y:S01]  /*232a0*/  IMAD R5, R8, 0x800, R5 ;  /* 0x0000080008057824 */ /* 0x000fe200078e0205 */
[----:B------:R-:W-:Y:S01]  /*232b0*/  SEL R34, R33, 0xffffffc0, !P2 ;  /* 0xffffffc021227807 */ /* 0x000fe20005000000 */
[----:B------:R-:W-:Y:S01]  /*232c0*/  IMAD.SHL.U32 R0, R12, 0x20, RZ ;  /* 0x000000200c007824 */ /* 0x000fe200078e00ff */
[C---:B------:R-:W-:Y:S01]  /*232d0*/  LOP3.LUT R4, R3.reuse, 0x30, R4, 0xf8, !PT ;  /* 0x0000003003047812 */ /* 0x040fe200078ef804 */
[----:B------:R-:W-:Y:S01]  /*232e0*/  STL [R1+0x8], R9 ;  /* 0x0000080901007387 */ /* 0x000fe20000100800 */
[----:B------:R-:W-:Y:S02]  /*232f0*/  LOP3.LUT R6, R3, 0x10, R12, 0xf8, !PT ;  /* 0x0000001003067812 */ /* 0x000fe400078ef80c */
[--C-:B------:R-:W-:Y:S02]  /*23300*/  LOP3.LUT R3, R4, 0x70, R35.reuse, 0x78, !PT ;  /* 0x0000007004037812 */ /* 0x100fe400078e7823 */
[----:B------:R-:W-:-:S02]  /*23310*/  LOP3.LUT R6, R6, 0x70, R35, 0x78, !PT ;  /* 0x0000007006067812 */ /* 0x000fc400078e7823 */
[----:B------:R-:W-:Y:S02]  /*23320*/  LOP3.LUT R3, R3, 0xc00, R2, 0xf8, !PT ;  /* 0x00000c0003037812 */ /* 0x000fe400078ef802 */
[----:B------:R-:W-:Y:S01]  /*23330*/  LOP3.LUT R10, R0, 0x380, RZ, 0xc0, !PT ;  /* 0x00000380000a7812 */ /* 0x000fe200078ec0ff */
[----:B------:R-:W-:Y:S01]  /*23340*/  IMAD.IADD R2, R5, 0x1, R6 ;  /* 0x0000000105027824 */ /* 0x000fe200078e0206 */
[----:B------:R-:W-:Y:S01]  /*23350*/  SEL R33, R33, 0xffffffc0, !P4 ;  /* 0xffffffc021217807 */ /* 0x000fe20006000000 */
[----:B------:R0:W-:Y:S01]  /*23360*/  STL [R1+0x10], R3 ;  /* 0x0000100301007387 */ /* 0x0001e20000100800 */
[----:B------:R-:W-:Y:S02]  /*23370*/  LOP3.LUT R10, R10, 0x30, R35, 0xf8, !PT ;  /* 0x000000300a0a7812 */ /* 0x000fe400078ef823 */
[----:B------:R-:W-:Y:S01]  /*23380*/  LOP3.LUT R35, R35, 0x30, RZ, 0xc0, !PT ;  /* 0x0000003023237812 */ /* 0x000fe200078ec0ff */
[----:B------:R1:W-:Y:S01]  /*23390*/  STL [R1+0xc], R2 ;  /* 0x00000c0201007387 */ /* 0x0003e20000100800 */
[----:B------:R-:W-:-:S02]  /*233a0*/  LOP3.LUT R32, R10, 0x70, R7, 0x78, !PT ;  /* 0x000000700a207812 */ /* 0x000fc400078e7807 */
[----:B------:R-:W-:Y:S02]  /*233b0*/  SEL R31, R31, 0xffffffe0, !P1 ;  /* 0xffffffe01f1f7807 */ /* 0x000fe40004800000 */
[----:B0-----:R-:W-:Y:S01]  /*233c0*/  SHF.R.U32.HI R3, RZ, 0x2, R11 ;  /* 0x00000002ff037819 */ /* 0x001fe2000001160b */
[----:B-1----:R-:W-:-:S03]  /*233d0*/  IMAD.SHL.U32 R2, R8, 0x400, RZ ;  /* 0x0000040008027824 */ /* 0x002fc600078e00ff */
[----:B------:R-:W-:Y:S01]  /*233e0*/  LOP3.LUT R0, R3, 0x60, R0, 0xf8, !PT ;  /* 0x0000006003007812 */ /* 0x000fe200078ef800 */
[----:B---3--:R-:W-:Y:S01]  /*233f0*/  IMAD.U32 R2, RZ, RZ, UR4 ;  /* 0x00000004ff027e24 */ /* 0x008fe2000f8e00ff */
[----:B------:R-:W-:-:S04]  /*23400*/  LOP3.LUT R3, R35, 0x40, RZ, 0xfc, !PT ;  /* 0x0000004023037812 */ /* 0x000fc800078efcff */
[----:B------:R-:W-:Y:S01]  /*23410*/  LEA R16, R2, R16, 0x18 ;  /* 0x0000001002107211 */ /* 0x000fe200078ec0ff */
[----:B------:R0:W-:Y:S04]  /*23420*/  STL [R1+0x4], R2 ;  /* 0x0000040201007387 */ /* 0x0001e80000100800 */
[----:B------:R-:W-:Y:S01]  /*23430*/  IMAD.IADD R0, R16, 0x1, R9 ;  /* 0x0000000110007824 */ /* 0x000fe200078e0209 */
[----:B------:R1:W-:Y:S04]  /*23440*/  STL [R1+0x30], RZ ;  /* 0x000030ff01007387 */ /* 0x0003e80000100800 */
[----:B------:R1:W-:Y:S01]  /*23450*/  STL [R1+0x14], R0 ;  /* 0x0000140001007387 */ /* 0x0003e20000100800 */
[----:B0-----:R-:W-:-:S07]  /*23460*/  LOP3.LUT R2, R35, 0x80, RZ, 0xfc, !PT ;  /* 0x0000008023027812 */ /* 0x001fce00078efcff */
.L_x_1967:
[----:B------:R-:W-:Y:S05]  /*23470*/  YIELD ;  /* 0x0000000000007946 */ /* 0x000fea0003800000 */
[----:B------:R-:W-:Y:S01]  /*23480*/  ULDC.64 UR4, c[0x0][0xa28] ;  /* 0x00028a0000047ab9 */ /* 0x000fe20000000a00 */
[----:B------:R-:W-:Y:S01]  /*23490*/  IMAD.MOV.U32 R37, RZ, RZ, RZ ;  /* 0x000000ffff257224 */ /* 0x000fe200078e00ff */
[----:B------:R-:W-:Y:S01]  /*234a0*/  ISETP.NE.U32.AND P0, PT, RZ, UR4, PT ;  /* 0x00000004ff007c0c */ /* 0x000fe2000bf05070 */
[----:B0-----:R-:W0:Y:S01]  /*234b0*/  LDC.64 R4, c[0x0][0xa00] ;  /* 0x00028000ff047b82 */ /* 0x001e220000000a00 */
[----:B-12---:R-:W-:Y:S01]  /*234c0*/  IMAD.MOV.U32 R0, RZ, RZ, RZ ;  /* 0x000000ffff007224 */ /* 0x006fe200078e00ff */
[----:B------:R-:W-:Y:S01]  /*234d0*/  ULDC.64 UR6, c[0x0][0xa10] ;  /* 0x0002840000067ab9 */ /* 0x000fe20000000a00 */
[----:B------:R-:W-:Y:S01]  /*234e0*/  ISETP.NE.AND.EX P0, PT, RZ, UR5, PT, P0 ;  /* 0x00000005ff007c0c */ /* 0x000fe2000bf05300 */
[----:B------:R-:W-:-:S12]  /*234f0*/  ULDC.64 UR4, c[0x0][0xa18] ;  /* 0x0002860000047ab9 */ /* 0x000fd80000000a00 */
[----:B------:R-:W1:Y:S02]  /*23500*/  @P0 LDC.64 R2, c[0x0][0xa28] ;  /* 0x00028a00ff020b82 */ /* 0x000e640000000a00 */
[----:B-1----:R-:W-:-:S05]  /*23510*/  @P0 IMAD.WIDE R2, R27, 0x4, R2 ;  /* 0x000000041b020825 */ /* 0x002fca00078e0202 */
[----:B------:R1:W5:Y:S01]  /*23520*/  @P0 LDG.E R37, desc[UR42][R2.64] ;  /* 0x0000002a02250981 */ /* 0x000362000c1e1900 */
[----:B------:R-:W-:Y:S01]  /*23530*/  ISETP.NE.U32.AND P0, PT, RZ, UR4, PT ;  /* 0x00000004ff007c0c */ /* 0x000fe2000bf05070 */
[----:B0-----:R-:W-:Y:S01]  /*23540*/  IMAD.WIDE R4, R27, 0x4, R4 ;  /* 0x000000041b047825 */ /* 0x001fe200078e0204 */
[----:B------:R-:W-:Y:S02]  /*23550*/  ISETP.NE.U32.AND P1, PT, RZ, UR6, PT ;  /* 0x00000006ff007c0c */ /* 0x000fe4000bf25070 */
[----:B------:R-:W-:Y:S01]  /*23560*/  ISETP.NE.AND.EX P2, PT, RZ, UR5, PT, P0 ;  /* 0x00000005ff007c0c */ /* 0x000fe2000bf45300 */
[----:B------:R-:W-:Y:S01]  /*23570*/  ULDC.64 UR4, c[0x0][0xa00] ;  /* 0x0002800000047ab9 */ /* 0x000fe20000000a00 */
[----:B------:R-:W-:Y:S01]  /*23580*/  ISETP.NE.AND.EX P1, PT, RZ, UR7, PT, P1 ;  /* 0x00000007ff007c0c */ /* 0x000fe2000bf25310 */
[----:B------:R-:W-:Y:S01]  /*23590*/  IMAD.MOV.U32 R6, RZ, RZ, RZ ;  /* 0x000000ffff067224 */ /* 0x000fe200078e00ff */
[----:B------:R-:W-:Y:S01]  /*235a0*/  ISETP.NE.U32.AND P0, PT, RZ, UR4, PT ;  /* 0x00000004ff007c0c */ /* 0x000fe2000bf05070 */
[----:B-1----:R-:W0:Y:S03]  /*235b0*/  LDC.64 R2, c[0x0][0xa10] ;  /* 0x00028400ff027b82 */ /* 0x002e260000000a00 */
[----:B------:R-:W-:-:S05]  /*235c0*/  ISETP.NE.AND.EX P0, PT, RZ, UR5, PT, P0 ;  /* 0x00000005ff007c0c */ /* 0x000fca000bf05300 */
[----:B------:R-:W1:Y:S08]  /*235d0*/  @P2 LDC.64 R8, c[0x0][0xa18] ;  /* 0x00028600ff082b82 */ /* 0x000e700000000a00 */
[----:B------:R-:W2:Y:S01]  /*235e0*/  @P0 LDG.E R0, desc[UR42][R4.64] ;  /* 0x0000002a04000981 */ /* 0x000ea2000c1e1900 */
[----:B0-----:R-:W-:-:S05]  /*235f0*/  IMAD.WIDE R2, R27, 0x4, R2 ;  /* 0x000000041b027825 */ /* 0x001fca00078e0202 */
[----:B------:R-:W5:Y:S01]  /*23600*/  @P1 LDG.E R6, desc[UR42][R2.64] ;  /* 0x0000002a02061981 */ /* 0x000f62000c1e1900 */
[----:B------:R-:W-:Y:S02]  /*23610*/  ULDC UR4, c[0x0][0x288] ;  /* 0x0000a20000047ab9 */ /* 0x000fe40000000800 */
[----:B------:R-:W-:Y:S01]  /*23620*/  IMAD.U32 R23, RZ, RZ, UR4 ;  /* 0x00000004ff177e24 */ /* 0x000fe2000f8e00ff */
[----:B------:R-:W-:Y:S02]  /*23630*/  ULDC.64 UR4, c[0x0][0x418] ;  /* 0x0001060000047ab9 */ /* 0x000fe40000000a00 */
[----:B------:R-:W-:-:S03]  /*23640*/  UISETP.NE.U32.AND UP0, UPT, UR4, URZ, UPT ;  /* 0x0000003f0400728c */ /* 0x000fc6000bf05070 */
[----:B------:R-:W-:Y:S01]  /*23650*/  ULDC UR4, c[0x0][0x424] ;  /* 0x0001090000047ab9 */ /* 0x000fe20000000800 */
[----:B------:R-:W-:Y:S01]  /*23660*/  UISETP.NE.AND.EX UP0, UPT, UR5, URZ, UPT, UP0 ;  /* 0x0000003f0500728c */ /* 0x000fe2000bf05300 */
[----:B-1----:R-:W-:Y:S02]  /*23670*/  @P2 IMAD.WIDE R8, R27, 0x4, R8 ;  /* 0x000000041b082825 */ /* 0x002fe400078e0208 */
[----:B------:R-:W-:Y:S01]  /*23680*/  ULDC UR5, c[0x0][0x2f0] ;  /* 0x0000bc0000057ab9 */ /* 0x000fe20000000800 */
[----:B------:R-:W-:Y:S02]  /*23690*/  USEL UR4, UR4, 0x1, UP0 ;  /* 0x0000000104047887 */ /* 0x000fe40008000000 */
[----:B------:R0:W5:Y:S02]  /*236a0*/  @P2 LDG.E R23, desc[UR42][R8.64] ;  /* 0x0000002a08172981 */ /* 0x000164000c1e1900 */
[----:B------:R-:W-:-:S03]  /*236b0*/  UIMAD UR4, UR4, UR5, URZ ;  /* 0x00000005040472a4 */ /* 0x000fc6000f8e023f */
[----:B------:R-:W-:-:S03]  /*236c0*/  ULDC UR5, c[0x0][0x348] ;  /* 0x0000d20000057ab9 */ /* 0x000fc60000000800 */
[----:B------:R-:W-:Y:S02]  /*236d0*/  IMAD.U32 R7, RZ, RZ, UR4 ;  /* 0x00000004ff077e24 */ /* 0x000fe4000f8e00ff */
[----:B0-----:R-:W-:Y:S01]  /*236e0*/  IMAD.U32 R8, RZ, RZ, UR5 ;  /* 0x00000005ff087e24 */ /* 0x001fe2000f8e00ff */
[----:B--2---:R0:W-:Y:S01]  /*236f0*/  STL [R1+0x18], R0 ;  /* 0x0000180001007387 */ /* 0x0041e20000100800 */
[----:B------:R-:W-:Y:S05]  /*23700*/  @P2 BRA `(.L_x_1834) ;  /* 0x0000000000102947 */ /* 0x000fea0003800000 */
[----:B------:R-:W-:Y:S05]  /*23710*/  @!P0 BRA `(.L_x_1834) ;  /* 0x00000000000c8947 */ /* 0x000fea0003800000 */
[----:B-----5:R-:W2:Y:S04]  /*23720*/  LDG.E R23, desc[UR42][R4.64] ;  /* 0x0000002a04177981 */ /* 0x020ea8000c1e1900 */
[----:B------:R-:W2:Y:S02]  /*23730*/  LDG.E R4, desc[UR42][R4.64+0x4] ;  /* 0x0000042a04047981 */ /* 0x000ea4000c1e1900 */
[----:B--2---:R-:W-:-:S07]  /*23740*/  IMAD.IADD R23, R4, 0x1, -R23 ;  /* 0x0000000104177824 */ /* 0x004fce00078e0a17 */
.L_x_1834:
[----:B------:R-:W-:Y:S01]  /*23750*/  ULDC.64 UR4, c[0x0][0xa20] ;  /* 0x0002880000047ab9 */ /* 0x000fe20000000a00 */
[C---:B0-----:R-:W-:Y:S02]  /*23760*/  LOP3.LUT R0, R26.reuse, 0xff000000, RZ, 0xc0, !PT ;  /* 0xff0000001a007812 */ /* 0x041fe400078ec0ff */
[----:B------:R-:W-:Y:S02]  /*23770*/  ISETP.NE.U32.AND P0, PT, RZ, UR4, PT ;  /* 0x00000004ff007c0c */ /* 0x000fe4000bf05070 */
[----:B------:R-:W-:Y:S02]  /*23780*/  SHF.R.U32.HI R0, RZ, 0x8, R0 ;  /* 0x00000008ff007819 */ /* 0x000fe40000011600 */
[----:B------:R-:W-:Y:S02]  /*23790*/  ISETP.NE.AND.EX P0, PT, RZ, UR5, PT, P0 ;  /* 0x00000005ff007c0c */ /* 0x000fe4000bf05300 */
[C---:B------:R-:W-:Y:S02]  /*237a0*/  LOP3.LUT R4, R26.reuse, 0xff0000, RZ, 0xc0, !PT ;  /* 0x00ff00001a047812 */ /* 0x040fe400078ec0ff */
[----:B------:R-:W-:-:S02]  /*237b0*/  LOP3.LUT R26, R26, 0xffff, RZ, 0xc0, !PT ;  /* 0x0000ffff1a1a7812 */ /* 0x000fc400078ec0ff */
[----:B------:R-:W-:-:S07]  /*237c0*/  LEA.HI R0, R4, R0, RZ, 0x10 ;  /* 0x0000000004007211 */ /* 0x000fce00078f80ff */
[----:B------:R-:W-:Y:S05]  /*237d0*/  @!P0 BRA `(.L_x_1835) ;  /* 0x0000000000108947 */ /* 0x000fea0003800000 */
[----:B------:R-:W0:Y:S02]  /*237e0*/  LDC.64 R4, c[0x0][0xa20] ;  /* 0x00028800ff047b82 */ /* 0x000e240000000a00 */
[----:B0-----:R-:W-:-:S05]  /*237f0*/  IMAD.WIDE R4, R27, 0x4, R4 ;  /* 0x000000041b047825 */ /* 0x001fca00078e0204 */
[----:B------:R0:W5:Y:S01]  /*23800*/  LDG.E R7, desc[UR42][R4.64] ;  /* 0x0000002a04077981 */ /* 0x000162000c1e1900 */
[----:B------:R-:W-:Y:S05]  /*23810*/  BRA `(.L_x_1836) ;  /* 0x0000000000247947 */ /* 0x000fea0003800000 */
.L_x_1835:
        /* <DEDUP_REMOVED lines=9> */
.L_x_1836:
[----:B0-----:R-:W2:Y:S04]  /*238b0*/  @P1 LDG.E R4, desc[UR42][R2.64] ;  /* 0x0000002a02041981 */ /* 0x001ea8000c1e1900 */
[----:B------:R0:W2:Y:S01]  /*238c0*/  @P1 LDG.E R5, desc[UR42][R2.64+0x4] ;  /* 0x0000042a02051981 */ /* 0x0000a2000c1e1900 */
[----:B------:R-:W-:Y:S02]  /*238d0*/  IMAD.SHL.U32 R25, R25, 0x80, RZ ;  /* 0x0000008019197824 */ /* 0x000fe400078e00ff */
[----:B-----5:R-:W-:Y:S02]  /*238e0*/  IMAD.IADD R7, R7, 0x1, -R37 ;  /* 0x0000000107077824 */ /* 0x020fe400078e0a25 */
[----:B------:R-:W-:Y:S01]  /*238f0*/  VIADD R9, R25, 0x7f ;  /* 0x0000007f19097836 */ /* 0x000fe20000000000 */
[----:B0-----:R-:W0:Y:S02]  /*23900*/  LDC R2, c[0x0][0x448] ;  /* 0x00011200ff027b82 */ /* 0x001e240000000800 */
[----:B0-----:R-:W-:-:S13]  /*23910*/  ISETP.NE.AND P2, PT, R2, 0x1, PT ;  /* 0x000000010200780c */ /* 0x001fda0003f45270 */
[----:B------:R-:W0:Y:S08]  /*23920*/  @P2 LDC R3, c[0x0][0x44c] ;  /* 0x00011300ff032b82 */ /* 0x000e300000000800 */
[----:B------:R-:W1:Y:S01]  /*23930*/  @P2 LDC R2, c[0x0][0x450] ;  /* 0x00011400ff022b82 */ /* 0x000e620000000800 */
[----:B0-----:R-:W-:-:S05]  /*23940*/  @P2 IMAD.HI.U32 R3, R9, R3, RZ ;  /* 0x0000000309032227 */ /* 0x001fca00078e00ff */
[----:B-1----:R-:W-:Y:S01]  /*23950*/  @P2 SHF.R.U32.HI R9, RZ, R2, R3 ;  /* 0x00000002ff092219 */ /* 0x002fe20000011603 */
[----:B--2---:R-:W-:-:S04]  /*23960*/  @P1 IMAD.IADD R8, R5, 0x1, -R4 ;  /* 0x0000000105081824 */ /* 0x004fc800078e0a04 */
[----:B------:R-:W-:-:S04]  /*23970*/  IMAD.IADD R18, R7, 0x1, R8 ;  /* 0x0000000107127824 */ /* 0x000fc800078e0208 */
[C---:B------:R-:W-:Y:S01]  /*23980*/  VIADD R30, R18.reuse, 0x7f ;  /* 0x0000007f121e7836 */ /* 0x040fe20000000000 */
[----:B------:R-:W-:-:S04]  /*23990*/  IADD3 R20, R18, 0x1, -R23 ;  /* 0x0000000112147810 */ /* 0x000fc80007ffe817 */
[----:B------:R-:W-:Y:S01]  /*239a0*/  SHF.R.S32.HI R2, RZ, 0x1f, R30 ;  /* 0x0000001fff027819 */ /* 0x000fe2000001141e */
[----:B------:R-:W-:-:S03]  /*239b0*/  IMAD.IADD R9, R20, 0x1, R9 ;  /* 0x0000000114097824 */ /* 0x000fc600078e0209 */
[----:B------:R-:W-:Y:S02]  /*239c0*/  LEA.HI R30, R2, R30, RZ, 0x7 ;  /* 0x0000001e021e7211 */ /* 0x000fe400078f38ff */
[----:B------:R-:W0:Y:S02]  /*239d0*/  LDC.64 R2, c[0x0][0x9e0] ;  /* 0x00027800ff027b82 */ /* 0x000e240000000a00 */
[----:B------:R-:W-:Y:S02]  /*239e0*/  SHF.R.S32.HI R30, RZ, 0x7, R30 ;  /* 0x00000007ff1e7819 */ /* 0x000fe4000001141e */
[----:B0-----:R-:W-:Y:S01]  /*239f0*/  ISETP.GE.AND P3, PT, R3, 0x1, PT ;  /* 0x000000010300780c */ /* 0x001fe20003f66270 */
[----:B------:R-:W-:-:S12]  /*23a00*/  IMAD.IADD R2, R9, 0x1, R2 ;  /* 0x0000000109027824 */ /* 0x000fd800078e0202 */
[----:B------:R-:W-:Y:S05]  /*23a10*/  @!P3 BRA `(.L_x_1837) ;  /* 0x000000000048b947 */ /* 0x000fea0003800000 */
        /* <DEDUP_REMOVED lines=11> */
.L_x_1839:
[----:B------:R-:W-:-:S13]  /*23ad0*/  ISETP.NE.AND P0, PT, R3, 0x1, PT ;  /* 0x000000010300780c */ /* 0x000fda0003f05270 */
[----:B------:R-:W0:Y:S02]  /*23ae0*/  @P0 LDC.64 R4, c[0x0][0x9e8] ;  /* 0x00027a00ff040b82 */ /* 0x000e240000000a00 */
[----:B0-----:R-:W-:-:S05]  /*23af0*/  @P0 IMAD.HI.U32 R4, R10, R4, RZ ;  /* 0x000000040a040227 */ /* 0x001fca00078e00ff */
[----:B------:R-:W-:-:S07]  /*23b00*/  @P0 SHF.R.U32.HI R10, RZ, R5, R4 ;  /* 0x00000005ff0a0219 */ /* 0x000fce0000011604 */
.L_x_1840:
[----:B------:R-:W-:Y:S05]  /*23b10*/  BSYNC B0 ;  /* 0x0000000000007941 */ /* 0x000fea0003800000 */
.L_x_1838:
[----:B------:R-:W-:-:S05]  /*23b20*/  IMAD R10, R10, R3, R3 ;  /* 0x000000030a0a7224 */ /* 0x000fca00078e0203 */
[----:B------:R-:W-:-:S07]  /*23b30*/  VIMNMX R2, R2, R10, PT ;  /* 0x0000000a02027248 */ /* 0x000fce0003fe0100 */
.L_x_1837:
[----:B------:R-:W0:Y:S01]  /*23b40*/  @P2 LDC R5, c[0x0][0x44c] ;  /* 0x00011300ff052b82 */ /* 0x000e220000000800 */
[----:B------:R-:W-:Y:S01]  /*23b50*/  VIADD R2, R2, 0x7f ;  /* 0x0000007f02027836 */ /* 0x000fe20000000000 */
[----:B------:R-:W-:Y:S01]  /*23b60*/  ULDC UR4, c[0x0][0x9dc] ;  /* 0x0002770000047ab9 */ /* 0x000fe20000000800 */
[----:B------:R-:W-:Y:S02]  /*23b70*/  IMAD.MOV.U32 R4, RZ, RZ, R25 ;  /* 0x000000ffff047224 */ /* 0x000fe400078e0019 */
[----:B------:R-:W-:-:S03]  /*23b80*/  IMAD.IADD R21, R18, 0x1, -R23 ;  /* 0x0000000112157824 */ /* 0x000fc600078e0a17 */
[----:B------:R-:W1:Y:S01]  /*23b90*/  @P2 LDC R9, c[0x0][0x450] ;  /* 0x00011400ff092b82 */ /* 0x000e620000000800 */
[----:B0-----:R-:W-:-:S05]  /*23ba0*/  @P2 IMAD.HI.U32 R5, R25, R5, RZ ;  /* 0x0000000519052227 */ /* 0x001fca00078e00ff */
[----:B-1----:R-:W-:Y:S02]  /*23bb0*/  @P2 SHF.R.U32.HI R4, RZ, R9, R5 ;  /* 0x00000009ff042219 */ /* 0x002fe40000011605 */
[----:B------:R-:W-:-:S03]  /*23bc0*/  SHF.R.S32.HI R5, RZ, 0x1f, R2 ;  /* 0x0000001fff057819 */ /* 0x000fc60000011402 */
[----:B------:R-:W-:Y:S01]  /*23bd0*/  IMAD.IADD R10, R21, 0x1, R4 ;  /* 0x00000001150a7824 */ /* 0x000fe200078e0204 */
[----:B------:R-:W-:-:S03]  /*23be0*/  LEA.HI R5, R5, R2, RZ, 0x7 ;  /* 0x0000000205057211 */ /* 0x000fc600078f38ff */
[----:B------:R-:W-:Y:S01]  /*23bf0*/  VIADD R2, R10, -UR4 ;  /* 0x800000040a027c36 */ /* 0x000fe20008000000 */
[----:B------:R-:W-:-:S04]  /*23c00*/  SHF.R.S32.HI R9, RZ, 0x7, R5 ;  /* 0x00000007ff097819 */ /* 0x000fc80000011405 */
[----:B------:R-:W-:Y:S01]  /*23c10*/  VIMNMX R9, R30, R9, PT ;  /* 0x000000091e097248 */ /* 0x000fe20003fe0100 */
        /* <DEDUP_REMOVED lines=11> */
.L_x_1843:
[----:B------:R-:W-:-:S13]  /*23cd0*/  ISETP.NE.AND P0, PT, R3, 0x1, PT ;  /* 0x000000010300780c */ /* 0x000fda0003f05270 */
[----:B------:R-:W0:Y:S02]  /*23ce0*/  @P0 LDC.64 R4, c[0x0][0x9e8] ;  /* 0x00027a00ff040b82 */ /* 0x000e240000000a00 */
[----:B0-----:R-:W-:-:S05]  /*23cf0*/  @P0 IMAD.HI.U32 R4, R10, R4, RZ ;  /* 0x000000040a040227 */ /* 0x001fca00078e00ff */
[----:B------:R-:W-:-:S07]  /*23d00*/  @P0 SHF.R.U32.HI R10, RZ, R5, R4 ;  /* 0x00000005ff0a0219 */ /* 0x000fce0000011604 */
.L_x_1844:
[----:B------:R-:W-:Y:S05]  /*23d10*/  BSYNC B0 ;  /* 0x0000000000007941 */ /* 0x000fea0003800000 */
.L_x_1842:
[----:B------:R-:W-:-:S05]  /*23d20*/  IMAD R3, R10, R3, RZ ;  /* 0x000000030a037224 */ /* 0x000fca00078e02ff */
[----:B------:R-:W-:-:S07]  /*23d30*/  VIMNMX R2, R2, R3, !PT ;  /* 0x0000000302027248 */ /* 0x000fce0007fe0100 */
.L_x_1841:
        /* <DEDUP_REMOVED lines=13> */
[----:B------:R-:W-:Y:S02]  /*23e10*/  IABS R10, R5 ;  /* 0x00000005000a7213 */ /* 0x000fe40000000000 */
[----:B------:R-:W-:Y:S02]  /*23e20*/  IADD3 R11, R5, -0x1, R9 ;  /* 0xffffffff050b7810 */ /* 0x000fe40007ffe009 */
[----:B------:R-:W0:Y:S03]  /*23e30*/  I2F.RP R2, R10 ;  /* 0x0000000a00027306 */ /* 0x000e260000209400 */
[----:B------:R-:W-:-:S05]  /*23e40*/  IMAD.IADD R11, R11, 0x1, -R4 ;  /* 0x000000010b0b7824 */ /* 0x000fca00078e0a04 */
[----:B0-----:R-:W0:Y:S02]  /*23e50*/  MUFU.RCP R2, R2 ;  /* 0x0000000200027308 */ /* 0x001e240000001000 */
[----:B0-----:R-:W-:-:S06]  /*23e60*/  VIADD R2, R2, 0xffffffe ;  /* 0x0ffffffe02027836 */ /* 0x001fcc0000000000 */
[----:B------:R0:W1:Y:S02]  /*23e70*/  F2I.FTZ.U32.TRUNC.NTZ R3, R2 ;  /* 0x0000000200037305 */ /* 0x000064000021f000 */
[----:B0-----:R-:W-:-:S04]  /*23e80*/  LOP3.LUT R2, R11, R5, RZ, 0x3c, !PT ;  /* 0x000000050b027212 */ /* 0x001fc800078e3cff */
[----:B------:R-:W-:Y:S01]  /*23e90*/  ISETP.GE.AND P3, PT, R2, RZ, PT ;  /* 0x000000ff0200720c */ /* 0x000fe20003f66270 */
[----:B-1----:R-:W-:-:S04]  /*23ea0*/  IMAD.MOV R2, RZ, RZ, -R3 ;  /* 0x000000ffff027224 */ /* 0x002fc800078e0a03 */
[----:B------:R-:W-:Y:S02]  /*23eb0*/  IMAD R12, R2, R10, RZ ;  /* 0x0000000a020c7224 */ /* 0x000fe400078e02ff */
[----:B------:R-:W-:-:S04]  /*23ec0*/  IMAD.MOV.U32 R2, RZ, RZ, RZ ;  /* 0x000000ffff027224 */ /* 0x000fc800078e00ff */
        /* <DEDUP_REMOVED lines=14> */
[----:B------:R-:W-:-:S07]  /*23fb0*/  @!P2 LOP3.LUT R2, RZ, R5, RZ, 0x33, !PT ;  /* 0x00000005ff02a212 */ /* 0x000fce00078e33ff */
.L_x_1846:
[----:B------:R-:W-:Y:S05]  /*23fc0*/  BSYNC B0 ;  /* 0x0000000000007941 */ /* 0x000fea0003800000 */
.L_x_1845:
[-C--:B------:R-:W-:Y:S01]  /*23fd0*/  IMAD R4, R36, R2.reuse, R4 ;  /* 0x0000000224047224 */ /* 0x080fe200078e0204 */
[----:B------:R-:W-:Y:S04]  /*23fe0*/  BSSY B0, `(.L_x_1847) ;  /* 0x0000112000007945 */ /* 0x000fe80003800000 */
[C---:B------:R-:W-:Y:S01]  /*23ff0*/  VIADDMNMX R2, R4.reuse, R2, R9, PT ;  /* 0x0000000204027246 */ /* 0x040fe20003800109 */
[----:B------:R-:W-:-:S04]  /*24000*/  IMAD R4, R4, 0x80, -R7 ;  /* 0x0000008004047824 */ /* 0x000fc800078e0a07 */
[----:B------:R-:W-:Y:S01]  /*24010*/  IMAD R2, R2, 0x80, -R7 ;  /* 0x0000008002027824 */ /* 0x000fe200078e0a07 */
[----:B------:R-:W-:-:S04]  /*24020*/  VIMNMX R4, RZ, R4, !PT ;  /* 0x00000004ff047248 */ /* 0x000fc80007fe0100 */
[----:B------:R-:W-:-:S04]  /*24030*/  VIMNMX R2, R2, R8, PT ;  /* 0x0000000802027248 */ /* 0x000fc80003fe0100 */
[----:B------:R-:W-:Y:S02]  /*24040*/  ISETP.GT.AND P0, PT, R2, R4, PT ;  /* 0x000000040200720c */ /* 0x000fe40003f04270 */
[----:B------:R-:W-:-:S11]  /*24050*/  SHF.R.U32.HI R4, RZ, 0x7, R4 ;  /* 0x00000007ff047819 */ /* 0x000fd60000011604 */
[----:B------:R-:W-:-:S05]  /*24060*/  @P0 VIADD R2, R2, 0x7f ;  /* 0x0000007f02020836 */ /* 0x000fca0000000000 */
[----:B------:R-:W-:-:S04]  /*24070*/  @P0 SHF.R.S32.HI R3, RZ, 0x1f, R2 ;  /* 0x0000001fff030819 */ /* 0x000fc80000011402 */
[----:B------:R-:W-:Y:S01]  /*24080*/  @P0 LEA.HI R2, R3, R2, RZ, 0x7 ;  /* 0x0000000203020211 */ /* 0x000fe200078f38ff */
[----:B------:R-:W-:-:S03]  /*24090*/  IMAD.MOV.U32 R3, RZ, RZ, R4 ;  /* 0x000000ffff037224 */ /* 0x000fc600078e0004 */
[----:B------:R-:W-:Y:S02]  /*240a0*/  @P0 SHF.R.S32.HI R3, RZ, 0x7, R2 ;  /* 0x00000007ff030819 */ /* 0x000fe40000011402 */
        /* <DEDUP_REMOVED lines=10> */
.L_x_2120:
[----:B-1----:R-:W-:Y:S02]  /*24150*/  ISETP.NE.AND P0, PT, R14, RZ, PT ;  /* 0x000000ff0e00720c */ /* 0x002fe40003f05270 */
[----:B------:R-:W-:-:S11]  /*24160*/  PLOP3.LUT P6, PT, PT, PT, PT, 0x8, 0x0 ;  /* 0x000000000000781c */ /* 0x000fd60003fce170 */
[----:B------:R-:W-:Y:S05]  /*24170*/  @P0 BRA `(.L_x_1850) ;  /* 0x00000000000c0947 */ /* 0x000fea0003800000 */
[----:B------:R-:W-:-:S03]  /*24180*/  UMOV UR4, 0xffffffff ;  /* 0xffffffff00047882 */ /* 0x000fc60000000000 */
[----:B------:R-:W-:Y:S05]  /*24190*/  BRA.DIV UR4, `(.L_x_1851) ;  /* 0x0000009a04947947 */ /* 0x000fea000b800000 */
[----:B------:R-:W-:-:S13]  /*241a0*/  ELECT P6, URZ, PT ;  /* 0x00000000003f782f */ /* 0x000fda00038c0000 */
.L_x_1850:
[----:B0-----:R-:W2:Y:S01]  /*241b0*/  LDL R5, [R1+0x30] ;  /* 0x0000300001057983 */ /* 0x001ea20000100800 */
[----:B------:R-:W-:Y:S01]  /*241c0*/  BSSY B1, `(.L_x_1852) ;  /* 0x0000008000017945 */ /* 0x000fe20003800000 */
[----:B--2---:R-:W-:-:S05]  /*241d0*/  VIADD R5, R5, 0x1 ;  /* 0x0000000105057836 */ /* 0x004fca0000000000 */
[----:B------:R-:W-:-:S04]  /*241e0*/  LEA.HI R7, R5, R5, RZ, 0x1 ;  /* 0x0000000505077211 */ /* 0x000fc800078f08ff */
[----:B------:R-:W-:-:S05]  /*241f0*/  LOP3.LUT R7, R7, 0xfffffffe, RZ, 0xc0, !PT ;  /* 0xfffffffe07077812 */ /* 0x000fca00078ec0ff */
[----:B------:R-:W-:-:S05]  /*24200*/  IMAD.IADD R5, R5, 0x1, -R7 ;  /* 0x0000000105057824 */ /* 0x000fca00078e0a07 */
[----:B------:R-:W-:-:S04]  /*24210*/  SHF.L.U32 R5, R5, 0x1f, RZ ;  /* 0x0000001f05057819 */ /* 0x000fc800000006ff */
[----:B------:R-:W0:Y:S02]  /*24220*/  SYNCS.PHASECHK.TRANS64.TRYWAIT P0, [R16+URZ+0x22820], R5 ;  /* 0x02282005100075a7 */ /* 0x000e24000800017f */
[----:B0-----:R-:W-:Y:S05]  /*24230*/  @!P0 BRA `(.L_x_1853) ;  /* 0x00000098008c8947 */ /* 0x001fea0003800000 */
.L_x_2123:
[----:B------:R-:W-:Y:S05]  /*24240*/  BSYNC B1 ;  /* 0x0000000000017941 */ /* 0x000fea0003800000 */
.L_x_1852:
        /* <DEDUP_REMOVED lines=10> */
.L_x_2124:
[----:B------:R-:W-:Y:S05]  /*242f0*/  BSYNC B2 ;  /* 0x0000000000027941 */ /* 0x000fea0003800000 */
.L_x_1856:
        /* <DEDUP_REMOVED lines=9> */
.L_x_1859:
[----:B------:R-:W-:Y:S05]  /*24390*/  BSYNC B2 ;  /* 0x0000000000027941 */ /* 0x000fea0003800000 */
.L_x_1858:
[----:B------:R-:W-:Y:S01]  /*243a0*/  IMAD.MOV.U32 R12, RZ, RZ, RZ ;  /* 0x000000ffff0c7224 */ /* 0x000fe200078e00ff */
[----:B------:R-:W-:Y:S01]  /*243b0*/  UIADD3 UR4, UP0, UR40, 0x570, URZ ;  /* 0x0000057028047890 */ /* 0x000fe2000ff1e03f */
[----:B------:R-:W-:Y:S01]  /*243c0*/  IMAD R7, R3, 0x80, R6 ;  /* 0x0000008003077824 */ /* 0x000fe200078e0206 */
[----:B------:R-:W-:Y:S01]  /*243d0*/  PLOP3.LUT P0, PT, PT, PT, PT, 0x80, 0x0 ;  /* 0x000000000000781c */ /* 0x000fe20003f0f070 */
[----:B------:R-:W-:Y:S01]  /*243e0*/  IMAD R8, R22, 0x6000, R16 ;  /* 0x0000600016087824 */ /* 0x000fe200078e0210 */
[----:B------:R-:W-:Y:S01]  /*243f0*/  R2UR UR10, R12 ;  /* 0x000000000c0a72ca */ /* 0x000fe200000e0000 */
[----:B------:R-:W-:Y:S01]  /*24400*/  VIADD R7, R7, 0xffffff80 ;  /* 0xffffff8007077836 */ /* 0x000fe20000000000 */
[----:B------:R-:W-:Y:S01]  /*24410*/  UIADD3.X UR5, URZ, UR41, URZ, UP0, !UPT ;  /* 0x000000293f057290 */ /* 0x000fe200087fe43f */
[----:B0-----:R-:W-:Y:S01]  /*24420*/  VIADD R5, R10, 0x22890 ;  /* 0x000228900a057836 */ /* 0x001fe20000000000 */
[----:B------:R-:W-:Y:S01]  /*24430*/  UMOV UR6, 0x0 ;  /* 0x0000000000067882 */ /* 0x000fe20000000000 */
[----:B------:R-:W-:Y:S01]  /*24440*/  VIADD R11, R8, 0x16400 ;  /* 0x00016400080b7836 */ /* 0x000fe20000000000 */
[----:B------:R-:W-:-:S09]  /*24450*/  UMOV UR7, 0x12f00000 ;  /* 0x12f0000000077882 */ /* 0x000fd20000000000 */
.L_x_1860:
        /* <DEDUP_REMOVED lines=15> */
.L_x_1861:
        /* <DEDUP_REMOVED lines=15> */
.L_x_1862:
        /* <DEDUP_REMOVED lines=13> */
.L_x_2125:
[----:B------:R-:W-:Y:S05]  /*24710*/  BSYNC B2 ;  /* 0x0000000000027941 */ /* 0x000fea0003800000 */
.L_x_1863:
[----:B------:R-:W-:Y:S01]  /*24720*/  BSSY B2, `(.L_x_1865) ;  /* 0x000000b000027945 */ /* 0x000fe20003800000 */
[----:B------:R-:W-:Y:S02]  /*24730*/  IMAD.MOV.U32 R8, RZ, RZ, 0x0 ;  /* 0x00000000ff087424 */ /* 0x000fe400078e00ff */
[----:B01----:R-:W-:Y:S01]  /*24740*/  IMAD.MOV.U32 R9, RZ, RZ, 0x12f00000 ;  /* 0x12f00000ff097424 */ /* 0x003fe200078e00ff */
[----:B------:R-:W-:Y:S06]  /*24750*/  @P1 BRA `(.L_x_1866) ;  /* 0x00000000001c1947 */ /* 0x000fec0003800000 */
[----:B------:R-:W0:Y:S02]  /*24760*/  S2R R5, SR_TID.X ;  /* 0x0000000000057919 */ /* 0x000e240000002100 */
[----:B0-----:R-:W-:Y:S01]  /*24770*/  LOP3.LUT R11, R5, 0x1f, RZ, 0xc0, !PT ;  /* 0x0000001f050b7812 */ /* 0x001fe200078ec0ff */
[----:B------:R-:W-:-:S03]  /*24780*/  IMAD.MOV.U32 R5, RZ, RZ, 0x4000 ;  /* 0x00004000ff057424 */ /* 0x000fc600078e00ff */
[----:B------:R-:W-:Y:S01]  /*24790*/  ISETP.NE.AND P0, PT, R11, RZ, PT ;  /* 0x000000ff0b00720c */ /* 0x000fe20003f05270 */
[----:B------:R0:W-:-:S12]  /*247a0*/  SYNCS.ARRIVE.TRANS64 RZ, [R10+URZ+0x228b0], R5 ;  /* 0x0228b0050aff79a7 */ /* 0x0001d8000800003f */
[----:B0-----:R-:W-:Y:S05]  /*247b0*/  @!P0 BRA `(.L_x_1866) ;  /* 0x0000000000048947 */ /* 0x001fea0003800000 */
[----:B------:R-:W-:Y:S01]  /*247c0*/  BPT.TRAP 0x1 ;  /* 0x000000040000795c */ /* 0x000fe20000300000 */
.L_x_1866:
[----:B------:R-:W-:Y:S05]  /*247d0*/  BSYNC B2 ;  /* 0x0000000000027941 */ /* 0x000fea0003800000 */
.L_x_1865:
        /* <DEDUP_REMOVED lines=9> */
.L_x_1867:
        /* <DEDUP_REMOVED lines=10> */
.L_x_1855:
[----:B------:R-:W-:Y:S05]  /*24910*/  BSYNC B1 ;  /* 0x0000000000017941 */ /* 0x000fea0003800000 */
.L_x_1854:
[----:B------:R-:W-:Y:S01]  /*24920*/  VIADD R10, R3, 0xfffffffe ;  /* 0xfffffffe030a7836 */ /* 0x000fe20000000000 */
[----:B------:R-:W-:Y:S01]  /*24930*/  PLOP3.LUT P0, PT, PT, PT, PT, 0x8, 0x0 ;  /* 0x000000000000781c */ /* 0x000fe20003f0e170 */
[----:B------:R-:W-:-:S03]  /*24940*/  VIADD R22, R22, 0x1 ;  /* 0x0000000116167836 */ /* 0x000fc60000000000 */
[----:B------:R-:W-:Y:S02]  /*24950*/  ISETP.GE.AND P2, PT, R10, R4, PT ;  /* 0x000000040a00720c */ /* 0x000fe40003f46270 */
[----:B------:R-:W-:-:S04]  /*24960*/  ISETP.NE.AND P1, PT, R22, 0x2, PT ;  /* 0x000000021600780c */ /* 0x000fc80003f25270 */
[----:B------:R-:W-:Y:S02]  /*24970*/  SEL R3, RZ, 0x1, P1 ;  /* 0x00000001ff037807 */ /* 0x000fe40000800000 */
[----:B------:R-:W-:Y:S02]  /*24980*/  SEL R22, R22, RZ, P1 ;  /* 0x000000ff16167207 */ /* 0x000fe40000800000 */
[----:B------:R-:W-:-:S03]  /*24990*/  LOP3.LUT R29, R29, R3, RZ, 0x3c, !PT ;  /* 0x000000031d1d7212 */ /* 0x000fc600078e3cff */
[----:B------:R-:W-:Y:S05]  /*249a0*/  @!P2 BRA `(.L_x_1848) ;  /* 0x0000000400d4a947 */ /* 0x000fea0003800000 */
.L_x_1882:
        /* <DEDUP_REMOVED lines=11> */
.L_x_2126:
[----:B------:R-:W-:Y:S05]  /*24a60*/  BSYNC B2 ;  /* 0x0000000000027941 */ /* 0x000fea0003800000 */
.L_x_1870:
        /* <DEDUP_REMOVED lines=9> */
.L_x_1873:
[----:B------:R-:W-:Y:S05]  /*24b00*/  BSYNC B2 ;  /* 0x0000000000027941 */ /* 0x000fea0003800000 */
.L_x_1872:
[----:B------:R-:W-:Y:S01]  /*24b10*/  IMAD.MOV.U32 R12, RZ, RZ, RZ ;  /* 0x000000ffff0c7224 */ /* 0x000fe200078e00ff */
[----:B------:R-:W-:Y:S01]  /*24b20*/  UIADD3 UR4, UP0, UR40, 0x570, URZ ;  /* 0x0000057028047890 */ /* 0x000fe2000ff1e03f */
[----:B------:R-:W-:Y:S01]  /*24b30*/  IMAD R7, R22, 0x6000, R16 ;  /* 0x0000600016077824 */ /* 0x000fe200078e0210 */
[----:B------:R-:W-:Y:S01]  /*24b40*/  PLOP3.LUT P1, PT, PT, PT, PT, 0x80, 0x0 ;  /* 0x000000000000781c */ /* 0x000fe20003f2f070 */
[----:B0-----:R-:W-:Y:S01]  /*24b50*/  IMAD R5, R10, 0x80, R6 ;  /* 0x000000800a057824 */ /* 0x001fe200078e0206 */
[----:B------:R-:W-:Y:S01]  /*24b60*/  R2UR UR10, R12 ;  /* 0x000000000c0a72ca */ /* 0x000fe200000e0000 */
[----:B------:R-:W-:Y:S01]  /*24b70*/  VIADD R3, R9, 0x22890 ;  /* 0x0002289009037836 */ /* 0x000fe20000000000 */
[----:B------:R-:W-:Y:S01]  /*24b80*/  UIADD3.X UR5, URZ, UR41, URZ, UP0, !UPT ;  /* 0x000000293f057290 */ /* 0x000fe200087fe43f */
[----:B------:R-:W-:Y:S01]  /*24b90*/  VIADD R11, R7, 0x16400 ;  /* 0x00016400070b7836 */ /* 0x000fe20000000000 */
[----:B------:R-:W-:Y:S01]  /*24ba0*/  UMOV UR6, 0x0 ;  /* 0x0000000000067882 */ /* 0x000fe20000000000 */
[----:B------:R-:W-:-:S10]  /*24bb0*/  UMOV UR7, 0x12f00000 ;  /* 0x12f0000000077882 */ /* 0x000fd40000000000 */
.L_x_1874:
        /* <DEDUP_REMOVED lines=15> */
.L_x_1875:
        /* <DEDUP_REMOVED lines=15> */
.L_x_1876:
        /* <DEDUP_REMOVED lines=13> */
.L_x_2127:
[----:B------:R-:W-:Y:S05]  /*24e70*/  BSYNC B2 ;  /* 0x0000000000027941 */ /* 0x000fea0003800000 */
.L_x_1877:
[----:B------:R-:W-:Y:S01]  /*24e80*/  BSSY B2, `(.L_x_1879) ;  /* 0x000000b000027945 */ /* 0x000fe20003800000 */
[----:B------:R-:W-:Y:S02]  /*24e90*/  IMAD.MOV.U32 R14, RZ, RZ, 0x0 ;  /* 0x00000000ff0e7424 */ /* 0x000fe400078e00ff */
[----:B------:R-:W-:Y:S01]  /*24ea0*/  IMAD.MOV.U32 R15, RZ, RZ, 0x12f00000 ;  /* 0x12f00000ff0f7424 */ /* 0x000fe200078e00ff */
[----:B------:R-:W-:Y:S06]  /*24eb0*/  @P2 BRA `(.L_x_1880) ;  /* 0x00000000001c2947 */ /* 0x000fec0003800000 */
[----:B------:R-:W2:Y:S02]  /*24ec0*/  S2R R3, SR_TID.X ;  /* 0x0000000000037919 */ /* 0x000ea40000002100 */
[----:B--2---:R-:W-:Y:S01]  /*24ed0*/  LOP3.LUT R7, R3, 0x1f, RZ, 0xc0, !PT ;  /* 0x0000001f03077812 */ /* 0x004fe200078ec0ff */
[----:B------:R-:W-:-:S03]  /*24ee0*/  IMAD.MOV.U32 R3, RZ, RZ, 0x4000 ;  /* 0x00004000ff037424 */ /* 0x000fc600078e00ff */
[----:B------:R-:W-:Y:S01]  /*24ef0*/  ISETP.NE.AND P1, PT, R7, RZ, PT ;  /* 0x000000ff0700720c */ /* 0x000fe20003f25270 */
[----:B------:R2:W-:-:S12]  /*24f00*/  SYNCS.ARRIVE.TRANS64 RZ, [R9+URZ+0x228b0], R3 ;  /* 0x0228b00309ff79a7 */ /* 0x0005d8000800003f */
[----:B--2---:R-:W-:Y:S05]  /*24f10*/  @!P1 BRA `(.L_x_1880) ;  /* 0x0000000000049947 */ /* 0x004fea0003800000 */
[----:B------:R-:W-:Y:S01]  /*24f20*/  BPT.TRAP 0x1 ;  /* 0x000000040000795c */ /* 0x000fe20000300000 */
.L_x_1880:
[----:B------:R-:W-:Y:S05]  /*24f30*/  BSYNC B2 ;  /* 0x0000000000027941 */ /* 0x000fea0003800000 */
.L_x_1879:
        /* <DEDUP_REMOVED lines=9> */
.L_x_1881:
        /* <DEDUP_REMOVED lines=10> */
.L_x_1869:
[----:B------:R-:W-:Y:S05]  /*25070*/  BSYNC B1 ;  /* 0x0000000000017941 */ /* 0x000fea0003800000 */
.L_x_1868:
[----:B------:R-:W-:Y:S01]  /*25080*/  ISETP.GT.AND P2, PT, R10, R4, PT ;  /* 0x000000040a00720c */ /* 0x000fe20003f44270 */
[----:B------:R-:W-:Y:S02]  /*25090*/  VIADD R22, R22, 0x1 ;  /* 0x0000000116167836 */ /* 0x000fe40000000000 */
[----:B------:R-:W-:-:S03]  /*250a0*/  VIADD R10, R10, 0xffffffff ;  /* 0xffffffff0a0a7836 */ /* 0x000fc60000000000 */
[----:B------:R-:W-:-:S04]  /*250b0*/  ISETP.NE.AND P1, PT, R22, 0x2, PT ;  /* 0x000000021600780c */ /* 0x000fc80003f25270 */
[----:B------:R-:W-:Y:S02]  /*250c0*/  SEL R3, RZ, 0x1, P1 ;  /* 0x00000001ff037807 */ /* 0x000fe40000800000 */
[----:B------:R-:W-:Y:S02]  /*250d0*/  SEL R22, R22, RZ, P1 ;  /* 0x000000ff16167207 */ /* 0x000fe40000800000 */
[----:B------:R-:W-:Y:S01]  /*250e0*/  LOP3.LUT R29, R29, R3, RZ, 0x3c, !PT ;  /* 0x000000031d1d7212 */ /* 0x000fe200078e3cff */
[----:B------:R-:W-:Y:S06]  /*250f0*/  @P2 BRA `(.L_x_1882) ;  /* 0xfffffff8002c2947 */ /* 0x000fec000383ffff */
.L_x_1848:
[----:B------:R-:W-:Y:S05]  /*25100*/  BSYNC B0 ;  /* 0x0000000000007941 */ /* 0x000fea0003800000 */
.L_x_1847:
[----:B------:R-:W1:Y:S01]  /*25110*/  LDC R2, c[0x0][0x448] ;  /* 0x00011200ff027b82 */ /* 0x000e620000000800 */
[----:B------:R-:W-:Y:S01]  /*25120*/  VIADD R3, R25, 0x7f ;  /* 0x0000007f19037836 */ /* 0x000fe20000000000 */
[----:B------:R-:W-:Y:S06]  /*25130*/  @!P0 WARPSYNC.ALL ;  /* 0x0000000000008948 */ /* 0x000fec0003800000 */
[----:B------:R-:W-:Y:S01]  /*25140*/  @!P0 BAR.SYNC.DEFER_BLOCKING 0xc, 0x180 ;  /* 0x0306000000008b1d */ /* 0x000fe20000010000 */
[----:B-1----:R-:W-:-:S13]  /*25150*/  ISETP.NE.AND P1, PT, R2, 0x1, PT ;  /* 0x000000010200780c */ /* 0x002fda0003f25270 */
[----:B------:R-:W1:Y:S08]  /*25160*/  @P1 LDC R4, c[0x0][0x44c] ;  /* 0x00011300ff041b82 */ /* 0x000e700000000800 */
[----:B------:R-:W2:Y:S01]  /*25170*/  @P1 LDC R2, c[0x0][0x450] ;  /* 0x00011400ff021b82 */ /* 0x000ea20000000800 */
[----:B-1----:R-:W-:-:S05]  /*25180*/  @P1 IMAD.HI.U32 R4, R3, R4, RZ ;  /* 0x0000000403041227 */ /* 0x002fca00078e00ff */
[----:B--2---:R-:W-:-:S05]  /*25190*/  @P1 SHF.R.U32.HI R3, RZ, R2, R4 ;  /* 0x00000002ff031219 */ /* 0x004fca0000011604 */
[----:B------:R-:W-:Y:S02]  /*251a0*/  IMAD.IADD R20, R20, 0x1, R3 ;  /* 0x0000000114147824 */ /* 0x000fe400078e0203 */
[----:B------:R-:W1:Y:S02]  /*251b0*/  LDC.64 R2, c[0x0][0x9e0] ;  /* 0x00027800ff027b82 */ /* 0x000e640000000a00 */
[----:B-1----:R-:W-:Y:S01]  /*251c0*/  ISETP.GE.AND P2, PT, R3, 0x1, PT ;  /* 0x000000010300780c */ /* 0x002fe20003f46270 */
        /* <DEDUP_REMOVED lines=8> */
[----:B0-----:R-:W0:Y:S02]  /*25250*/  @P0 LDC.64 R4, c[0x0][0x9e8] ;  /* 0x00027a00ff040b82 */ /* 0x001e240000000a00 */
[----:B0-----:R-:W-:-:S05]  /*25260*/  @P0 IMAD.HI.U32 R4, R6, R4, RZ ;  /* 0x0000000406040227 */ /* 0x001fca00078e00ff */
[----:B------:R-:W-:-:S04]  /*25270*/  @P0 SHF.R.U32.HI R6, RZ, R5, R4 ;  /* 0x00000005ff060219 */ /* 0x000fc80000011604 */
[----:B------:R-:W-:Y:S01]  /*25280*/  LOP3.LUT R6, RZ, R6, RZ, 0x33, !PT ;  /* 0x00000006ff067212 */ /* 0x000fe200078e33ff */
[----:B------:R-:W-:Y:S06]  /*25290*/  BRA `(.L_x_1886) ;  /* 0x0000000000107947 */ /* 0x000fec0003800000 */
.L_x_1885:
[----:B------:R-:W-:-:S13]  /*252a0*/  ISETP.NE.AND P0, PT, R3, 0x1, PT ;  /* 0x000000010300780c */ /* 0x000fda0003f05270 */
[----:B0-----:R-:W0:Y:S02]  /*252b0*/  @P0 LDC.64 R4, c[0x0][0x9e8] ;  /* 0x00027a00ff040b82 */ /* 0x001e240000000a00 */
[----:B0-----:R-:W-:-:S05]  /*252c0*/  @P0 IMAD.HI.U32 R4, R6, R4, RZ ;  /* 0x0000000406040227 */ /* 0x001fca00078e00ff */
[----:B------:R-:W-:-:S07]  /*252d0*/  @P0 SHF.R.U32.HI R6, RZ, R5, R4 ;  /* 0x00000005ff060219 */ /* 0x000fce0000011604 */
.L_x_1886:
[----:B------:R-:W-:Y:S05]  /*252e0*/  BSYNC B0 ;  /* 0x0000000000007941 */ /* 0x000fea0003800000 */
.L_x_1884:
[----:B------:R-:W-:-:S05]  /*252f0*/  IMAD R6, R6, R3, R3 ;  /* 0x0000000306067224 */ /* 0x000fca00078e0203 */
[----:B------:R-:W-:-:S07]  /*25300*/  VIMNMX R2, R2, R6, PT ;  /* 0x0000000602027248 */ /* 0x000fce0003fe0100 */
.L_x_1883:
[----:B------:R-:W-:Y:S01]  /*25310*/  VIADD R2, R2, 0x7f ;  /* 0x0000007f02027836 */ /* 0x000fe20000000000 */
[----:B------:R-:W-:Y:S01]  /*25320*/  ULDC UR4, c[0x0][0x9dc] ;  /* 0x0002770000047ab9 */ /* 0x000fe20000000800 */
[----:B0-----:R-:W-:-:S03]  /*25330*/  IMAD.MOV.U32 R5, RZ, RZ, R25 ;  /* 0x000000ffff057224 */ /* 0x001fc600078e0019 */
[----:B------:R-:W-:-:S04]  /*25340*/  SHF.R.S32.HI R4, RZ, 0x1f, R2 ;  /* 0x0000001fff047819 */ /* 0x000fc80000011402 */
[----:B------:R-:W-:Y:S02]  /*25350*/  LEA.HI R4, R4, R2, RZ, 0x7 ;  /* 0x0000000204047211 */ /* 0x000fe400078f38ff */
[----:B------:R-:W0:Y:S02]  /*25360*/  @P1 LDC R2, c[0x0][0x450] ;  /* 0x00011400ff021b82 */ /* 0x000e240000000800 */
[----:B------:R-:W-:-:S04]  /*25370*/  SHF.R.S32.HI R4, RZ, 0x7, R4 ;  /* 0x00000007ff047819 */ /* 0x000fc80000011404 */
[----:B------:R-:W-:Y:S02]  /*25380*/  VIMNMX R30, R30, R4, PT ;  /* 0x000000041e1e7248 */ /* 0x000fe40003fe0100 */
[----:B------:R-:W1:Y:S02]  /*25390*/  @P1 LDC R4, c[0x0][0x44c] ;  /* 0x00011300ff041b82 */ /* 0x000e640000000800 */
[----:B-1----:R-:W-:-:S05]  /*253a0*/  @P1 IMAD.HI.U32 R4, R25, R4, RZ ;  /* 0x0000000419041227 */ /* 0x002fca00078e00ff */
[----:B0-----:R-:W-:-:S05]  /*253b0*/  @P1 SHF.R.U32.HI R5, RZ, R2, R4 ;  /* 0x00000002ff051219 */ /* 0x001fca0000011604 */
[----:B------:R-:W-:-:S04]  /*253c0*/  IMAD.IADD R6, R21, 0x1, R5 ;  /* 0x0000000115067824 */ /* 0x000fc800078e0205 */
        /* <DEDUP_REMOVED lines=12> */
.L_x_1889:
[----:B------:R-:W-:-:S13]  /*25490*/  ISETP.NE.AND P0, PT, R3, 0x1, PT ;  /* 0x000000010300780c */ /* 0x000fda0003f05270 */
[----:B------:R-:W0:Y:S02]  /*254a0*/  @P0 LDC.64 R4, c[0x0][0x9e8] ;  /* 0x00027a00ff040b82 */ /* 0x000e240000000a00 */
[----:B0-----:R-:W-:-:S05]  /*254b0*/  @P0 IMAD.HI.U32 R4, R6, R4, RZ ;  /* 0x0000000406040227 */ /* 0x001fca00078e00ff */
[----:B------:R-:W-:-:S07]  /*254c0*/  @P0 SHF.R.U32.HI R6, RZ, R5, R4 ;  /* 0x00000005ff060219 */ /* 0x000fce0000011604 */
.L_x_1890:
[----:B------:R-:W-:Y:S05]  /*254d0*/  BSYNC B0 ;  /* 0x0000000000007941 */ /* 0x000fea0003800000 */
.L_x_1888:
[----:B------:R-:W-:-:S05]  /*254e0*/  IMAD R3, R6, R3, RZ ;  /* 0x0000000306037224 */ /* 0x000fca00078e02ff */
[----:B------:R-:W-:-:S07]  /*254f0*/  VIMNMX R2, R2, R3, !PT ;  /* 0x0000000302027248 */ /* 0x000fce0007fe0100 */
.L_x_1887:
[----:B------:R-:W-:Y:S01]  /*25500*/  ISETP.NE.AND P1, PT, R0, RZ, PT ;  /* 0x000000ff0000720c */ /* 0x000fe20003f25270 */
[----:B------:R-:W-:Y:S01]  /*25510*/  BSSY B0, `(.L_x_1891) ;  /* 0x0000024000007945 */ /* 0x000fe20003800000 */
[----:B------:R-:W-:-:S04]  /*25520*/  SHF.R.S32.HI R3, RZ, 0x1f, R2 ;  /* 0x0000001fff037819 */ /* 0x000fc80000011402 */
[----:B------:R-:W-:Y:S01]  /*25530*/  LEA.HI R3, R3, R2, RZ, 0x7 ;  /* 0x0000000203037211 */ /* 0x000fe200078f38ff */
[----:B------:R-:W-:-:S03]  /*25540*/  IMAD.MOV.U32 R2, RZ, RZ, RZ ;  /* 0x000000ffff027224 */ /* 0x000fc600078e00ff */
[----:B------:R-:W-:-:S03]  /*25550*/  SHF.R.S32.HI R3, RZ, 0x7, R3 ;  /* 0x00000007ff037819 */ /* 0x000fc60000011403 */
[----:B------:R-:W0:Y:S01]  /*25560*/  @!P1 LDC R0, c[0x0][0x9f0] ;  /* 0x00027c00ff009b82 */ /* 0x000e220000000800 */
[----:B------:R-:W-:-:S04]  /*25570*/  VIMNMX R4, RZ, R3, !PT ;  /* 0x00000003ff047248 */ /* 0x000fc80007fe0100 */
[----:B------:R-:W-:-:S13]  /*25580*/  ISETP.GT.AND P0, PT, R30, R4, PT ;  /* 0x000000041e00720c */ /* 0x000fda0003f04270 */
[----:B------:R-:W-:Y:S05]  /*25590*/  @!P0 BRA `(.L_x_1892) ;  /* 0x00000000006c8947 */ /* 0x000fea0003800000 */
[-C--:B0-----:R-:W-:Y:S02]  /*255a0*/  IABS R5, R0.reuse ;  /* 0x0000000000057213 */ /* 0x081fe40000000000 */
[----:B------:R-:W-:Y:S02]  /*255b0*/  IABS R7, R0 ;  /* 0x0000000000077213 */ /* 0x000fe40000000000 */
[----:B------:R-:W0:Y:S03]  /*255c0*/  I2F.RP R2, R5 ;  /* 0x0000000500027306 */ /* 0x000e260000209400 */
[----:B------:R-:W-:-:S05]  /*255d0*/  IMAD.MOV R7, RZ, RZ, -R7 ;  /* 0x000000ffff077224 */ /* 0x000fca00078e0a07 */
[----:B0-----:R-:W0:Y:S02]  /*255e0*/  MUFU.RCP R2, R2 ;  /* 0x0000000200027308 */ /* 0x001e240000001000 */
[----:B0-----:R-:W-:-:S06]  /*255f0*/  VIADD R2, R2, 0xffffffe ;  /* 0x0ffffffe02027836 */ /* 0x001fcc0000000000 */
[----:B------:R-:W0:Y:S02]  /*25600*/  F2I.FTZ.U32.TRUNC.NTZ R3, R2 ;  /* 0x0000000200037305 */ /* 0x000e24000021f000 */
[----:B0-----:R-:W-:-:S04]  /*25610*/  IMAD.MOV R2, RZ, RZ, -R3 ;  /* 0x000000ffff027224 */ /* 0x001fc800078e0a03 */
[----:B------:R-:W-:Y:S02]  /*25620*/  IMAD R6, R2, R5, RZ ;  /* 0x0000000502067224 */ /* 0x000fe400078e02ff */
[----:B------:R-:W-:-:S04]  /*25630*/  IMAD.MOV.U32 R2, RZ, RZ, RZ ;  /* 0x000000ffff027224 */ /* 0x000fc800078e00ff */
[----:B------:R-:W-:Y:S01]  /*25640*/  IMAD.HI.U32 R6, R3, R6, R2 ;  /* 0x0000000603067227 */ /* 0x000fe200078e0002 */
[----:B------:R-:W-:-:S05]  /*25650*/  IADD3 R3, R0, -0x1, R30 ;  /* 0xffffffff00037810 */ /* 0x000fca0007ffe01e */
[----:B------:R-:W-:-:S05]  /*25660*/  IMAD.IADD R3, R3, 0x1, -R4 ;  /* 0x0000000103037824 */ /* 0x000fca00078e0a04 */
        /* <DEDUP_REMOVED lines=14> */
.L_x_1892:
[----:B------:R-:W-:Y:S05]  /*25750*/  BSYNC B0 ;  /* 0x0000000000007941 */ /* 0x000fea0003800000 */
.L_x_1891:
[----:B------:R-:W-:-:S05]  /*25760*/  IMAD R36, R36, R2, R4 ;  /* 0x0000000224247224 */ /* 0x000fca00078e0204 */
[----:B------:R-:W-:-:S04]  /*25770*/  VIADDMNMX R30, R36, R2, R30, PT ;  /* 0x00000002241e7246 */ /* 0x000fc8000380011e */
[----:B------:R-:W-:Y:S01]  /*25780*/  ISETP.GT.AND P0, PT, R30, R36, PT ;  /* 0x000000241e00720c */ /* 0x000fe20003f04270 */
[----:B------:R1:W-:-:S12]  /*25790*/  STL [R1+0x28], R30 ;  /* 0x0000281e01007387 */ /* 0x0003d80000100800 */
[----:B-1----:R-:W-:Y:S05]  /*257a0*/  @P0 BRA `(.L_x_1893) ;  /* 0x0000000000440947 */ /* 0x002fea0003800000 */
[----:B0-----:R-:W0:Y:S02]  /*257b0*/  S2R R0, SR_TID.X ;  /* 0x0000000000007919 */ /* 0x001e240000002100 */
        /* <DEDUP_REMOVED lines=16> */
.L_x_1893:
[----:B0-----:R-:W-:Y:S01]  /*258c0*/  VIADD R0, R16, 0x16400 ;  /* 0x0001640010007836 */ /* 0x001fe20000000000 */
        /* <DEDUP_REMOVED lines=19> */
.L_x_1896:
[----:B------:R-:W-:Y:S05]  /*25a00*/  BSYNC B6 ;  /* 0x0000000000067941 */ /* 0x000fea0003800000 */
.L_x_1895:
        /* <DEDUP_REMOVED lines=22> */
.L_x_1898:
[----:B------:R-:W-:Y:S05]  /*25b70*/  BSYNC B6 ;  /* 0x0000000000067941 */ /* 0x000fea0003800000 */
.L_x_1897:
        /* <DEDUP_REMOVED lines=20> */
.L_x_1900:
[----:B------:R-:W-:Y:S05]  /*25cc0*/  BSYNC B6 ;  /* 0x0000000000067941 */ /* 0x000fea0003800000 */
.L_x_1899:
        /* <DEDUP_REMOVED lines=19> */
.L_x_1902:
[----:B------:R-:W-:Y:S05]  /*25e00*/  BSYNC B6 ;  /* 0x0000000000067941 */ /* 0x000fea0003800000 */
.L_x_1901:
[----:B------:R-:W0:Y:S01]  /*25e10*/  S2R R2, SR_TID.X ;  /* 0x0000000000027919 */ /* 0x000e220000002100 */
[----:B------:R-:W-:Y:S01]  /*25e20*/  ULDC.64 UR4, c[0x0][0x9f8] ;  /* 0x00027e0000047ab9 */ /* 0x000fe20000000a00 */
[----:B------:R-:W-:Y:S01]  /*25e30*/  IMAD.MOV.U32 R21, RZ, RZ, R30 ;  /* 0x000000ffff157224 */ /* 0x000fe200078e001e */
[----:B------:R-:W-:Y:S01]  /*25e40*/  ISETP.NE.U32.AND P0, PT, RZ, UR4, PT ;  /* 0x00000004ff007c0c */ /* 0x000fe2000bf05070 */
[----:B------:R-:W1:Y:S01]  /*25e50*/  S2R R20, SR_TID.X ;  /* 0x0000000000147919 */ /* 0x000e620000002100 */
[----:B------:R-:W2:Y:S01]  /*25e60*/  LDC R9, c[0x0][0x430] ;  /* 0x00010c00ff097b82 */ /* 0x000ea20000000800 */
[----:B------:R-:W-:Y:S01]  /*25e70*/  IMAD.U32 R10, RZ, RZ, UR39 ;  /* 0x00000027ff0a7e24 */ /* 0x000fe2000f8e00ff */
[----:B------:R-:W-:Y:S01]  /*25e80*/  ISETP.NE.AND.EX P0, PT, RZ, UR5, PT, P0 ;  /* 0x00000005ff007c0c */ /* 0x000fe2000bf05300 */
[----:B------:R-:W-:Y:S01]  /*25e90*/  ULDC UR4, c[0x0][0x2f4] ;  /* 0x0000bd0000047ab9 */ /* 0x000fe20000000800 */
[----:B0-----:R-:W-:Y:S01]  /*25ea0*/  LOP3.LUT R30, R2, 0x7f, RZ, 0xc0, !PT ;  /* 0x0000007f021e7812 */ /* 0x001fe200078ec0ff */
[----:B------:R-:W-:-:S10]  /*25eb0*/  ULDC UR5, c[0x0][0x320] ;  /* 0x0000c80000057ab9 */ /* 0x000fd40000000800 */
[----:B------:R-:W0:Y:S01]  /*25ec0*/  @P0 LDC.64 R2, c[0x0][0x9f8] ;  /* 0x00027e00ff020b82 */ /* 0x000e220000000a00 */
[----:B------:R-:W-:Y:S01]  /*25ed0*/  SHF.R.U32.HI R0, RZ, 0x2, R30 ;  /* 0x00000002ff007819 */ /* 0x000fe2000001161e */
[----:B------:R-:W-:Y:S02]  /*25ee0*/  IMAD.MOV.U32 R30, RZ, RZ, R27 ;  /* 0x000000ffff1e7224 */ /* 0x000fe400078e001b */
[----:B0-----:R-:W-:-:S05]  /*25ef0*/  @P0 IMAD.WIDE R2, R27, 0x4, R2 ;  /* 0x000000041b020825 */ /* 0x001fca00078e0202 */
[----:B------:R0:W3:Y:S01]  /*25f00*/  @P0 LDG.E R30, desc[UR42][R2.64] ;  /* 0x0000002a021e0981 */ /* 0x0000e2000c1e1900 */
[----:B-1----:R-:W-:Y:S01]  /*25f10*/  IMAD.SHL.U32 R20, R20, 0x20, RZ ;  /* 0x0000002014147824 */ /* 0x002fe200078e00ff */
[----:B--2---:R-:W-:Y:S02]  /*25f20*/  ISETP.NE.AND P1, PT, R9, 0x1, PT ;  /* 0x000000010900780c */ /* 0x004fe40003f25270 */
[----:B------:R-:W-:Y:S02]  /*25f30*/  LEA R8, R21, 0xffffff80, 0x7 ;  /* 0xffffff8015087811 */ /* 0x000fe400078e38ff */
[----:B------:R-:W-:-:S04]  /*25f40*/  LOP3.LUT R20, R0, 0x60, R20, 0xf8, !PT ;  /* 0x0000006000147812 */ /* 0x000fc800078ef814 */
[----:B------:R-:W-:-:S04]  /*25f50*/  LOP3.LUT R7, R20, R8, RZ, 0xfc, !PT ;  /* 0x0000000814077212 */ /* 0x000fc800078efcff */
[C---:B------:R-:W-:Y:S01]  /*25f60*/  ISETP.GE.AND P0, PT, R7.reuse, R18, PT ;  /* 0x000000120700720c */ /* 0x040fe20003f06270 */
[----:B------:R-:W1:Y:S01]  /*25f70*/  @P1 LDC R5, c[0x0][0x434] ;  /* 0x00010d00ff051b82 */ /* 0x000e620000000800 */
[----:B------:R-:W-:-:S04]  /*25f80*/  IMAD.IADD R7, R7, 0x1, R37 ;  /* 0x0000000107077824 */ /* 0x000fc800078e0225 */
[----:B------:R-:W-:-:S03]  /*25f90*/  IMAD.MOV.U32 R0, RZ, RZ, R7 ;  /* 0x000000ffff007224 */ /* 0x000fc600078e0007 */
[----:B------:R-:W2:Y:S08]  /*25fa0*/  @P1 LDC R4, c[0x0][0x438] ;  /* 0x00010e00ff041b82 */ /* 0x000eb00000000800 */
[----:B0-----:R-:W0:Y:S01]  /*25fb0*/  @!P0 LDC.64 R2, c[0x0][0x428] ;  /* 0x00010a00ff028b82 */ /* 0x001e220000000a00 */
[----:B-1----:R-:W-:-:S05]  /*25fc0*/  @P1 IMAD.HI.U32 R5, R7, R5, RZ ;  /* 0x0000000507051227 */ /* 0x002fca00078e00ff */
[----:B--2---:R-:W-:-:S04]  /*25fd0*/  @P1 SHF.R.U32.HI R0, RZ, R4, R5 ;  /* 0x00000004ff001219 */ /* 0x004fc80000011605 */
[--C-:B------:R-:W-:Y:S01]  /*25fe0*/  @!P0 SHF.R.S32.HI R5, RZ, 0x1f, R0.reuse ;  /* 0x0000001fff058819 */ /* 0x100fe20000011400 */
[----:B------:R-:W-:Y:S01]  /*25ff0*/  @!P0 IMAD.MOV.U32 R4, RZ, RZ, R0 ;  /* 0x000000ffff048224 */ /* 0x000fe200078e0000 */
[----:B------:R-:W-:Y:S02]  /*26000*/  ISETP.NE.AND P2, PT, R10, 0x3, PT ;  /* 0x000000030a00780c */ /* 0x000fe40003f45270 */
[----:B------:R-:W-:Y:S02]  /*26010*/  LOP3.LUT R17, R17, 0xffffffdf, RZ, 0xc0, !PT ;  /* 0xffffffdf11117812 */ /* 0x000fe400078ec0ff */
[C---:B------:R-:W-:Y:S02]  /*26020*/  LOP3.LUT R10, R35.reuse, 0x40, RZ, 0xfc, !PT ;  /* 0x00000040230a7812 */ /* 0x040fe400078efcff */
[----:B------:R-:W-:-:S07]  /*26030*/  LOP3.LUT R11, R35, 0x80, RZ, 0xfc, !PT ;  /* 0x00000080230b7812 */ /* 0x000fce00078efcff */
[----:B------:R-:W-:-:S04]  /*26040*/  @P2 LOP3.LUT R17, R17, 0x20, RZ, 0xfc, !PT ;  /* 0x0000002011112812 */ /* 0x000fc800078efcff */
[----:B------:R-:W-:Y:S02]  /*26050*/  LOP3.LUT R17, R17, 0xffffffef, RZ, 0xc0, !PT ;  /* 0xffffffef11117812 */ /* 0x000fe400078ec0ff */
[----:B------:R-:W-:Y:S01]  /*26060*/  ISETP.GE.AND P3, PT, R11, UR4, PT ;  /* 0x000000040b007c0c */ /* 0x000fe2000bf66270 */
[----:B------:R-:W-:Y:S01]  /*26070*/  UMOV UR6, 0xffffffff ;  /* 0xffffffff00067882 */ /* 0x000fe20000000000 */
[----:B------:R-:W-:-:S04]  /*26080*/  IMAD.MOV R0, RZ, RZ, -R0 ;  /* 0x000000ffff007224 */ /* 0x000fc800078e0a00 */
[----:B------:R-:W-:Y:S01]  /*26090*/  IMAD R7, R9, R0, R7 ;  /* 0x0000000009077224 */ /* 0x000fe200078e0207 */
[----:B---3--:R-:W-:Y:S01]  /*260a0*/  SHF.R.S32.HI R6, RZ, 0x1f, R30 ;  /* 0x0000001fff067819 */ /* 0x008fe2000001141e */
[----:B0-----:R-:W-:-:S04]  /*260b0*/  @!P0 IMAD.WIDE.U32 R4, R30, R2, R4 ;  /* 0x000000021e048225 */ /* 0x001fc800078e0004 */
[----:B------:R0:W-:Y:S02]  /*260c0*/  STL [R1], R6 ;  /* 0x0000000601007387 */ /* 0x0001e40000100800 */
[----:B0-----:R-:W-:-:S04]  /*260d0*/  @!P0 IMAD R6, R6, R2, RZ ;  /* 0x0000000206068224 */ /* 0x001fc800078e02ff */
[----:B------:R-:W-:Y:S02]  /*260e0*/  @!P0 IMAD R6, R30, R3, R6 ;  /* 0x000000031e068224 */ /* 0x000fe400078e0206 */
[----:B------:R-:W0:Y:S02]  /*260f0*/  @!P0 LDC.64 R2, c[0x0][0x418] ;  /* 0x00010600ff028b82 */ /* 0x000e240000000a00 */
[----:B------:R-:W-:Y:S02]  /*26100*/  @!P0 IMAD.IADD R5, R5, 0x1, R6 ;  /* 0x0000000105058824 */ /* 0x000fe400078e0206 */
[----:B------:R-:W-:Y:S01]  /*26110*/  IMAD.MOV.U32 R6, RZ, RZ, RZ ;  /* 0x000000ffff067224 */ /* 0x000fe200078e00ff */
[----:B0-----:R-:W-:-:S04]  /*26120*/  @!P0 LEA R2, P1, R4, R2, 0x2 ;  /* 0x0000000204028211 */ /* 0x001fc800078210ff */
[----:B------:R-:W-:Y:S02]  /*26130*/  @!P0 LEA.HI.X R3, R4, R3, R5, 0x2, P1 ;  /* 0x0000000304038211 */ /* 0x000fe400008f1405 */
[----:B------:R-:W-:-:S03]  /*26140*/  ISETP.GE.AND P1, PT, R35, UR4, PT ;  /* 0x0000000423007c0c */ /* 0x000fc6000bf26270 */
[----:B------:R0:W5:Y:S01]  /*26150*/  @!P0 LDG.E R6, desc[UR42][R2.64] ;  /* 0x0000002a02068981 */ /* 0x000162000c1e1900 */
[----:B------:R-:W-:-:S09]  /*26160*/  ISETP.GE.AND P0, PT, R10, UR4, PT ;  /* 0x000000040a007c0c */ /* 0x000fd2000bf06270 */
[----:B------:R-:W-:Y:S02]  /*26170*/  @P1 LOP3.LUT R17, R17, 0x10, RZ, 0xfc, !PT ;  /* 0x0000001011111812 */ /* 0x000fe400078efcff */
[----:B------:R-:W-:Y:S02]  /*26180*/  ISETP.GE.AND P1, PT, R35, UR5, PT ;  /* 0x0000000523007c0c */ /* 0x000fe4000bf26270 */
        /* <DEDUP_REMOVED lines=10> */
.L_x_2130:
[----:B------:R-:W-:Y:S05]  /*26230*/  @!P2 BRA `(.L_x_1904) ;  /* 0x000000000004a947 */ /* 0x000fea0003800000 */
[----:B------:R-:W-:Y:S01]  /*26240*/  BPT.TRAP 0x1 ;  /* 0x000000040000795c */ /* 0x000fe20000300000 */
.L_x_1904:
[----:B------:R-:W0:Y:S01]  /*26250*/  S2R R0, SR_TID.X ;  /* 0x0000000000007919 */ /* 0x000e220000002100 */
[----:B------:R-:W-:Y:S01]  /*26260*/  IMAD R4, R19, 0x8, R16 ;  /* 0x0000000813047824 */ /* 0x000fe200078e0210 */
[----:B------:R-:W-:Y:S01]  /*26270*/  BSSY B0, `(.L_x_1905) ;  /* 0x0000009000007945 */ /* 0x000fe20003800000 */
[----:B0-----:R-:W-:-:S04]  /*26280*/  LOP3.LUT R0, R0, 0x7f, RZ, 0xc0, !PT ;  /* 0x0000007f00007812 */ /* 0x001fc800078ec0ff */
[----:B------:R-:W-:-:S04]  /*26290*/  SHF.R.U32.HI R0, RZ, 0x2, R0 ;  /* 0x00000002ff007819 */ /* 0x000fc80000011600 */
[----:B------:R-:W-:Y:S02]  /*262a0*/  IADD3 R8, -R0, R18, -R8 ;  /* 0x0000001200087210 */ /* 0x000fe40007ffe908 */
[----:B------:R-:W-:Y:S02]  /*262b0*/  SHF.L.U32 R0, R28, 0x1f, RZ ;  /* 0x0000001f1c007819 */ /* 0x000fe400000006ff */
[----:B------:R-:W-:Y:S02]  /*262c0*/  SHF.R.S32.HI R18, RZ, 0x1f, R7 ;  /* 0x0000001fff127819 */ /* 0x000fe40000011407 */
[----:B------:R-:W0:Y:S01]  /*262d0*/  SYNCS.PHASECHK.TRANS64.TRYWAIT P0, [R4+URZ+0x22880], R0 ;  /* 0x02288000040075a7 */ /* 0x000e22000800017f */
[----:B------:R1:W-:Y:S02]  /*262e0*/  STL [R1+0x24], R0 ;  /* 0x0000240001007387 */ /* 0x0003e40000100800 */
[----:B01----:R-:W-:Y:S05]  /*262f0*/  @!P0 BRA `(.L_x_1906) ;  /* 0x0000007800f48947 */ /* 0x003fea0003800000 */
.L_x_2131:
[----:B------:R-:W-:Y:S05]  /*26300*/  BSYNC B0 ;  /* 0x0000000000007941 */ /* 0x000fea0003800000 */
.L_x_1905:
[----:B------:R-:W-:Y:S01]  /*26310*/  ULDC.64 UR4, c[0x0][0x328] ;  /* 0x0000ca0000047ab9 */ /* 0x000fe20000000a00 */
[----:B-----5:R-:W-:Y:S01]  /*26320*/  SHF.R.S32.HI R5, RZ, 0x1f, R6 ;  /* 0x0000001fff057819 */ /* 0x020fe20000011406 */
[----:B0-----:R-:W-:Y:S01]  /*26330*/  IMAD R0, R18, UR4, RZ ;  /* 0x0000000412007c24 */ /* 0x001fe2000f8e02ff */
[----:B------:R-:W-:Y:S01]  /*26340*/  ULDC.64 UR6, c[0x0][0x318] ;  /* 0x0000c60000067ab9 */ /* 0x000fe20000000a00 */
[----:B------:R-:W-:Y:S01]  /*26350*/  IMAD.WIDE.U32 R2, R7, UR4, RZ ;  /* 0x0000000407027c25 */ /* 0x000fe2000f8e00ff */
[----:B------:R-:W-:Y:S01]  /*26360*/  LOP3.LUT P1, RZ, R17, 0x1, RZ, 0xc0, !PT ;  /* 0x0000000111ff7812 */ /* 0x000fe2000782c0ff */
[----:B------:R0:W-:Y:S01]  /*26370*/  STL [R1+0x20], R5 ;  /* 0x0000200501007387 */ /* 0x0001e20000100800 */
[----:B------:R-:W-:Y:S01]  /*26380*/  ISETP.GE.AND P4, PT, R8, 0x1, PT ;  /* 0x000000010800780c */ /* 0x000fe20003f86270 */
[----:B------:R-:W-:Y:S01]  /*26390*/  IMAD R0, R7, UR5, R0 ;  /* 0x0000000507007c24 */ /* 0x000fe2000f8e0200 */
[----:B------:R-:W-:-:S03]  /*263a0*/  ULDC.64 UR4, c[0x0][0x338] ;  /* 0x0000ce0000047ab9 */ /* 0x000fc60000000a00 */
[----:B------:R-:W-:Y:S02]  /*263b0*/  IMAD.IADD R3, R3, 0x1, R0 ;  /* 0x0000000103037824 */ /* 0x000fe400078e0200 */
[----:B------:R-:W-:Y:S02]  /*263c0*/  IMAD R0, R5, UR4, RZ ;  /* 0x0000000405007c24 */ /* 0x000fe4000f8e02ff */
[----:B0-----:R-:W0:Y:S01]  /*263d0*/  S2R R5, SR_TID.X ;  /* 0x0000000000057919 */ /* 0x001e220000002100 */
[----:B------:R-:W-:-:S04]  /*263e0*/  IMAD.WIDE.U32 R2, R6, UR4, R2 ;  /* 0x0000000406027c25 */ /* 0x000fc8000f8e0002 */
[----:B------:R-:W-:Y:S01]  /*263f0*/  IMAD R0, R6, UR5, R0 ;  /* 0x0000000506007c24 */ /* 0x000fe2000f8e0200 */
[----:B------:R-:W-:-:S03]  /*26400*/  ULDC.64 UR4, c[0x0][0x330] ;  /* 0x0000cc0000047ab9 */ /* 0x000fc60000000a00 */
[----:B------:R-:W-:Y:S02]  /*26410*/  IMAD.IADD R3, R3, 0x1, R0 ;  /* 0x0000000103037824 */ /* 0x000fe400078e0200 */
[----:B------:R-:W-:Y:S01]  /*26420*/  IMAD.WIDE.U32 R2, R26, UR4, R2 ;  /* 0x000000041a027c25 */ /* 0x000fe2000f8e0002 */
[----:B------:R-:W-:-:S03]  /*26430*/  UMOV UR4, 0xffffffff ;  /* 0xffffffff00047882 */ /* 0x000fc60000000000 */
[----:B------:R-:W-:Y:S01]  /*26440*/  IMAD R3, R26, UR5, R3 ;  /* 0x000000051a037c24 */ /* 0x000fe2000f8e0203 */
[----:B------:R-:W-:-:S04]  /*26450*/  IADD3 R0, P0, R2, UR6, RZ ;  /* 0x0000000602007c10 */ /* 0x000fc8000ff1e0ff */
[----:B------:R-:W-:Y:S02]  /*26460*/  IADD3.X R2, R3, UR7, RZ, P0, !PT ;  /* 0x0000000703027c10 */ /* 0x000fe400087fe4ff */
[----:B0-----:R-:W-:-:S04]  /*26470*/  LOP3.LUT R5, R5, 0x7f, RZ, 0xc0, !PT ;  /* 0x0000007f05057812 */ /* 0x001fc800078ec0ff */
[----:B------:R-:W-:-:S05]  /*26480*/  SHF.R.U32.HI R5, RZ, 0x5, R5 ;  /* 0x00000005ff057819 */ /* 0x000fca0000011605 */
[----:B------:R-:W-:-:S04]  /*26490*/  IMAD.SHL.U32 R5, R5, 0x400, RZ ;  /* 0x0000040005057824 */ /* 0x000fc800078e00ff */
[----:B------:R-:W-:Y:S01]  /*264a0*/  IMAD R5, R19, 0x4000, R5 ;  /* 0x0000400013057824 */ /* 0x000fe200078e0205 */
[----:B------:R-:W-:Y:S06]  /*264b0*/  BRA.DIV UR4, `(.L_x_1907) ;  /* 0x0000007a049c7947 */ /* 0x000fec000b800000 */
[----:B------:R-:W0:Y:S01]  /*264c0*/  SHFL.IDX PT, R10, R0, RZ, 0x1c1f ;  /* 0x001c1fff000a7589 */ /* 0x000e2200000e0000 */
[----:B------:R-:W-:Y:S02]  /*264d0*/  LOP3.LUT P6, RZ, R17, 0x2, RZ, 0xc0, !PT ;  /* 0x0000000211ff7812 */ /* 0x000fe400078cc0ff */
[C---:B------:R-:W-:Y:S01]  /*264e0*/  ISETP.GE.AND P3, PT, R8.reuse, 0x21, PT ;  /* 0x000000210800780c */ /* 0x040fe20003f66270 */
[----:B------:R-:W1:Y:S01]  /*264f0*/  SHFL.IDX PT, R3, R2, RZ, 0x1c1f ;  /* 0x001c1fff02037589 */ /* 0x000e6200000e0000 */
[C---:B------:R-:W-:Y:S02]  /*26500*/  ISETP.GE.AND P2, PT, R8.reuse, 0x41, PT ;  /* 0x000000410800780c */ /* 0x040fe40003f46270 */
[----:B------:R-:W-:Y:S01]  /*26510*/  ISETP.GE.AND P5, PT, R8, 0x61, PT ;  /* 0x000000610800780c */ /* 0x000fe20003fa6270 */
[----:B------:R-:W-:Y:S01]  /*26520*/  SHFL.IDX PT, R9, R2, 0x1, 0x1c1f ;  /* 0x003c1f0002097f89 */ /* 0x000fe200000e0000 */
[----:B0-----:R-:W-:-:S05]  /*26530*/  IADD3 R10, P0, R35, R10, RZ ;  /* 0x0000000a230a7210 */ /* 0x001fca0007f1e0ff */
[----:B-1----:R-:W-:Y:S01]  /*26540*/  IMAD.X R11, RZ, RZ, R3, P0 ;  /* 0x000000ffff0b7224 */ /* 0x002fe200000e0603 */
[----:B------:R-:W-:Y:S02]  /*26550*/  ISETP.LT.OR P0, PT, R8, 0x1, P6 ;  /* 0x000000010800780c */ /* 0x000fe40003701670 */
[----:B------:R-:W-:-:S05]  /*26560*/  IADD3 R3, R16, R5, R32 ;  /* 0x0000000510037210 */ /* 0x000fca0007ffe020 */
[----:B------:R-:W-:-:S06]  /*26570*/  IMAD.IADD R5, R33, 0x1, R3 ;  /* 0x0000000121057824 */ /* 0x000fcc00078e0203 */
[----:B------:R-:W-:Y:S01]  /*26580*/  LDGSTS.E.BYPASS.LTC128B.128 [R3+0x8400], desc[UR42][R10.64], !P0 ;  /* 0x084000000a037fae */ /* 0x000fe2000c101d6a */
[----:B------:R-:W-:-:S13]  /*26590*/  ISETP.LT.OR P0, PT, R8, 0x1, P1 ;  /* 0x000000010800780c */ /* 0x000fda0000f01670 */
[----:B------:R0:W-:Y:S04]  /*265a0*/  LDGSTS.E.BYPASS.LTC128B.128 [R5+0x8400], desc[UR42][R10.64+0x40], !P0 ;  /* 0x084000400a057fae */ /* 0x0001e8000c101d6a */
[----:B0-----:R-:W0:Y:S02]  /*265b0*/  SHFL.IDX PT, R10, R0, 0x1, 0x1c1f ;  /* 0x003c1f00000a7f89 */ /* 0x001e2400000e0000 */
[----:B0-----:R-:W-:-:S05]  /*265c0*/  IADD3 R10, P0, R35, R10, RZ ;  /* 0x0000000a230a7210 */ /* 0x001fca0007f1e0ff */
[----:B------:R-:W-:Y:S01]  /*265d0*/  IMAD.X R11, RZ, RZ, R9, P0 ;  /* 0x000000ffff0b7224 */ /* 0x000fe200000e0609 */
[C---:B------:R-:W-:Y:S01]  /*265e0*/  ISETP.LT.OR P0, PT, R8.reuse, 0x21, P6 ;  /* 0x000000210800780c */ /* 0x040fe20003701670 */
[----:B------:R-:W-:Y:S04]  /*265f0*/  SHFL.IDX PT, R9, R2, 0x2, 0x1c1f ;  /* 0x005c1f0002097f89 */ /* 0x000fe800000e0000 */
[----:B------:R-:W-:Y:S08]  /*26600*/  SHFL.IDX PT, R2, R2, 0x3, 0x1c1f ;  /* 0x007c1f0002027f89 */ /* 0x000ff000000e0000 */
[----:B------:R-:W-:Y:S01]  /*26610*/  LDGSTS.E.BYPASS.LTC128B.128 [R3+0x9400], desc[UR42][R10.64], !P0 ;  /* 0x094000000a037fae */ /* 0x000fe2000c101d6a */
[----:B------:R-:W-:-:S13]  /*26620*/  ISETP.LT.OR P0, PT, R8, 0x21, P1 ;  /* 0x000000210800780c */ /* 0x000fda0000f01670 */
[----:B------:R0:W-:Y:S04]  /*26630*/  LDGSTS.E.BYPASS.LTC128B.128 [R5+0x9400], desc[UR42][R10.64+0x40], !P0 ;  /* 0x094000400a057fae */ /* 0x0001e8000c101d6a */
[----:B0-----:R-:W0:Y:S04]  /*26640*/  SHFL.IDX PT, R10, R0, 0x2, 0x1c1f ;  /* 0x005c1f00000a7f89 */ /* 0x001e2800000e0000 */
[----:B------:R-:W1:Y:S01]  /*26650*/  SHFL.IDX PT, R0, R0, 0x3, 0x1c1f ;  /* 0x007c1f0000007f89 */ /* 0x000e6200000e0000 */
[----:B0-----:R-:W-:-:S05]  /*26660*/  IADD3 R10, P0, R35, R10, RZ ;  /* 0x0000000a230a7210 */ /* 0x001fca0007f1e0ff */
[----:B------:R-:W-:Y:S01]  /*26670*/  IMAD.X R11, RZ, RZ, R9, P0 ;  /* 0x000000ffff0b7224 */ /* 0x000fe200000e0609 */
[----:B------:R-:W-:-:S13]  /*26680*/  ISETP.LT.OR P0, PT, R8, 0x41, P6 ;  /* 0x000000410800780c */ /* 0x000fda0003701670 */
[----:B------:R0:W-:Y:S01]  /*26690*/  LDGSTS.E.BYPASS.LTC128B.128 [R3+0xa400], desc[UR42][R10.64], !P0 ;  /* 0x0a4000000a037fae */ /* 0x0001e2000c101d6a */
[----:B------:R-:W-:-:S13]  /*266a0*/  ISETP.LT.OR P0, PT, R8, 0x41, P1 ;  /* 0x000000410800780c */ /* 0x000fda0000f01670 */
[----:B-1----:R0:W-:Y:S02]  /*266b0*/  LDGSTS.E.BYPASS.LTC128B.128 [R5+0xa400], desc[UR42][R10.64+0x40], !P0 ;  /* 0x0a4000400a057fae */ /* 0x0021e4000c101d6a */
.L_x_2141:
[----:B0-----:R-:W-:Y:S02]  /*266c0*/  IADD3 R10, P0, R35, R0, RZ ;  /* 0x00000000230a7210 */ /* 0x001fe40007f1e0ff */
        /* <DEDUP_REMOVED lines=11> */
.L_x_1908:
[----:B------:R-:W-:Y:S02]  /*26780*/  PLOP3.LUT P1, PT, P1, P0, PT, 0xa2, 0x0 ;  /* 0x000000000000781c */ /* 0x000fe40000f21472 */
[----:B------:R-:W-:-:S08]  /*26790*/  @P0 R2UR P1, UR4, R4 ;  /* 0x00000000040402ca */ /* 0x000fd00000020000 */
[----:B------:R-:W-:-:S05]  /*267a0*/  @P0 PLOP3.LUT P0, PT, P1, PT, PT, 0x80, 0x0 ;  /* 0x000000000000081c */ /* 0x000fca0000f0f070 */
[----:B------:R-:W-:Y:S01]  /*267b0*/  @!P1 SYNCS.ARRIVE.TRANS64.RED.A0T1 RZ, [UR4+0x22870], RZ ;  /* 0x022870ffffff99a7 */ /* 0x000fe20008200404 */
[----:B------:R-:W-:Y:S07]  /*267c0*/  @!P1 ARRIVES.LDGSTSBAR.64.TRANSCNT [UR4+0x22870] ;  /* 0x02287000ff0099b0 */ /* 0x000fee0008000a84 */
[----:B------:R-:W-:Y:S05]  /*267d0*/  @P0 BRA.U.ANY `(.L_x_1908) ;  /* 0xfffffffd00e80947 */ /* 0x000fea000393ffff */
[----:B------:R-:W-:Y:S01]  /*267e0*/  NOP ;  /* 0x0000000000007918 */ /* 0x000fe20000000000 */
[----:B------:R-:W-:-:S05]  /*267f0*/  IMAD.U32 R0, RZ, RZ, UR39 ;  /* 0x00000027ff007e24 */ /* 0x000fca000f8e00ff */
[----:B------:R-:W-:-:S13]  /*26800*/  ISETP.NE.AND P6, PT, R0, 0x3, PT ;  /* 0x000000030000780c */ /* 0x000fda0003fc5270 */
[----:B------:R-:W-:Y:S05]  /*26810*/  @!P6 BRA `(.L_x_1909) ;  /* 0x000000000004e947 */ /* 0x000fea0003800000 */
[----:B------:R-:W-:Y:S01]  /*26820*/  BPT.TRAP 0x1 ;  /* 0x000000040000795c */ /* 0x000fe20000300000 */
.L_x_1909:
[----:B------:R2:W-:Y:S01]  /*26830*/  SYNCS.ARRIVE.TRANS64.A1T0 RZ, [R4+URZ+0x22870], RZ ;  /* 0x022870ff04ff79a7 */ /* 0x0005e2000810003f */
[----:B------:R-:W-:Y:S05]  /*26840*/  @!P6 BRA `(.L_x_1910) ;  /* 0x000000000004e947 */ /* 0x000fea0003800000 */
[----:B------:R-:W-:Y:S01]  /*26850*/  BPT.TRAP 0x1 ;  /* 0x000000040000795c */ /* 0x000fe20000300000 */
.L_x_1910:
[----:B------:R-:W3:Y:S01]  /*26860*/  LDL R0, [R1+0x24] ;  /* 0x0000240001007983 */ /* 0x000ee20000100800 */
[----:B------:R-:W-:Y:S01]  /*26870*/  BSSY B0, `(.L_x_1911) ;  /* 0x0000003000007945 */ /* 0x000fe20003800000 */
[----:B---3--:R-:W3:Y:S03]  /*26880*/  SYNCS.PHASECHK.TRANS64.TRYWAIT P0, [R4+URZ+0x22840], R0 ;  /* 0x02284000040075a7 */ /* 0x008ee6000800017f */
[----:B---3--:R-:W-:Y:S05]  /*26890*/  @!P0 BRA `(.L_x_1912) ;  /* 0x0000007c001c8947 */ /* 0x008fea0003800000 */
.L_x_2142:
[----:B------:R-:W-:Y:S05]  /*268a0*/  BSYNC B0 ;  /* 0x0000000000007941 */ /* 0x000fea0003800000 */
.L_x_1911:
[----:B01----:R-:W4:Y:S01]  /*268b0*/  LDL.LU R5, [R1+0x20] ;  /* 0x0000200001057983 */ /* 0x003f220000300800 */
[----:B------:R-:W-:Y:S01]  /*268c0*/  ULDC.64 UR4, c[0x0][0x300] ;  /* 0x0000c00000047ab9 */ /* 0x000fe20000000a00 */
[----:B------:R-:W-:Y:S02]  /*268d0*/  ULDC.64 UR6, c[0x0][0x2e8] ;  /* 0x0000ba0000067ab9 */ /* 0x000fe40000000a00 */
[----:B------:R-:W5:Y:S01]  /*268e0*/  LDL R8, [R1+0x8] ;  /* 0x0000080001087983 */ /* 0x000f620000100800 */
[----:B---3--:R-:W-:Y:S01]  /*268f0*/  IMAD R0, R18, UR4, RZ ;  /* 0x0000000412007c24 */ /* 0x008fe2000f8e02ff */
[----:B------:R-:W-:Y:S01]  /*26900*/  LOP3.LUT P1, RZ, R17, 0x4, RZ, 0xc0, !PT ;  /* 0x0000000411ff7812 */ /* 0x000fe2000782c0ff */
[----:B------:R-:W-:-:S04]  /*26910*/  IMAD.WIDE.U32 R2, R7, UR4, RZ ;  /* 0x0000000407027c25 */ /* 0x000fc8000f8e00ff */
[----:B------:R-:W-:Y:S01]  /*26920*/  IMAD R0, R7, UR5, R0 ;  /* 0x0000000507007c24 */ /* 0x000fe2000f8e0200 */
[----:B------:R-:W-:-:S03]  /*26930*/  ULDC.64 UR4, c[0x0][0x310] ;  /* 0x0000c40000047ab9 */ /* 0x000fc60000000a00 */
[----:B------:R-:W-:Y:S02]  /*26940*/  IMAD.IADD R3, R3, 0x1, R0 ;  /* 0x0000000103037824 */ /* 0x000fe400078e0200 */
[----:B------:R-:W-:-:S04]  /*26950*/  IMAD.WIDE.U32 R2, R6, UR4, R2 ;  /* 0x0000000406027c25 */ /* 0x000fc8000f8e0002 */
[----:B----4-:R-:W-:-:S04]  /*26960*/  IMAD R0, R5, UR4, RZ ;  /* 0x0000000405007c24 */ /* 0x010fc8000f8e02ff */
[----:B------:R-:W-:Y:S01]  /*26970*/  IMAD R0, R6, UR5, R0 ;  /* 0x0000000506007c24 */ /* 0x000fe2000f8e0200 */
[----:B------:R-:W-:Y:S01]  /*26980*/  ULDC.64 UR4, c[0x0][0x308] ;  /* 0x0000c20000047ab9 */ /* 0x000fe20000000a00 */
[----:B-----5:R-:W-:Y:S02]  /*26990*/  IMAD R6, R19, 0x6000, R8 ;  /* 0x0000600013067824 */ /* 0x020fe400078e0208 */
[----:B------:R-:W-:Y:S02]  /*269a0*/  IMAD.IADD R3, R3, 0x1, R0 ;  /* 0x0000000103037824 */ /* 0x000fe400078e0200 */
[----:B------:R-:W-:Y:S01]  /*269b0*/  IMAD.WIDE.U32 R2, R26, UR4, R2 ;  /* 0x000000041a027c25 */ /* 0x000fe2000f8e0002 */
[----:B------:R-:W-:-:S03]  /*269c0*/  UMOV UR4, 0xffffffff ;  /* 0xffffffff00047882 */ /* 0x000fc60000000000 */
[----:B------:R-:W-:Y:S01]  /*269d0*/  IMAD R5, R26, UR5, R3 ;  /* 0x000000051a057c24 */ /* 0x000fe2000f8e0203 */
[----:B------:R-:W-:-:S04]  /*269e0*/  IADD3 R0, P0, R2, UR6, RZ ;  /* 0x0000000602007c10 */ /* 0x000fc8000ff1e0ff */
[----:B------:R-:W-:Y:S01]  /*269f0*/  IADD3.X R5, R5, UR7, RZ, P0, !PT ;  /* 0x0000000705057c10 */ /* 0x000fe200087fe4ff */
[----:B------:R-:W-:Y:S08]  /*26a00*/  BRA.DIV UR4, `(.L_x_1913) ;  /* 0x0000007a04d87947 */ /* 0x000ff0000b800000 */
[----:B------:R-:W0:Y:S01]  /*26a10*/  SHFL.IDX PT, R3, R0, RZ, 0x1c1f ;  /* 0x001c1fff00037589 */ /* 0x000e2200000e0000 */
[----:B------:R-:W-:Y:S01]  /*26a20*/  LOP3.LUT P6, RZ, R17, 0x8, RZ, 0xc0, !PT ;  /* 0x0000000811ff7812 */ /* 0x000fe200078cc0ff */
[C-C-:B------:R-:W-:Y:S02]  /*26a30*/  @P4 IMAD.IADD R7, R16.reuse, 0x1, R6.reuse ;  /* 0x0000000110074824 */ /* 0x140fe400078e0206 */
[----:B------:R-:W1:Y:S01]  /*26a40*/  SHFL.IDX PT, R2, R5, RZ, 0x1c1f ;  /* 0x001c1fff05027589 */ /* 0x000e6200000e0000 */
[----:B------:R-:W-:Y:S01]  /*26a50*/  @P3 IMAD.IADD R9, R16, 0x1, R6 ;  /* 0x0000000110093824 */ /* 0x000fe200078e0206 */
[----:B0-----:R-:W-:-:S05]  /*26a60*/  @P4 IADD3 R3, P0, R35, R3, RZ ;  /* 0x0000000323034210 */ /* 0x001fca0007f1e0ff */
[----:B-1----:R-:W-:Y:S01]  /*26a70*/  @P4 IMAD.X R2, RZ, RZ, R2, P0 ;  /* 0x000000ffff024224 */ /* 0x002fe200000e0602 */
[----:B------:R-:W-:-:S04]  /*26a80*/  LOP3.LUT P0, RZ, R17, 0x10, RZ, 0xc0, !PT ;  /* 0x0000001011ff7812 */ /* 0x000fc8000780c0ff */
[----:B------:R-:W-:-:S04]  /*26a90*/  @P4 LOP3.LUT R3, R3, R2, RZ, 0x3c, !PT ;  /* 0x0000000203034212 */ /* 0x000fc800078e3cff */
[----:B------:R-:W-:-:S04]  /*26aa0*/  @P4 LOP3.LUT R2, R3, R2, RZ, 0x3c, !PT ;  /* 0x0000000203024212 */ /* 0x000fc800078e3cff */
[----:B------:R-:W-:-:S05]  /*26ab0*/  @P4 LOP3.LUT R3, R3, R2, RZ, 0x3c, !PT ;  /* 0x0000000203034212 */ /* 0x000fca00078e3cff */
[----:B------:R-:W-:Y:S01]  /*26ac0*/  @!PT LDS RZ, [RZ] ;  /* 0x00000000fffff984 */ /* 0x000fe20000000800 */
[----:B------:R-:W-:Y:S04]  /*26ad0*/  @P4 LDGSTS.E.BYPASS.LTC128B.128 [R7+0x16400], desc[UR42][R2.64], !P0 ;  /* 0x1640000002074fae */ /* 0x000fe8000c101d6a */
[----:B------:R-:W-:Y:S04]  /*26ae0*/  @P4 LDGSTS.E.BYPASS.LTC128B.128 [R7+0x18400], desc[UR42][R2.64+0x40], !P6 ;  /* 0x1840004002074fae */ /* 0x000fe8000f101d6a */
[----:B------:R0:W-:Y:S01]  /*26af0*/  @P4 LDGSTS.E.BYPASS.LTC128B.128 [R7+0x1a400], desc[UR42][R2.64+0x80], !P1 ;  /* 0x1a40008002074fae */ /* 0x0001e2000c901d6a */
[----:B------:R-:W-:-:S03]  /*26b00*/  LOP3.LUT P4, RZ, R17, 0x10, RZ, 0xc0, !PT ;  /* 0x0000001011ff7812 */ /* 0x000fc6000788c0ff */
[----:B0-----:R-:W0:Y:S01]  /*26b10*/  SHFL.IDX PT, R3, R0, 0x1, 0x1c1f ;  /* 0x003c1f0000037f89 */ /* 0x001e2200000e0000 */
[----:B------:R-:W-:-:S03]  /*26b20*/  @P2 IMAD.IADD R7, R16, 0x1, R6 ;  /* 0x0000000110072824 */ /* 0x000fc600078e0206 */
[----:B------:R-:W1:Y:S01]  /*26b30*/  SHFL.IDX PT, R2, R5, 0x1, 0x1c1f ;  /* 0x003c1f0005027f89 */ /* 0x000e6200000e0000 */
        /* <DEDUP_REMOVED lines=8> */
[----:B0-----:R-:W0:Y:S04]  /*26bc0*/  SHFL.IDX PT, R3, R0, 0x2, 0x1c1f ;  /* 0x005c1f0000037f89 */ /* 0x001e2800000e0000 */
[----:B------:R-:W1:Y:S04]  /*26bd0*/  SHFL.IDX PT, R2, R5, 0x2, 0x1c1f ;  /* 0x005c1f0005027f89 */ /* 0x000e6800000e0000 */
[----:B------:R-:W3:Y:S01]  /*26be0*/  SHFL.IDX PT, R5, R5, 0x3, 0x1c1f ;  /* 0x007c1f0005057f89 */ /* 0x000ee200000e0000 */
        /* <DEDUP_REMOVED lines=8> */
[----:B0--3--:R0:W1:Y:S02]  /*26c70*/  SHFL.IDX PT, R2, R0, 0x3, 0x1c1f ;  /* 0x007c1f0000027f89 */ /* 0x00906400000e0000 */
.L_x_2152:
[C---:B------:R-:W-:Y:S01]  /*26c80*/  LOP3.LUT P3, RZ, R17.reuse, 0x10, RZ, 0xc0, !PT ;  /* 0x0000001011ff7812 */ /* 0x040fe2000786c0ff */
[----:B------:R-:W-:Y:S01]  /*26c90*/  @P5 IMAD.IADD R6, R16, 0x1, R6 ;  /* 0x0000000110065824 */ /* 0x000fe200078e0206 */
[----:B------:R-:W-:Y:S02]  /*26ca0*/  LOP3.LUT P2, RZ, R17, 0x8, RZ, 0xc0, !PT ;  /* 0x0000000811ff7812 */ /* 0x000fe4000784c0ff */
[----:B-1----:R-:W-:-:S05]  /*26cb0*/  @P5 IADD3 R2, P0, R35, R2, RZ ;  /* 0x0000000223025210 */ /* 0x002fca0007f1e0ff */
[----:B------:R-:W-:Y:S01]  /*26cc0*/  @P5 IMAD.X R3, RZ, RZ, R5, P0 ;  /* 0x000000ffff035224 */ /* 0x000fe200000e0605 */
[----:B------:R-:W-:-:S04]  /*26cd0*/  PLOP3.LUT P0, PT, PT, PT, PT, 0x80, 0x0 ;  /* 0x000000000000781c */ /* 0x000fc80003f0f070 */
[----:B------:R-:W-:Y:S01]  /*26ce0*/  @!PT LDS RZ, [RZ] ;  /* 0x00000000fffff984 */ /* 0x000fe20000000800 */
[----:B------:R-:W-:Y:S01]  /*26cf0*/  @!PT LDS RZ, [RZ] ;  /* 0x00000000fffff984 */ /* 0x000fe20000000800 */
[----:B------:R-:W-:Y:S01]  /*26d00*/  @!PT LDS RZ, [RZ] ;  /* 0x00000000fffff984 */ /* 0x000fe20000000800 */
[----:B------:R1:W-:Y:S04]  /*26d10*/  @P5 LDGSTS.E.BYPASS.LTC128B.128 [R6+0x17c00], desc[UR42][R2.64], !P3 ;  /* 0x17c0000002065fae */ /* 0x0003e8000d901d6a */
[----:B------:R1:W-:Y:S04]  /*26d20*/  @P5 LDGSTS.E.BYPASS.LTC128B.128 [R6+0x19c00], desc[UR42][R2.64+0x40], !P2 ;  /* 0x19c0004002065fae */ /* 0x0003e8000d101d6a */
[----:B------:R1:W-:Y:S01]  /*26d30*/  @P5 LDGSTS.E.BYPASS.LTC128B.128 [R6+0x1bc00], desc[UR42][R2.64+0x80], !P1 ;  /* 0x1bc0008002065fae */ /* 0x0003e2000c901d6a */
[----:B------:R-:W-:Y:S01]  /*26d40*/  NOP ;  /* 0x0000000000007918 */ /* 0x000fe20000000000 */
.L_x_1914:
        /* <DEDUP_REMOVED lines=11> */
.L_x_1915:
[----:B-1----:R0:W5:Y:S01]  /*26e00*/  LDL.LU R2, [R1+0x18] ;  /* 0x0000180001027983 */ /* 0x0021620000300800 */
[----:B------:R0:W-:Y:S02]  /*26e10*/  SYNCS.ARRIVE.TRANS64.A1T0 RZ, [R4+URZ+0x22830], RZ ;  /* 0x022830ff04ff79a7 */ /* 0x0001e4000810003f */
[----:B------:R-:W-:Y:S05]  /*26e20*/  WARPSYNC.ALL ;  /* 0x0000000000007948 */ /* 0x000fea0003800000 */
[----:B------:R-:W-:Y:S01]  /*26e30*/  ULDC.64 UR4, c[0x0][0xa00] ;  /* 0x0002800000047ab9 */ /* 0x000fe20000000a00 */
[----:B------:R-:W-:Y:S01]  /*26e40*/  VIADD R0, R16, 0x10400 ;  /* 0x0001040010007836 */ /* 0x000fe20000000000 */
[----:B------:R-:W-:Y:S01]  /*26e50*/  BAR.SYNC.DEFER_BLOCKING 0x8, 0x180 ;  /* 0x0206000000007b1d */ /* 0x000fe20000010000 */
[----:B------:R-:W-:-:S03]  /*26e60*/  ISETP.NE.U32.AND P0, PT, RZ, UR4, PT ;  /* 0x00000004ff007c0c */ /* 0x000fc6000bf05070 */
[----:B------:R-:W-:Y:S02]  /*26e70*/  LOP3.LUT P1, RZ, R0, 0x1bf, RZ, 0xc0, !PT ;  /* 0x000001bf00ff7812 */ /* 0x000fe4000782c0ff */
[----:B------:R-:W-:Y:S01]  /*26e80*/  ISETP.NE.AND.EX P0, PT, RZ, UR5, PT, P0 ;  /* 0x00000005ff007c0c */ /* 0x000fe2000bf05300 */
[----:B------:R-:W-:Y:S01]  /*26e90*/  ULDC.64 UR4, c[0x0][0x298] ;  /* 0x0000a60000047ab9 */ /* 0x000fe20000000a00 */
[----:B------:R-:W-:Y:S01]  /*26ea0*/  SHF.R.S32.HI R0, RZ, 0x1f, R27 ;  /* 0x0000001fff007819 */ /* 0x000fe2000001141b */
[----:B------:R-:W-:Y:S01]  /*26eb0*/  BSSY B6, `(.L_x_1916) ;  /* 0x000001c000067945 */ /* 0x000fe20003800000 */
[----:B------:R-:W-:Y:S02]  /*26ec0*/  SEL R18, R27, RZ, !P0 ;  /* 0x000000ff1b127207 */ /* 0x000fe40004000000 */
[----:B------:R-:W-:-:S05]  /*26ed0*/  SEL R0, R0, RZ, !P0 ;  /* 0x000000ff00007207 */ /* 0x000fca0004000000 */
[----:B------:R1:W-:Y:S02]  /*26ee0*/  STL [R1+0x2c], R0 ;  /* 0x00002c0001007387 */ /* 0x0003e40000100800 */
[----:B-1---5:R-:W-:-:S05]  /*26ef0*/  SHF.R.S32.HI R0, RZ, 0x1f, R2 ;  /* 0x0000001fff007819 */ /* 0x022fca0000011402 */
[----:B------:R-:W-:-:S04]  /*26f00*/  IMAD R0, R0, UR4, RZ ;  /* 0x0000000400007c24 */ /* 0x000fc8000f8e02ff */
[C---:B------:R-:W-:Y:S02]  /*26f10*/  IMAD R0, R2.reuse, UR5, R0 ;  /* 0x0000000502007c24 */ /* 0x040fe4000f8e0200 */
[----:B------:R-:W-:-:S04]  /*26f20*/  IMAD.WIDE.U32 R2, R2, UR4, RZ ;  /* 0x0000000402027c25 */ /* 0x000fc8000f8e00ff */
[----:B------:R-:W-:Y:S01]  /*26f30*/  IMAD.IADD R0, R3, 0x1, R0 ;  /* 0x0000000103007824 */ /* 0x000fe200078e0200 */
[----:B------:R1:W-:Y:S04]  /*26f40*/  STL.64 [R1+0x20], R2 ;  /* 0x0000200201007387 */ /* 0x0003e80000100a00 */
[----:B------:R1:W-:Y:S01]  /*26f50*/  STL [R1+0x18], R0 ;  /* 0x0000180001007387 */ /* 0x0003e20000100800 */
[----:B------:R-:W-:Y:S05]  /*26f60*/  @!P1 BRA `(.L_x_1917) ;  /* 0x0000000000409947 */ /* 0x000fea0003800000 */
[----:B-1----:R-:W-:Y:S01]  /*26f70*/  MOV R2, 0x0 ;  /* 0x0000000000027802 */ /* 0x002fe20000000f00 */
[----:B------:R-:W-:Y:S01]  /*26f80*/  ULDC.64 UR4, c[0x4][0xc8] ;  /* 0x0100320000047ab9 */ /* 0x000fe20000000a00 */
[----:B------:R-:W-:Y:S01]  /*26f90*/  ULDC.64 UR6, c[0x4][0xd0] ;  /* 0x0100340000067ab9 */ /* 0x000fe20000000a00 */
[----:B------:R-:W-:Y:S01]  /*26fa0*/  ULDC.64 UR8, c[0x4][0x28] ;  /* 0x01000a0000087ab9 */ /* 0x000fe20000000a00 */
[----:B0-2---:R-:W-:Y:S02]  /*26fb0*/  IMAD.U32 R4, RZ, RZ, UR4 ;  /* 0x00000004ff047e24 */ /* 0x005fe4000f8e00ff */
        /* <DEDUP_REMOVED lines=11> */
.L_x_1917:
[----:B------:R-:W-:Y:S05]  /*27070*/  BSYNC B6 ;  /* 0x0000000000067941 */ /* 0x000fea0003800000 */
.L_x_1916:
[----:B------:R-:W3:Y:S01]  /*27080*/  LDL.LU R21, [R1+0x2c] ;  /* 0x00002c0001157983 */ /* 0x000ee20000300800 */
[----:B------:R-:W4:Y:S01]  /*27090*/  LDC R7, c[0x0][0x448] ;  /* 0x00011200ff077b82 */ /* 0x000f220000000800 */
[----:B------:R-:W-:Y:S02]  /*270a0*/  ULDC.64 UR4, c[0x0][0x2d8] ;  /* 0x0000b60000047ab9 */ /* 0x000fe40000000a00 */
[----:B------:R-:W2:Y:S04]  /*270b0*/  LDL.LU R20, [R1+0x18] ;  /* 0x0000180001147983 */ /* 0x000ea80000300800 */
[----:B-1----:R-:W2:Y:S04]  /*270c0*/  LDL.LU.64 R2, [R1+0x20] ;  /* 0x0000200001027983 */ /* 0x002ea80000300a00 */
[----:B------:R1:W5:Y:S01]  /*270d0*/  LDL R8, [R1+0x14] ;  /* 0x0000140001087983 */ /* 0x0003620000100800 */
[----:B----4-:R-:W-:-:S13]  /*270e0*/  ISETP.NE.AND P0, PT, R7, 0x1, PT ;  /* 0x000000010700780c */ /* 0x010fda0003f05270 */
[----:B------:R-:W4:Y:S01]  /*270f0*/  @P0 LDC R6, c[0x0][0x44c] ;  /* 0x00011300ff060b82 */ /* 0x000f220000000800 */
[C---:B------:R-:W-:Y:S02]  /*27100*/  LOP3.LUT R9, R35.reuse, 0x40, RZ, 0xfc, !PT ;  /* 0x0000004023097812 */ /* 0x040fe400078efcff */
[----:B------:R-:W-:Y:S01]  /*27110*/  LOP3.LUT R10, R35, 0x80, RZ, 0xfc, !PT ;  /* 0x00000080230a7812 */ /* 0x000fe200078efcff */
[----:B--2---:R-:W-:Y:S02]  /*27120*/  IMAD.MOV.U32 R3, RZ, RZ, R20 ;  /* 0x000000ffff037224 */ /* 0x004fe400078e0014 */
[----:B------:R-:W2:Y:S01]  /*27130*/  S2R R20, SR_TID.X ;  /* 0x0000000000147919 */ /* 0x000ea20000002100 */
[----:B------:R-:W-:-:S04]  /*27140*/  IMAD.WIDE.U32 R2, R26, UR4, R2 ;  /* 0x000000041a027c25 */ /* 0x000fc8000f8e0002 */
[----:B------:R-:W-:Y:S01]  /*27150*/  IMAD R3, R26, UR5, R3 ;  /* 0x000000051a037c24 */ /* 0x000fe2000f8e0203 */
[----:B------:R-:W-:Y:S02]  /*27160*/  ULDC.64 UR4, c[0x0][0x2e0] ;  /* 0x0000b80000047ab9 */ /* 0x000fe40000000a00 */
[----:B---3--:R-:W-:Y:S02]  /*27170*/  IMAD R0, R21, UR4, RZ ;  /* 0x0000000415007c24 */ /* 0x008fe4000f8e02ff */
[----:B------:R-:W-:-:S04]  /*27180*/  IMAD.WIDE.U32 R2, R18, UR4, R2 ;  /* 0x0000000412027c25 */ /* 0x000fc8000f8e0002 */
[----:B------:R-:W-:Y:S01]  /*27190*/  IMAD R0, R18, UR5, R0 ;  /* 0x0000000512007c24 */ /* 0x000fe2000f8e0200 */
[----:B------:R-:W-:-:S03]  /*271a0*/  ULDC.64 UR4, c[0x0][0x2d0] ;  /* 0x0000b40000047ab9 */ /* 0x000fc60000000a00 */
[----:B------:R-:W-:Y:S02]  /*271b0*/  IMAD.IADD R3, R3, 0x1, R0 ;  /* 0x0000000103037824 */ /* 0x000fe400078e0200 */
[----:B------:R-:W3:Y:S01]  /*271c0*/  @P0 LDC R0, c[0x0][0x450] ;  /* 0x00011400ff000b82 */ /* 0x000ee20000000800 */
[C---:B--2---:R-:W-:Y:S01]  /*271d0*/  LOP3.LUT R21, R20.reuse, 0x7f, RZ, 0xc0, !PT ;  /* 0x0000007f14157812 */ /* 0x044fe200078ec0ff */
[----:B------:R-:W-:-:S03]  /*271e0*/  IMAD.SHL.U32 R20, R20, 0x20, RZ ;  /* 0x0000002014147824 */ /* 0x000fc600078e00ff */
[----:B------:R-:W-:-:S04]  /*271f0*/  SHF.R.U32.HI R21, RZ, 0x2, R21 ;  /* 0x00000002ff157819 */ /* 0x000fc80000011615 */
[----:B------:R-:W-:-:S05]  /*27200*/  LOP3.LUT R20, R21, 0x60, R20, 0xf8, !PT ;  /* 0x0000006015147812 */ /* 0x000fca00078ef814 */
[----:B------:R-:W-:-:S04]  /*27210*/  IMAD.IADD R5, R20, 0x1, R25 ;  /* 0x0000000114057824 */ /* 0x000fc800078e0219 */
[----:B----4-:R-:W-:-:S04]  /*27220*/  @P0 IMAD.HI.U32 R6, R5, R6, RZ ;  /* 0x0000000605060227 */ /* 0x010fc800078e00ff */
[----:B0-----:R-:W-:Y:S01]  /*27230*/  IMAD.MOV.U32 R4, RZ, RZ, R5 ;  /* 0x000000ffff047224 */ /* 0x001fe200078e0005 */
[----:B---3--:R-:W-:Y:S01]  /*27240*/  @P0 SHF.R.U32.HI R4, RZ, R0, R6 ;  /* 0x00000000ff040219 */ /* 0x008fe20000011606 */
[----:B------:R-:W0:Y:S04]  /*27250*/  S2R R20, SR_TID.X ;  /* 0x0000000000147919 */ /* 0x000e280000002100 */
        /* <DEDUP_REMOVED lines=22> */
[----:B-1----:R-:W-:Y:S10]  /*273c0*/  BRA.DIV UR5, `(.L_x_1918) ;  /* 0x0000007605ec7947 */ /* 0x002ff4000b800000 */
[----:B------:R-:W0:Y:S01]  /*273d0*/  SHFL.IDX PT, R3, R4, RZ, 0x1c1f ;  /* 0x001c1fff04037589 */ /* 0x000e2200000e0000 */
[----:B------:R-:W-:Y:S02]  /*273e0*/  IMAD R23, R23, R7, RZ ;  /* 0x0000000717177224 */ /* 0x000fe400078e02ff */
        /* <DEDUP_REMOVED lines=9> */
[----:B-----5:R-:W-:Y:S04]  /*27480*/  @!P1 LDGSTS.E.BYPASS.LTC128B.128 [R8+0x10400], desc[UR42][R2.64], !P3 ;  /* 0x1040000002089fae */ /* 0x020fe8000d901d6a */
        /* <DEDUP_REMOVED lines=14> */
[----:B0-----:R-:W-:-:S02]  /*27570*/  VIADD R2, R25, 0x40 ;  /* 0x0000004019027836 */ /* 0x001fc40000000000 */
[----:B------:R-:W0:Y:S03]  /*27580*/  SHFL.IDX PT, R3, R4, 0x2, 0x1c1f ;  /* 0x005c1f0004037f89 */ /* 0x000e2600000e0000 */
[----:B------:R-:W-:Y:S02]  /*27590*/  ISETP.GE.AND P1, PT, R2, R23, PT ;  /* 0x000000170200720c */ /* 0x000fe40003f26270 */
[----:B------:R-:W1:Y:S04]  /*275a0*/  SHFL.IDX PT, R2, R0, 0x2, 0x1c1f ;  /* 0x005c1f0000027f89 */ /* 0x000e6800000e0000 */
[----:B------:R-:W2:Y:S07]  /*275b0*/  SHFL.IDX PT, R0, R0, 0x3, 0x1c1f ;  /* 0x007c1f0000007f89 */ /* 0x000eae00000e0000 */
[----:B0-----:R-:W-:-:S05]  /*275c0*/  @!P1 IADD3 R3, P4, R35, R3, RZ ;  /* 0x0000000323039210 */ /* 0x001fca0007f9e0ff */
[----:B-1----:R-:W-:-:S05]  /*275d0*/  @!P1 IMAD.X R2, RZ, RZ, R2, P4 ;  /* 0x000000ffff029224 */ /* 0x002fca00020e0602 */
[----:B------:R-:W-:-:S04]  /*275e0*/  @!P1 LOP3.LUT R3, R3, R2, RZ, 0x3c, !PT ;  /* 0x0000000203039212 */ /* 0x000fc800078e3cff */
[----:B------:R-:W-:-:S04]  /*275f0*/  @!P1 LOP3.LUT R2, R3, R2, RZ, 0x3c, !PT ;  /* 0x0000000203029212 */ /* 0x000fc800078e3cff */
[----:B------:R-:W-:-:S05]  /*27600*/  @!P1 LOP3.LUT R3, R3, R2, RZ, 0x3c, !PT ;  /* 0x0000000203039212 */ /* 0x000fca00078e3cff */
[----:B------:R-:W-:Y:S04]  /*27610*/  @!P1 LDGSTS.E.BYPASS.LTC128B.128 [R8+0x11400], desc[UR42][R2.64], !P3 ;  /* 0x1140000002089fae */ /* 0x000fe8000d901d6a */
[----:B------:R-:W-:Y:S04]  /*27620*/  @!P1 LDGSTS.E.BYPASS.LTC128B.128 [R8+0x13400], desc[UR42][R2.64+0x40], !P2 ;  /* 0x1340004002089fae */ /* 0x000fe8000d101d6a */
[----:B------:R0:W-:Y:S04]  /*27630*/  @!P1 LDGSTS.E.BYPASS.LTC128B.128 [R8+0x15400], desc[UR42][R2.64+0x80], !P0 ;  /* 0x1540008002089fae */ /* 0x0001e8000c101d6a */
[----:B0-2---:R0:W1:Y:S02]  /*27640*/  SHFL.IDX PT, R2, R4, 0x3, 0x1c1f ;  /* 0x007c1f0004027f89 */ /* 0x00506400000e0000 */
.L_x_2161:
[----:B------:R-:W-:Y:S01]  /*27650*/  VIADD R25, R25, 0x60 ;  /* 0x0000006019197836 */ /* 0x000fe20000000000 */
[----:B------:R-:W-:Y:S04]  /*27660*/  BSSY B0, `(.L_x_1919) ;  /* 0x000000b000007945 */ /* 0x000fe80003800000 */
[----:B------:R-:W-:-:S13]  /*27670*/  ISETP.GE.AND P1, PT, R25, R23, PT ;  /* 0x000000171900720c */ /* 0x000fda0003f26270 */
[----:B------:R-:W-:Y:S05]  /*27680*/  @P1 BRA `(.L_x_1920) ;  /* 0x0000000000201947 */ /* 0x000fea0003800000 */
        /* <DEDUP_REMOVED lines=8> */
.L_x_1920:
[----:B------:R-:W-:Y:S05]  /*27710*/  BSYNC B0 ;  /* 0x0000000000007941 */ /* 0x000fea0003800000 */
.L_x_1919:
[----:B------:R-:W-:Y:S01]  /*27720*/  NOP ;  /* 0x0000000000007918 */ /* 0x000fe20000000000 */
[----:B------:R-:W-:-:S13]  /*27730*/  PLOP3.LUT P0, PT, PT, PT, PT, 0x80, 0x0 ;  /* 0x000000000000781c */ /* 0x000fda0003f0f070 */
.L_x_1921:
[----:B------:R-:W-:Y:S02]  /*27740*/  PLOP3.LUT P1, PT, P1, P0, PT, 0xa2, 0x0 ;  /* 0x000000000000781c */ /* 0x000fe40000f21472 */
[----:B------:R-:W-:-:S08]  /*27750*/  @P0 R2UR P1, UR4, R16 ;  /* 0x00000000100402ca */ /* 0x000fd00000020000 */
[----:B------:R-:W-:-:S05]  /*27760*/  @P0 PLOP3.LUT P0, PT, P1, PT, PT, 0x80, 0x0 ;  /* 0x000000000000081c */ /* 0x000fca0000f0f070 */
[----:B------:R-:W-:Y:S01]  /*27770*/  @!P1 SYNCS.ARRIVE.TRANS64.RED.A0T1 RZ, [UR4+0x22800], RZ ;  /* 0x022800ffffff99a7 */ /* 0x000fe20008200404 */
[----:B------:R-:W-:Y:S07]  /*27780*/  @!P1 ARRIVES.LDGSTSBAR.64.TRANSCNT [UR4+0x22800] ;  /* 0x02280000ff0099b0 */ /* 0x000fee0008000a84 */
[----:B------:R-:W-:Y:S05]  /*27790*/  @P0 BRA.U.ANY `(.L_x_1921) ;  /* 0xfffffffd00e80947 */ /* 0x000fea000393ffff */
[----:B--2---:R-:W2:Y:S04]  /*277a0*/  LDL.LU R3, [R1+0x30] ;  /* 0x0000300001037983 */ /* 0x004ea80000300800 */
[----:B-1----:R-:W3:Y:S01]  /*277b0*/  LDL.LU R2, [R1+0x28] ;  /* 0x0000280001027983 */ /* 0x002ee20000300800 */
[----:B--2---:R-:W-:Y:S02]  /*277c0*/  VIADD R3, R3, 0x1 ;  /* 0x0000000103037836 */ /* 0x004fe40000000000 */
[----:B---3--:R-:W-:-:S03]  /*277d0*/  VIADD R20, R2, 0xfffffffe ;  /* 0xfffffffe02147836 */ /* 0x008fc60000000000 */
[----:B------:R-:W-:Y:S01]  /*277e0*/  LEA.HI R0, R3, R3, RZ, 0x1 ;  /* 0x0000000303007211 */ /* 0x000fe200078f08ff */
[----:B------:R1:W-:Y:S03]  /*277f0*/  STL [R1+0x30], R3 ;  /* 0x0000300301007387 */ /* 0x0003e60000100800 */
[----:B------:R-:W-:-:S05]  /*27800*/  LOP3.LUT R0, R0, 0xfffffffe, RZ, 0xc0, !PT ;  /* 0xfffffffe00007812 */ /* 0x000fca00078ec0ff */
[----:B------:R-:W-:-:S05]  /*27810*/  IMAD.IADD R0, R3, 0x1, -R0 ;  /* 0x0000000103007824 */ /* 0x000fca00078e0a00 */
[----:B-1----:R-:W-:Y:S01]  /*27820*/  SHF.L.U32 R3, R0, 0x1f, RZ ;  /* 0x0000001f00037819 */ /* 0x002fe200000006ff */
[----:B------:R-:W-:Y:S01]  /*27830*/  NOP ;  /* 0x0000000000007918 */ /* 0x000fe20000000000 */
[----:B------:R1:W-:Y:S01]  /*27840*/  SYNCS.ARRIVE.TRANS64.A1T0 RZ, [R16+URZ+0x22800], RZ ;  /* 0x022800ff10ff79a7 */ /* 0x0003e2000810003f */
[----:B------:R-:W-:Y:S01]  /*27850*/  BSSY B0, `(.L_x_1922) ;  /* 0x0000003000007945 */ /* 0x000fe20003800000 */
[----:B------:R-:W2:Y:S03]  /*27860*/  SYNCS.PHASECHK.TRANS64.TRYWAIT P0, [R16+URZ+0x22820], R3 ;  /* 0x02282003100075a7 */ /* 0x000ea6000800017f */
[----:B-12---:R-:W-:Y:S05]  /*27870*/  @!P0 BRA `(.L_x_1923) ;  /* 0x00000078001c8947 */ /* 0x006fea0003800000 */
.L_x_2162:
[----:B------:R-:W-:Y:S05]  /*27880*/  BSYNC B0 ;  /* 0x0000000000007941 */ /* 0x000fea0003800000 */
.L_x_1922:
[----:B------:R-:W-:-:S13]  /*27890*/  ISETP.GE.AND P0, PT, R20, R36, PT ;  /* 0x000000241400720c */ /* 0x000fda0003f06270 */
[----:B------:R-:W-:Y:S05]  /*278a0*/  @!P0 BRA `(.L_x_1924) ;  /* 0x00000010008c8947 */ /* 0x000fea0003800000 */
[----:B0-----:R-:W-:Y:S02]  /*278b0*/  IMAD.MOV.U32 R4, RZ, RZ, R19 ;  /* 0x000000ffff047224 */ /* 0x001fe400078e0013 */
[----:B------:R-:W-:-:S07]  /*278c0*/  IMAD.MOV.U32 R5, RZ, RZ, R28 ;  /* 0x000000ffff057224 */ /* 0x000fce00078e001c */
.L_x_1944:
[----:B--2---:R-:W2:Y:S01]  /*278d0*/  LDL R8, [R1] ;  /* 0x0000000001087983 */ /* 0x004ea20000100800 */
[----:B------:R-:W0:Y:S01]  /*278e0*/  LDC R6, c[0x0][0x430] ;  /* 0x00010c00ff067b82 */ /* 0x000e220000000800 */
[----:B---3--:R-:W3:Y:S01]  /*278f0*/  S2R R2, SR_TID.X ;  /* 0x0000000000027919 */ /* 0x008ee20000002100 */
[----:B0-----:R-:W-:Y:S02]  /*27900*/  ISETP.NE.AND P0, PT, R6, 0x1, PT ;  /* 0x000000010600780c */ /* 0x001fe40003f05270 */
[----:B---3--:R-:W-:-:S11]  /*27910*/  LOP3.LUT R0, R2, 0x7f, RZ, 0xc0, !PT ;  /* 0x0000007f02007812 */ /* 0x008fd600078ec0ff */
[----:B------:R-:W0:Y:S01]  /*27920*/  @P0 LDC R7, c[0x0][0x434] ;  /* 0x00010d00ff070b82 */ /* 0x000e220000000800 */
[----:B-1----:R-:W-:Y:S01]  /*27930*/  SHF.R.U32.HI R3, RZ, 0x2, R0 ;  /* 0x00000002ff037819 */ /* 0x002fe20000011600 */
[----:B------:R-:W-:-:S06]  /*27940*/  IMAD.SHL.U32 R2, R2, 0x20, RZ ;  /* 0x0000002002027824 */ /* 0x000fcc00078e00ff */
[----:B------:R-:W1:Y:S01]  /*27950*/  @P0 LDC R0, c[0x0][0x438] ;  /* 0x00010e00ff000b82 */ /* 0x000e620000000800 */
[----:B------:R-:W-:Y:S01]  /*27960*/  IMAD R3, R20, 0x80, R3 ;  /* 0x0000008014037824 */ /* 0x000fe200078e0203 */
[----:B------:R-:W-:-:S04]  /*27970*/  LOP3.LUT R2, R2, 0x60, RZ, 0xc0, !PT ;  /* 0x0000006002027812 */ /* 0x000fc800078ec0ff */
[----:B------:R-:W-:-:S05]  /*27980*/  IADD3 R3, R2, R3, R37 ;  /* 0x0000000302037210 */ /* 0x000fca0007ffe025 */
[----:B------:R-:W-:Y:S02]  /*27990*/  IMAD.MOV.U32 R2, RZ, RZ, R3 ;  /* 0x000000ffff027224 */ /* 0x000fe400078e0003 */
[----:B0-----:R-:W-:-:S05]  /*279a0*/  @P0 IMAD.HI.U32 R7, R3, R7, RZ ;  /* 0x0000000703070227 */ /* 0x001fca00078e00ff */
[----:B-1----:R-:W-:Y:S01]  /*279b0*/  @P0 SHF.R.U32.HI R2, RZ, R0, R7 ;  /* 0x00000000ff020219 */ /* 0x002fe20000011607 */
[----:B------:R-:W-:Y:S05]  /*279c0*/  YIELD ;  /* 0x0000000000007946 */ /* 0x000fea0003800000 */
[----:B------:R-:W-:Y:S01]  /*279d0*/  IMAD.MOV R0, RZ, RZ, -R2 ;  /* 0x000000ffff007224 */ /* 0x000fe200078e0a02 */
[----:B------:R-:W-:-:S03]  /*279e0*/  ULDC.64 UR4, c[0x0][0x428] ;  /* 0x00010a0000047ab9 */ /* 0x000fc60000000a00 */
[----:B------:R-:W-:Y:S01]  /*279f0*/  IMAD R6, R6, R0, R3 ;  /* 0x0000000006067224 */ /* 0x000fe200078e0203 */
[----:B------:R-:W-:-:S03]  /*27a00*/  SHF.R.S32.HI R3, RZ, 0x1f, R2 ;  /* 0x0000001fff037819 */ /* 0x000fc60000011402 */
        /* <DEDUP_REMOVED lines=8> */
[----:B------:R-:W-:Y:S02]  /*27a90*/  IMAD.U32 R10, RZ, RZ, UR39 ;  /* 0x00000027ff0a7e24 */ /* 0x000fe4000f8e00ff */
[----:B------:R-:W-:-:S03]  /*27aa0*/  VIADD R19, R4, 0x1 ;  /* 0x0000000104137836 */ /* 0x000fc60000000000 */
[----:B------:R-:W-:Y:S02]  /*27ab0*/  ISETP.NE.AND P1, PT, R10, 0x3, PT ;  /* 0x000000030a00780c */ /* 0x000fe40003f25270 */
[----:B------:R-:W-:-:S04]  /*27ac0*/  ISETP.NE.AND P0, PT, R19, 0x2, PT ;  /* 0x000000021300780c */ /* 0x000fc80003f05270 */
[----:B------:R-:W-:Y:S02]  /*27ad0*/  SEL R28, RZ, 0x1, P0 ;  /* 0x00000001ff1c7807 */ /* 0x000fe40000000000 */
[C---:B------:R-:W-:Y:S01]  /*27ae0*/  ISETP.GT.AND P2, PT, R20.reuse, R36, PT ;  /* 0x000000241400720c */ /* 0x040fe20003f44270 */
[----:B------:R-:W-:Y:S01]  /*27af0*/  VIADD R20, R20, 0xffffffff ;  /* 0xffffffff14147836 */ /* 0x000fe20000000000 */
[----:B------:R-:W-:Y:S02]  /*27b00*/  SEL R19, R19, RZ, P0 ;  /* 0x000000ff13137207 */ /* 0x000fe40000000000 */
[----:B------:R-:W-:Y:S02]  /*27b10*/  LOP3.LUT R28, R5, R28, RZ, 0x3c, !PT ;  /* 0x0000001c051c7212 */ /* 0x000fe400078e3cff */
[----:B--2---:R-:W-:Y:S01]  /*27b20*/  SHF.R.S32.HI R9, RZ, 0x1f, R8 ;  /* 0x0000001fff097819 */ /* 0x004fe20000011408 */
[----:B------:R-:W-:Y:S06]  /*27b30*/  @!P1 BRA `(.L_x_1925) ;  /* 0x0000000000049947 */ /* 0x000fec0003800000 */
[----:B------:R-:W-:Y:S01]  /*27b40*/  BPT.TRAP 0x1 ;  /* 0x000000040000795c */ /* 0x000fe20000300000 */
.L_x_1925:
[----:B------:R-:W-:Y:S01]  /*27b50*/  IMAD R0, R19, 0x8, R16 ;  /* 0x0000000813007824 */ /* 0x000fe200078e0210 */
[----:B------:R-:W-:Y:S01]  /*27b60*/  SHF.L.U32 R10, R28, 0x1f, RZ ;  /* 0x0000001f1c0a7819 */ /* 0x000fe200000006ff */
[----:B------:R-:W-:Y:S01]  /*27b70*/  BSSY B0, `(.L_x_1926) ;  /* 0x0000004000007945 */ /* 0x000fe20003800000 */
[----:B------:R-:W-:Y:S02]  /*27b80*/  SHF.R.S32.HI R7, RZ, 0x1f, R6 ;  /* 0x0000001fff077819 */ /* 0x000fe40000011406 */
[----:B------:R-:W0:Y:S02]  /*27b90*/  SYNCS.PHASECHK.TRANS64.TRYWAIT P0, [R0+URZ+0x22880], R10 ;  /* 0x0228800a000075a7 */ /* 0x000e24000800017f */
[----:B0-----:R-:W-:Y:S05]  /*27ba0*/  @!P0 BRA `(.L_x_1927) ;  /* 0x0000007400648947 */ /* 0x001fea0003800000 */
.L_x_2163:
[----:B------:R-:W-:Y:S05]  /*27bb0*/  BSYNC B0 ;  /* 0x0000000000007941 */ /* 0x000fea0003800000 */
.L_x_1926:
[----:B------:R-:W1:Y:S01]  /*27bc0*/  S2R R12, SR_TID.X ;  /* 0x00000000000c7919 */ /* 0x000e620000002100 */
[----:B------:R-:W-:Y:S01]  /*27bd0*/  ULDC.64 UR4, c[0x0][0x328] ;  /* 0x0000ca0000047ab9 */ /* 0x000fe20000000a00 */
[----:B------:R-:W-:Y:S01]  /*27be0*/  ULDC.64 UR6, c[0x0][0x318] ;  /* 0x0000c60000067ab9 */ /* 0x000fe20000000a00 */
[----:B------:R-:W-:Y:S01]  /*27bf0*/  IMAD R11, R7, UR4, RZ ;  /* 0x00000004070b7c24 */ /* 0x000fe2000f8e02ff */
[C---:B------:R-:W-:Y:S01]  /*27c00*/  LOP3.LUT P3, RZ, R17.reuse, 0x2, RZ, 0xc0, !PT ;  /* 0x0000000211ff7812 */ /* 0x040fe2000786c0ff */
        /* <DEDUP_REMOVED lines=43> */
.L_x_2173:
        /* <DEDUP_REMOVED lines=9> */
.L_x_1929:
        /* <DEDUP_REMOVED lines=11> */
.L_x_1930:
[----:B------:R2:W-:Y:S01]  /*28000*/  SYNCS.ARRIVE.TRANS64.A1T0 RZ, [R0+URZ+0x22870], RZ ;  /* 0x022870ff00ff79a7 */ /* 0x0005e2000810003f */
[----:B------:R-:W-:Y:S05]  /*28010*/  @!P3 BRA `(.L_x_1931) ;  /* 0x000000000004b947 */ /* 0x000fea0003800000 */
[----:B------:R-:W-:Y:S01]  /*28020*/  BPT.TRAP 0x1 ;  /* 0x000000040000795c */ /* 0x000fe20000300000 */
.L_x_1931:
[----:B------:R-:W3:Y:S01]  /*28030*/  SYNCS.PHASECHK.TRANS64.TRYWAIT P0, [R0+URZ+0x22840], R10 ;  /* 0x0228400a000075a7 */ /* 0x000ee2000800017f */
[----:B------:R-:W-:Y:S04]  /*28040*/  BSSY B0, `(.L_x_1932) ;  /* 0x0000002000007945 */ /* 0x000fe80003800000 */
[----:B---3--:R-:W-:Y:S05]  /*28050*/  @!P0 BRA `(.L_x_1933) ;  /* 0x0000007400788947 */ /* 0x008fea0003800000 */
.L_x_2174:
[----:B------:R-:W-:Y:S05]  /*28060*/  BSYNC B0 ;  /* 0x0000000000007941 */ /* 0x000fea0003800000 */
.L_x_1932:
        /* <DEDUP_REMOVED lines=47> */
.L_x_2184:
        /* <DEDUP_REMOVED lines=10> */
.L_x_1935:
        /* <DEDUP_REMOVED lines=11> */
.L_x_1936:
[----:B------:R2:W-:Y:S02]  /*284b0*/  SYNCS.ARRIVE.TRANS64.A1T0 RZ, [R0+URZ+0x22830], RZ ;  /* 0x022830ff00ff79a7 */ /* 0x0005e4000810003f */
[----:B--23--:R-:W-:-:S05]  /*284c0*/  IMAD.U32 R0, RZ, RZ, UR37 ;  /* 0x00000025ff007e24 */ /* 0x00cfca000f8e00ff */
[----:B------:R-:W-:-:S13]  /*284d0*/  ISETP.NE.AND P0, PT, R0, 0x3, PT ;  /* 0x000000030000780c */ /* 0x000fda0003f05270 */
[----:B------:R-:W-:Y:S05]  /*284e0*/  @!P0 BRA `(.L_x_1937) ;  /* 0x0000000000048947 */ /* 0x000fea0003800000 */
[----:B------:R-:W-:Y:S01]  /*284f0*/  BPT.TRAP 0x1 ;  /* 0x000000040000795c */ /* 0x000fe20000300000 */
.L_x_1937:
[----:B------:R-:W-:Y:S01]  /*28500*/  LOP3.LUT R0, R5, 0x1, RZ, 0x3c, !PT ;  /* 0x0000000105007812 */ /* 0x000fe200078e3cff */
[----:B------:R-:W-:Y:S01]  /*28510*/  IMAD R18, R4, 0x8, R16 ;  /* 0x0000000804127824 */ /* 0x000fe200078e0210 */
[----:B------:R-:W-:Y:S02]  /*28520*/  BSSY B0, `(.L_x_1938) ;  /* 0x0000004000007945 */ /* 0x000fe40003800000 */
[----:B------:R-:W-:-:S04]  /*28530*/  SHF.L.U32 R0, R0, 0x1f, RZ ;  /* 0x0000001f00007819 */ /* 0x000fc800000006ff */
[----:B------:R-:W0:Y:S02]  /*28540*/  SYNCS.PHASECHK.TRANS64.TRYWAIT P1, [R18+URZ+0x22870], R0 ;  /* 0x02287000120075a7 */ /* 0x000e24000802017f */
[----:B0-----:R-:W-:Y:S05]  /*28550*/  @!P1 BRA `(.L_x_1939) ;  /* 0x0000007400809947 */ /* 0x001fea0003800000 */
.L_x_2185:
[----:B------:R-:W-:Y:S05]  /*28560*/  BSYNC B0 ;  /* 0x0000000000007941 */ /* 0x000fea0003800000 */
.L_x_1938:
[----:B------:R-:W-:-:S05]  /*28570*/  IMAD.U32 R2, RZ, RZ, UR39 ;  /* 0x00000027ff027e24 */ /* 0x000fca000f8e00ff */
[----:B------:R-:W-:-:S13]  /*28580*/  ISETP.NE.AND P1, PT, R2, 0x3, PT ;  /* 0x000000030200780c */ /* 0x000fda0003f25270 */
[----:B------:R-:W-:Y:S05]  /*28590*/  @!P1 BRA `(.L_x_1940) ;  /* 0x0000000000049947 */ /* 0x000fea0003800000 */
[----:B------:R-:W-:Y:S01]  /*285a0*/  BPT.TRAP 0x1 ;  /* 0x000000040000795c */ /* 0x000fe20000300000 */
.L_x_1940:
[----:B0-----:R-:W-:Y:S01]  /*285b0*/  SHF.L.U32 R0, R5, 0x1f, RZ ;  /* 0x0000001f05007819 */ /* 0x001fe200000006ff */
[----:B------:R-:W-:-:S03]  /*285c0*/  IMAD.SHL.U32 R2, R4, 0x4000, RZ ;  /* 0x0000400004027824 */ /* 0x000fc600078e00ff */
[----:B------:R-:W0:Y:S02]  /*285d0*/  SYNCS.PHASECHK.TRANS64.TRYWAIT P1, [R18+URZ+0x22860], R0 ;  /* 0x02286000120075a7 */ /* 0x000e24000802017f */
[----:B0-----:R-:W-:Y:S05]  /*285e0*/  @!P1 BRA `(.L_x_1941) ;  /* 0x0000007400709947 */ /* 0x001fea0003800000 */
.L_x_2186:
        /* <DEDUP_REMOVED lines=68> */
.L_x_1942:
[----:B0-----:R0:W-:Y:S01]  /*28a30*/  SYNCS.ARRIVE.TRANS64.A1T0 RZ, [R18+URZ+0x22850], RZ ;  /* 0x022850ff12ff79a7 */ /* 0x0011e2000810003f */
[----:B------:R-:W-:Y:S06]  /*28a40*/  BAR.SYNC.DEFER_BLOCKING 0x2, 0x80 ;  /* 0x0082000000007b1d */ /* 0x000fec0000010000 */
[----:B------:R-:W-:Y:S05]  /*28a50*/  @!P0 BRA `(.L_x_1943) ;  /* 0x0000000000048947 */ /* 0x000fea0003800000 */
[----:B------:R-:W-:Y:S01]  /*28a60*/  BPT.TRAP 0x1 ;  /* 0x000000040000795c */ /* 0x000fe20000300000 */
.L_x_1943:
[----:B------:R-:W3:Y:S01]  /*28a70*/  LDL R0, [R1+0x4] ;  /* 0x0000040001007983 */ /* 0x000ee20000100800 */
[----:B0-----:R-:W-:Y:S02]  /*28a80*/  VIADD R18, R18, 0x22880 ;  /* 0x0002288012127836 */ /* 0x001fe40000000000 */
[----:B------:R-:W-:Y:S02]  /*28a90*/  IMAD.MOV.U32 R4, RZ, RZ, R19 ;  /* 0x000000ffff047224 */ /* 0x000fe400078e0013 */
[----:B------:R-:W-:Y:S01]  /*28aa0*/  IMAD.MOV.U32 R5, RZ, RZ, R28 ;  /* 0x000000ffff057224 */ /* 0x000fe200078e001c */
[----:B---3--:R-:W-:-:S04]  /*28ab0*/  PRMT R18, R0, 0x654, R18 ;  /* 0x0000065400127816 */ /* 0x008fc80000000012 */
[----:B------:R3:W-:Y:S01]  /*28ac0*/  SYNCS.ARRIVE.TRANS64.RED.A1T0 RZ, [R18+URZ], RZ ;  /* 0x000000ff12ff79a7 */ /* 0x0007e2000810043f */
[----:B------:R-:W-:Y:S05]  /*28ad0*/  @P2 BRA `(.L_x_1944) ;  /* 0xffffffec007c2947 */ /* 0x000fea000383ffff */
.L_x_1924:
        /* <DEDUP_REMOVED lines=9> */
[----:B-1----:R-:W1:Y:S01]  /*28b70*/  LDC.64 R2, c[0x0][0xc60] ;  /* 0x00031800ff027b82 */ /* 0x002e620000000a00 */
[----:B------:R-:W2:Y:S02]  /*28b80*/  FLO.U32 R0, UR4 ;  /* 0x0000000400007d00 */ /* 0x000ea400080e0000 */
[----:B--2---:R-:W-:-:S06]  /*28b90*/  ISETP.EQ.U32.AND P1, PT, R0, R5, PT ;  /* 0x000000050000720c */ /* 0x004fcc0003f22070 */
[----:B------:R-:W1:Y:S07]  /*28ba0*/  POPC R5, UR4 ;  /* 0x0000000400057d09 */ /* 0x000e6e0008000000 */
[----:B-1----:R-:W2:Y:S01]  /*28bb0*/  @P1 ATOMG.E.ADD.STRONG.GPU PT, R3, desc[UR42][R2.64], R5 ;  /* 0x00000005020319a8 */ /* 0x002ea200081ee1ea */
[----:B0-----:R-:W0:Y:S02]  /*28bc0*/  S2R R4, SR_LTMASK ;  /* 0x0000000000047919 */ /* 0x001e240000003900 */
[----:B0-----:R-:W-:-:S04]  /*28bd0*/  LOP3.LUT R4, R4, UR4, RZ, 0xc0, !PT ;  /* 0x0000000404047c12 */ /* 0x001fc8000f8ec0ff */
[----:B------:R-:W0:Y:S01]  /*28be0*/  POPC R7, R4 ;  /* 0x0000000400077309 */ /* 0x000e220000000000 */
[----:B--2---:R-:W0:Y:S02]  /*28bf0*/  SHFL.IDX PT, R0, R3, R0, 0x1f ;  /* 0x00001f0003007589 */ /* 0x004e2400000e0000 */
[----:B0-----:R-:W-:-:S07]  /*28c00*/  IADD3 R24, R0, UR38, R7 ;  /* 0x0000002600187c10 */ /* 0x001fce000fffe007 */
.L_x_1946:
[----:B------:R-:W-:Y:S05]  /*28c10*/  BSYNC B0 ;  /* 0x0000000000007941 */ /* 0x000fea0003800000 */
.L_x_1945:
[----:B------:R-:W-:Y:S05]  /*28c20*/  @!P0 BRA `(.L_x_1947) ;  /* 0x0000000000048947 */ /* 0x000fea0003800000 */
[----:B------:R-:W-:Y:S01]  /*28c30*/  BPT.TRAP 0x1 ;  /* 0x000000040000795c */ /* 0x000fe20000300000 */
.L_x_1947:
[----:B-1----:R-:W-:Y:S01]  /*28c40*/  LOP3.LUT R3, R28, 0x1, RZ, 0x3c, !PT ;  /* 0x000000011c037812 */ /* 0x002fe200078e3cff */
[----:B---3--:R-:W-:Y:S01]  /*28c50*/  IMAD R18, R19, 0x8, R16 ;  /* 0x0000000813127824 */ /* 0x008fe200078e0210 */
[----:B------:R-:W-:Y:S02]  /*28c60*/  BSSY B0, `(.L_x_1948) ;  /* 0x0000004000007945 */ /* 0x000fe40003800000 */
[----:B------:R-:W-:-:S04]  /*28c70*/  SHF.L.U32 R3, R3, 0x1f, RZ ;  /* 0x0000001f03037819 */ /* 0x000fc800000006ff */
[----:B------:R-:W1:Y:S02]  /*28c80*/  SYNCS.PHASECHK.TRANS64.TRYWAIT P1, [R18+URZ+0x22870], R3 ;  /* 0x02287003120075a7 */ /* 0x000e64000802017f */
[----:B-1----:R-:W-:Y:S05]  /*28c90*/  @!P1 BRA `(.L_x_1949) ;  /* 0x0000006c00d89947 */ /* 0x002fea0003800000 */
.L_x_2187:
[----:B------:R-:W-:Y:S05]  /*28ca0*/  BSYNC B0 ;  /* 0x0000000000007941 */ /* 0x000fea0003800000 */
.L_x_1948:
[----:B------:R-:W-:-:S05]  /*28cb0*/  IMAD.U32 R0, RZ, RZ, UR39 ;  /* 0x00000027ff007e24 */ /* 0x000fca000f8e00ff */
[----:B------:R-:W-:-:S13]  /*28cc0*/  ISETP.NE.AND P1, PT, R0, 0x3, PT ;  /* 0x000000030000780c */ /* 0x000fda0003f25270 */
[----:B------:R-:W-:Y:S05]  /*28cd0*/  @!P1 BRA `(.L_x_1950) ;  /* 0x0000000000049947 */ /* 0x000fea0003800000 */
[----:B------:R-:W-:Y:S01]  /*28ce0*/  BPT.TRAP 0x1 ;  /* 0x000000040000795c */ /* 0x000fe20000300000 */
.L_x_1950:
[----:B-1----:R-:W-:-:S04]  /*28cf0*/  SHF.L.U32 R3, R28, 0x1f, RZ ;  /* 0x0000001f1c037819 */ /* 0x002fc800000006ff */
[----:B------:R-:W1:Y:S02]  /*28d00*/  SYNCS.PHASECHK.TRANS64.TRYWAIT P1, [R18+URZ+0x22860], R3 ;  /* 0x02286003120075a7 */ /* 0x000e64000802017f */
[----:B-1----:R-:W-:Y:S05]  /*28d10*/  @!P1 BRA `(.L_x_1951) ;  /* 0x0000006c00cc9947 */ /* 0x002fea0003800000 */
.L_x_2188:
[----:B------:R-:W1:Y:S04]  /*28d20*/  LDL R0, [R1+0x10] ;  /* 0x0000100001007983 */ /* 0x000e680000100800 */
[----:B------:R-:W2:Y:S01]  /*28d30*/  LDL R12, [R1+0xc] ;  /* 0x00000c00010c7983 */ /* 0x000ea20000100800 */
[----:B------:R-:W-:Y:S01]  /*28d40*/  IMAD.SHL.U32 R2, R19, 0x4000, RZ ;  /* 0x0000400013027824 */ /* 0x000fe200078e00ff */
[----:B------:R-:W-:Y:S05]  /*28d50*/  WARPSYNC.ALL ;  /* 0x0000000000007948 */ /* 0x000fea0003800000 */
[----:B------:R-:W-:-:S05]  /*28d60*/  IMAD.U32 R21, RZ, RZ, UR39 ;  /* 0x00000027ff157e24 */ /* 0x000fca000f8e00ff */
[----:B------:R-:W-:Y:S02]  /*28d70*/  ISETP.NE.AND P1, PT, R21, 0x3, PT ;  /* 0x000000031500780c */ /* 0x000fe40003f25270 */
[----:B-1----:R-:W-:Y:S02]  /*28d80*/  LOP3.LUT R3, R2, R0, RZ, 0xfc, !PT ;  /* 0x0000000002037212 */ /* 0x002fe400078efcff */
[----:B--2---:R-:W-:-:S03]  /*28d90*/  IADD3 R2, R16, R2, R12 ;  /* 0x0000000210027210 */ /* 0x004fc60007ffe00c */
[----:B------:R-:W-:Y:S01]  /*28da0*/  IMAD.IADD R0, R16, 0x1, R3 ;  /* 0x0000000110007824 */ /* 0x000fe200078e0203 */
[----:B------:R-:W-:-:S03]  /*28db0*/  IADD3 R20, R31, 0x400, R2 ;  /* 0x000004001f147810 */ /* 0x000fc60007ffe002 */
[----:B------:R-:W-:Y:S01]  /*28dc0*/  IMAD.IADD R3, R34, 0x1, R0 ;  /* 0x0000000122037824 */ /* 0x000fe200078e0200 */
[----:B0-----:R-:W0:Y:S02]  /*28dd0*/  LDSM.16.MT88.4 R4, [R0+0x8400] ;  /* 0x008400000004783b */ /* 0x001e240000004200 */
        /* <DEDUP_REMOVED lines=11> */
[----:B------:R-:W1:Y:S01]  /*28e90*/  LDSM.16.MT88.4 R4, [R0+0x9400] ;  /* 0x009400000004783b */ /* 0x000e620000004200 */
[----:B0-----:R-:W-:Y:S02]  /*28ea0*/  IADD3 R2, R34, 0x400, R2 ;  /* 0x0000040022027810 */ /* 0x001fe40007ffe002 */
[C-C-:B-1----:R-:W-:Y:S02]  /*28eb0*/  PRMT R12, R4.reuse, 0x6420, R5.reuse ;  /* 0x00006420040c7816 */ /* 0x142fe40000000005 */
        /* <DEDUP_REMOVED lines=22> */
[----:B------:R-:W1:Y:S01]  /*29020*/  LDSM.16.MT88.4 R4, [R0+0xb400] ;  /* 0x00b400000004783b */ /* 0x000e620000004200 */
[----:B0-----:R-:W-:Y:S01]  /*29030*/  IMAD.IADD R2, R31, 0x1, R2 ;  /* 0x000000011f027824 */ /* 0x001fe200078e0202 */
[C-C-:B-1----:R-:W-:Y:S02]  /*29040*/  PRMT R12, R4.reuse, 0x6420, R5.reuse ;  /* 0x00006420040c7816 */ /* 0x142fe40000000005 */
        /* <DEDUP_REMOVED lines=18> */
.L_x_1952:
[----:B0-----:R0:W-:Y:S01]  /*29170*/  SYNCS.ARRIVE.TRANS64.A1T0 RZ, [R18+URZ+0x22850], RZ ;  /* 0x022850ff12ff79a7 */ /* 0x0011e2000810003f */
[----:B------:R-:W-:Y:S06]  /*29180*/  BAR.SYNC.DEFER_BLOCKING 0x2, 0x80 ;  /* 0x0082000000007b1d */ /* 0x000fec0000010000 */
[----:B------:R-:W-:Y:S05]  /*29190*/  @!P0 BRA `(.L_x_1953) ;  /* 0x0000000000048947 */ /* 0x000fea0003800000 */
[----:B------:R-:W-:Y:S01]  /*291a0*/  BPT.TRAP 0x1 ;  /* 0x000000040000795c */ /* 0x000fe20000300000 */
.L_x_1953:
[----:B------:R-:W2:Y:S01]  /*291b0*/  LDL R0, [R1+0x4] ;  /* 0x0000040001007983 */ /* 0x000ea20000100800 */
        /* <DEDUP_REMOVED lines=8> */
.L_x_1894:
[----:B------:R-:W-:-:S13]  /*29240*/  LOP3.LUT P0, RZ, R17, 0x40, RZ, 0xc0, !PT ;  /* 0x0000004011ff7812 */ /* 0x000fda000780c0ff */
[----:B------:R-:W-:Y:S05]  /*29250*/  @!P0 BRA `(.L_x_1954) ;  /* 0x0000000000288947 */ /* 0x000fea0003800000 */
[----:B------:R-:W-:Y:S05]  /*29260*/  WARPSYNC.ALL ;  /* 0x0000000000007948 */ /* 0x000fea0003800000 */
[----:B------:R-:W2:Y:S08]  /*29270*/  S2UR UR4, SR_CgaCtaId ;  /* 0x00000000000479c3 */ /* 0x000eb00000008800 */
[----:B------:R-:W-:Y:S01]  /*29280*/  BAR.SYNC.DEFER_BLOCKING 0x5, 0x180 ;  /* 0x0146000000007b1d */ /* 0x000fe20000010000 */
[----:B------:R-:W-:Y:S01]  /*29290*/  MOV R16, 0x400 ;  /* 0x0000040000107802 */ /* 0x000fe20000000f00 */
[----:B--2---:R-:W-:-:S05]  /*292a0*/  IMAD.U32 R0, RZ, RZ, UR4 ;  /* 0x00000004ff007e24 */ /* 0x004fca000f8e00ff */
[----:B------:R-:W-:Y:S01]  /*292b0*/  LEA R16, R0, R16, 0x18 ;  /* 0x0000001000107211 */ /* 0x000fe200078ec0ff */
[----:B------:R2:W-:Y:S04]  /*292c0*/  STL [R1+0x4], R0 ;  /* 0x0000040001007387 */ /* 0x0005e80000100800 */
[----:B------:R2:W3:Y:S01]  /*292d0*/  LDS.128 R24, [R16+0x228d0] ;  /* 0x0228d00010187984 */ /* 0x0004e20000000c00 */
[----:B------:R-:W-:Y:S06]  /*292e0*/  BAR.ARV 0x4, 0x180 ;  /* 0x0106000000007b1d */ /* 0x000fec0000002000 */
[----:B------:R-:W-:Y:S05]  /*292f0*/  BRA `(.L_x_1955) ;  /* 0x0000000c00e07947 */ /* 0x000fea0003800000 */
.L_x_1954:
[----:B------:R-:W1:Y:S01]  /*29300*/  S2R R0, SR_TID.X ;  /* 0x0000000000007919 */ /* 0x000e620000002100 */
[----:B------:R-:W-:Y:S01]  /*29310*/  UMOV UR4, 0xffffffff ;  /* 0xffffffff00047882 */ /* 0x000fe20000000000 */
[----:B-1----:R-:W-:-:S04]  /*29320*/  LOP3.LUT R8, R0, 0x1f, RZ, 0xc0, !PT ;  /* 0x0000001f00087812 */ /* 0x002fc800078ec0ff */
[----:B------:R-:W-:Y:S01]  /*29330*/  ISETP.NE.AND P0, PT, R8, 0x1f, PT ;  /* 0x0000001f0800780c */ /* 0x000fe20003f05270 */
[----:B------:R-:W-:-:S12]  /*29340*/  BRA.DIV UR4, `(.L_x_1956) ;  /* 0x0000006a04547947 */ /* 0x000fd8000b800000 */
[----:B------:R-:W-:Y:S01]  /*29350*/  IMAD.IADD R9, R27, 0x1, R8 ;  /* 0x000000011b097824 */ /* 0x000fe200078e0208 */
[----:B------:R-:W-:-:S04]  /*29360*/  ULDC UR4, c[0x0][0xc3c] ;  /* 0x00030f0000047ab9 */ /* 0x000fc80000000800 */
[----:B------:R-:W-:-:S13]  /*29370*/  ISETP.GE.OR P1, PT, R9, UR4, !P0 ;  /* 0x0000000409007c0c */ /* 0x000fda000c726670 */
[----:B------:R-:W1:Y:S08]  /*29380*/  @!P1 LDC.64 R2, c[0x0][0xc80] ;  /* 0x00032000ff029b82 */ /* 0x000e700000000a00 */
[----:B------:R-:W2:Y:S01]  /*29390*/  @!P1 LDC.64 R4, c[0x0][0xc78] ;  /* 0x00031e00ff049b82 */ /* 0x000ea20000000a00 */
[----:B-1----:R-:W-:-:S05]  /*293a0*/  @!P1 IMAD.WIDE R2, R9, 0x4, R2 ;  /* 0x0000000409029825 */ /* 0x002fca00078e0202 */
[----:B------:R2:W3:Y:S02]  /*293b0*/  @!P1 LDG.E R7, desc[UR42][R2.64] ;  /* 0x0000002a02079981 */ /* 0x0004e4000c1e1900 */
[----:B--2---:R-:W-:-:S05]  /*293c0*/  @!P1 IMAD.WIDE R2, R9, 0x4, R4 ;  /* 0x0000000409029825 */ /* 0x004fca00078e0204 */
[----:B------:R-:W2:Y:S01]  /*293d0*/  @!P1 LDG.E R4, desc[UR42][R2.64] ;  /* 0x0000002a02049981 */ /* 0x000ea2000c1e1900 */
[----:B------:R-:W-:Y:S01]  /*293e0*/  IMAD.MOV.U32 R25, RZ, RZ, RZ ;  /* 0x000000ffff197224 */ /* 0x000fe200078e00ff */
[C---:B------:R-:W-:Y:S01]  /*293f0*/  ISETP.GE.U32.AND P2, PT, R8.reuse, 0x2, PT ;  /* 0x000000020800780c */ /* 0x040fe20003f46070 */
[----:B------:R-:W-:Y:S01]  /*29400*/  IMAD.MOV.U32 R5, RZ, RZ, RZ ;  /* 0x000000ffff057224 */ /* 0x000fe200078e00ff */
[C---:B------:R-:W-:Y:S01]  /*29410*/  ISETP.GE.U32.AND P3, PT, R8.reuse, 0x4, PT ;  /* 0x000000040800780c */ /* 0x040fe20003f66070 */
[----:B------:R-:W-:Y:S01]  /*29420*/  SHFL.IDX PT, R0, R24, RZ, 0x1f ;  /* 0x00001fff18007589 */ /* 0x000fe200000e0000 */
[C---:B------:R-:W-:Y:S02]  /*29430*/  ISETP.GE.U32.AND P4, PT, R8.reuse, 0x8, PT ;  /* 0x000000080800780c */ /* 0x040fe40003f86070 */
[----:B------:R-:W-:Y:S01]  /*29440*/  ISETP.GE.U32.AND P5, PT, R8, 0x10, PT ;  /* 0x000000100800780c */ /* 0x000fe20003fa6070 */
[----:B------:R1:W-:Y:S02]  /*29450*/  SHFL.IDX PT, R6, R24, 0x1, 0x1f ;  /* 0x00201f0018067f89 */ /* 0x0003e400000e0000 */
[----:B-1----:R-:W-:-:S02]  /*29460*/  IMAD.MOV.U32 R24, RZ, RZ, RZ ;  /* 0x000000ffff187224 */ /* 0x002fc400078e00ff */
[----:B---3--:R-:W-:Y:S02]  /*29470*/  @!P1 IMAD.MOV.U32 R25, RZ, RZ, R7 ;  /* 0x000000ffff199224 */ /* 0x008fe400078e0007 */
[----:B--2---:R-:W-:Y:S01]  /*29480*/  @!P1 IMAD.MOV.U32 R5, RZ, RZ, R4 ;  /* 0x000000ffff059224 */ /* 0x004fe200078e0004 */
[----:B------:R-:W-:-:S03]  /*29490*/  ISETP.NE.AND P1, PT, R8, RZ, PT ;  /* 0x000000ff0800720c */ /* 0x000fc60003f25270 */
[----:B------:R-:W-:-:S05]  /*294a0*/  IMAD R13, R5, R25, RZ ;  /* 0x00000019050d7224 */ /* 0x000fca00078e02ff */
        /* <DEDUP_REMOVED lines=15> */
[----:B------:R1:W2:Y:S02]  /*295a0*/  SHFL.IDX PT, R14, R2, 0x1f, 0x1f ;  /* 0x03e01f00020e7f89 */ /* 0x0002a400000e0000 */
.L_x_2198:
[----:B------:R-:W-:Y:S02]  /*295b0*/  ULDC UR4, c[0x0][0xc38] ;  /* 0x00030e0000047ab9 */ /* 0x000fe40000000800 */
[----:B------:R-:W-:-:S04]  /*295c0*/  IMAD.U32 R4, RZ, RZ, UR4 ;  /* 0x00000004ff047e24 */ /* 0x000fc8000f8e00ff */
[----:B--2---:R-:W-:-:S04]  /*295d0*/  IMAD R3, R14, R4, RZ ;  /* 0x000000040e037224 */ /* 0x004fc800078e02ff */
[----:B------:R-:W-:-:S05]  /*295e0*/  IMAD.IADD R6, R6, 0x1, R3 ;  /* 0x0000000106067824 */ /* 0x000fca00078e0203 */
[----:B------:R-:W-:-:S13]  /*295f0*/  ISETP.GT.AND P6, PT, R6, R0, PT ;  /* 0x000000000600720c */ /* 0x000fda0003fc4270 */
[----:B------:R-:W-:Y:S05]  /*29600*/  @P6 BRA `(.L_x_1957) ;  /* 0x0000000000a46947 */ /* 0x000fea0003800000 */
.L_x_1960:
[----:B-1----:R-:W1:Y:S01]  /*29610*/  LDC R2, c[0x0][0xc3c] ;  /* 0x00030f00ff027b82 */ /* 0x002e620000000800 */
[----:B------:R-:W-:-:S05]  /*29620*/  VIADD R27, R27, 0x1f ;  /* 0x0000001f1b1b7836 */ /* 0x000fca0000000000 */
[----:B-1----:R-:W-:-:S13]  /*29630*/  ISETP.GE.AND P6, PT, R27, R2, PT ;  /* 0x000000021b00720c */ /* 0x002fda0003fc6270 */
[----:B------:R-:W-:Y:S05]  /*29640*/  @P6 BRA `(.L_x_1958) ;  /* 0x0000000800c06947 */ /* 0x000fea0003800000 */
[----:B------:R-:W1:Y:S01]  /*29650*/  S2R R3, SR_TID.X ;  /* 0x0000000000037919 */ /* 0x000e620000002100 */
[----:B------:R-:W-:Y:S01]  /*29660*/  IMAD.MOV.U32 R25, RZ, RZ, RZ ;  /* 0x000000ffff197224 */ /* 0x000fe200078e00ff */
[----:B-1----:R-:W-:-:S05]  /*29670*/  LOP3.LUT R3, R3, 0x1f, RZ, 0xc0, !PT ;  /* 0x0000001f03037812 */ /* 0x002fca00078ec0ff */
[----:B------:R-:W-:-:S05]  /*29680*/  IMAD.IADD R4, R27, 0x1, R3 ;  /* 0x000000011b047824 */ /* 0x000fca00078e0203 */
[----:B------:R-:W-:-:S13]  /*29690*/  ISETP.GE.OR P6, PT, R4, R2, !P0 ;  /* 0x000000020400720c */ /* 0x000fda00047c6670 */
[----:B------:R-:W1:Y:S02]  /*296a0*/  @!P6 LDC.64 R2, c[0x0][0xc80] ;  /* 0x00032000ff02eb82 */ /* 0x000e640000000a00 */
[----:B-1----:R-:W-:-:S05]  /*296b0*/  @!P6 IMAD.WIDE R2, R4, 0x4, R2 ;  /* 0x000000040402e825 */ /* 0x002fca00078e0202 */
[----:B------:R1:W2:Y:S01]  /*296c0*/  @!P6 LDG.E R25, desc[UR42][R2.64] ;  /* 0x0000002a0219e981 */ /* 0x0002a2000c1e1900 */
[----:B------:R-:W-:Y:S01]  /*296d0*/  IMAD.MOV.U32 R5, RZ, RZ, RZ ;  /* 0x000000ffff057224 */ /* 0x000fe200078e00ff */
[----:B-1----:R-:W1:Y:S02]  /*296e0*/  @!P6 LDC.64 R2, c[0x0][0xc78] ;  /* 0x00031e00ff02eb82 */ /* 0x002e640000000a00 */
[----:B-1----:R-:W-:-:S05]  /*296f0*/  @!P6 IMAD.WIDE R2, R4, 0x4, R2 ;  /* 0x000000040402e825 */ /* 0x002fca00078e0202 */
[----:B------:R-:W2:Y:S01]  /*29700*/  @!P6 LDG.E R5, desc[UR42][R2.64] ;  /* 0x0000002a0205e981 */ /* 0x000ea2000c1e1900 */
[----:B------:R-:W-:Y:S01]  /*29710*/  UMOV UR4, 0xffffffff ;  /* 0xffffffff00047882 */ /* 0x000fe20000000000 */
[----:B--2---:R-:W-:Y:S02]  /*29720*/  IMAD R13, R5, R25, RZ ;  /* 0x00000019050d7224 */ /* 0x004fe400078e02ff */
[----:B------:R-:W-:Y:S05]  /*29730*/  BRA.DIV UR4, `(.L_x_1959) ;  /* 0x0000006a04907947 */ /* 0x000fea000b800000 */
        /* <DEDUP_REMOVED lines=16> */
.L_x_2206:
[----:B------:R-:W-:Y:S02]  /*29840*/  ULDC UR4, c[0x0][0xc38] ;  /* 0x00030e0000047ab9 */ /* 0x000fe40000000800 */
[----:B------:R-:W-:-:S04]  /*29850*/  IMAD.U32 R4, RZ, RZ, UR4 ;  /* 0x00000004ff047e24 */ /* 0x000fc8000f8e00ff */
[----:B--2---:R-:W-:-:S04]  /*29860*/  IMAD R3, R14, R4, RZ ;  /* 0x000000040e037224 */ /* 0x004fc800078e02ff */
[----:B------:R-:W-:-:S05]  /*29870*/  IMAD.IADD R6, R3, 0x1, R6 ;  /* 0x0000000103067824 */ /* 0x000fca00078e0206 */
[----:B------:R-:W-:-:S13]  /*29880*/  ISETP.GT.AND P6, PT, R6, R0, PT ;  /* 0x000000000600720c */ /* 0x000fda0003fc4270 */
[----:B------:R-:W-:Y:S05]  /*29890*/  @!P6 BRA `(.L_x_1960) ;  /* 0xfffffffc005ce947 */ /* 0x000fea000383ffff */
.L_x_1957:
[----:B------:R-:W-:Y:S01]  /*298a0*/  IMAD.IADD R6, R6, 0x1, -R3 ;  /* 0x0000000106067824 */ /* 0x000fe200078e0a03 */
[----:B------:R-:W-:-:S03]  /*298b0*/  UMOV UR4, 0xffffffff ;  /* 0xffffffff00047882 */ /* 0x000fc60000000000 */
[----:B------:R-:W-:-:S05]  /*298c0*/  IMAD R3, R2, R4, R6 ;  /* 0x0000000402037224 */ /* 0x000fca00078e0206 */
[----:B------:R-:W-:Y:S01]  /*298d0*/  ISETP.GT.AND P6, PT, R3, R0, PT ;  /* 0x000000000300720c */ /* 0x000fe20003fc4270 */
[----:B------:R-:W-:-:S12]  /*298e0*/  BRA.DIV UR4, `(.L_x_1961) ;  /* 0x0000006a04dc7947 */ /* 0x000fd8000b800000 */
[----:B------:R-:W-:-:S04]  /*298f0*/  VOTE.ANY R3, PT, !P6 ;  /* 0x0000000000037806 */ /* 0x000fc800070e0100 */
[----:B------:R-:W2:Y:S02]  /*29900*/  POPC R7, R3 ;  /* 0x0000000300077309 */ /* 0x000ea40000000000 */
[----:B--2---:R2:W3:Y:S01]  /*29910*/  SHFL.IDX PT, R25, R25, R7, 0x1f ;  /* 0x00001f0719197589 */ /* 0x0044e200000e0000 */
[----:B------:R-:W-:-:S03]  /*29920*/  IMAD.IADD R27, R7, 0x1, R27 ;  /* 0x00000001071b7824 */ /* 0x000fc600078e021b */
[----:B------:R2:W4:Y:S04]  /*29930*/  SHFL.IDX PT, R5, R5, R7, 0x1f ;  /* 0x00001f0705057589 */ /* 0x00052800000e0000 */
.L_x_2211:
[----:B------:R-:W-:-:S13]  /*29940*/  ISETP.NE.AND P0, PT, R3, RZ, PT ;  /* 0x000000ff0300720c */ /* 0x000fda0003f05270 */
[----:B------:R-:W-:Y:S05]  /*29950*/  @!P0 BRA `(.L_x_1962) ;  /* 0x0000000000108947 */ /* 0x000fea0003800000 */
[----:B------:R-:W-:Y:S01]  /*29960*/  UMOV UR4, 0xffffffff ;  /* 0xffffffff00047882 */ /* 0x000fe20000000000 */
[----:B------:R-:W-:Y:S02]  /*29970*/  VIADD R12, R7, 0xffffffff ;  /* 0xffffffff070c7836 */ /* 0x000fe40000000000 */
[----:B------:R-:W-:Y:S05]  /*29980*/  BRA.DIV UR4, `(.L_x_1963) ;  /* 0x0000006e04147947 */ /* 0x000fea000b800000 */
[----:B------:R0:W0:Y:S02]  /*29990*/  SHFL.IDX PT, R24, R2, R12, 0x1f ;  /* 0x00001f0c02187589 */ /* 0x00002400000e0000 */
.L_x_1962:
[----:B----4-:R-:W-:Y:S01]  /*299a0*/  ISETP.NE.AND P0, PT, R5, 0x1, PT ;  /* 0x000000010500780c */ /* 0x010fe20003f05270 */
[----:B0-----:R-:W-:-:S04]  /*299b0*/  IMAD R24, R24, R4, R6 ;  /* 0x0000000418187224 */ /* 0x001fc800078e0206 */
[----:B------:R-:W-:-:S08]  /*299c0*/  IMAD.IADD R0, R0, 0x1, -R24 ;  /* 0x0000000100007824 */ /* 0x000fd000078e0a18 */
[----:B------:R-:W-:Y:S05]  /*299d0*/  @!P0 BRA `(.L_x_1964) ;  /* 0x0000000000dc8947 */ /* 0x000fea0003800000 */
[-C--:B---3--:R-:W-:Y:S01]  /*299e0*/  IABS R6, R25.reuse ;  /* 0x0000001900067213 */ /* 0x088fe20000000000 */
[----:B-1----:R-:W-:Y:S01]  /*299f0*/  IMAD.MOV.U32 R2, RZ, RZ, RZ ;  /* 0x000000ffff027224 */ /* 0x002fe200078e00ff */
[----:B------:R-:W-:Y:S02]  /*29a00*/  IABS R8, R25 ;  /* 0x0000001900087213 */ /* 0x000fe40000000000 */
[----:B------:R-:W0:Y:S03]  /*29a10*/  I2F.RP R4, R6 ;  /* 0x0000000600047306 */ /* 0x000e260000209400 */
[----:B------:R-:W-:-:S05]  /*29a20*/  IMAD.MOV R8, RZ, RZ, -R8 ;  /* 0x000000ffff087224 */ /* 0x000fca00078e0a08 */
[----:B0-----:R-:W2:Y:S02]  /*29a30*/  MUFU.RCP R4, R4 ;  /* 0x0000000400047308 */ /* 0x001ea40000001000 */
[----:B--2---:R-:W-:-:S06]  /*29a40*/  VIADD R7, R4, 0xffffffe ;  /* 0x0ffffffe04077836 */ /* 0x004fcc0000000000 */
[----:B------:R-:W0:Y:S02]  /*29a50*/  F2I.FTZ.U32.TRUNC.NTZ R3, R7 ;  /* 0x0000000700037305 */ /* 0x000e24000021f000 */
[----:B0-----:R-:W-:-:S04]  /*29a60*/  IMAD.MOV R9, RZ, RZ, -R3 ;  /* 0x000000ffff097224 */ /* 0x001fc800078e0a03 */
[----:B------:R-:W-:-:S04]  /*29a70*/  IMAD R9, R9, R6, RZ ;  /* 0x0000000609097224 */ /* 0x000fc800078e02ff */
[----:B------:R-:W-:Y:S01]  /*29a80*/  IMAD.HI.U32 R2, R3, R9, R2 ;  /* 0x0000000903027227 */ /* 0x000fe200078e0002 */
[----:B------:R-:W-:-:S05]  /*29a90*/  IABS R3, R0 ;  /* 0x0000000000037213 */ /* 0x000fca0000000000 */
[----:B------:R-:W-:-:S04]  /*29aa0*/  IMAD.HI.U32 R4, R2, R3, RZ ;  /* 0x0000000302047227 */ /* 0x000fc800078e00ff */
[----:B------:R-:W-:Y:S02]  /*29ab0*/  IMAD R3, R4, R8, R3 ;  /* 0x0000000804037224 */ /* 0x000fe400078e0203 */
[----:B------:R-:W-:-:S03]  /*29ac0*/  IMAD.MOV.U32 R2, RZ, RZ, RZ ;  /* 0x000000ffff027224 */ /* 0x000fc600078e00ff */
[----:B------:R-:W-:-:S13]  /*29ad0*/  ISETP.GT.U32.AND P1, PT, R6, R3, PT ;  /* 0x000000030600720c */ /* 0x000fda0003f24070 */
[----:B------:R-:W-:Y:S02]  /*29ae0*/  @!P1 IMAD.IADD R3, R3, 0x1, -R6 ;  /* 0x0000000103039824 */ /* 0x000fe400078e0a06 */
[----:B------:R-:W-:Y:S01]  /*29af0*/  @!P1 VIADD R4, R4, 0x1 ;  /* 0x0000000104049836 */ /* 0x000fe20000000000 */
[----:B------:R-:W-:Y:S02]  /*29b00*/  ISETP.NE.AND P1, PT, R25, RZ, PT ;  /* 0x000000ff1900720c */ /* 0x000fe40003f25270 */
[----:B------:R-:W-:Y:S02]  /*29b10*/  ISETP.GE.U32.AND P0, PT, R3, R6, PT ;  /* 0x000000060300720c */ /* 0x000fe40003f06070 */
[----:B------:R-:W-:-:S04]  /*29b20*/  IABS R6, R5 ;  /* 0x0000000500067213 */ /* 0x000fc80000000000 */
[----:B------:R-:W0:Y:S07]  /*29b30*/  I2F.RP R7, R6 ;  /* 0x0000000600077306 */ /* 0x000e2e0000209400 */
[----:B------:R-:W-:Y:S01]  /*29b40*/  @P0 VIADD R4, R4, 0x1 ;  /* 0x0000000104040836 */ /* 0x000fe20000000000 */
        /* <DEDUP_REMOVED lines=29> */
[----:B------:R-:W-:Y:S02]  /*29d20*/  IMAD R26, R5, 0x10000, R26 ;  /* 0x00010000051a7824 */ /* 0x000fe400078e021a */
[----:B------:R-:W-:Y:S01]  /*29d30*/  IMAD R2, R25, R2, R0 ;  /* 0x0000000219027224 */ /* 0x000fe200078e0200 */
[----:B------:R-:W-:Y:S06]  /*29d40*/  BRA `(.L_x_1965) ;  /* 0x0000000000f47947 */ /* 0x000fec0003800000 */
.L_x_1964:
[----:B-1----:R-:W0:Y:S02]  /*29d50*/  LDC.64 R2, c[0x0][0xc90] ;  /* 0x00032400ff027b82 */ /* 0x002e240000000a00 */
[----:B0-----:R-:W-:-:S05]  /*29d60*/  IMAD.WIDE R2, R27, 0x4, R2 ;  /* 0x000000041b027825 */ /* 0x001fca00078e0202 */
[----:B------:R0:W3:Y:S02]  /*29d70*/  LDG.E R6, desc[UR42][R2.64] ;  /* 0x0000002a02067981 */ /* 0x0000e4000c1e1900 */
[----:B0-----:R-:W-:Y:S02]  /*29d80*/  IMAD.MOV.U32 R2, RZ, RZ, RZ ;  /* 0x000000ffff027224 */ /* 0x001fe400078e00ff */
[----:B---3--:R-:W-:-:S05]  /*29d90*/  IMAD R5, R25, R6, RZ ;  /* 0x0000000619057224 */ /* 0x008fca00078e02ff */
[----:B--2---:R-:W-:-:S04]  /*29da0*/  IABS R7, R5 ;  /* 0x0000000500077213 */ /* 0x004fc80000000000 */
        /* <DEDUP_REMOVED lines=9> */
[----:B------:R-:W-:-:S04]  /*29e40*/  IMAD.HI.U32 R9, R9, R2, RZ ;  /* 0x0000000209097227 */ /* 0x000fc800078e00ff */
[----:B------:R-:W-:-:S04]  /*29e50*/  IMAD.MOV R3, RZ, RZ, -R3 ;  /* 0x000000ffff037224 */ /* 0x000fc800078e0a03 */
        /* <DEDUP_REMOVED lines=8> */
[----:B------:R-:W-:-:S06]  /*29ee0*/  IMAD.MOV.U32 R2, RZ, RZ, RZ ;  /* 0x000000ffff027224 */ /* 0x000fcc00078e00ff */
[----:B------:R-:W-:-:S04]  /*29ef0*/  @P0 VIADD R9, R9, 0x1 ;  /* 0x0000000109090836 */ /* 0x000fc80000000000 */
[----:B------:R-:W-:-:S04]  /*29f00*/  IMAD.MOV.U32 R7, RZ, RZ, R9 ;  /* 0x000000ffff077224 */ /* 0x000fc800078e0009 */
[----:B------:R-:W-:Y:S01]  /*29f10*/  @!P2 IMAD.MOV R7, RZ, RZ, -R7 ;  /* 0x000000ffff07a224 */ /* 0x000fe200078e0a07 */
[----:B------:R-:W-:-:S05]  /*29f20*/  @!P1 LOP3.LUT R7, RZ, R5, RZ, 0x33, !PT ;  /* 0x00000005ff079212 */ /* 0x000fca00078e33ff */
[----:B------:R-:W-:Y:S02]  /*29f30*/  IMAD R8, R6, R7, RZ ;  /* 0x0000000706087224 */ /* 0x000fe400078e02ff */
[----:B------:R-:W-:Y:S02]  /*29f40*/  IMAD.MOV R7, RZ, RZ, -R7 ;  /* 0x000000ffff077224 */ /* 0x000fe400078e0a07 */
[----:B------:R-:W-:Y:S02]  /*29f50*/  IMAD.MOV R3, RZ, RZ, -R8 ;  /* 0x000000ffff037224 */ /* 0x000fe400078e0a08 */
[----:B------:R-:W-:-:S03]  /*29f60*/  IMAD R5, R5, R7, R0 ;  /* 0x0000000705057224 */ /* 0x000fc600078e0200 */
[----:B------:R-:W-:-:S04]  /*29f70*/  VIADDMNMX R4, R3, R4, R6, PT ;  /* 0x0000000403047246 */ /* 0x000fc80003800106 */
[-C--:B------:R-:W-:Y:S02]  /*29f80*/  IABS R6, R4.reuse ;  /* 0x0000000400067213 */ /* 0x080fe40000000000 */
[----:B------:R-:W-:Y:S02]  /*29f90*/  IABS R0, R4 ;  /* 0x0000000400007213 */ /* 0x000fe40000000000 */
[----:B------:R-:W0:Y:S03]  /*29fa0*/  I2F.RP R9, R6 ;  /* 0x0000000600097306 */ /* 0x000e260000209400 */
[----:B------:R-:W-:-:S05]  /*29fb0*/  IMAD.MOV R0, RZ, RZ, -R0 ;  /* 0x000000ffff007224 */ /* 0x000fca00078e0a00 */
[----:B0-----:R-:W0:Y:S02]  /*29fc0*/  MUFU.RCP R9, R9 ;  /* 0x0000000900097308 */ /* 0x001e240000001000 */
[----:B0-----:R-:W-:-:S06]  /*29fd0*/  VIADD R10, R9, 0xffffffe ;  /* 0x0ffffffe090a7836 */ /* 0x001fcc0000000000 */
[----:B------:R-:W0:Y:S02]  /*29fe0*/  F2I.FTZ.U32.TRUNC.NTZ R3, R10 ;  /* 0x0000000a00037305 */ /* 0x000e24000021f000 */
[----:B0-----:R-:W-:-:S04]  /*29ff0*/  IMAD.MOV R7, RZ, RZ, -R3 ;  /* 0x000000ffff077224 */ /* 0x001fc800078e0a03 */
[----:B------:R-:W-:-:S04]  /*2a000*/  IMAD R7, R7, R6, RZ ;  /* 0x0000000607077224 */ /* 0x000fc800078e02ff */
[----:B------:R-:W-:Y:S01]  /*2a010*/  IMAD.HI.U32 R2, R3, R7, R2 ;  /* 0x0000000703027227 */ /* 0x000fe200078e0002 */
[----:B------:R-:W-:-:S05]  /*2a020*/  IABS R3, R5 ;  /* 0x0000000500037213 */ /* 0x000fca0000000000 */
[----:B------:R-:W-:-:S04]  /*2a030*/  IMAD.HI.U32 R2, R2, R3, RZ ;  /* 0x0000000302027227 */ /* 0x000fc800078e00ff */
[----:B------:R-:W-:Y:S01]  /*2a040*/  IMAD R3, R2, R0, R3 ;  /* 0x0000000002037224 */ /* 0x000fe200078e0203 */
[----:B------:R-:W-:Y:S02]  /*2a050*/  LOP3.LUT R0, R5, R4, RZ, 0x3c, !PT ;  /* 0x0000000405007212 */ /* 0x000fe400078e3cff */
[----:B------:R-:W-:Y:S02]  /*2a060*/  IADD3 R5, R8, 0x1000000, R5 ;  /* 0x0100000008057810 */ /* 0x000fe40007ffe005 */
[----:B------:R-:W-:Y:S02]  /*2a070*/  ISETP.GT.U32.AND P1, PT, R6, R3, PT ;  /* 0x000000030600720c */ /* 0x000fe40003f24070 */
[----:B------:R-:W-:-:S11]  /*2a080*/  ISETP.GE.AND P2, PT, R0, RZ, PT ;  /* 0x000000ff0000720c */ /* 0x000fd60003f46270 */
        /* <DEDUP_REMOVED lines=8> */
[----:B------:R-:W-:-:S07]  /*2a110*/  IMAD R26, R2, R4, R5 ;  /* 0x00000004021a7224 */ /* 0x000fce00078e0205 */
.L_x_1965:
[----:B------:R-:W-:-:S05]  /*2a120*/  LOP3.LUT R2, RZ, R2, RZ, 0x33, !PT ;  /* 0x00000002ff027212 */ /* 0x000fca00078e33ff */
[----:B------:R-:W-:Y:S01]  /*2a130*/  IMAD.IADD R25, R25, 0x1, R2 ;  /* 0x0000000119197824 */ /* 0x000fe200078e0202 */
[----:B------:R-:W-:Y:S06]  /*2a140*/  BRA `(.L_x_1966) ;  /* 0x00000000001c7947 */ /* 0x000fec0003800000 */
.L_x_1958:
[----:B------:R-:W-:Y:S01]  /*2a150*/  UMOV UR4, URZ ;  /* 0x0000003f00047c82 */ /* 0x000fe20008000000 */
[----:B------:R-:W-:Y:S01]  /*2a160*/  UMOV UR5, URZ ;  /* 0x0000003f00057c82 */ /* 0x000fe20008000000 */
[----:B------:R-:W-:Y:S01]  /*2a170*/  ULDC UR6, c[0x0][0xc3c] ;  /* 0x00030f0000067ab9 */ /* 0x000fe20000000800 */
[----:B------:R-:W-:Y:S02]  /*2a180*/  IMAD.MOV.U32 R24, RZ, RZ, R0 ;  /* 0x000000ffff187224 */ /* 0x000fe400078e0000 */
[----:B------:R-:W-:Y:S02]  /*2a190*/  IMAD.U32 R25, RZ, RZ, UR4 ;  /* 0x00000004ff197e24 */ /* 0x000fe4000f8e00ff */
[----:B------:R-:W-:Y:S02]  /*2a1a0*/  IMAD.U32 R26, RZ, RZ, UR5 ;  /* 0x00000005ff1a7e24 */ /* 0x000fe4000f8e00ff */
[----:B------:R-:W-:-:S07]  /*2a1b0*/  IMAD.U32 R27, RZ, RZ, UR6 ;  /* 0x00000006ff1b7e24 */ /* 0x000fce000f8e00ff */
.L_x_1966:
[----:B------:R1:W2:Y:S01]  /*2a1c0*/  LDL R2, [R1+0x4] ;  /* 0x0000040001027983 */ /* 0x0002a20000100800 */
[----:B------:R-:W3:Y:S01]  /*2a1d0*/  S2R R0, SR_TID.X ;  /* 0x0000000000007919 */ /* 0x000ee20000002100 */
[----:B------:R-:W-:Y:S05]  /*2a1e0*/  WARPSYNC.ALL ;  /* 0x0000000000007948 */ /* 0x000fea0003800000 */
[----:B---3--:R-:W-:Y:S01]  /*2a1f0*/  LOP3.LUT R0, R0, 0x1f, RZ, 0xc0, !PT ;  /* 0x0000001f00007812 */ /* 0x008fe200078ec0ff */
[----:B------:R-:W-:Y:S03]  /*2a200*/  BAR.SYNC.DEFER_BLOCKING 0x4, 0x180 ;  /* 0x0106000000007b1d */ /* 0x000fe60000010000 */
[----:B------:R-:W-:-:S13]  /*2a210*/  ISETP.NE.AND P0, PT, R0, RZ, PT ;  /* 0x000000ff0000720c */ /* 0x000fda0003f05270 */
[----:B------:R-:W-:Y:S01]  /*2a220*/  @!P0 MOV R0, 0x400 ;  /* 0x0000040000008802 */ /* 0x000fe20000000f00 */
[----:B--2---:R-:W2:Y:S03]  /*2a230*/  @!P0 S2R R2, SR_CgaCtaId ;  /* 0x0000000000028919 */ /* 0x004ea60000008800 */
[----:B--2---:R-:W-:Y:S01]  /*2a240*/  @!P0 LEA R16, R2, R0, 0x18 ;  /* 0x0000000002108211 */ /* 0x004fe200078ec0ff */
[----:B------:R1:W-:Y:S04]  /*2a250*/  @!P0 STL [R1+0x4], R2 ;  /* 0x0000040201008387 */ /* 0x0003e80000100800 */
[----:B------:R1:W-:Y:S01]  /*2a260*/  @!P0 STS.128 [R16+0x228d0], R24 ;  /* 0x0228d01810008388 */ /* 0x0003e20000000c00 */
[----:B------:R-:W-:Y:S06]  /*2a270*/  BAR.ARV 0x5, 0x180 ;  /* 0x0146000000007b1d */ /* 0x000fec0000002000 */
.L_x_1955:
[----:B------:R-:W-:Y:S02]  /*2a280*/  ULDC UR4, c[0x0][0xc3c] ;  /* 0x00030f0000047ab9 */ /* 0x000fe40000000800 */
[----:B---3--:R-:W-:-:S13]  /*2a290*/  ISETP.GE.AND P0, PT, R27, UR4, PT ;  /* 0x000000041b007c0c */ /* 0x008fda000bf06270 */
[----:B------:R-:W-:Y:S05]  /*2a2a0*/  @!P0 BRA `(.L_x_1967) ;  /* 0xffffff9000708947 */ /* 0x000fea000383ffff */
[----:B------:R-:W-:Y:S05]  /*2a2b0*/  BSYNC B7 ;  /* 0x0000000000077941 */ /* 0x000fea0003800000 */
.L_x_1833:
[----:B--2---:R-:W2:Y:S01]  /*2a2c0*/  LDL.LU R0, [R1+0x30] ;  /* 0x0000300001007983 */ /* 0x004ea20000300800 */
[----:B------:R-:W-:Y:S01]  /*2a2d0*/  BSSY B0, `(.L_x_1968) ;  /* 0x000000b000007945 */ /* 0x000fe20003800000 */
[----:B------:R-:W3:Y:S01]  /*2a2e0*/  S2R R5, SR_CgaCtaId ;  /* 0x0000000000057919 */ /* 0x000ee20000008800 */
[----:B--2---:R-:W-:-:S05]  /*2a2f0*/  VIADD R0, R0, 0x1 ;  /* 0x0000000100007836 */ /* 0x004fca0000000000 */
[----:B01----:R-:W-:-:S04]  /*2a300*/  LEA.HI R2, R0, R0, RZ, 0x1 ;  /* 0x0000000000027211 */ /* 0x003fc800078f08ff */
[----:B------:R-:W-:Y:S02]  /*2a310*/  LOP3.LUT R3, R2, 0xfffffffe, RZ, 0xc0, !PT ;  /* 0xfffffffe02037812 */ /* 0x000fe400078ec0ff */
[----:B------:R-:W-:-:S03]  /*2a320*/  MOV R2, 0x400 ;  /* 0x0000040000027802 */ /* 0x000fc60000000f00 */
[----:B------:R-:W-:Y:S01]  /*2a330*/  IMAD.IADD R0, R0, 0x1, -R3 ;  /* 0x0000000100007824 */ /* 0x000fe200078e0a03 */
[----:B---3--:R-:W-:-:S04]  /*2a340*/  LEA R4, R5, R2, 0x18 ;  /* 0x0000000205047211 */ /* 0x008fc800078ec0ff */
[----:B------:R-:W-:-:S04]  /*2a350*/  SHF.L.U32 R0, R0, 0x1f, RZ ;  /* 0x0000001f00007819 */ /* 0x000fc800000006ff */
[----:B------:R-:W0:Y:S02]  /*2a360*/  SYNCS.PHASECHK.TRANS64.TRYWAIT P0, [R4+URZ+0x22820], R0 ;  /* 0x02282000040075a7 */ /* 0x000e24000800017f */
[----:B0-----:R-:W-:Y:S05]  /*2a370*/  @!P0 BRA `(.L_x_1969) ;  /* 0x0000006000c08947 */ /* 0x001fea0003800000 */
.L_x_2214:
[----:B------:R-:W-:Y:S05]  /*2a380*/  BSYNC B0 ;  /* 0x0000000000007941 */ /* 0x000fea0003800000 */
.L_x_1968:
[----:B------:R-:W-:-:S03]  /*2a390*/  UMOV UR4, 0xffffffff ;  /* 0xffffffff00047882 */ /* 0x000fc60000000000 */
[----:B------:R-:W-:Y:S05]  /*2a3a0*/  BRA.DIV UR4, `(.L_x_1970) ;  /* 0x0000006204c87947 */ /* 0x000fea000b800000 */
[----:B0-----:R-:W0:Y:S02]  /*2a3b0*/  S2R R0, SR_TID.X ;  /* 0x0000000000007919 */ /* 0x001e240000002100 */
[----:B0-----:R-:W-:-:S04]  /*2a3c0*/  SHF.R.U32.HI R0, RZ, 0x5, R0 ;  /* 0x00000005ff007819 */ /* 0x001fc80000011600 */
[----:B------:R-:W-:-:S05]  /*2a3d0*/  LOP3.LUT R0, R0, 0x3, RZ, 0xc0, !PT ;  /* 0x0000000300007812 */ /* 0x000fca00078ec0ff */
[----:B------:R0:W1:Y:S02]  /*2a3e0*/  SHFL.IDX PT, R14, R0, RZ, 0x1f ;  /* 0x00001fff000e7589 */ /* 0x00006400000e0000 */
.L_x_2217:
[----:B-1----:R-:W-:-:S13]  /*2a3f0*/  ISETP.NE.AND P0, PT, R14, RZ, PT ;  /* 0x000000ff0e00720c */ /* 0x002fda0003f05270 */
[----:B------:R-:W-:Y:S05]  /*2a400*/  @P0 BRA `(.L_x_1581) ;  /* 0x0000000000a80947 */ /* 0x000fea0003800000 */
[----:B------:R-:W-:-:S03]  /*2a410*/  UMOV UR4, 0xffffffff ;  /* 0xffffffff00047882 */ /* 0x000fc60000000000 */
[----:B------:R-:W-:Y:S05]  /*2a420*/  BRA.DIV UR4, `(.L_x_1971) ;  /* 0x0000006204dc7947 */ /* 0x000fea000b800000 */
[----:B------:R-:W-:-:S13]  /*2a430*/  ELECT P6, URZ, PT ;  /* 0x00000000003f782f */ /* 0x000fda00038c0000 */
.L_x_2220:
[----:B------:R-:W-:Y:S05]  /*2a440*/  @!P6 BRA `(.L_x_1581) ;  /* 0x000000000098e947 */ /* 0x000fea0003800000 */
[----:B------:R-:W-:-:S06]  /*2a450*/  ULOP3.LUT UR4, UR36, 0x2, URZ, 0xfc, !UPT ;  /* 0x0000000224047892 */ /* 0x000fcc000f8efc3f */
[----:B0-----:R-:W-:-:S05]  /*2a460*/  IMAD.U32 R0, RZ, RZ, UR4 ;  /* 0x00000004ff007e24 */ /* 0x001fca000f8e00ff */
[----:B------:R-:W-:-:S13]  /*2a470*/  ISETP.NE.AND P0, PT, R0, 0x3, PT ;  /* 0x000000030000780c */ /* 0x000fda0003f05270 */
[----:B------:R-:W-:Y:S05]  /*2a480*/  @!P0 BRA `(.L_x_1972) ;  /* 0x0000000000048947 */ /* 0x000fea0003800000 */
[----:B------:R-:W-:Y:S01]  /*2a490*/  BPT.TRAP 0x1 ;  /* 0x000000040000795c */ /* 0x000fe20000300000 */
.L_x_1972:
[C---:B------:R-:W-:Y:S01]  /*2a4a0*/  IMAD R5, R19.reuse, 0x8, R4 ;  /* 0x0000000813057824 */ /* 0x040fe200078e0204 */
[----:B------:R-:W-:Y:S01]  /*2a4b0*/  SHF.L.U32 R0, R28, 0x1f, RZ ;  /* 0x0000001f1c007819 */ /* 0x000fe200000006ff */
[----:B------:R-:W-:-:S03]  /*2a4c0*/  VIADD R19, R19, 0x1 ;  /* 0x0000000113137836 */ /* 0x000fc60000000000 */
[----:B------:R-:W0:Y:S02]  /*2a4d0*/  SYNCS.PHASECHK.TRANS64.TRYWAIT P1, [R5+URZ+0x22840], R0 ;  /* 0x02284000050075a7 */ /* 0x000e24000802017f */
[----:B------:R-:W-:-:S04]  /*2a4e0*/  ISETP.NE.AND P2, PT, R19, 0x2, PT ;  /* 0x000000021300780c */ /* 0x000fc80003f45270 */
[----:B------:R-:W-:Y:S01]  /*2a4f0*/  SEL R3, RZ, 0x1, P2 ;  /* 0x00000001ff037807 */ /* 0x000fe20001000000 */
[----:B0-----:R-:W-:Y:S08]  /*2a500*/  @!P1 BRA `(.L_x_1973) ;  /* 0x0000006000c49947 */ /* 0x001ff00003800000 */
.L_x_2221:
[----:B------:R-:W-:Y:S02]  /*2a510*/  SEL R19, R19, RZ, P2 ;  /* 0x000000ff13137207 */ /* 0x000fe40001000000 */
[----:B------:R-:W-:Y:S01]  /*2a520*/  LOP3.LUT R2, R28, R3, RZ, 0x3c, !PT ;  /* 0x000000031c027212 */ /* 0x000fe200078e3cff */
[----:B------:R-:W-:Y:S06]  /*2a530*/  @!P0 BRA `(.L_x_1974) ;  /* 0x0000000000048947 */ /* 0x000fec0003800000 */
[----:B------:R-:W-:Y:S01]  /*2a540*/  BPT.TRAP 0x1 ;  /* 0x000000040000795c */ /* 0x000fe20000300000 */
.L_x_1974:
[----:B------:R-:W-:Y:S01]  /*2a550*/  IMAD R19, R19, 0x8, R4 ;  /* 0x0000000813137824 */ /* 0x000fe200078e0204 */
[----:B------:R-:W-:-:S04]  /*2a560*/  SHF.L.U32 R2, R2, 0x1f, RZ ;  /* 0x0000001f02027819 */ /* 0x000fc800000006ff */
[----:B------:R-:W1:Y:S02]  /*2a570*/  SYNCS.PHASECHK.TRANS64.TRYWAIT P1, [R19+URZ+0x22840], R2 ;  /* 0x02284002130075a7 */ /* 0x000e64000802017f */
[----:B-1----:R-:W-:Y:S05]  /*2a580*/  @!P1 BRA `(.L_x_1975) ;  /* 0x0000006000b89947 */ /* 0x002fea0003800000 */
.L_x_2222:
[----:B------:R-:W-:Y:S05]  /*2a590*/  @!P0 BRA `(.L_x_1976) ;  /* 0x0000000000048947 */ /* 0x000fea0003800000 */
[----:B------:R-:W-:Y:S01]  /*2a5a0*/  BPT.TRAP 0x1 ;  /* 0x000000040000795c */ /* 0x000fe20000300000 */
.L_x_1976:
[----:B------:R-:W2:Y:S02]  /*2a5b0*/  SYNCS.PHASECHK.TRANS64.TRYWAIT P1, [R5+URZ+0x22860], R0 ;  /* 0x02286000050075a7 */ /* 0x000ea4000802017f */
[----:B--2---:R-:W-:Y:S05]  /*2a5c0*/  @!P1 BRA `(.L_x_1977) ;  /* 0x0000006000bc9947 */ /* 0x004fea0003800000 */
.L_x_2223:
[----:B------:R-:W-:Y:S05]  /*2a5d0*/  @!P0 BRA `(.L_x_1978) ;  /* 0x0000000000048947 */ /* 0x000fea0003800000 */
[----:B------:R-:W-:Y:S01]  /*2a5e0*/  BPT.TRAP 0x1 ;  /* 0x000000040000795c */ /* 0x000fe20000300000 */
.L_x_1978:
[----:B------:R-:W3:Y:S02]  /*2a5f0*/  SYNCS.PHASECHK.TRANS64.TRYWAIT P1, [R19+URZ+0x22860], R2 ;  /* 0x02286002130075a7 */ /* 0x000ee4000802017f */
[----:B---3--:R-:W-:Y:S05]  /*2a600*/  @!P1 BRA `(.L_x_1979) ;  /* 0x0000006000c09947 */ /* 0x008fea0003800000 */
.L_x_2224:
[----:B------:R-:W-:Y:S05]  /*2a610*/  @!P0 BRA `(.L_x_1980) ;  /* 0x0000000000048947 */ /* 0x000fea0003800000 */
[----:B------:R-:W-:Y:S01]  /*2a620*/  BPT.TRAP 0x1 ;  /* 0x000000040000795c */ /* 0x000fe20000300000 */
.L_x_1980:
[----:B------:R-:W4:Y:S02]  /*2a630*/  SYNCS.PHASECHK.TRANS64.TRYWAIT P1, [R5+URZ+0x22880], R0 ;  /* 0x02288000050075a7 */ /* 0x000f24000802017f */
[----:B----4-:R-:W-:Y:S05]  /*2a640*/  @!P1 BRA `(.L_x_1981) ;  /* 0x0000006000c49947 */ /* 0x010fea0003800000 */
.L_x_2225:
[----:B------:R-:W-:Y:S05]  /*2a650*/  @!P0 BRA `(.L_x_1982) ;  /* 0x0000000000048947 */ /* 0x000fea0003800000 */
[----:B------:R-:W-:Y:S01]  /*2a660*/  BPT.TRAP 0x1 ;  /* 0x000000040000795c */ /* 0x000fe20000300000 */
.L_x_1982:
[----:B------:R0:W0:Y:S02]  /*2a670*/  SYNCS.PHASECHK.TRANS64.TRYWAIT P0, [R19+URZ+0x22880], R2 ;  /* 0x02288002130075a7 */ /* 0x000024000800017f */
[----:B0-----:R-:W-:Y:S05]  /*2a680*/  @!P0 NANOSLEEP.SYNCS 0x989680 ;  /* 0x009896800000895d */ /* 0x001fea0003900000 */
[----:B------:R-:W0:Y:S02]  /*2a690*/  @!P0 SYNCS.PHASECHK.TRANS64 P0, [R19+URZ+0x22880], R2 ;  /* 0x02288002130085a7 */ /* 0x000e24000800007f */
[----:B0-----:R-:W-:Y:S05]  /*2a6a0*/  @!P0 BRA `(.L_x_1982) ;  /* 0xfffffffc00f08947 */ /* 0x001fea000383ffff */
.L_x_1581:
[----:B------:R-:W-:Y:S05]  /*2a6b0*/  BSYNC B8 ;  /* 0x0000000000087941 */ /* 0x000fea0003800000 */
.L_x_1578:
[----:B------:R-:W-:Y:S05]  /*2a6c0*/  EXIT ;  /* 0x000000000000794d */ /* 0x000fea0003800000 */
.L_x_1607:
[----:B-1----:R1:W2:Y:S02]  /*2a6d0*/  SYNCS.PHASECHK.TRANS64.TRYWAIT P4, [R83+URZ+0x22890], R94 ;  /* 0x0228905e530075a7 */ /* 0x0022a4000808017f */
[----:B--2---:R-:W-:Y:S05]  /*2a6e0*/  @!P4 NANOSLEEP.SYNCS 0x989680 ;  /* 0x009896800000c95d */ /* 0x004fea0003900000 */
[----:B------:R-:W2:Y:S02]  /*2a6f0*/  @!P4 SYNCS.PHASECHK.TRANS64 P4, [R83+URZ+0x22890], R94 ;  /* 0x0228905e5300c5a7 */ /* 0x000ea4000808007f */
[----:B--2---:R-:W-:Y:S05]  /*2a700*/  @!P4 BRA `(.L_x_1607) ;  /* 0xfffffffc00f0c947 */ /* 0x004fea000383ffff */
[----:B------:R-:W-:Y:S05]  /*2a710*/  BRA `(.L_x_1983) ;  /* 0xfffffd8c00b87947 */ /* 0x000fea000383ffff */
.L_x_1608:
[----:B------:R-:W-:Y:S01]  /*2a720*/  BSSY B1, `(.L_x_1984) ;  /* 0x0000008000017945 */ /* 0x000fe20003800000 */
[----:B0-----:R-:W-:Y:S02]  /*2a730*/  IMAD.MOV.U32 R13, RZ, RZ, R14 ;  /* 0x000000ffff0d7224 */ /* 0x001fe400078e000e */
[----:B------:R-:W-:Y:S02]  /*2a740*/  IMAD.MOV.U32 R12, RZ, RZ, RZ ;  /* 0x000000ffff0c7224 */ /* 0x000fe400078e00ff */
[----:B------:R-:W-:Y:S02]  /*2a750*/  IMAD.MOV.U32 R11, RZ, RZ, 0x1e1f ;  /* 0x00001e1fff0b7424 */ /* 0x000fe400078e00ff */
[----:B------:R-:W-:-:S07]  /*2a760*/  IMAD.MOV.U32 R15, RZ, RZ, -0x1 ;  /* 0xffffffffff0f7424 */ /* 0x000fce00078e00ff */
[----:B-1----:R-:W-:Y:S05]  /*2a770*/  WARPSYNC.COLLECTIVE R15, `(.L_x_1985) ;  /* 0x000000000f087348 */ /* 0x002fea0003c00000 */
[----:B------:R0:W2:Y:S02]  /*2a780*/  SHFL.IDX P6, R14, R13, R12, R11 ;  /* 0x0000000c0d0e7389 */ /* 0x0000a400000c000b */
[----:B012---:R-:W-:Y:S01]  /*2a790*/  ENDCOLLECTIVE ;  /* 0x000000000000791b */ /* 0x007fe20003800000 */
.L_x_1985:
[----:B------:R-:W-:Y:S05]  /*2a7a0*/  BSYNC B1 ;  /* 0x0000000000017941 */ /* 0x000fea0003800000 */
.L_x_1984:
[----:B------:R-:W-:Y:S02]  /*2a7b0*/  IMAD.MOV.U32 R13, RZ, RZ, R98 ;  /* 0x000000ffff0d7224 */ /* 0x000fe400078e0062 */
[----:B------:R-:W-:Y:S02]  /*2a7c0*/  IMAD.MOV.U32 R12, RZ, RZ, RZ ;  /* 0x000000ffff0c7224 */ /* 0x000fe400078e00ff */
[----:B------:R-:W-:Y:S02]  /*2a7d0*/  IMAD.MOV.U32 R11, RZ, RZ, 0x1e1f ;  /* 0x00001e1fff0b7424 */ /* 0x000fe400078e00ff */
[----:B------:R-:W-:Y:S02]  /*2a7e0*/  IMAD.MOV.U32 R15, RZ, RZ, -0x1 ;  /* 0xffffffffff0f7424 */ /* 0x000fe400078e00ff */
[----:B------:R-:W-:-:S07]  /*2a7f0*/  IMAD.MOV.U32 R99, RZ, RZ, R14 ;  /* 0x000000ffff637224 */ /* 0x000fce00078e000e */
[----:B------:R-:W-:Y:S05]  /*2a800*/  WARPSYNC.COLLECTIVE R15, `(.L_x_1986) ;  /* 0x000000000f087348 */ /* 0x000fea0003c00000 */
[----:B------:R0:W1:Y:S02]  /*2a810*/  SHFL.IDX P6, R14, R13, R12, R11 ;  /* 0x0000000c0d0e7389 */ /* 0x00006400000c000b */
[----:B01----:R-:W-:Y:S01]  /*2a820*/  ENDCOLLECTIVE ;  /* 0x000000000000791b */ /* 0x003fe20003800000 */
.L_x_1986:
[----:B------:R-:W-:Y:S01]  /*2a830*/  IMAD.MOV.U32 R98, RZ, RZ, R14 ;  /* 0x000000ffff627224 */ /* 0x000fe200078e000e */
[----:B------:R-:W-:Y:S06]  /*2a840*/  BRA `(.L_x_1987) ;  /* 0xfffffd8c00807947 */ /* 0x000fec000383ffff */
.L_x_1636:
[----:B-1----:R1:W2:Y:S02]  /*2a850*/  SYNCS.PHASECHK.TRANS64.TRYWAIT P4, [R83+URZ+0x22890], R94 ;  /* 0x0228905e530075a7 */ /* 0x0022a4000808017f */
[----:B--2---:R-:W-:Y:S05]  /*2a860*/  @!P4 NANOSLEEP.SYNCS 0x989680 ;  /* 0x009896800000c95d */ /* 0x004fea0003900000 */
[----:B------:R-:W2:Y:S02]  /*2a870*/  @!P4 SYNCS.PHASECHK.TRANS64 P4, [R83+URZ+0x22890], R94 ;  /* 0x0228905e5300c5a7 */ /* 0x000ea4000808007f */
[----:B--2---:R-:W-:Y:S05]  /*2a880*/  @!P4 BRA `(.L_x_1636) ;  /* 0xfffffffc00f0c947 */ /* 0x004fea000383ffff */
[----:B------:R-:W-:Y:S05]  /*2a890*/  BRA `(.L_x_1988) ;  /* 0xfffffdbc00407947 */ /* 0x000fea000383ffff */
.L_x_1637:
        /* <DEDUP_REMOVED lines=8> */
.L_x_1990:
[----:B------:R-:W-:Y:S05]  /*2a920*/  BSYNC B1 ;  /* 0x0000000000017941 */ /* 0x000fea0003800000 */
.L_x_1989:
        /* <DEDUP_REMOVED lines=8> */
.L_x_1991:
[----:B------:R-:W-:Y:S01]  /*2a9b0*/  IMAD.MOV.U32 R101, RZ, RZ, R14 ;  /* 0x000000ffff657224 */ /* 0x000fe200078e000e */
[----:B------:R-:W-:Y:S06]  /*2a9c0*/  BRA `(.L_x_1992) ;  /* 0xfffffdbc00087947 */ /* 0x000fec000383ffff */
.L_x_1650:
[----:B0-----:R0:W1:Y:S02]  /*2a9d0*/  SYNCS.PHASECHK.TRANS64.TRYWAIT P2, [R83+URZ+0x22890], R94 ;  /* 0x0228905e530075a7 */ /* 0x001064000804017f */
[----:B-1----:R-:W-:Y:S05]  /*2a9e0*/  @!P2 NANOSLEEP.SYNCS 0x989680 ;  /* 0x009896800000a95d */ /* 0x002fea0003900000 */
[----:B------:R-:W1:Y:S02]  /*2a9f0*/  @!P2 SYNCS.PHASECHK.TRANS64 P2, [R83+URZ+0x22890], R94 ;  /* 0x0228905e5300a5a7 */ /* 0x000e64000804007f */
[----:B-1----:R-:W-:Y:S05]  /*2aa00*/  @!P2 BRA `(.L_x_1650) ;  /* 0xfffffffc00f0a947 */ /* 0x002fea000383ffff */
[----:B------:R-:W-:Y:S05]  /*2aa10*/  BRA `(.L_x_1993) ;  /* 0xfffffde8009c7947 */ /* 0x000fea000383ffff */
.L_x_1651:
[----:B------:R-:W-:Y:S01]  /*2aa20*/  BSSY B1, `(.L_x_1994) ;  /* 0x0000007000017945 */ /* 0x000fe20003800000 */
[----:B------:R-:W-:Y:S02]  /*2aa30*/  IMAD.MOV.U32 R12, RZ, RZ, RZ ;  /* 0x000000ffff0c7224 */ /* 0x000fe400078e00ff */
[----:B------:R-:W-:Y:S02]  /*2aa40*/  IMAD.MOV.U32 R11, RZ, RZ, 0x1e1f ;  /* 0x00001e1fff0b7424 */ /* 0x000fe400078e00ff */
[----:B------:R-:W-:-:S07]  /*2aa50*/  IMAD.MOV.U32 R15, RZ, RZ, -0x1 ;  /* 0xffffffffff0f7424 */ /* 0x000fce00078e00ff */
[----:B0-----:R-:W-:Y:S05]  /*2aa60*/  WARPSYNC.COLLECTIVE R15, `(.L_x_1995) ;  /* 0x000000000f087348 */ /* 0x001fea0003c00000 */
[----:B------:R1:W2:Y:S02]  /*2aa70*/  SHFL.IDX P6, R14, R13, R12, R11 ;  /* 0x0000000c0d0e7389 */ /* 0x0002a400000c000b */
[----:B012---:R-:W-:Y:S01]  /*2aa80*/  ENDCOLLECTIVE ;  /* 0x000000000000791b */ /* 0x007fe20003800000 */
.L_x_1995:
[----:B------:R-:W-:Y:S05]  /*2aa90*/  BSYNC B1 ;  /* 0x0000000000017941 */ /* 0x000fea0003800000 */
.L_x_1994:
        /* <DEDUP_REMOVED lines=8> */
.L_x_1996:
[----:B------:R-:W-:Y:S05]  /*2ab20*/  BRA `(.L_x_1997) ;  /* 0xfffffde800bc7947 */ /* 0x000fea000383ffff */
.L_x_1655:
[----:B0-----:R0:W2:Y:S02]  /*2ab30*/  SYNCS.PHASECHK.TRANS64.TRYWAIT P1, [R83+URZ+0x228b0], R94 ;  /* 0x0228b05e530075a7 */ /* 0x0010a4000802017f */
[----:B--2---:R-:W-:Y:S05]  /*2ab40*/  @!P1 NANOSLEEP.SYNCS 0x989680 ;  /* 0x009896800000995d */ /* 0x004fea0003900000 */
[----:B------:R-:W2:Y:S02]  /*2ab50*/  @!P1 SYNCS.PHASECHK.TRANS64 P1, [R83+URZ+0x228b0], R94 ;  /* 0x0228b05e530095a7 */ /* 0x000ea4000802007f */
[----:B--2---:R-:W-:Y:S05]  /*2ab60*/  @!P1 BRA `(.L_x_1655) ;  /* 0xfffffffc00f09947 */ /* 0x004fea000383ffff */
[----:B------:R-:W-:Y:S05]  /*2ab70*/  BRA `(.L_x_1998) ;  /* 0xfffffdec00847947 */ /* 0x000fea000383ffff */
.L_x_1675:
[----:B------:R-:W0:Y:S01]  /*2ab80*/  S2R R3, SR_TID.X ;  /* 0x0000000000037919 */ /* 0x000e220000002100 */
[----:B------:R-:W-:Y:S01]  /*2ab90*/  BSSY B0, `(.L_x_1999) ;  /* 0x000000c000007945 */ /* 0x000fe20003800000 */
[----:B------:R-:W-:Y:S02]  /*2aba0*/  IMAD.MOV.U32 R12, RZ, RZ, RZ ;  /* 0x000000ffff0c7224 */ /* 0x000fe400078e00ff */
[----:B------:R-:W-:Y:S02]  /*2abb0*/  IMAD.MOV.U32 R11, RZ, RZ, 0x1f ;  /* 0x0000001fff0b7424 */ /* 0x000fe400078e00ff */
        /* <DEDUP_REMOVED lines=9> */
.L_x_2000:
[----:B------:R-:W-:Y:S05]  /*2ac50*/  BSYNC B0 ;  /* 0x0000000000007941 */ /* 0x000fea0003800000 */
.L_x_1999:
[----:B------:R-:W-:Y:S01]  /*2ac60*/  IMAD.MOV.U32 R184, RZ, RZ, R14 ;  /* 0x000000ffffb87224 */ /* 0x000fe200078e000e */
[----:B------:R-:W-:Y:S06]  /*2ac70*/  BRA `(.L_x_2001) ;  /* 0xfffffdfc00d87947 */ /* 0x000fec000383ffff */
.L_x_1685:
[----:B------:R-:W-:Y:S01]  /*2ac80*/  BSSY B1, `(.L_x_2002) ;  /* 0x0000007000017945 */ /* 0x000fe20003800000 */
[----:B------:R-:W-:Y:S02]  /*2ac90*/  IMAD.MOV.U32 R12, RZ, RZ, RZ ;  /* 0x000000ffff0c7224 */ /* 0x000fe400078e00ff */
[----:B------:R-:W-:Y:S02]  /*2aca0*/  IMAD.MOV.U32 R11, RZ, RZ, 0x1e1f ;  /* 0x00001e1fff0b7424 */ /* 0x000fe400078e00ff */
[----:B------:R-:W-:-:S07]  /*2acb0*/  IMAD.MOV.U32 R15, RZ, RZ, -0x1 ;  /* 0xffffffffff0f7424 */ /* 0x000fce00078e00ff */
[----:B------:R-:W-:Y:S05]  /*2acc0*/  WARPSYNC.COLLECTIVE R15, `(.L_x_2003) ;  /* 0x000000000f087348 */ /* 0x000fea0003c00000 */
[----:B------:R0:W1:Y:S02]  /*2acd0*/  SHFL.IDX P6, R14, R13, R12, R11 ;  /* 0x0000000c0d0e7389 */ /* 0x00006400000c000b */
[----:B01----:R-:W-:Y:S01]  /*2ace0*/  ENDCOLLECTIVE ;  /* 0x000000000000791b */ /* 0x003fe20003800000 */
.L_x_2003:
[----:B------:R-:W-:Y:S05]  /*2acf0*/  BSYNC B1 ;  /* 0x0000000000017941 */ /* 0x000fea0003800000 */
.L_x_2002:
        /* <DEDUP_REMOVED lines=8> */
.L_x_2004:
[----:B------:R-:W-:Y:S02]  /*2ad80*/  IMAD.MOV.U32 R13, RZ, RZ, R3 ;  /* 0x000000ffff0d7224 */ /* 0x000fe400078e0003 */
[----:B------:R-:W-:-:S07]  /*2ad90*/  IMAD.MOV.U32 R6, RZ, RZ, R14 ;  /* 0x000000ffff067224 */ /* 0x000fce00078e000e */
[----:B------:R-:W-:Y:S05]  /*2ada0*/  WARPSYNC.COLLECTIVE R15, `(.L_x_2005) ;  /* 0x000000000f087348 */ /* 0x000fea0003c00000 */
[----:B------:R0:W1:Y:S02]  /*2adb0*/  SHFL.IDX P6, R14, R13, R12, R11 ;  /* 0x0000000c0d0e7389 */ /* 0x00006400000c000b */
[----:B01----:R-:W-:Y:S01]  /*2adc0*/  ENDCOLLECTIVE ;  /* 0x000000000000791b */ /* 0x003fe20003800000 */
.L_x_2005:
[----:B------:R-:W-:Y:S02]  /*2add0*/  IMAD.MOV.U32 R13, RZ, RZ, R38 ;  /* 0x000000ffff0d7224 */ /* 0x000fe400078e0026 */
[----:B------:R-:W-:-:S07]  /*2ade0*/  IMAD.MOV.U32 R3, RZ, RZ, R14 ;  /* 0x000000ffff037224 */ /* 0x000fce00078e000e */
[----:B------:R-:W-:Y:S05]  /*2adf0*/  WARPSYNC.COLLECTIVE R15, `(.L_x_2006) ;  /* 0x000000000f087348 */ /* 0x000fea0003c00000 */
[----:B------:R0:W1:Y:S02]  /*2ae00*/  SHFL.IDX P6, R14, R13, R12, R11 ;  /* 0x0000000c0d0e7389 */ /* 0x00006400000c000b */
[----:B01----:R-:W-:Y:S01]  /*2ae10*/  ENDCOLLECTIVE ;  /* 0x000000000000791b */ /* 0x003fe20003800000 */
.L_x_2006:
[----:B------:R-:W-:Y:S01]  /*2ae20*/  IMAD.MOV.U32 R38, RZ, RZ, R14 ;  /* 0x000000ffff267224 */ /* 0x000fe200078e000e */
[----:B------:R-:W-:Y:S06]  /*2ae30*/  BRA `(.L_x_2007) ;  /* 0xfffffe0400247947 */ /* 0x000fec000383ffff */
.L_x_1689:
[----:B0-----:R0:W2:Y:S02]  /*2ae40*/  SYNCS.PHASECHK.TRANS64.TRYWAIT P0, [R16+URZ+0x22800], R5 ;  /* 0x02280005100075a7 */ /* 0x0010a4000800017f */
[----:B--2---:R-:W-:Y:S05]  /*2ae50*/  @!P0 NANOSLEEP.SYNCS 0x989680 ;  /* 0x009896800000895d */ /* 0x004fea0003900000 */
[----:B------:R-:W2:Y:S02]  /*2ae60*/  @!P0 SYNCS.PHASECHK.TRANS64 P0, [R16+URZ+0x22800], R5 ;  /* 0x02280005100085a7 */ /* 0x000ea4000800007f */
[----:B--2---:R-:W-:Y:S05]  /*2ae70*/  @!P0 BRA `(.L_x_1689) ;  /* 0xfffffffc00f08947 */ /* 0x004fea000383ffff */
[----:B------:R-:W-:Y:S05]  /*2ae80*/  BRA `(.L_x_2008) ;  /* 0xfffffe0800707947 */ /* 0x000fea000383ffff */
.L_x_1701:
[----:B------:R-:W-:Y:S01]  /*2ae90*/  BSSY B1, `(.L_x_2009) ;  /* 0x0000007000017945 */ /* 0x000fe20003800000 */
[----:B------:R-:W-:Y:S02]  /*2aea0*/  IMAD.MOV.U32 R12, RZ, RZ, RZ ;  /* 0x000000ffff0c7224 */ /* 0x000fe400078e00ff */
[----:B------:R-:W-:Y:S02]  /*2aeb0*/  IMAD.MOV.U32 R11, RZ, RZ, 0x1e1f ;  /* 0x00001e1fff0b7424 */ /* 0x000fe400078e00ff */
[----:B------:R-:W-:-:S07]  /*2aec0*/  IMAD.MOV.U32 R15, RZ, RZ, -0x1 ;  /* 0xffffffffff0f7424 */ /* 0x000fce00078e00ff */
[----:B------:R-:W-:Y:S05]  /*2aed0*/  WARPSYNC.COLLECTIVE R15, `(.L_x_2010) ;  /* 0x000000000f087348 */ /* 0x000fea0003c00000 */
[----:B------:R0:W1:Y:S02]  /*2aee0*/  SHFL.IDX P6, R14, R13, R12, R11 ;  /* 0x0000000c0d0e7389 */ /* 0x00006400000c000b */
[----:B01----:R-:W-:Y:S01]  /*2aef0*/  ENDCOLLECTIVE ;  /* 0x000000000000791b */ /* 0x003fe20003800000 */
.L_x_2010:
[----:B------:R-:W-:Y:S05]  /*2af00*/  BSYNC B1 ;  /* 0x0000000000017941 */ /* 0x000fea0003800000 */
.L_x_2009:
        /* <DEDUP_REMOVED lines=8> */
.L_x_2011:
[----:B------:R-:W-:Y:S02]  /*2af90*/  IMAD.MOV.U32 R13, RZ, RZ, R3 ;  /* 0x000000ffff0d7224 */ /* 0x000fe400078e0003 */
[----:B------:R-:W-:-:S07]  /*2afa0*/  IMAD.MOV.U32 R37, RZ, RZ, R14 ;  /* 0x000000ffff257224 */ /* 0x000fce00078e000e */
[----:B------:R-:W-:Y:S05]  /*2afb0*/  WARPSYNC.COLLECTIVE R15, `(.L_x_2012) ;  /* 0x000000000f087348 */ /* 0x000fea0003c00000 */
[----:B------:R0:W1:Y:S02]  /*2afc0*/  SHFL.IDX P6, R14, R13, R12, R11 ;  /* 0x0000000c0d0e7389 */ /* 0x00006400000c000b */
[----:B01----:R-:W-:Y:S01]  /*2afd0*/  ENDCOLLECTIVE ;  /* 0x000000000000791b */ /* 0x003fe20003800000 */
.L_x_2012:
[----:B------:R-:W-:Y:S02]  /*2afe0*/  IMAD.MOV.U32 R13, RZ, RZ, R39 ;  /* 0x000000ffff0d7224 */ /* 0x000fe400078e0027 */
[----:B------:R-:W-:-:S07]  /*2aff0*/  IMAD.MOV.U32 R3, RZ, RZ, R14 ;  /* 0x000000ffff037224 */ /* 0x000fce00078e000e */
[----:B------:R-:W-:Y:S05]  /*2b000*/  WARPSYNC.COLLECTIVE R15, `(.L_x_2013) ;  /* 0x000000000f087348 */ /* 0x000fea0003c00000 */
[----:B------:R0:W1:Y:S02]  /*2b010*/  SHFL.IDX P6, R14, R13, R12, R11 ;  /* 0x0000000c0d0e7389 */ /* 0x00006400000c000b */
[----:B01----:R-:W-:Y:S01]  /*2b020*/  ENDCOLLECTIVE ;  /* 0x000000000000791b */ /* 0x003fe20003800000 */
.L_x_2013:
[----:B------:R-:W-:Y:S01]  /*2b030*/  IMAD.MOV.U32 R39, RZ, RZ, R14 ;  /* 0x000000ffff277224 */ /* 0x000fe200078e000e */
[----:B------:R-:W-:Y:S06]  /*2b040*/  BRA `(.L_x_2014) ;  /* 0xfffffe38002c7947 */ /* 0x000fec000383ffff */
.L_x_1705:
[----:B0-----:R0:W3:Y:S02]  /*2b050*/  SYNCS.PHASECHK.TRANS64.TRYWAIT P0, [R16+URZ+0x22800], R21 ;  /* 0x02280015100075a7 */ /* 0x0010e4000800017f */
[----:B---3--:R-:W-:Y:S05]  /*2b060*/  @!P0 NANOSLEEP.SYNCS 0x989680 ;  /* 0x009896800000895d */ /* 0x008fea0003900000 */
[----:B------:R-:W3:Y:S02]  /*2b070*/  @!P0 SYNCS.PHASECHK.TRANS64 P0, [R16+URZ+0x22800], R21 ;  /* 0x02280015100085a7 */ /* 0x000ee4000800007f */
[----:B---3--:R-:W-:Y:S05]  /*2b080*/  @!P0 BRA `(.L_x_1705) ;  /* 0xfffffffc00f08947 */ /* 0x008fea000383ffff */
[----:B------:R-:W-:Y:S05]  /*2b090*/  BRA `(.L_x_2015) ;  /* 0xfffffe3c00287947 */ /* 0x000fea000383ffff */
.L_x_1713:
[----:B-1----:R1:W3:Y:S02]  /*2b0a0*/  SYNCS.PHASECHK.TRANS64.TRYWAIT P1, [R3+URZ+0x22830], R0 ;  /* 0x02283000030075a7 */ /* 0x0022e4000802017f */
[----:B---3--:R-:W-:Y:S05]  /*2b0b0*/  @!P1 NANOSLEEP.SYNCS 0x989680 ;  /* 0x009896800000995d */ /* 0x008fea0003900000 */
[----:B------:R-:W3:Y:S02]  /*2b0c0*/  @!P1 SYNCS.PHASECHK.TRANS64 P1, [R3+URZ+0x22830], R0 ;  /* 0x02283000030095a7 */ /* 0x000ee4000802007f */
[----:B---3--:R-:W-:Y:S05]  /*2b0d0*/  @!P1 BRA `(.L_x_1713) ;  /* 0xfffffffc00f09947 */ /* 0x008fea000383ffff */
[----:B------:R-:W-:Y:S05]  /*2b0e0*/  BRA `(.L_x_1712) ;  /* 0xfffffe6c00587947 */ /* 0x000fea000383ffff */
.L_x_1732:
[----:B-1----:R1:W2:Y:S02]  /*2b0f0*/  SYNCS.PHASECHK.TRANS64.TRYWAIT P2, [R9+URZ+0x22830], R8 ;  /* 0x02283008090075a7 */ /* 0x0022a4000804017f */
[----:B--2---:R-:W-:Y:S05]  /*2b100*/  @!P2 NANOSLEEP.SYNCS 0x989680 ;  /* 0x009896800000a95d */ /* 0x004fea0003900000 */
[----:B------:R-:W2:Y:S02]  /*2b110*/  @!P2 SYNCS.PHASECHK.TRANS64 P2, [R9+URZ+0x22830], R8 ;  /* 0x022830080900a5a7 */ /* 0x000ea4000804007f */
[----:B--2---:R-:W-:Y:S05]  /*2b120*/  @!P2 BRA `(.L_x_1732) ;  /* 0xfffffffc00f0a947 */ /* 0x004fea000383ffff */
[----:B------:R-:W-:Y:S05]  /*2b130*/  BRA `(.L_x_1731) ;  /* 0xfffffea0005c7947 */ /* 0x000fea000383ffff */
.L_x_1736:
[----:B-1----:R1:W2:Y:S02]  /*2b140*/  SYNCS.PHASECHK.TRANS64.TRYWAIT P1, [R9+URZ+0x22850], R8 ;  /* 0x02285008090075a7 */ /* 0x0022a4000802017f */
[----:B--2---:R-:W-:Y:S05]  /*2b150*/  @!P1 NANOSLEEP.SYNCS 0x989680 ;  /* 0x009896800000995d */ /* 0x004fea0003900000 */
[----:B------:R-:W2:Y:S02]  /*2b160*/  @!P1 SYNCS.PHASECHK.TRANS64 P1, [R9+URZ+0x22850], R8 ;  /* 0x02285008090095a7 */ /* 0x000ea4000802007f */
[----:B--2---:R-:W-:Y:S05]  /*2b170*/  @!P1 BRA `(.L_x_1736) ;  /* 0xfffffffc00f09947 */ /* 0x004fea000383ffff */
[----:B------:R-:W-:Y:S05]  /*2b180*/  BRA `(.L_x_1733) ;  /* 0xfffffea4002c7947 */ /* 0x000fea000383ffff */
.L_x_1757:
[----:B-1----:R1:W2:Y:S02]  /*2b190*/  SYNCS.PHASECHK.TRANS64.TRYWAIT P2, [R3+URZ+0x22830], R8 ;  /* 0x02283008030075a7 */ /* 0x0022a4000804017f */
[----:B--2---:R-:W-:Y:S05]  /*2b1a0*/  @!P2 NANOSLEEP.SYNCS 0x989680 ;  /* 0x009896800000a95d */ /* 0x004fea0003900000 */
[----:B------:R-:W2:Y:S02]  /*2b1b0*/  @!P2 SYNCS.PHASECHK.TRANS64 P2, [R3+URZ+0x22830], R8 ;  /* 0x022830080300a5a7 */ /* 0x000ea4000804007f */
[----:B--2---:R-:W-:Y:S05]  /*2b1c0*/  @!P2 BRA `(.L_x_1757) ;  /* 0xfffffffc00f0a947 */ /* 0x004fea000383ffff */
[----:B------:R-:W-:Y:S05]  /*2b1d0*/  BRA `(.L_x_1756) ;  /* 0xfffffed400147947 */ /* 0x000fea000383ffff */
.L_x_1761:
[----:B-1----:R1:W2:Y:S02]  /*2b1e0*/  SYNCS.PHASECHK.TRANS64.TRYWAIT P1, [R5+URZ+0x22850], R3 ;  /* 0x02285003050075a7 */ /* 0x0022a4000802017f */
[----:B--2---:R-:W-:Y:S05]  /*2b1f0*/  @!P1 NANOSLEEP.SYNCS 0x989680 ;  /* 0x009896800000995d */ /* 0x004fea0003900000 */
[----:B------:R-:W2:Y:S02]  /*2b200*/  @!P1 SYNCS.PHASECHK.TRANS64 P1, [R5+URZ+0x22850], R3 ;  /* 0x02285003050095a7 */ /* 0x000ea4000802007f */
[----:B--2---:R-:W-:Y:S05]  /*2b210*/  @!P1 BRA `(.L_x_1761) ;  /* 0xfffffffc00f09947 */ /* 0x004fea000383ffff */
[----:B------:R-:W-:Y:S05]  /*2b220*/  BRA `(.L_x_1758) ;  /* 0xfffffed400f07947 */ /* 0x000fea000383ffff */
.L_x_1770:
[----:B-1----:R1:W2:Y:S02]  /*2b230*/  SYNCS.PHASECHK.TRANS64.TRYWAIT P2, [R3+URZ+0x22830], R8 ;  /* 0x02283008030075a7 */ /* 0x0022a4000804017f */
[----:B--2---:R-:W-:Y:S05]  /*2b240*/  @!P2 NANOSLEEP.SYNCS 0x989680 ;  /* 0x009896800000a95d */ /* 0x004fea0003900000 */
[----:B------:R-:W2:Y:S02]  /*2b250*/  @!P2 SYNCS.PHASECHK.TRANS64 P2, [R3+URZ+0x22830], R8 ;  /* 0x022830080300a5a7 */ /* 0x000ea4000804007f */
[----:B--2---:R-:W-:Y:S05]  /*2b260*/  @!P2 BRA `(.L_x_1770) ;  /* 0xfffffffc00f0a947 */ /* 0x004fea000383ffff */
[----:B------:R-:W-:Y:S05]  /*2b270*/  BRA `(.L_x_1769) ;  /* 0xfffffef000ec7947 */ /* 0x000fea000383ffff */
.L_x_1774:
[----:B-1----:R1:W2:Y:S02]  /*2b280*/  SYNCS.PHASECHK.TRANS64.TRYWAIT P1, [R5+URZ+0x22850], R3 ;  /* 0x02285003050075a7 */ /* 0x0022a4000802017f */
[----:B--2---:R-:W-:Y:S05]  /*2b290*/  @!P1 NANOSLEEP.SYNCS 0x989680 ;  /* 0x009896800000995d */ /* 0x004fea0003900000 */
[----:B------:R-:W2:Y:S02]  /*2b2a0*/  @!P1 SYNCS.PHASECHK.TRANS64 P1, [R5+URZ+0x22850], R3 ;  /* 0x02285003050095a7 */ /* 0x000ea4000802007f */
[----:B--2---:R-:W-:Y:S05]  /*2b2b0*/  @!P1 BRA `(.L_x_1774) ;  /* 0xfffffffc00f09947 */ /* 0x004fea000383ffff */
[----:B------:R-:W-:Y:S05]  /*2b2c0*/  BRA `(.L_x_1771) ;  /* 0xfffffef400c87947 */ /* 0x000fea000383ffff */
.L_x_1789:
[----:B-1----:R1:W2:Y:S02]  /*2b2d0*/  SYNCS.PHASECHK.TRANS64.TRYWAIT P1, [R14+URZ+0x22850], R7 ;  /* 0x022850070e0075a7 */ /* 0x0022a4000802017f */
[----:B--2---:R-:W-:Y:S05]  /*2b2e0*/  @!P1 NANOSLEEP.SYNCS 0x989680 ;  /* 0x009896800000995d */ /* 0x004fea0003900000 */
[----:B------:R-:W2:Y:S02]  /*2b2f0*/  @!P1 SYNCS.PHASECHK.TRANS64 P1, [R14+URZ+0x22850], R7 ;  /* 0x022850070e0095a7 */ /* 0x000ea4000802007f */
[----:B--2---:R-:W-:Y:S05]  /*2b300*/  @!P1 BRA `(.L_x_1789) ;  /* 0xfffffffc00f09947 */ /* 0x004fea000383ffff */
[----:B------:R-:W-:Y:S05]  /*2b310*/  BRA `(.L_x_1788) ;  /* 0xffffff2000d87947 */ /* 0x000fea000383ffff */
.L_x_1793:
[----:B------:R-:W-:Y:S01]  /*2b320*/  SEL R73, R43, R12, P0 ;  /* 0x0000000c2b497207 */ /* 0x000fe20000000000 */
[----:B------:R-:W-:Y:S01]  /*2b330*/  IMAD.MOV.U32 R11, RZ, RZ, 0x1c1f ;  /* 0x00001c1fff0b7424 */ /* 0x000fe200078e00ff */
[----:B------:R-:W-:Y:S01]  /*2b340*/  SEL R20, R12, R43, P0 ;  /* 0x0000002b0c147207 */ /* 0x000fe20000000000 */
[----:B------:R-:W-:Y:S01]  /*2b350*/  IMAD.MOV.U32 R12, RZ, RZ, R4 ;  /* 0x000000ffff0c7224 */ /* 0x000fe200078e0004 */
[----:B------:R-:W-:Y:S01]  /*2b360*/  LOP3.LUT R25, R4, 0x2, RZ, 0x3c, !PT ;  /* 0x0000000204197812 */ /* 0x000fe200078e3cff */
[----:B------:R-:W-:Y:S01]  /*2b370*/  IMAD.MOV.U32 R15, RZ, RZ, -0x1 ;  /* 0xffffffffff0f7424 */ /* 0x000fe200078e00ff */
[----:B------:R-:W-:Y:S02]  /*2b380*/  SEL R47, R96, R97, P0 ;  /* 0x00000061602f7207 */ /* 0x000fe40000000000 */
[----:B------:R-:W-:-:S07]  /*2b390*/  SEL R10, R97, R96, P0 ;  /* 0x00000060610a7207 */ /* 0x000fce0000000000 */
[----:B-12---:R-:W-:Y:S05]  /*2b3a0*/  WARPSYNC.COLLECTIVE R15, `(.L_x_2016) ;  /* 0x000000000f087348 */ /* 0x006fea0003c00000 */
[----:B------:R0:W3:Y:S02]  /*2b3b0*/  SHFL.IDX P6, R14, R13, R12, R11 ;  /* 0x0000000c0d0e7389 */ /* 0x0000e400000c000b */
[----:B0123--:R-:W-:Y:S01]  /*2b3c0*/  ENDCOLLECTIVE ;  /* 0x000000000000791b */ /* 0x00ffe20003800000 */
.L_x_2016:
        /* <DEDUP_REMOVED lines=18> */
.L_x_2017:
        /* <DEDUP_REMOVED lines=19> */
.L_x_2018:
        /* <DEDUP_REMOVED lines=18> */
.L_x_2019:
        /* <DEDUP_REMOVED lines=19> */
.L_x_2020:
        /* <DEDUP_REMOVED lines=9> */
[----:B------:R-:W-:-:S07]  /*2b900*/  IMAD.MOV.U32 R108, RZ, RZ, R14 ;  /* 0x000000ffff6c7224 */ /* 0x000fce00078e000e */
[----:B------:R-:W-:Y:S05]  /*2b910*/  WARPSYNC.COLLECTIVE R15, `(.L_x_2021) ;  /* 0x000000000f087348 */ /* 0x000fea0003c00000 */
[----:B------:R0:W1:Y:S02]  /*2b920*/  SHFL.IDX P6, R14, R13, R12, R11 ;  /* 0x0000000c0d0e7389 */ /* 0x00006400000c000b */
[----:B01----:R-:W-:Y:S01]  /*2b930*/  ENDCOLLECTIVE ;  /* 0x000000000000791b */ /* 0x003fe20003800000 */
.L_x_2021:
[----:B------:R-:W-:Y:S02]  /*2b940*/  IMAD.MOV.U32 R13, RZ, RZ, R20 ;  /* 0x000000ffff0d7224 */ /* 0x000fe400078e0014 */
[----:B------:R-:W-:Y:S02]  /*2b950*/  IMAD.MOV.U32 R12, RZ, RZ, R25 ;  /* 0x000000ffff0c7224 */ /* 0x000fe400078e0019 */
[----:B------:R-:W-:-:S07]  /*2b960*/  IMAD.MOV.U32 R78, RZ, RZ, R14 ;  /* 0x000000ffff4e7224 */ /* 0x000fce00078e000e */
[----:B------:R-:W-:Y:S05]  /*2b970*/  WARPSYNC.COLLECTIVE R15, `(.L_x_2022) ;  /* 0x000000000f087348 */ /* 0x000fea0003c00000 */
[----:B------:R0:W1:Y:S02]  /*2b980*/  SHFL.IDX P6, R14, R13, R12, R11 ;  /* 0x0000000c0d0e7389 */ /* 0x00006400000c000b */
[----:B01----:R-:W-:Y:S01]  /*2b990*/  ENDCOLLECTIVE ;  /* 0x000000000000791b */ /* 0x003fe20003800000 */
.L_x_2022:
[----:B------:R-:W-:Y:S02]  /*2b9a0*/  IMAD.MOV.U32 R13, RZ, RZ, R10 ;  /* 0x000000ffff0d7224 */ /* 0x000fe400078e000a */
[----:B------:R-:W-:-:S07]  /*2b9b0*/  IMAD.MOV.U32 R20, RZ, RZ, R14 ;  /* 0x000000ffff147224 */ /* 0x000fce00078e000e */
[----:B------:R-:W-:Y:S05]  /*2b9c0*/  WARPSYNC.COLLECTIVE R15, `(.L_x_2023) ;  /* 0x000000000f087348 */ /* 0x000fea0003c00000 */
[----:B------:R0:W1:Y:S02]  /*2b9d0*/  SHFL.IDX P6, R14, R13, R12, R11 ;  /* 0x0000000c0d0e7389 */ /* 0x00006400000c000b */
[----:B01----:R-:W-:Y:S01]  /*2b9e0*/  ENDCOLLECTIVE ;  /* 0x000000000000791b */ /* 0x003fe20003800000 */
.L_x_2023:
[----:B------:R-:W-:Y:S01]  /*2b9f0*/  SEL R93, R108, R20, P0 ;  /* 0x000000146c5d7207 */ /* 0x000fe20000000000 */
[----:B------:R-:W-:Y:S01]  /*2ba00*/  IMAD.MOV.U32 R13, RZ, RZ, R76 ;  /* 0x000000ffff0d7224 */ /* 0x000fe200078e004c */
[----:B------:R-:W-:Y:S01]  /*2ba10*/  SEL R76, R20, R108, P0 ;  /* 0x0000006c144c7207 */ /* 0x000fe20000000000 */
[----:B------:R-:W-:Y:S02]  /*2ba20*/  IMAD.MOV.U32 R12, RZ, RZ, R4 ;  /* 0x000000ffff0c7224 */ /* 0x000fe400078e0004 */
[----:B------:R-:W-:-:S07]  /*2ba30*/  IMAD.MOV.U32 R10, RZ, RZ, R14 ;  /* 0x000000ffff0a7224 */ /* 0x000fce00078e000e */
[----:B------:R-:W-:Y:S05]  /*2ba40*/  WARPSYNC.COLLECTIVE R15, `(.L_x_2024) ;  /* 0x000000000f087348 */ /* 0x000fea0003c00000 */
[----:B------:R0:W1:Y:S02]  /*2ba50*/  SHFL.IDX P6, R14, R13, R12, R11 ;  /* 0x0000000c0d0e7389 */ /* 0x00006400000c000b */
[----:B01----:R-:W-:Y:S01]  /*2ba60*/  ENDCOLLECTIVE ;  /* 0x000000000000791b */ /* 0x003fe20003800000 */
.L_x_2024:
[----:B------:R-:W-:Y:S01]  /*2ba70*/  SEL R94, R78, R10, P0 ;  /* 0x0000000a4e5e7207 */ /* 0x000fe20000000000 */
[----:B------:R-:W-:Y:S02]  /*2ba80*/  IMAD.MOV.U32 R13, RZ, RZ, R70 ;  /* 0x000000ffff0d7224 */ /* 0x000fe400078e0046 */
[----:B------:R-:W-:-:S07]  /*2ba90*/  IMAD.MOV.U32 R47, RZ, RZ, R14 ;  /* 0x000000ffff2f7224 */ /* 0x000fce00078e000e */
[----:B------:R-:W-:Y:S05]  /*2baa0*/  WARPSYNC.COLLECTIVE R15, `(.L_x_2025) ;  /* 0x000000000f087348 */ /* 0x000fea0003c00000 */
[----:B------:R0:W1:Y:S02]  /*2bab0*/  SHFL.IDX P6, R14, R13, R12, R11 ;  /* 0x0000000c0d0e7389 */ /* 0x00006400000c000b */
[----:B01----:R-:W-:Y:S01]  /*2bac0*/  ENDCOLLECTIVE ;  /* 0x000000000000791b */ /* 0x003fe20003800000 */
.L_x_2025:
[----:B------:R-:W-:Y:S02]  /*2bad0*/  IMAD.MOV.U32 R13, RZ, RZ, R33 ;  /* 0x000000ffff0d7224 */ /* 0x000fe400078e0021 */
[----:B------:R-:W-:Y:S02]  /*2bae0*/  IMAD.MOV.U32 R12, RZ, RZ, R25 ;  /* 0x000000ffff0c7224 */ /* 0x000fe400078e0019 */
[----:B------:R-:W-:-:S07]  /*2baf0*/  IMAD.MOV.U32 R3, RZ, RZ, R14 ;  /* 0x000000ffff037224 */ /* 0x000fce00078e000e */
[----:B------:R-:W-:Y:S05]  /*2bb00*/  WARPSYNC.COLLECTIVE R15, `(.L_x_2026) ;  /* 0x000000000f087348 */ /* 0x000fea0003c00000 */
[----:B------:R0:W1:Y:S02]  /*2bb10*/  SHFL.IDX P6, R14, R13, R12, R11 ;  /* 0x0000000c0d0e7389 */ /* 0x00006400000c000b */
[----:B01----:R-:W-:Y:S01]  /*2bb20*/  ENDCOLLECTIVE ;  /* 0x000000000000791b */ /* 0x003fe20003800000 */
.L_x_2026:
[----:B------:R-:W-:Y:S02]  /*2bb30*/  IMAD.MOV.U32 R13, RZ, RZ, R29 ;  /* 0x000000ffff0d7224 */ /* 0x000fe400078e001d */
[----:B------:R-:W-:-:S07]  /*2bb40*/  IMAD.MOV.U32 R0, RZ, RZ, R14 ;  /* 0x000000ffff007224 */ /* 0x000fce00078e000e */
[----:B------:R-:W-:Y:S05]  /*2bb50*/  WARPSYNC.COLLECTIVE R15, `(.L_x_2027) ;  /* 0x000000000f087348 */ /* 0x000fea0003c00000 */
[----:B------:R0:W1:Y:S02]  /*2bb60*/  SHFL.IDX P6, R14, R13, R12, R11 ;  /* 0x0000000c0d0e7389 */ /* 0x00006400000c000b */
[----:B01----:R-:W-:Y:S01]  /*2bb70*/  ENDCOLLECTIVE ;  /* 0x000000000000791b */ /* 0x003fe20003800000 */
.L_x_2027:
[----:B------:R-:W-:Y:S01]  /*2bb80*/  IMAD.MOV.U32 R13, RZ, RZ, R77 ;  /* 0x000000ffff0d7224 */ /* 0x000fe200078e004d */
        /* <DEDUP_REMOVED lines=8> */
.L_x_2028:
[----:B------:R-:W-:Y:S02]  /*2bc10*/  SEL R2, R3, R33, P0 ;  /* 0x0000002103027207 */ /* 0x000fe40000000000 */
[----:B------:R-:W-:Y:S01]  /*2bc20*/  SEL R3, R33, R3, P0 ;  /* 0x0000000321037207 */ /* 0x000fe20000000000 */
[----:B------:R-:W-:Y:S02]  /*2bc30*/  IMAD.MOV.U32 R13, RZ, RZ, R72 ;  /* 0x000000ffff0d7224 */ /* 0x000fe400078e0048 */
[----:B------:R-:W-:-:S07]  /*2bc40*/  IMAD.MOV.U32 R96, RZ, RZ, R14 ;  /* 0x000000ffff607224 */ /* 0x000fce00078e000e */
[----:B------:R-:W-:Y:S05]  /*2bc50*/  WARPSYNC.COLLECTIVE R15, `(.L_x_2029) ;  /* 0x000000000f087348 */ /* 0x000fea0003c00000 */
[----:B------:R0:W1:Y:S02]  /*2bc60*/  SHFL.IDX P6, R14, R13, R12, R11 ;  /* 0x0000000c0d0e7389 */ /* 0x00006400000c000b */
[----:B01----:R-:W-:Y:S01]  /*2bc70*/  ENDCOLLECTIVE ;  /* 0x000000000000791b */ /* 0x003fe20003800000 */
.L_x_2029:
[----:B------:R-:W-:Y:S02]  /*2bc80*/  IMAD.MOV.U32 R13, RZ, RZ, R37 ;  /* 0x000000ffff0d7224 */ /* 0x000fe400078e0025 */
[----:B------:R-:W-:Y:S02]  /*2bc90*/  IMAD.MOV.U32 R12, RZ, RZ, R25 ;  /* 0x000000ffff0c7224 */ /* 0x000fe400078e0019 */
[----:B------:R-:W-:-:S07]  /*2bca0*/  IMAD.MOV.U32 R82, RZ, RZ, R14 ;  /* 0x000000ffff527224 */ /* 0x000fce00078e000e */
[----:B------:R-:W-:Y:S05]  /*2bcb0*/  WARPSYNC.COLLECTIVE R15, `(.L_x_2030) ;  /* 0x000000000f087348 */ /* 0x000fea0003c00000 */
[----:B------:R0:W1:Y:S02]  /*2bcc0*/  SHFL.IDX P6, R14, R13, R12, R11 ;  /* 0x0000000c0d0e7389 */ /* 0x00006400000c000b */
[----:B01----:R-:W-:Y:S01]  /*2bcd0*/  ENDCOLLECTIVE ;  /* 0x000000000000791b */ /* 0x003fe20003800000 */
.L_x_2030:
[----:B------:R-:W-:Y:S02]  /*2bce0*/  IMAD.MOV.U32 R13, RZ, RZ, R8 ;  /* 0x000000ffff0d7224 */ /* 0x000fe400078e0008 */
[----:B------:R-:W-:-:S07]  /*2bcf0*/  IMAD.MOV.U32 R29, RZ, RZ, R14 ;  /* 0x000000ffff1d7224 */ /* 0x000fce00078e000e */
[----:B------:R-:W-:Y:S05]  /*2bd00*/  WARPSYNC.COLLECTIVE R15, `(.L_x_2031) ;  /* 0x000000000f087348 */ /* 0x000fea0003c00000 */
[----:B------:R0:W1:Y:S02]  /*2bd10*/  SHFL.IDX P6, R14, R13, R12, R11 ;  /* 0x0000000c0d0e7389 */ /* 0x00006400000c000b */
[----:B01----:R-:W-:Y:S01]  /*2bd20*/  ENDCOLLECTIVE ;  /* 0x000000000000791b */ /* 0x003fe20003800000 */
.L_x_2031:
[----:B------:R-:W-:Y:S01]  /*2bd30*/  SEL R20, R96, R29, P0 ;  /* 0x0000001d60147207 */ /* 0x000fe20000000000 */
[----:B------:R-:W-:Y:S02]  /*2bd40*/  IMAD.MOV.U32 R13, RZ, RZ, R46 ;  /* 0x000000ffff0d7224 */ /* 0x000fe400078e002e */
[----:B------:R-:W-:Y:S02]  /*2bd50*/  IMAD.MOV.U32 R12, RZ, RZ, R4 ;  /* 0x000000ffff0c7224 */ /* 0x000fe400078e0004 */
[----:B------:R-:W-:-:S07]  /*2bd60*/  IMAD.MOV.U32 R37, RZ, RZ, R14 ;  /* 0x000000ffff257224 */ /* 0x000fce00078e000e */
[----:B------:R-:W-:Y:S05]  /*2bd70*/  WARPSYNC.COLLECTIVE R15, `(.L_x_2032) ;  /* 0x000000000f087348 */ /* 0x000fea0003c00000 */
[----:B------:R0:W1:Y:S02]  /*2bd80*/  SHFL.IDX P6, R14, R13, R12, R11 ;  /* 0x0000000c0d0e7389 */ /* 0x00006400000c000b */
[----:B01----:R-:W-:Y:S01]  /*2bd90*/  ENDCOLLECTIVE ;  /* 0x000000000000791b */ /* 0x003fe20003800000 */
.L_x_2032:
[----:B------:R-:W-:Y:S02]  /*2bda0*/  IMAD.MOV.U32 R13, RZ, RZ, R44 ;  /* 0x000000ffff0d7224 */ /* 0x000fe400078e002c */
[----:B------:R-:W-:-:S07]  /*2bdb0*/  IMAD.MOV.U32 R112, RZ, RZ, R14 ;  /* 0x000000ffff707224 */ /* 0x000fce00078e000e */
[----:B------:R-:W-:Y:S05]  /*2bdc0*/  WARPSYNC.COLLECTIVE R15, `(.L_x_2033) ;  /* 0x000000000f087348 */ /* 0x000fea0003c00000 */
[----:B------:R0:W1:Y:S02]  /*2bdd0*/  SHFL.IDX P6, R14, R13, R12, R11 ;  /* 0x0000000c0d0e7389 */ /* 0x00006400000c000b */
[----:B01----:R-:W-:Y:S01]  /*2bde0*/  ENDCOLLECTIVE ;  /* 0x000000000000791b */ /* 0x003fe20003800000 */
.L_x_2033:
[----:B------:R-:W-:Y:S02]  /*2bdf0*/  IMAD.MOV.U32 R13, RZ, RZ, R31 ;  /* 0x000000ffff0d7224 */ /* 0x000fe400078e001f */
[----:B------:R-:W-:Y:S02]  /*2be00*/  IMAD.MOV.U32 R12, RZ, RZ, R25 ;  /* 0x000000ffff0c7224 */ /* 0x000fe400078e0019 */
[----:B------:R-:W-:-:S07]  /*2be10*/  IMAD.MOV.U32 R44, RZ, RZ, R14 ;  /* 0x000000ffff2c7224 */ /* 0x000fce00078e000e */
[----:B------:R-:W-:Y:S05]  /*2be20*/  WARPSYNC.COLLECTIVE R15, `(.L_x_2034) ;  /* 0x000000000f087348 */ /* 0x000fea0003c00000 */
[----:B------:R0:W1:Y:S02]  /*2be30*/  SHFL.IDX P6, R14, R13, R12, R11 ;  /* 0x0000000c0d0e7389 */ /* 0x00006400000c000b */
[----:B01----:R-:W-:Y:S01]  /*2be40*/  ENDCOLLECTIVE ;  /* 0x000000000000791b */ /* 0x003fe20003800000 */
.L_x_2034:
[----:B------:R-:W-:Y:S02]  /*2be50*/  IMAD.MOV.U32 R13, RZ, RZ, R9 ;  /* 0x000000ffff0d7224 */ /* 0x000fe400078e0009 */
[----:B------:R-:W-:-:S07]  /*2be60*/  IMAD.MOV.U32 R114, RZ, RZ, R14 ;  /* 0x000000ffff727224 */ /* 0x000fce00078e000e */
[----:B------:R-:W-:Y:S05]  /*2be70*/  WARPSYNC.COLLECTIVE R15, `(.L_x_2035) ;  /* 0x000000000f087348 */ /* 0x000fea0003c00000 */
[----:B------:R0:W1:Y:S02]  /*2be80*/  SHFL.IDX P6, R14, R13, R12, R11 ;  /* 0x0000000c0d0e7389 */ /* 0x00006400000c000b */
[----:B01----:R-:W-:Y:S01]  /*2be90*/  ENDCOLLECTIVE ;  /* 0x000000000000791b */ /* 0x003fe20003800000 */
.L_x_2035:
[----:B------:R-:W-:Y:S02]  /*2bea0*/  IMAD.MOV.U32 R13, RZ, RZ, R45 ;  /* 0x000000ffff0d7224 */ /* 0x000fe400078e002d */
[----:B------:R-:W-:Y:S02]  /*2beb0*/  IMAD.MOV.U32 R12, RZ, RZ, R4 ;  /* 0x000000ffff0c7224 */ /* 0x000fe400078e0004 */
[----:B------:R-:W-:-:S07]  /*2bec0*/  IMAD.MOV.U32 R115, RZ, RZ, R14 ;  /* 0x000000ffff737224 */ /* 0x000fce00078e000e */
[----:B------:R-:W-:Y:S05]  /*2bed0*/  WARPSYNC.COLLECTIVE R15, `(.L_x_2036) ;  /* 0x000000000f087348 */ /* 0x000fea0003c00000 */
[----:B------:R0:W1:Y:S02]  /*2bee0*/  SHFL.IDX P6, R14, R13, R12, R11 ;  /* 0x0000000c0d0e7389 */ /* 0x00006400000c000b */
[----:B01----:R-:W-:Y:S01]  /*2bef0*/  ENDCOLLECTIVE ;  /* 0x000000000000791b */ /* 0x003fe20003800000 */
.L_x_2036:
[----:B------:R-:W-:Y:S02]  /*2bf00*/  IMAD.MOV.U32 R13, RZ, RZ, R43 ;  /* 0x000000ffff0d7224 */ /* 0x000fe400078e002b */
[----:B------:R-:W-:-:S07]  /*2bf10*/  IMAD.MOV.U32 R46, RZ, RZ, R14 ;  /* 0x000000ffff2e7224 */ /* 0x000fce00078e000e */
[----:B------:R-:W-:Y:S05]  /*2bf20*/  WARPSYNC.COLLECTIVE R15, `(.L_x_2037) ;  /* 0x000000000f087348 */ /* 0x000fea0003c00000 */
[----:B------:R0:W1:Y:S02]  /*2bf30*/  SHFL.IDX P6, R14, R13, R12, R11 ;  /* 0x0000000c0d0e7389 */ /* 0x00006400000c000b */
[----:B01----:R-:W-:Y:S01]  /*2bf40*/  ENDCOLLECTIVE ;  /* 0x000000000000791b */ /* 0x003fe20003800000 */
.L_x_2037:
[----:B------:R-:W-:Y:S02]  /*2bf50*/  IMAD.MOV.U32 R13, RZ, RZ, R30 ;  /* 0x000000ffff0d7224 */ /* 0x000fe400078e001e */
[----:B------:R-:W-:Y:S02]  /*2bf60*/  IMAD.MOV.U32 R12, RZ, RZ, R25 ;  /* 0x000000ffff0c7224 */ /* 0x000fe400078e0019 */
[----:B------:R-:W-:-:S07]  /*2bf70*/  IMAD.MOV.U32 R111, RZ, RZ, R14 ;  /* 0x000000ffff6f7224 */ /* 0x000fce00078e000e */
[----:B------:R-:W-:Y:S05]  /*2bf80*/  WARPSYNC.COLLECTIVE R15, `(.L_x_2038) ;  /* 0x000000000f087348 */ /* 0x000fea0003c00000 */
[----:B------:R0:W1:Y:S02]  /*2bf90*/  SHFL.IDX P6, R14, R13, R12, R11 ;  /* 0x0000000c0d0e7389 */ /* 0x00006400000c000b */
[----:B01----:R-:W-:Y:S01]  /*2bfa0*/  ENDCOLLECTIVE ;  /* 0x000000000000791b */ /* 0x003fe20003800000 */
.L_x_2038:
[----:B------:R-:W-:Y:S01]  /*2bfb0*/  IMAD.MOV.U32 R13, RZ, RZ, R21 ;  /* 0x000000ffff0d7224 */ /* 0x000fe200078e0015 */
[----:B------:R-:W-:Y:S01]  /*2bfc0*/  SEL R21, R29, R96, P0 ;  /* 0x000000601d157207 */ /* 0x000fe20000000000 */
[----:B------:R-:W-:Y:S02]  /*2bfd0*/  IMAD.MOV.U32 R96, RZ, RZ, RZ ;  /* 0x000000ffff607224 */ /* 0x000fe400078e00ff */
[----:B------:R-:W-:-:S07]  /*2bfe0*/  IMAD.MOV.U32 R43, RZ, RZ, R14 ;  /* 0x000000ffff2b7224 */ /* 0x000fce00078e000e */
[----:B------:R-:W-:Y:S05]  /*2bff0*/  WARPSYNC.COLLECTIVE R15, `(.L_x_2039) ;  /* 0x000000000f087348 */ /* 0x000fea0003c00000 */
[----:B------:R0:W1:Y:S02]  /*2c000*/  SHFL.IDX P6, R14, R13, R12, R11 ;  /* 0x0000000c0d0e7389 */ /* 0x00006400000c000b */
[----:B01----:R-:W-:Y:S01]  /*2c010*/  ENDCOLLECTIVE ;  /* 0x000000000000791b */ /* 0x003fe20003800000 */
.L_x_2039:
[----:B------:R-:W-:Y:S02]  /*2c020*/  IMAD.MOV.U32 R13, RZ, RZ, R69 ;  /* 0x000000ffff0d7224 */ /* 0x000fe400078e0045 */
[----:B------:R-:W-:Y:S02]  /*2c030*/  IMAD.MOV.U32 R12, RZ, RZ, R4 ;  /* 0x000000ffff0c7224 */ /* 0x000fe400078e0004 */
[----:B------:R-:W-:-:S07]  /*2c040*/  IMAD.MOV.U32 R45, RZ, RZ, R14 ;  /* 0x000000ffff2d7224 */ /* 0x000fce00078e000e */
[----:B------:R-:W-:Y:S05]  /*2c050*/  WARPSYNC.COLLECTIVE R15, `(.L_x_2040) ;  /* 0x000000000f087348 */ /* 0x000fea0003c00000 */
[----:B------:R0:W1:Y:S02]  /*2c060*/  SHFL.IDX P6, R14, R13, R12, R11 ;  /* 0x0000000c0d0e7389 */ /* 0x00006400000c000b */
[----:B01----:R-:W-:Y:S01]  /*2c070*/  ENDCOLLECTIVE ;  /* 0x000000000000791b */ /* 0x003fe20003800000 */
.L_x_2040:
[----:B------:R-:W-:Y:S02]  /*2c080*/  IMAD.MOV.U32 R13, RZ, RZ, R48 ;  /* 0x000000ffff0d7224 */ /* 0x000fe400078e0030 */
[----:B------:R-:W-:-:S07]  /*2c090*/  IMAD.MOV.U32 R110, RZ, RZ, R14 ;  /* 0x000000ffff6e7224 */ /* 0x000fce00078e000e */
[----:B------:R-:W-:Y:S05]  /*2c0a0*/  WARPSYNC.COLLECTIVE R15, `(.L_x_2041) ;  /* 0x000000000f087348 */ /* 0x000fea0003c00000 */
[----:B------:R0:W1:Y:S02]  /*2c0b0*/  SHFL.IDX P6, R14, R13, R12, R11 ;  /* 0x0000000c0d0e7389 */ /* 0x00006400000c000b */
[----:B01----:R-:W-:Y:S01]  /*2c0c0*/  ENDCOLLECTIVE ;  /* 0x000000000000791b */ /* 0x003fe20003800000 */
.L_x_2041:
[----:B------:R-:W-:Y:S01]  /*2c0d0*/  IMAD.MOV.U32 R13, RZ, RZ, R36 ;  /* 0x000000ffff0d7224 */ /* 0x000fe200078e0024 */
[----:B------:R-:W-:Y:S01]  /*2c0e0*/  SEL R36, R82, R37, P0 ;  /* 0x0000002552247207 */ /* 0x000fe20000000000 */
[----:B------:R-:W-:Y:S01]  /*2c0f0*/  IMAD.MOV.U32 R12, RZ, RZ, R25 ;  /* 0x000000ffff0c7224 */ /* 0x000fe200078e0019 */
[----:B------:R-:W-:Y:S01]  /*2c100*/  SEL R37, R37, R82, P0 ;  /* 0x0000005225257207 */ /* 0x000fe20000000000 */
[----:B------:R-:W-:-:S07]  /*2c110*/  IMAD.MOV.U32 R109, RZ, RZ, R14 ;  /* 0x000000ffff6d7224 */ /* 0x000fce00078e000e */
[----:B------:R-:W-:Y:S05]  /*2c120*/  WARPSYNC.COLLECTIVE R15, `(.L_x_2042) ;  /* 0x000000000f087348 */ /* 0x000fea0003c00000 */
[----:B------:R0:W1:Y:S02]  /*2c130*/  SHFL.IDX P6, R14, R13, R12, R11 ;  /* 0x0000000c0d0e7389 */ /* 0x00006400000c000b */
[----:B01----:R-:W-:Y:S01]  /*2c140*/  ENDCOLLECTIVE ;  /* 0x000000000000791b */ /* 0x003fe20003800000 */
.L_x_2042:
[----:B------:R-:W-:Y:S02]  /*2c150*/  IMAD.MOV.U32 R13, RZ, RZ, R34 ;  /* 0x000000ffff0d7224 */ /* 0x000fe400078e0022 */
[----:B------:R-:W-:-:S07]  /*2c160*/  IMAD.MOV.U32 R113, RZ, RZ, R14 ;  /* 0x000000ffff717224 */ /* 0x000fce00078e000e */
[----:B------:R-:W-:Y:S05]  /*2c170*/  WARPSYNC.COLLECTIVE R15, `(.L_x_2043) ;  /* 0x000000000f087348 */ /* 0x000fea0003c00000 */
[----:B------:R0:W1:Y:S02]  /*2c180*/  SHFL.IDX P6, R14, R13, R12, R11 ;  /* 0x0000000c0d0e7389 */ /* 0x00006400000c000b */
[----:B01----:R-:W-:Y:S01]  /*2c190*/  ENDCOLLECTIVE ;  /* 0x000000000000791b */ /* 0x003fe20003800000 */
.L_x_2043:
[----:B------:R-:W-:Y:S01]  /*2c1a0*/  SEL R47, R113, R110, P0 ;  /* 0x0000006e712f7207 */ /* 0x000fe20000000000 */
[----:B------:R-:W-:Y:S02]  /*2c1b0*/  IMAD.MOV.U32 R13, RZ, RZ, R80 ;  /* 0x000000ffff0d7224 */ /* 0x000fe400078e0050 */
[----:B------:R-:W-:Y:S02]  /*2c1c0*/  IMAD.MOV.U32 R12, RZ, RZ, R4 ;  /* 0x000000ffff0c7224 */ /* 0x000fe400078e0004 */
[----:B------:R-:W-:-:S07]  /*2c1d0*/  IMAD.MOV.U32 R34, RZ, RZ, R14 ;  /* 0x000000ffff227224 */ /* 0x000fce00078e000e */
[----:B------:R-:W-:Y:S05]  /*2c1e0*/  WARPSYNC.COLLECTIVE R15, `(.L_x_2044) ;  /* 0x000000000f087348 */ /* 0x000fea0003c00000 */
[----:B------:R0:W1:Y:S02]  /*2c1f0*/  SHFL.IDX P6, R14, R13, R12, R11 ;  /* 0x0000000c0d0e7389 */ /* 0x00006400000c000b */
[----:B01----:R-:W-:Y:S01]  /*2c200*/  ENDCOLLECTIVE ;  /* 0x000000000000791b */ /* 0x003fe20003800000 */
.L_x_2044:
[----:B------:R-:W-:Y:S01]  /*2c210*/  SEL R48, R109, R34, P0 ;  /* 0x000000226d307207 */ /* 0x000fe20000000000 */
[----:B------:R-:W-:Y:S02]  /*2c220*/  IMAD.MOV.U32 R13, RZ, RZ, R52 ;  /* 0x000000ffff0d7224 */ /* 0x000fe400078e0034 */
[----:B------:R-:W-:-:S07]  /*2c230*/  IMAD.MOV.U32 R84, RZ, RZ, R14 ;  /* 0x000000ffff547224 */ /* 0x000fce00078e000e */
[----:B------:R-:W-:Y:S05]  /*2c240*/  WARPSYNC.COLLECTIVE R15, `(.L_x_2045) ;  /* 0x000000000f087348 */ /* 0x000fea0003c00000 */
[----:B------:R0:W1:Y:S02]  /*2c250*/  SHFL.IDX P6, R14, R13, R12, R11 ;  /* 0x0000000c0d0e7389 */ /* 0x00006400000c000b */
[----:B01----:R-:W-:Y:S01]  /*2c260*/  ENDCOLLECTIVE ;  /* 0x000000000000791b */ /* 0x003fe20003800000 */
.L_x_2045:
[----:B------:R-:W-:Y:S01]  /*2c270*/  IMAD.MOV.U32 R13, RZ, RZ, R39 ;  /* 0x000000ffff0d7224 */ /* 0x000fe200078e0027 */
[----:B------:R-:W-:Y:S01]  /*2c280*/  SEL R39, R114, R112, P0 ;  /* 0x0000007072277207 */ /* 0x000fe20000000000 */
[----:B------:R-:W-:Y:S02]  /*2c290*/  IMAD.MOV.U32 R12, RZ, RZ, R25 ;  /* 0x000000ffff0c7224 */ /* 0x000fe400078e0019 */
[----:B------:R-:W-:-:S07]  /*2c2a0*/  IMAD.MOV.U32 R83, RZ, RZ, R14 ;  /* 0x000000ffff537224 */ /* 0x000fce00078e000e */
[----:B------:R-:W-:Y:S05]  /*2c2b0*/  WARPSYNC.COLLECTIVE R15, `(.L_x_2046) ;  /* 0x000000000f087348 */ /* 0x000fea0003c00000 */
[----:B------:R0:W1:Y:S02]  /*2c2c0*/  SHFL.IDX P6, R14, R13, R12, R11 ;  /* 0x0000000c0d0e7389 */ /* 0x00006400000c000b */
[----:B01----:R-:W-:Y:S01]  /*2c2d0*/  ENDCOLLECTIVE ;  /* 0x000000000000791b */ /* 0x003fe20003800000 */
.L_x_2046:
[----:B------:R-:W-:Y:S01]  /*2c2e0*/  IMAD.MOV.U32 R13, RZ, RZ, R38 ;  /* 0x000000ffff0d7224 */ /* 0x000fe200078e0026 */
[----:B------:R-:W-:Y:S01]  /*2c2f0*/  SEL R38, R112, R114, P0 ;  /* 0x0000007270267207 */ /* 0x000fe20000000000 */
[----:B------:R-:W-:-:S07]  /*2c300*/  IMAD.MOV.U32 R31, RZ, RZ, R14 ;  /* 0x000000ffff1f7224 */ /* 0x000fce00078e000e */
[----:B------:R-:W-:Y:S05]  /*2c310*/  WARPSYNC.COLLECTIVE R15, `(.L_x_2047) ;  /* 0x000000000f087348 */ /* 0x000fea0003c00000 */
[----:B------:R0:W1:Y:S02]  /*2c320*/  SHFL.IDX P6, R14, R13, R12, R11 ;  /* 0x0000000c0d0e7389 */ /* 0x00006400000c000b */
[----:B01----:R-:W-:Y:S01]  /*2c330*/  ENDCOLLECTIVE ;  /* 0x000000000000791b */ /* 0x003fe20003800000 */
.L_x_2047:
        /* <DEDUP_REMOVED lines=8> */
.L_x_2048:
[----:B------:R-:W-:Y:S02]  /*2c3c0*/  SEL R82, R83, R116, P0 ;  /* 0x0000007453527207 */ /* 0x000fe40000000000 */
[----:B------:R-:W-:Y:S01]  /*2c3d0*/  SEL R83, R116, R83, P0 ;  /* 0x0000005374537207 */ /* 0x000fe20000000000 */
[----:B------:R-:W-:Y:S01]  /*2c3e0*/  IMAD.MOV.U32 R13, RZ, RZ, R79 ;  /* 0x000000ffff0d7224 */ /* 0x000fe200078e004f */
[----:B------:R-:W-:Y:S01]  /*2c3f0*/  SEL R79, R34, R109, P0 ;  /* 0x0000006d224f7207 */ /* 0x000fe20000000000 */
[----:B------:R-:W-:-:S07]  /*2c400*/  IMAD.MOV.U32 R85, RZ, RZ, R14 ;  /* 0x000000ffff557224 */ /* 0x000fce00078e000e */
[----:B------:R-:W-:Y:S05]  /*2c410*/  WARPSYNC.COLLECTIVE R15, `(.L_x_2049) ;  /* 0x000000000f087348 */ /* 0x000fea0003c00000 */
[----:B------:R0:W1:Y:S02]  /*2c420*/  SHFL.IDX P6, R14, R13, R12, R11 ;  /* 0x0000000c0d0e7389 */ /* 0x00006400000c000b */
[----:B01----:R-:W-:Y:S01]  /*2c430*/  ENDCOLLECTIVE ;  /* 0x000000000000791b */ /* 0x003fe20003800000 */
.L_x_2049:
        /* <DEDUP_REMOVED lines=9> */
.L_x_2050:
[----:B------:R-:W-:Y:S01]  /*2c4d0*/  IMAD.MOV.U32 R13, RZ, RZ, R40 ;  /* 0x000000ffff0d7224 */ /* 0x000fe200078e0028 */
[----:B------:R-:W-:Y:S01]  /*2c4e0*/  SEL R40, R44, R115, P0 ;  /* 0x000000732c287207 */ /* 0x000fe20000000000 */
[----:B------:R-:W-:-:S07]  /*2c4f0*/  IMAD.MOV.U32 R30, RZ, RZ, R14 ;  /* 0x000000ffff1e7224 */ /* 0x000fce00078e000e */
[----:B------:R-:W-:Y:S05]  /*2c500*/  WARPSYNC.COLLECTIVE R15, `(.L_x_2051) ;  /* 0x000000000f087348 */ /* 0x000fea0003c00000 */
[----:B------:R0:W1:Y:S02]  /*2c510*/  SHFL.IDX P6, R14, R13, R12, R11 ;  /* 0x0000000c0d0e7389 */ /* 0x00006400000c000b */
[----:B01----:R-:W-:Y:S01]  /*2c520*/  ENDCOLLECTIVE ;  /* 0x000000000000791b */ /* 0x003fe20003800000 */
.L_x_2051:
[----:B------:R-:W-:Y:S02]  /*2c530*/  SEL R84, R85, R30, P0 ;  /* 0x0000001e55547207 */ /* 0x000fe40000000000 */
[----:B------:R-:W-:Y:S01]  /*2c540*/  SEL R85, R30, R85, P0 ;  /* 0x000000551e557207 */ /* 0x000fe20000000000 */
[----:B------:R-:W-:Y:S02]  /*2c550*/  IMAD.MOV.U32 R13, RZ, RZ, R71 ;  /* 0x000000ffff0d7224 */ /* 0x000fe400078e0047 */
[----:B------:R-:W-:Y:S02]  /*2c560*/  IMAD.MOV.U32 R12, RZ, RZ, R4 ;  /* 0x000000ffff0c7224 */ /* 0x000fe400078e0004 */
[----:B------:R-:W-:-:S07]  /*2c570*/  IMAD.MOV.U32 R117, RZ, RZ, R14 ;  /* 0x000000ffff757224 */ /* 0x000fce00078e000e */
[----:B------:R-:W-:Y:S05]  /*2c580*/  WARPSYNC.COLLECTIVE R15, `(.L_x_2052) ;  /* 0x000000000f087348 */ /* 0x000fea0003c00000 */
[----:B------:R0:W1:Y:S02]  /*2c590*/  SHFL.IDX P6, R14, R13, R12, R11 ;  /* 0x0000000c0d0e7389 */ /* 0x00006400000c000b */
[----:B01----:R-:W-:Y:S01]  /*2c5a0*/  ENDCOLLECTIVE ;  /* 0x000000000000791b */ /* 0x003fe20003800000 */
.L_x_2052:
[----:B------:R-:W-:Y:S02]  /*2c5b0*/  IMAD.MOV.U32 R13, RZ, RZ, R51 ;  /* 0x000000ffff0d7224 */ /* 0x000fe400078e0033 */
[----:B------:R-:W-:-:S07]  /*2c5c0*/  IMAD.MOV.U32 R52, RZ, RZ, R14 ;  /* 0x000000ffff347224 */ /* 0x000fce00078e000e */
[----:B------:R-:W-:Y:S05]  /*2c5d0*/  WARPSYNC.COLLECTIVE R15, `(.L_x_2053) ;  /* 0x000000000f087348 */ /* 0x000fea0003c00000 */
[----:B------:R0:W1:Y:S02]  /*2c5e0*/  SHFL.IDX P6, R14, R13, R12, R11 ;  /* 0x0000000c0d0e7389 */ /* 0x00006400000c000b */
[----:B01----:R-:W-:Y:S01]  /*2c5f0*/  ENDCOLLECTIVE ;  /* 0x000000000000791b */ /* 0x003fe20003800000 */
.L_x_2053:
        /* <DEDUP_REMOVED lines=9> */
.L_x_2054:
[----:B------:R-:W-:Y:S02]  /*2c690*/  IMAD.MOV.U32 R13, RZ, RZ, R7 ;  /* 0x000000ffff0d7224 */ /* 0x000fe400078e0007 */
[----:B------:R-:W-:-:S07]  /*2c6a0*/  IMAD.MOV.U32 R9, RZ, RZ, R14 ;  /* 0x000000ffff097224 */ /* 0x000fce00078e000e */
[----:B------:R-:W-:Y:S05]  /*2c6b0*/  WARPSYNC.COLLECTIVE R15, `(.L_x_2055) ;  /* 0x000000000f087348 */ /* 0x000fea0003c00000 */
[----:B------:R0:W1:Y:S02]  /*2c6c0*/  SHFL.IDX P6, R14, R13, R12, R11 ;  /* 0x0000000c0d0e7389 */ /* 0x00006400000c000b */
[----:B01----:R-:W-:Y:S01]  /*2c6d0*/  ENDCOLLECTIVE ;  /* 0x000000000000791b */ /* 0x003fe20003800000 */
.L_x_2055:
[----:B------:R-:W-:Y:S02]  /*2c6e0*/  SEL R51, R52, R9, P0 ;  /* 0x0000000934337207 */ /* 0x000fe40000000000 */
        /* <DEDUP_REMOVED lines=8> */
.L_x_2056:
[----:B------:R-:W-:Y:S01]  /*2c770*/  IMAD.MOV.U32 R13, RZ, RZ, R49 ;  /* 0x000000ffff0d7224 */ /* 0x000fe200078e0031 */
[----:B------:R-:W-:Y:S01]  /*2c780*/  SEL R49, R91, R117, P0 ;  /* 0x000000755b317207 */ /* 0x000fe20000000000 */
[----:B------:R-:W-:-:S07]  /*2c790*/  IMAD.MOV.U32 R87, RZ, RZ, R14 ;  /* 0x000000ffff577224 */ /* 0x000fce00078e000e */
[----:B------:R-:W-:Y:S05]  /*2c7a0*/  WARPSYNC.COLLECTIVE R15, `(.L_x_2057) ;  /* 0x000000000f087348 */ /* 0x000fea0003c00000 */
[----:B------:R0:W1:Y:S02]  /*2c7b0*/  SHFL.IDX P6, R14, R13, R12, R11 ;  /* 0x0000000c0d0e7389 */ /* 0x00006400000c000b */
[----:B01----:R-:W-:Y:S01]  /*2c7c0*/  ENDCOLLECTIVE ;  /* 0x000000000000791b */ /* 0x003fe20003800000 */
.L_x_2057:
[----:B------:R-:W-:Y:S02]  /*2c7d0*/  IMAD.MOV.U32 R13, RZ, RZ, R28 ;  /* 0x000000ffff0d7224 */ /* 0x000fe400078e001c */
[----:B------:R-:W-:Y:S02]  /*2c7e0*/  IMAD.MOV.U32 R12, RZ, RZ, R25 ;  /* 0x000000ffff0c7224 */ /* 0x000fe400078e0019 */
[----:B------:R-:W-:-:S07]  /*2c7f0*/  IMAD.MOV.U32 R73, RZ, RZ, R14 ;  /* 0x000000ffff497224 */ /* 0x000fce00078e000e */
[----:B------:R-:W-:Y:S05]  /*2c800*/  WARPSYNC.COLLECTIVE R15, `(.L_x_2058) ;  /* 0x000000000f087348 */ /* 0x000fea0003c00000 */
[----:B------:R0:W1:Y:S02]  /*2c810*/  SHFL.IDX P6, R14, R13, R12, R11 ;  /* 0x0000000c0d0e7389 */ /* 0x00006400000c000b */
[----:B01----:R-:W-:Y:S01]  /*2c820*/  ENDCOLLECTIVE ;  /* 0x000000000000791b */ /* 0x003fe20003800000 */
.L_x_2058:
[----:B------:R-:W-:Y:S02]  /*2c830*/  IMAD.MOV.U32 R13, RZ, RZ, R24 ;  /* 0x000000ffff0d7224 */ /* 0x000fe400078e0018 */
[----:B------:R-:W-:-:S07]  /*2c840*/  IMAD.MOV.U32 R28, RZ, RZ, R14 ;  /* 0x000000ffff1c7224 */ /* 0x000fce00078e000e */
[----:B------:R-:W-:Y:S05]  /*2c850*/  WARPSYNC.COLLECTIVE R15, `(.L_x_2059) ;  /* 0x000000000f087348 */ /* 0x000fea0003c00000 */
[----:B------:R0:W1:Y:S02]  /*2c860*/  SHFL.IDX P6, R14, R13, R12, R11 ;  /* 0x0000000c0d0e7389 */ /* 0x00006400000c000b */
[----:B01----:R-:W-:Y:S01]  /*2c870*/  ENDCOLLECTIVE ;  /* 0x000000000000791b */ /* 0x003fe20003800000 */
.L_x_2059:
[----:B------:R-:W-:Y:S01]  /*2c880*/  IMAD.MOV.U32 R13, RZ, RZ, R56 ;  /* 0x000000ffff0d7224 */ /* 0x000fe200078e0038 */
[----:B------:R-:W-:Y:S01]  /*2c890*/  SEL R56, R28, R87, P0 ;  /* 0x000000571c387207 */ /* 0x000fe20000000000 */
[----:B------:R-:W-:Y:S02]  /*2c8a0*/  IMAD.MOV.U32 R12, RZ, RZ, R4 ;  /* 0x000000ffff0c7224 */ /* 0x000fe400078e0004 */
[----:B------:R-:W-:-:S07]  /*2c8b0*/  IMAD.MOV.U32 R24, RZ, RZ, R14 ;  /* 0x000000ffff187224 */ /* 0x000fce00078e000e */
[----:B------:R-:W-:Y:S05]  /*2c8c0*/  WARPSYNC.COLLECTIVE R15, `(.L_x_2060) ;  /* 0x000000000f087348 */ /* 0x000fea0003c00000 */
[----:B------:R0:W1:Y:S02]  /*2c8d0*/  SHFL.IDX P6, R14, R13, R12, R11 ;  /* 0x0000000c0d0e7389 */ /* 0x00006400000c000b */
[----:B01----:R-:W-:Y:S01]  /*2c8e0*/  ENDCOLLECTIVE ;  /* 0x000000000000791b */ /* 0x003fe20003800000 */
.L_x_2060:
[----:B------:R-:W-:Y:S01]  /*2c8f0*/  IMAD.MOV.U32 R13, RZ, RZ, R53 ;  /* 0x000000ffff0d7224 */ /* 0x000fe200078e0035 */
[----:B------:R-:W-:Y:S01]  /*2c900*/  SEL R53, R89, R118, P0 ;  /* 0x0000007659357207 */ /* 0x000fe20000000000 */
[----:B------:R-:W-:-:S07]  /*2c910*/  IMAD.MOV.U32 R69, RZ, RZ, R14 ;  /* 0x000000ffff457224 */ /* 0x000fce00078e000e */
[----:B------:R-:W-:Y:S05]  /*2c920*/  WARPSYNC.COLLECTIVE R15, `(.L_x_2061) ;  /* 0x000000000f087348 */ /* 0x000fea0003c00000 */
[----:B------:R0:W1:Y:S02]  /*2c930*/  SHFL.IDX P6, R14, R13, R12, R11 ;  /* 0x0000000c0d0e7389 */ /* 0x00006400000c000b */
[----:B01----:R-:W-:Y:S01]  /*2c940*/  ENDCOLLECTIVE ;  /* 0x000000000000791b */ /* 0x003fe20003800000 */
.L_x_2061:
[----:B------:R-:W-:Y:S02]  /*2c950*/  IMAD.MOV.U32 R13, RZ, RZ, R27 ;  /* 0x000000ffff0d7224 */ /* 0x000fe400078e001b */
[----:B------:R-:W-:Y:S02]  /*2c960*/  IMAD.MOV.U32 R12, RZ, RZ, R25 ;  /* 0x000000ffff0c7224 */ /* 0x000fe400078e0019 */
[----:B------:R-:W-:-:S07]  /*2c970*/  IMAD.MOV.U32 R71, RZ, RZ, R14 ;  /* 0x000000ffff477224 */ /* 0x000fce00078e000e */
[----:B------:R-:W-:Y:S05]  /*2c980*/  WARPSYNC.COLLECTIVE R15, `(.L_x_2062) ;  /* 0x000000000f087348 */ /* 0x000fea0003c00000 */
[----:B------:R0:W1:Y:S02]  /*2c990*/  SHFL.IDX P6, R14, R13, R12, R11 ;  /* 0x0000000c0d0e7389 */ /* 0x00006400000c000b */
[----:B01----:R-:W-:Y:S01]  /*2c9a0*/  ENDCOLLECTIVE ;  /* 0x000000000000791b */ /* 0x003fe20003800000 */
.L_x_2062:
[----:B------:R-:W-:Y:S02]  /*2c9b0*/  IMAD.MOV.U32 R13, RZ, RZ, R26 ;  /* 0x000000ffff0d7224 */ /* 0x000fe400078e001a */
[----:B------:R-:W-:-:S07]  /*2c9c0*/  IMAD.MOV.U32 R27, RZ, RZ, R14 ;  /* 0x000000ffff1b7224 */ /* 0x000fce00078e000e */
[----:B------:R-:W-:Y:S05]  /*2c9d0*/  WARPSYNC.COLLECTIVE R15, `(.L_x_2063) ;  /* 0x000000000f087348 */ /* 0x000fea0003c00000 */
[----:B------:R0:W1:Y:S02]  /*2c9e0*/  SHFL.IDX P6, R14, R13, R12, R11 ;  /* 0x0000000c0d0e7389 */ /* 0x00006400000c000b */
[----:B01----:R-:W-:Y:S01]  /*2c9f0*/  ENDCOLLECTIVE ;  /* 0x000000000000791b */ /* 0x003fe20003800000 */
.L_x_2063:
[----:B------:R-:W-:Y:S01]  /*2ca00*/  IMAD.MOV.U32 R13, RZ, RZ, R58 ;  /* 0x000000ffff0d7224 */ /* 0x000fe200078e003a */
[----:B------:R-:W-:Y:S01]  /*2ca10*/  SEL R58, R24, R73, P0 ;  /* 0x00000049183a7207 */ /* 0x000fe20000000000 */
[----:B------:R-:W-:Y:S02]  /*2ca20*/  IMAD.MOV.U32 R12, RZ, RZ, R4 ;  /* 0x000000ffff0c7224 */ /* 0x000fe400078e0004 */
[----:B------:R-:W-:-:S07]  /*2ca30*/  IMAD.MOV.U32 R26, RZ, RZ, R14 ;  /* 0x000000ffff1a7224 */ /* 0x000fce00078e000e */
[----:B------:R-:W-:Y:S05]  /*2ca40*/  WARPSYNC.COLLECTIVE R15, `(.L_x_2064) ;  /* 0x000000000f087348 */ /* 0x000fea0003c00000 */
[----:B------:R0:W1:Y:S02]  /*2ca50*/  SHFL.IDX P6, R14, R13, R12, R11 ;  /* 0x0000000c0d0e7389 */ /* 0x00006400000c000b */
[----:B01----:R-:W-:Y:S01]  /*2ca60*/  ENDCOLLECTIVE ;  /* 0x000000000000791b */ /* 0x003fe20003800000 */
.L_x_2064:
[----:B------:R-:W-:Y:S01]  /*2ca70*/  IMAD.MOV.U32 R13, RZ, RZ, R55 ;  /* 0x000000ffff0d7224 */ /* 0x000fe200078e0037 */
[----:B------:R-:W-:Y:S01]  /*2ca80*/  SEL R55, R87, R28, P0 ;  /* 0x0000001c57377207 */ /* 0x000fe20000000000 */
[----:B------:R-:W-:-:S07]  /*2ca90*/  IMAD.MOV.U32 R70, RZ, RZ, R14 ;  /* 0x000000ffff467224 */ /* 0x000fce00078e000e */
[----:B------:R-:W-:Y:S05]  /*2caa0*/  WARPSYNC.COLLECTIVE R15, `(.L_x_2065) ;  /* 0x000000000f087348 */ /* 0x000fea0003c00000 */
[----:B------:R0:W1:Y:S02]  /*2cab0*/  SHFL.IDX P6, R14, R13, R12, R11 ;  /* 0x0000000c0d0e7389 */ /* 0x00006400000c000b */
[----:B01----:R-:W-:Y:S01]  /*2cac0*/  ENDCOLLECTIVE ;  /* 0x000000000000791b */ /* 0x003fe20003800000 */
.L_x_2065:
[----:B------:R-:W-:Y:S02]  /*2cad0*/  IMAD.MOV.U32 R13, RZ, RZ, R35 ;  /* 0x000000ffff0d7224 */ /* 0x000fe400078e0023 */
[----:B------:R-:W-:Y:S02]  /*2cae0*/  IMAD.MOV.U32 R12, RZ, RZ, R25 ;  /* 0x000000ffff0c7224 */ /* 0x000fe400078e0019 */
[----:B------:R-:W-:-:S07]  /*2caf0*/  IMAD.MOV.U32 R72, RZ, RZ, R14 ;  /* 0x000000ffff487224 */ /* 0x000fce00078e000e */
[----:B------:R-:W-:Y:S05]  /*2cb00*/  WARPSYNC.COLLECTIVE R15, `(.L_x_2066) ;  /* 0x000000000f087348 */ /* 0x000fea0003c00000 */
[----:B------:R0:W1:Y:S02]  /*2cb10*/  SHFL.IDX P6, R14, R13, R12, R11 ;  /* 0x0000000c0d0e7389 */ /* 0x00006400000c000b */
[----:B01----:R-:W-:Y:S01]  /*2cb20*/  ENDCOLLECTIVE ;  /* 0x000000000000791b */ /* 0x003fe20003800000 */
.L_x_2066:
[----:B------:R-:W-:Y:S02]  /*2cb30*/  IMAD.MOV.U32 R13, RZ, RZ, R32 ;  /* 0x000000ffff0d7224 */ /* 0x000fe400078e0020 */
[----:B------:R-:W-:-:S07]  /*2cb40*/  IMAD.MOV.U32 R35, RZ, RZ, R14 ;  /* 0x000000ffff237224 */ /* 0x000fce00078e000e */
[----:B------:R-:W-:Y:S05]  /*2cb50*/  WARPSYNC.COLLECTIVE R15, `(.L_x_2067) ;  /* 0x000000000f087348 */ /* 0x000fea0003c00000 */
[----:B------:R0:W1:Y:S02]  /*2cb60*/  SHFL.IDX P6, R14, R13, R12, R11 ;  /* 0x0000000c0d0e7389 */ /* 0x00006400000c000b */
[----:B01----:R-:W-:Y:S01]  /*2cb70*/  ENDCOLLECTIVE ;  /* 0x000000000000791b */ /* 0x003fe20003800000 */
.L_x_2067:
[----:B------:R-:W-:Y:S01]  /*2cb80*/  IMAD.MOV.U32 R13, RZ, RZ, R66 ;  /* 0x000000ffff0d7224 */ /* 0x000fe200078e0042 */
[----:B------:R-:W-:Y:S01]  /*2cb90*/  SEL R66, R27, R69, P0 ;  /* 0x000000451b427207 */ /* 0x000fe20000000000 */
[----:B------:R-:W-:Y:S02]  /*2cba0*/  IMAD.MOV.U32 R12, RZ, RZ, R4 ;  /* 0x000000ffff0c7224 */ /* 0x000fe400078e0004 */
[----:B------:R-:W-:-:S07]  /*2cbb0*/  IMAD.MOV.U32 R32, RZ, RZ, R14 ;  /* 0x000000ffff207224 */ /* 0x000fce00078e000e */
[----:B------:R-:W-:Y:S05]  /*2cbc0*/  WARPSYNC.COLLECTIVE R15, `(.L_x_2068) ;  /* 0x000000000f087348 */ /* 0x000fea0003c00000 */
[----:B------:R0:W1:Y:S02]  /*2cbd0*/  SHFL.IDX P6, R14, R13, R12, R11 ;  /* 0x0000000c0d0e7389 */ /* 0x00006400000c000b */
[----:B01----:R-:W-:Y:S01]  /*2cbe0*/  ENDCOLLECTIVE ;  /* 0x000000000000791b */ /* 0x003fe20003800000 */
.L_x_2068:
[----:B------:R-:W-:Y:S01]  /*2cbf0*/  IMAD.MOV.U32 R13, RZ, RZ, R57 ;  /* 0x000000ffff0d7224 */ /* 0x000fe200078e0039 */
[----:B------:R-:W-:Y:S01]  /*2cc00*/  SEL R57, R73, R24, P0 ;  /* 0x0000001849397207 */ /* 0x000fe20000000000 */
[----:B------:R-:W-:-:S07]  /*2cc10*/  IMAD.MOV.U32 R86, RZ, RZ, R14 ;  /* 0x000000ffff567224 */ /* 0x000fce00078e000e */
[----:B------:R-:W-:Y:S05]  /*2cc20*/  WARPSYNC.COLLECTIVE R15, `(.L_x_2069) ;  /* 0x000000000f087348 */ /* 0x000fea0003c00000 */
[----:B------:R0:W1:Y:S02]  /*2cc30*/  SHFL.IDX P6, R14, R13, R12, R11 ;  /* 0x0000000c0d0e7389 */ /* 0x00006400000c000b */
[----:B01----:R-:W-:Y:S01]  /*2cc40*/  ENDCOLLECTIVE ;  /* 0x000000000000791b */ /* 0x003fe20003800000 */
.L_x_2069:
        /* <DEDUP_REMOVED lines=9> */
.L_x_2070:
[----:B------:R-:W-:Y:S01]  /*2cce0*/  IMAD.MOV.U32 R13, RZ, RZ, R54 ;  /* 0x000000ffff0d7224 */ /* 0x000fe200078e0036 */
[----:B------:R-:W-:Y:S01]  /*2ccf0*/  SEL R54, R118, R89, P0 ;  /* 0x0000005976367207 */ /* 0x000fe20000000000 */
[----:B------:R-:W-:-:S07]  /*2cd00*/  IMAD.MOV.U32 R8, RZ, RZ, R14 ;  /* 0x000000ffff087224 */ /* 0x000fce00078e000e */
[----:B------:R-:W-:Y:S05]  /*2cd10*/  WARPSYNC.COLLECTIVE R15, `(.L_x_2071) ;  /* 0x000000000f087348 */ /* 0x000fea0003c00000 */
[----:B------:R0:W1:Y:S02]  /*2cd20*/  SHFL.IDX P6, R14, R13, R12, R11 ;  /* 0x0000000c0d0e7389 */ /* 0x00006400000c000b */
[----:B01----:R-:W-:Y:S01]  /*2cd30*/  ENDCOLLECTIVE ;  /* 0x000000000000791b */ /* 0x003fe20003800000 */
.L_x_2071:
        /* <DEDUP_REMOVED lines=9> */
.L_x_2072:
[----:B------:R-:W-:Y:S02]  /*2cdd0*/  SEL R87, R88, R119, P0 ;  /* 0x0000007758577207 */ /* 0x000fe40000000000 */
[----:B------:R-:W-:Y:S01]  /*2cde0*/  SEL R88, R119, R88, P0 ;  /* 0x0000005877587207 */ /* 0x000fe20000000000 */
[----:B------:R-:W-:Y:S02]  /*2cdf0*/  IMAD.MOV.U32 R13, RZ, RZ, R65 ;  /* 0x000000ffff0d7224 */ /* 0x000fe400078e0041 */
[----:B------:R-:W-:-:S07]  /*2ce00*/  IMAD.MOV.U32 R90, RZ, RZ, R14 ;  /* 0x000000ffff5a7224 */ /* 0x000fce00078e000e */
[----:B------:R-:W-:Y:S05]  /*2ce10*/  WARPSYNC.COLLECTIVE R15, `(.L_x_2073) ;  /* 0x000000000f087348 */ /* 0x000fea0003c00000 */
[----:B------:R0:W1:Y:S02]  /*2ce20*/  SHFL.IDX P6, R14, R13, R12, R11 ;  /* 0x0000000c0d0e7389 */ /* 0x00006400000c000b */
[----:B01----:R-:W-:Y:S01]  /*2ce30*/  ENDCOLLECTIVE ;  /* 0x000000000000791b */ /* 0x003fe20003800000 */
.L_x_2073:
        /* <DEDUP_REMOVED lines=9> */
.L_x_2074:
[----:B------:R-:W-:Y:S02]  /*2ced0*/  IMAD.MOV.U32 R13, RZ, RZ, R62 ;  /* 0x000000ffff0d7224 */ /* 0x000fe400078e003e */
[----:B------:R-:W-:-:S07]  /*2cee0*/  IMAD.MOV.U32 R7, RZ, RZ, R14 ;  /* 0x000000ffff077224 */ /* 0x000fce00078e000e */
[----:B------:R-:W-:Y:S05]  /*2cef0*/  WARPSYNC.COLLECTIVE R15, `(.L_x_2075) ;  /* 0x000000000f087348 */ /* 0x000fea0003c00000 */
[----:B------:R0:W1:Y:S02]  /*2cf00*/  SHFL.IDX P6, R14, R13, R12, R11 ;  /* 0x0000000c0d0e7389 */ /* 0x00006400000c000b */
[----:B01----:R-:W-:Y:S01]  /*2cf10*/  ENDCOLLECTIVE ;  /* 0x000000000000791b */ /* 0x003fe20003800000 */
.L_x_2075:
        /* <DEDUP_REMOVED lines=8> */
.L_x_2076:
[----:B------:R-:W-:Y:S02]  /*2cfa0*/  SEL R91, R92, R62, P0 ;  /* 0x0000003e5c5b7207 */ /* 0x000fe40000000000 */
[----:B------:R-:W-:Y:S01]  /*2cfb0*/  SEL R92, R62, R92, P0 ;  /* 0x0000005c3e5c7207 */ /* 0x000fe20000000000 */
[----:B------:R-:W-:Y:S02]  /*2cfc0*/  IMAD.MOV.U32 R13, RZ, RZ, R5 ;  /* 0x000000ffff0d7224 */ /* 0x000fe400078e0005 */
[----:B------:R-:W-:-:S07]  /*2cfd0*/  IMAD.MOV.U32 R65, RZ, RZ, R14 ;  /* 0x000000ffff417224 */ /* 0x000fce00078e000e */
[----:B------:R-:W-:Y:S05]  /*2cfe0*/  WARPSYNC.COLLECTIVE R15, `(.L_x_2077) ;  /* 0x000000000f087348 */ /* 0x000fea0003c00000 */
[----:B------:R0:W1:Y:S02]  /*2cff0*/  SHFL.IDX P6, R14, R13, R12, R11 ;  /* 0x0000000c0d0e7389 */ /* 0x00006400000c000b */
[----:B01----:R-:W-:Y:S01]  /*2d000*/  ENDCOLLECTIVE ;  /* 0x000000000000791b */ /* 0x003fe20003800000 */
.L_x_2077:
[----:B------:R-:W-:Y:S02]  /*2d010*/  IMAD.MOV.U32 R13, RZ, RZ, R64 ;  /* 0x000000ffff0d7224 */ /* 0x000fe400078e0040 */
[----:B------:R-:W-:Y:S02]  /*2d020*/  IMAD.MOV.U32 R12, RZ, RZ, R25 ;  /* 0x000000ffff0c7224 */ /* 0x000fe400078e0019 */
[----:B------:R-:W-:-:S07]  /*2d030*/  IMAD.MOV.U32 R5, RZ, RZ, R14 ;  /* 0x000000ffff057224 */ /* 0x000fce00078e000e */
[----:B------:R-:W-:Y:S05]  /*2d040*/  WARPSYNC.COLLECTIVE R15, `(.L_x_2078) ;  /* 0x000000000f087348 */ /* 0x000fea0003c00000 */
[----:B------:R0:W1:Y:S02]  /*2d050*/  SHFL.IDX P6, R14, R13, R12, R11 ;  /* 0x0000000c0d0e7389 */ /* 0x00006400000c000b */
[----:B01----:R-:W-:Y:S01]  /*2d060*/  ENDCOLLECTIVE ;  /* 0x000000000000791b */ /* 0x003fe20003800000 */
.L_x_2078:
[----:B------:R-:W-:Y:S02]  /*2d070*/  IMAD.MOV.U32 R13, RZ, RZ, R6 ;  /* 0x000000ffff0d7224 */ /* 0x000fe400078e0006 */
[----:B------:R-:W-:-:S07]  /*2d080*/  IMAD.MOV.U32 R4, RZ, RZ, R14 ;  /* 0x000000ffff047224 */ /* 0x000fce00078e000e */
[----:B------:R-:W-:Y:S05]  /*2d090*/  WARPSYNC.COLLECTIVE R15, `(.L_x_2079) ;  /* 0x000000000f087348 */ /* 0x000fea0003c00000 */
[----:B------:R0:W1:Y:S02]  /*2d0a0*/  SHFL.IDX P6, R14, R13, R12, R11 ;  /* 0x0000000c0d0e7389 */ /* 0x00006400000c000b */
[----:B01----:R-:W-:Y:S01]  /*2d0b0*/  ENDCOLLECTIVE ;  /* 0x000000000000791b */ /* 0x003fe20003800000 */
.L_x_2079:
[----:B------:R-:W-:Y:S05]  /*2d0c0*/  BRA `(.L_x_2080) ;  /* 0xffffff1c00ec7947 */ /* 0x000fea000383ffff */
.L_x_1796:
[----:B------:R-:W-:Y:S02]  /*2d0d0*/  IMAD.MOV.U32 R13, RZ, RZ, R3 ;  /* 0x000000ffff0d7224 */ /* 0x000fe400078e0003 */
[----:B------:R-:W-:Y:S02]  /*2d0e0*/  IMAD.MOV.U32 R12, RZ, RZ, RZ ;  /* 0x000000ffff0c7224 */ /* 0x000fe400078e00ff */
[----:B------:R-:W-:Y:S02]  /*2d0f0*/  IMAD.MOV.U32 R11, RZ, RZ, 0x181f ;  /* 0x0000181fff0b7424 */ /* 0x000fe400078e00ff */
[----:B------:R-:W-:-:S07]  /*2d100*/  IMAD.MOV.U32 R15, RZ, RZ, -0x1 ;  /* 0xffffffffff0f7424 */ /* 0x000fce00078e00ff */
[----:B-----5:R-:W-:Y:S05]  /*2d110*/  WARPSYNC.COLLECTIVE R15, `(.L_x_2081) ;  /* 0x000000000f087348 */ /* 0x020fea0003c00000 */
[----:B------:R0:W1:Y:S02]  /*2d120*/  SHFL.IDX P6, R14, R13, R12, R11 ;  /* 0x0000000c0d0e7389 */ /* 0x00006400000c000b */
[----:B01---5:R-:W-:Y:S01]  /*2d130*/  ENDCOLLECTIVE ;  /* 0x000000000000791b */ /* 0x023fe20003800000 */
.L_x_2081:
[----:B------:R-:W-:Y:S02]  /*2d140*/  IMAD.MOV.U32 R13, RZ, RZ, R2 ;  /* 0x000000ffff0d7224 */ /* 0x000fe400078e0002 */
[----:B------:R-:W-:-:S07]  /*2d150*/  IMAD.MOV.U32 R0, RZ, RZ, R14 ;  /* 0x000000ffff007224 */ /* 0x000fce00078e000e */
[----:B------:R-:W-:Y:S05]  /*2d160*/  WARPSYNC.COLLECTIVE R15, `(.L_x_2082) ;  /* 0x000000000f087348 */ /* 0x000fea0003c00000 */
[----:B------:R0:W1:Y:S02]  /*2d170*/  SHFL.IDX P6, R14, R13, R12, R11 ;  /* 0x0000000c0d0e7389 */ /* 0x00006400000c000b */
[----:B01----:R-:W-:Y:S01]  /*2d180*/  ENDCOLLECTIVE ;  /* 0x000000000000791b */ /* 0x003fe20003800000 */
.L_x_2082:
[----:B------:R-:W-:Y:S05]  /*2d190*/  BRA `(.L_x_2083) ;  /* 0xffffff2c00487947 */ /* 0x000fea000383ffff */
.L_x_1799:
[----:B------:R-:W-:Y:S01]  /*2d1a0*/  BSSY B1, `(.L_x_2084) ;  /* 0x0000008000017945 */ /* 0x000fe20003800000 */
[----:B------:R-:W-:Y:S02]  /*2d1b0*/  IMAD.MOV.U32 R13, RZ, RZ, R3 ;  /* 0x000000ffff0d7224 */ /* 0x000fe400078e0003 */
[----:B------:R-:W-:Y:S02]  /*2d1c0*/  IMAD.MOV.U32 R12, RZ, RZ, 0x1 ;  /* 0x00000001ff0c7424 */ /* 0x000fe400078e00ff */
[----:B------:R-:W-:Y:S02]  /*2d1d0*/  IMAD.MOV.U32 R11, RZ, RZ, 0x181f ;  /* 0x0000181fff0b7424 */ /* 0x000fe400078e00ff */
[----:B---3--:R-:W-:-:S07]  /*2d1e0*/  IMAD.MOV.U32 R15, RZ, RZ, -0x1 ;  /* 0xffffffffff0f7424 */ /* 0x008fce00078e00ff */
[----:B012--5:R-:W-:Y:S05]  /*2d1f0*/  WARPSYNC.COLLECTIVE R15, `(.L_x_2085) ;  /* 0x000000000f087348 */ /* 0x027fea0003c00000 */
[----:B--2---:R2:W3:Y:S02]  /*2d200*/  SHFL.IDX P6, R14, R13, R12, R11 ;  /* 0x0000000c0d0e7389 */ /* 0x0044e400000c000b */
[----:B0123-5:R-:W-:Y:S01]  /*2d210*/  ENDCOLLECTIVE ;  /* 0x000000000000791b */ /* 0x02ffe20003800000 */
.L_x_2085:
[----:B------:R-:W-:Y:S05]  /*2d220*/  BSYNC B1 ;  /* 0x0000000000017941 */ /* 0x000fea0003800000 */
.L_x_2084:
[----:B------:R-:W-:Y:S02]  /*2d230*/  IMAD.MOV.U32 R13, RZ, RZ, R2 ;  /* 0x000000ffff0d7224 */ /* 0x000fe400078e0002 */
[----:B------:R-:W-:Y:S02]  /*2d240*/  IMAD.MOV.U32 R12, RZ, RZ, 0x1 ;  /* 0x00000001ff0c7424 */ /* 0x000fe400078e00ff */
[----:B------:R-:W-:Y:S02]  /*2d250*/  IMAD.MOV.U32 R11, RZ, RZ, 0x181f ;  /* 0x0000181fff0b7424 */ /* 0x000fe400078e00ff */
[----:B------:R-:W-:Y:S02]  /*2d260*/  IMAD.MOV.U32 R15, RZ, RZ, -0x1 ;  /* 0xffffffffff0f7424 */ /* 0x000fe400078e00ff */
[----:B------:R-:W-:-:S07]  /*2d270*/  IMAD.MOV.U32 R0, RZ, RZ, R14 ;  /* 0x000000ffff007224 */ /* 0x000fce00078e000e */
[----:B------:R-:W-:Y:S05]  /*2d280*/  WARPSYNC.COLLECTIVE R15, `(.L_x_2086) ;  /* 0x000000000f087348 */ /* 0x000fea0003c00000 */
[----:B------:R0:W1:Y:S02]  /*2d290*/  SHFL.IDX P6, R14, R13, R12, R11 ;  /* 0x0000000c0d0e7389 */ /* 0x00006400000c000b */
[----:B01----:R-:W-:Y:S01]  /*2d2a0*/  ENDCOLLECTIVE ;  /* 0x000000000000791b */ /* 0x003fe20003800000 */
.L_x_2086:
[----:B------:R-:W-:Y:S05]  /*2d2b0*/  BRA `(.L_x_2087) ;  /* 0xffffff2c00507947 */ /* 0x000fea000383ffff */
.L_x_1802:
        /* <DEDUP_REMOVED lines=8> */
.L_x_2089:
[----:B------:R-:W-:Y:S05]  /*2d340*/  BSYNC B1 ;  /* 0x0000000000017941 */ /* 0x000fea0003800000 */
.L_x_2088:
        /* <DEDUP_REMOVED lines=8> */
.L_x_2090:
[----:B------:R-:W-:Y:S05]  /*2d3d0*/  BRA `(.L_x_2091) ;  /* 0xffffff2c00587947 */ /* 0x000fea000383ffff */
.L_x_1805:
        /* <DEDUP_REMOVED lines=8> */
.L_x_2093:
[----:B------:R-:W-:Y:S05]  /*2d460*/  BSYNC B1 ;  /* 0x0000000000017941 */ /* 0x000fea0003800000 */
.L_x_2092:
        /* <DEDUP_REMOVED lines=8> */
.L_x_2094:
[----:B------:R-:W-:Y:S05]  /*2d4f0*/  BRA `(.L_x_2095) ;  /* 0xffffff2c00607947 */ /* 0x000fea000383ffff */
.L_x_1807:
[----:B------:R-:W-:Y:S02]  /*2d500*/  IMAD.MOV.U32 R13, RZ, RZ, R26 ;  /* 0x000000ffff0d7224 */ /* 0x000fe400078e001a */
[----:B------:R-:W-:Y:S02]  /*2d510*/  IMAD.MOV.U32 R12, RZ, RZ, RZ ;  /* 0x000000ffff0c7224 */ /* 0x000fe400078e00ff */
[----:B------:R-:W-:Y:S02]  /*2d520*/  IMAD.MOV.U32 R11, RZ, RZ, 0x1c1f ;  /* 0x00001c1fff0b7424 */ /* 0x000fe400078e00ff */
[----:B------:R-:W-:-:S07]  /*2d530*/  IMAD.MOV.U32 R15, RZ, RZ, -0x1 ;  /* 0xffffffffff0f7424 */ /* 0x000fce00078e00ff */
[----:B------:R-:W-:Y:S05]  /*2d540*/  WARPSYNC.COLLECTIVE R15, `(.L_x_2096) ;  /* 0x000000000f087348 */ /* 0x000fea0003c00000 */
[----:B------:R0:W1:Y:S02]  /*2d550*/  SHFL.IDX P6, R14, R13, R12, R11 ;  /* 0x0000000c0d0e7389 */ /* 0x00006400000c000b */
[----:B01----:R-:W-:Y:S01]  /*2d560*/  ENDCOLLECTIVE ;  /* 0x000000000000791b */ /* 0x003fe20003800000 */
.L_x_2096:
[----:B------:R-:W-:Y:S02]  /*2d570*/  IMAD.MOV.U32 R13, RZ, RZ, R25 ;  /* 0x000000ffff0d7224 */ /* 0x000fe400078e0019 */
[----:B------:R-:W-:-:S07]  /*2d580*/  IMAD.MOV.U32 R28, RZ, RZ, R14 ;  /* 0x000000ffff1c7224 */ /* 0x000fce00078e000e */
[----:B------:R-:W-:Y:S05]  /*2d590*/  WARPSYNC.COLLECTIVE R15, `(.L_x_2097) ;  /* 0x000000000f087348 */ /* 0x000fea0003c00000 */
[----:B------:R0:W1:Y:S02]  /*2d5a0*/  SHFL.IDX P6, R14, R13, R12, R11 ;  /* 0x0000000c0d0e7389 */ /* 0x00006400000c000b */
[----:B01----:R-:W-:Y:S01]  /*2d5b0*/  ENDCOLLECTIVE ;  /* 0x000000000000791b */ /* 0x003fe20003800000 */
.L_x_2097:
[----:B------:R-:W-:Y:S05]  /*2d5c0*/  BRA `(.L_x_2098) ;  /* 0xffffff3000247947 */ /* 0x000fea000383ffff */
.L_x_1810:
[----:B------:R-:W-:Y:S01]  /*2d5d0*/  BSSY B1, `(.L_x_2099) ;  /* 0x0000008000017945 */ /* 0x000fe20003800000 */
[----:B------:R-:W-:Y:S02]  /*2d5e0*/  IMAD.MOV.U32 R13, RZ, RZ, R26 ;  /* 0x000000ffff0d7224 */ /* 0x000fe400078e001a */
[----:B------:R-:W-:Y:S02]  /*2d5f0*/  IMAD.MOV.U32 R12, RZ, RZ, 0x1 ;  /* 0x00000001ff0c7424 */ /* 0x000fe400078e00ff */
[----:B------:R-:W-:Y:S02]  /*2d600*/  IMAD.MOV.U32 R11, RZ, RZ, 0x1c1f ;  /* 0x00001c1fff0b7424 */ /* 0x000fe400078e00ff */
[----:B------:R-:W-:-:S07]  /*2d610*/  IMAD.MOV.U32 R15, RZ, RZ, -0x1 ;  /* 0xffffffffff0f7424 */ /* 0x000fce00078e00ff */
[----:B0123--:R-:W-:Y:S05]  /*2d620*/  WARPSYNC.COLLECTIVE R15, `(.L_x_2100) ;  /* 0x000000000f087348 */ /* 0x00ffea0003c00000 */
[----:B--2---:R2:W4:Y:S02]  /*2d630*/  SHFL.IDX P6, R14, R13, R12, R11 ;  /* 0x0000000c0d0e7389 */ /* 0x00452400000c000b */
[----:B01234-:R-:W-:Y:S01]  /*2d640*/  ENDCOLLECTIVE ;  /* 0x000000000000791b */ /* 0x01ffe20003800000 */
.L_x_2100:
[----:B------:R-:W-:Y:S05]  /*2d650*/  BSYNC B1 ;  /* 0x0000000000017941 */ /* 0x000fea0003800000 */
.L_x_2099:
        /* <DEDUP_REMOVED lines=8> */
.L_x_2101:
[----:B------:R-:W-:Y:S05]  /*2d6e0*/  BRA `(.L_x_2102) ;  /* 0xffffff3400c07947 */ /* 0x000fea000383ffff */
.L_x_1814:
[----:B------:R-:W-:Y:S02]  /*2d6f0*/  IMAD.MOV.U32 R13, RZ, RZ, R3 ;  /* 0x000000ffff0d7224 */ /* 0x000fe400078e0003 */
[----:B------:R-:W-:Y:S02]  /*2d700*/  IMAD.MOV.U32 R12, RZ, RZ, RZ ;  /* 0x000000ffff0c7224 */ /* 0x000fe400078e00ff */
[----:B------:R-:W-:Y:S02]  /*2d710*/  IMAD.MOV.U32 R11, RZ, RZ, 0x181f ;  /* 0x0000181fff0b7424 */ /* 0x000fe400078e00ff */
[----:B------:R-:W-:-:S07]  /*2d720*/  IMAD.MOV.U32 R15, RZ, RZ, -0x1 ;  /* 0xffffffffff0f7424 */ /* 0x000fce00078e00ff */
[----:B--2---:R-:W-:Y:S05]  /*2d730*/  WARPSYNC.COLLECTIVE R15, `(.L_x_2103) ;  /* 0x000000000f087348 */ /* 0x004fea0003c00000 */
[----:B------:R0:W1:Y:S02]  /*2d740*/  SHFL.IDX P6, R14, R13, R12, R11 ;  /* 0x0000000c0d0e7389 */ /* 0x00006400000c000b */
[----:B012---:R-:W-:Y:S01]  /*2d750*/  ENDCOLLECTIVE ;  /* 0x000000000000791b */ /* 0x007fe20003800000 */
.L_x_2103:
[----:B------:R-:W-:Y:S02]  /*2d760*/  IMAD.MOV.U32 R13, RZ, RZ, R2 ;  /* 0x000000ffff0d7224 */ /* 0x000fe400078e0002 */
[----:B------:R-:W-:-:S07]  /*2d770*/  IMAD.MOV.U32 R0, RZ, RZ, R14 ;  /* 0x000000ffff007224 */ /* 0x000fce00078e000e */
[----:B------:R-:W-:Y:S05]  /*2d780*/  WARPSYNC.COLLECTIVE R15, `(.L_x_2104) ;  /* 0x000000000f087348 */ /* 0x000fea0003c00000 */
[----:B------:R0:W1:Y:S02]  /*2d790*/  SHFL.IDX P6, R14, R13, R12, R11 ;  /* 0x0000000c0d0e7389 */ /* 0x00006400000c000b */
[----:B01----:R-:W-:Y:S01]  /*2d7a0*/  ENDCOLLECTIVE ;  /* 0x000000000000791b */ /* 0x003fe20003800000 */
.L_x_2104:
[----:B------:R-:W-:Y:S05]  /*2d7b0*/  BRA `(.L_x_2105) ;  /* 0xffffff4400207947 */ /* 0x000fea000383ffff */
.L_x_1817:
[----:B------:R-:W-:Y:S01]  /*2d7c0*/  BSSY B1, `(.L_x_2106) ;  /* 0x0000008000017945 */ /* 0x000fe20003800000 */
[----:B------:R-:W-:Y:S02]  /*2d7d0*/  IMAD.MOV.U32 R13, RZ, RZ, R3 ;  /* 0x000000ffff0d7224 */ /* 0x000fe400078e0003 */
[----:B------:R-:W-:Y:S02]  /*2d7e0*/  IMAD.MOV.U32 R12, RZ, RZ, 0x1 ;  /* 0x00000001ff0c7424 */ /* 0x000fe400078e00ff */
[----:B------:R-:W-:Y:S02]  /*2d7f0*/  IMAD.MOV.U32 R11, RZ, RZ, 0x181f ;  /* 0x0000181fff0b7424 */ /* 0x000fe400078e00ff */
[----:B----4-:R-:W-:-:S07]  /*2d800*/  IMAD.MOV.U32 R15, RZ, RZ, -0x1 ;  /* 0xffffffffff0f7424 */ /* 0x010fce00078e00ff */
[----:B0123--:R-:W-:Y:S05]  /*2d810*/  WARPSYNC.COLLECTIVE R15, `(.L_x_2107) ;  /* 0x000000000f087348 */ /* 0x00ffea0003c00000 */
[----:B---3--:R3:W4:Y:S02]  /*2d820*/  SHFL.IDX P6, R14, R13, R12, R11 ;  /* 0x0000000c0d0e7389 */ /* 0x00872400000c000b */
[----:B01234-:R-:W-:Y:S01]  /*2d830*/  ENDCOLLECTIVE ;  /* 0x000000000000791b */ /* 0x01ffe20003800000 */
.L_x_2107:
[----:B------:R-:W-:Y:S05]  /*2d840*/  BSYNC B1 ;  /* 0x0000000000017941 */ /* 0x000fea0003800000 */
.L_x_2106:
        /* <DEDUP_REMOVED lines=8> */
.L_x_2108:
[----:B------:R-:W-:Y:S05]  /*2d8d0*/  BRA `(.L_x_2109) ;  /* 0xffffff44002c7947 */ /* 0x000fea000383ffff */
.L_x_1820:
        /* <DEDUP_REMOVED lines=8> */
.L_x_2111:
[----:B------:R-:W-:Y:S05]  /*2d960*/  BSYNC B1 ;  /* 0x0000000000017941 */ /* 0x000fea0003800000 */
.L_x_2110:
        /* <DEDUP_REMOVED lines=8> */
.L_x_2112:
[----:B------:R-:W-:Y:S05]  /*2d9f0*/  BRA `(.L_x_2113) ;  /* 0xffffff4400347947 */ /* 0x000fea000383ffff */
.L_x_1823:
[----:B------:R-:W-:Y:S01]  /*2da00*/  BSSY B1, `(.L_x_2114) ;  /* 0x0000008000017945 */ /* 0x000fe20003800000 */
[----:B------:R-:W-:Y:S02]  /*2da10*/  IMAD.MOV.U32 R13, RZ, RZ, R3 ;  /* 0x000000ffff0d7224 */ /* 0x000fe400078e0003 */
[----:B------:R-:W-:Y:S02]  /*2da20*/  IMAD.MOV.U32 R12, RZ, RZ, 0x3 ;  /* 0x00000003ff0c7424 */ /* 0x000fe400078e00ff */
[----:B------:R-:W-:Y:S02]  /*2da30*/  IMAD.MOV.U32 R11, RZ, RZ, 0x181f ;  /* 0x0000181fff0b7424 */ /* 0x000fe400078e00ff */
[----:B0-----:R-:W-:-:S07]  /*2da40*/  IMAD.MOV.U32 R15, RZ, RZ, -0x1 ;  /* 0xffffffffff0f7424 */ /* 0x001fce00078e00ff */
[----:B-1234-:R-:W-:Y:S05]  /*2da50*/  WARPSYNC.COLLECTIVE R15, `(.L_x_2115) ;  /* 0x000000000f087348 */ /* 0x01efea0003c00000 */
[----:B----4-:R0:W4:Y:S02]  /*2da60*/  SHFL.IDX P6, R14, R13, R12, R11 ;  /* 0x0000000c0d0e7389 */ /* 0x01012400000c000b */
[----:B01234-:R-:W-:Y:S01]  /*2da70*/  ENDCOLLECTIVE ;  /* 0x000000000000791b */ /* 0x01ffe20003800000 */
.L_x_2115:
[----:B------:R-:W-:Y:S05]  /*2da80*/  BSYNC B1 ;  /* 0x0000000000017941 */ /* 0x000fea0003800000 */
.L_x_2114:
        /* <DEDUP_REMOVED lines=8> */
.L_x_2116:
[----:B------:R-:W-:Y:S05]  /*2db10*/  BRA `(.L_x_2117) ;  /* 0xffffff44003c7947 */ /* 0x000fea000383ffff */
.L_x_1849:
[----:B------:R-:W0:Y:S01]  /*2db20*/  S2R R5, SR_TID.X ;  /* 0x0000000000057919 */ /* 0x000e220000002100 */
[----:B------:R-:W-:Y:S01]  /*2db30*/  BSSY B1, `(.L_x_2118) ;  /* 0x000000a000017945 */ /* 0x000fe20003800000 */
[----:B------:R-:W-:Y:S02]  /*2db40*/  IMAD.MOV.U32 R12, RZ, RZ, RZ ;  /* 0x000000ffff0c7224 */ /* 0x000fe400078e00ff */
[----:B------:R-:W-:Y:S02]  /*2db50*/  IMAD.MOV.U32 R11, RZ, RZ, 0x1f ;  /* 0x0000001fff0b7424 */ /* 0x000fe400078e00ff */
[----:B------:R-:W-:Y:S01]  /*2db60*/  IMAD.MOV.U32 R15, RZ, RZ, -0x1 ;  /* 0xffffffffff0f7424 */ /* 0x000fe200078e00ff */
[----:B0-----:R-:W-:-:S04]  /*2db70*/  SHF.R.U32.HI R5, RZ, 0x5, R5 ;  /* 0x00000005ff057819 */ /* 0x001fc80000011605 */
[----:B------:R-:W-:-:S05]  /*2db80*/  LOP3.LUT R5, R5, 0x3, RZ, 0xc0, !PT ;  /* 0x0000000305057812 */ /* 0x000fca00078ec0ff */
[----:B------:R-:W-:-:S07]  /*2db90*/  IMAD.MOV.U32 R13, RZ, RZ, R5 ;  /* 0x000000ffff0d7224 */ /* 0x000fce00078e0005 */
[----:B------:R-:W-:Y:S05]  /*2dba0*/  WARPSYNC.COLLECTIVE R15, `(.L_x_2119) ;  /* 0x000000000f087348 */ /* 0x000fea0003c00000 */
[----:B------:R0:W1:Y:S02]  /*2dbb0*/  SHFL.IDX P6, R14, R13, R12, R11 ;  /* 0x0000000c0d0e7389 */ /* 0x00006400000c000b */
[----:B01----:R-:W-:Y:S01]  /*2dbc0*/  ENDCOLLECTIVE ;  /* 0x000000000000791b */ /* 0x003fe20003800000 */
.L_x_2119:
[----:B------:R-:W-:Y:S05]  /*2dbd0*/  BSYNC B1 ;  /* 0x0000000000017941 */ /* 0x000fea0003800000 */
.L_x_2118:
[----:B------:R-:W-:Y:S05]  /*2dbe0*/  BRA `(.L_x_2120) ;  /* 0xffffff6400587947 */ /* 0x000fea000383ffff */
.L_x_1851:
[----:B------:R-:W-:Y:S01]  /*2dbf0*/  BSSY B1, `(.L_x_2121) ;  /* 0x0000006000017945 */ /* 0x000fe20003800000 */
[----:B------:R-:W-:-:S07]  /*2dc00*/  IMAD.MOV.U32 R15, RZ, RZ, -0x1 ;  /* 0xffffffffff0f7424 */ /* 0x000fce00078e00ff */
[----:B0-----:R-:W-:Y:S05]  /*2dc10*/  WARPSYNC.COLLECTIVE R15, `(.L_x_2122) ;  /* 0x000000000f0c7348 */ /* 0x001fea0003c00000 */
[----:B------:R-:W-:Y:S02]  /*2dc20*/  ELECT P6, UR62, PT ;  /* 0x00000000003e782f */ /* 0x000fe400038c0000 */
[----:B------:R-:W-:Y:S01]  /*2dc30*/  MOV R14, UR62 ;  /* 0x0000003e000e7c02 */ /* 0x000fe20008000f00 */
[----:B0-----:R-:W-:Y:S10]  /*2dc40*/  ENDCOLLECTIVE ;  /* 0x000000000000791b */ /* 0x001ff40003800000 */
.L_x_2122:
[----:B------:R-:W-:Y:S05]  /*2dc50*/  BSYNC B1 ;  /* 0x0000000000017941 */ /* 0x000fea0003800000 */
.L_x_2121:
[----:B------:R-:W-:Y:S05]  /*2dc60*/  BRA `(.L_x_1850) ;  /* 0xffffff6400507947 */ /* 0x000fea000383ffff */
.L_x_1853:
[----:B0-----:R0:W1:Y:S02]  /*2dc70*/  SYNCS.PHASECHK.TRANS64.TRYWAIT P0, [R16+URZ+0x22820], R5 ;  /* 0x02282005100075a7 */ /* 0x001064000800017f */
[----:B-1----:R-:W-:Y:S05]  /*2dc80*/  @!P0 NANOSLEEP.SYNCS 0x989680 ;  /* 0x009896800000895d */ /* 0x002fea0003900000 */
[----:B------:R-:W1:Y:S02]  /*2dc90*/  @!P0 SYNCS.PHASECHK.TRANS64 P0, [R16+URZ+0x22820], R5 ;  /* 0x02282005100085a7 */ /* 0x000e64000800007f */
[----:B-1----:R-:W-:Y:S05]  /*2dca0*/  @!P0 BRA `(.L_x_1853) ;  /* 0xfffffffc00f08947 */ /* 0x002fea000383ffff */
[----:B------:R-:W-:Y:S05]  /*2dcb0*/  BRA `(.L_x_2123) ;  /* 0xffffff6400607947 */ /* 0x000fea000383ffff */
.L_x_1857:
[----:B-1----:R1:W2:Y:S02]  /*2dcc0*/  SYNCS.PHASECHK.TRANS64.TRYWAIT P0, [R10+URZ+0x228a0], R9 ;  /* 0x0228a0090a0075a7 */ /* 0x0022a4000800017f */
[----:B--2---:R-:W-:Y:S05]  /*2dcd0*/  @!P0 NANOSLEEP.SYNCS 0x989680 ;  /* 0x009896800000895d */ /* 0x004fea0003900000 */
[----:B------:R-:W2:Y:S02]  /*2dce0*/  @!P0 SYNCS.PHASECHK.TRANS64 P0, [R10+URZ+0x228a0], R9 ;  /* 0x0228a0090a0085a7 */ /* 0x000ea4000800007f */
[----:B--2---:R-:W-:Y:S05]  /*2dcf0*/  @!P0 BRA `(.L_x_1857) ;  /* 0xfffffffc00f08947 */ /* 0x004fea000383ffff */
[----:B------:R-:W-:Y:S05]  /*2dd00*/  BRA `(.L_x_2124) ;  /* 0xffffff6400787947 */ /* 0x000fea000383ffff */
.L_x_1864:
[----:B0-----:R0:W2:Y:S02]  /*2dd10*/  SYNCS.PHASECHK.TRANS64.TRYWAIT P0, [R10+URZ+0x228c0], R9 ;  /* 0x0228c0090a0075a7 */ /* 0x0010a4000800017f */
[----:B--2---:R-:W-:Y:S05]  /*2dd20*/  @!P0 NANOSLEEP.SYNCS 0x989680 ;  /* 0x009896800000895d */ /* 0x004fea0003900000 */
[----:B------:R-:W2:Y:S02]  /*2dd30*/  @!P0 SYNCS.PHASECHK.TRANS64 P0, [R10+URZ+0x228c0], R9 ;  /* 0x0228c0090a0085a7 */ /* 0x000ea4000800007f */
[----:B--2---:R-:W-:Y:S05]  /*2dd40*/  @!P0 BRA `(.L_x_1864) ;  /* 0xfffffffc00f08947 */ /* 0x004fea000383ffff */
[----:B------:R-:W-:Y:S05]  /*2dd50*/  BRA `(.L_x_2125) ;  /* 0xffffff68006c7947 */ /* 0x000fea000383ffff */
.L_x_1871:
[----:B-1----:R1:W2:Y:S02]  /*2dd60*/  SYNCS.PHASECHK.TRANS64.TRYWAIT P1, [R9+URZ+0x228a0], R8 ;  /* 0x0228a008090075a7 */ /* 0x0022a4000802017f */
[----:B--2---:R-:W-:Y:S05]  /*2dd70*/  @!P1 NANOSLEEP.SYNCS 0x989680 ;  /* 0x009896800000995d */ /* 0x004fea0003900000 */
[----:B------:R-:W2:Y:S02]  /*2dd80*/  @!P1 SYNCS.PHASECHK.TRANS64 P1, [R9+URZ+0x228a0], R8 ;  /* 0x0228a008090095a7 */ /* 0x000ea4000802007f */
[----:B--2---:R-:W-:Y:S05]  /*2dd90*/  @!P1 BRA `(.L_x_1871) ;  /* 0xfffffffc00f09947 */ /* 0x004fea000383ffff */
[----:B------:R-:W-:Y:S05]  /*2dda0*/  BRA `(.L_x_2126) ;  /* 0xffffff6c002c7947 */ /* 0x000fea000383ffff */
.L_x_1878:
[----:B0-----:R0:W2:Y:S02]  /*2ddb0*/  SYNCS.PHASECHK.TRANS64.TRYWAIT P1, [R9+URZ+0x228c0], R8 ;  /* 0x0228c008090075a7 */ /* 0x0010a4000802017f */
[----:B--2---:R-:W-:Y:S05]  /*2ddc0*/  @!P1 NANOSLEEP.SYNCS 0x989680 ;  /* 0x009896800000995d */ /* 0x004fea0003900000 */
[----:B------:R-:W2:Y:S02]  /*2ddd0*/  @!P1 SYNCS.PHASECHK.TRANS64 P1, [R9+URZ+0x228c0], R8 ;  /* 0x0228c008090095a7 */ /* 0x000ea4000802007f */
[----:B--2---:R-:W-:Y:S05]  /*2dde0*/  @!P1 BRA `(.L_x_1878) ;  /* 0xfffffffc00f09947 */ /* 0x004fea000383ffff */
[----:B------:R-:W-:Y:S05]  /*2ddf0*/  BRA `(.L_x_2127) ;  /* 0xffffff70001c7947 */ /* 0x000fea000383ffff */
.L_x_1903:
        /* <DEDUP_REMOVED lines=11> */
.L_x_2129:
[----:B------:R-:W-:Y:S05]  /*2deb0*/  BSYNC B0 ;  /* 0x0000000000007941 */ /* 0x000fea0003800000 */
.L_x_2128:
[----:B------:R-:W-:Y:S05]  /*2dec0*/  BRA `(.L_x_2130) ;  /* 0xffffff8000d87947 */ /* 0x000fea000383ffff */
.L_x_1906:
[----:B0-----:R-:W2:Y:S02]  /*2ded0*/  LDL R0, [R1+0x24] ;  /* 0x0000240001007983 */ /* 0x001ea40000100800 */
[----:B--2---:R0:W1:Y:S02]  /*2dee0*/  SYNCS.PHASECHK.TRANS64.TRYWAIT P0, [R4+URZ+0x22880], R0 ;  /* 0x02288000040075a7 */ /* 0x004064000800017f */
[----:B-1----:R-:W-:Y:S05]  /*2def0*/  @!P0 NANOSLEEP.SYNCS 0x989680 ;  /* 0x009896800000895d */ /* 0x002fea0003900000 */
[----:B------:R-:W1:Y:S02]  /*2df00*/  @!P0 SYNCS.PHASECHK.TRANS64 P0, [R4+URZ+0x22880], R0 ;  /* 0x02288000040085a7 */ /* 0x000e64000800007f */
[----:B-1----:R-:W-:Y:S05]  /*2df10*/  @!P0 BRA `(.L_x_1906) ;  /* 0xfffffffc00ec8947 */ /* 0x002fea000383ffff */
[----:B------:R-:W-:Y:S05]  /*2df20*/  BRA `(.L_x_2131) ;  /* 0xffffff8000f47947 */ /* 0x000fea000383ffff */
.L_x_1907:
        /* <DEDUP_REMOVED lines=8> */
.L_x_2133:
[----:B------:R-:W-:Y:S05]  /*2dfb0*/  BSYNC B0 ;  /* 0x0000000000007941 */ /* 0x000fea0003800000 */
.L_x_2132:
[----:B------:R-:W-:Y:S01]  /*2dfc0*/  IMAD.MOV.U32 R13, RZ, RZ, R0 ;  /* 0x000000ffff0d7224 */ /* 0x000fe200078e0000 */
[----:B------:R-:W-:Y:S01]  /*2dfd0*/  LOP3.LUT P2, RZ, R17, 0x2, RZ, 0xc0, !PT ;  /* 0x0000000211ff7812 */ /* 0x000fe2000784c0ff */
[----:B------:R-:W-:Y:S01]  /*2dfe0*/  IMAD.MOV.U32 R12, RZ, RZ, RZ ;  /* 0x000000ffff0c7224 */ /* 0x000fe200078e00ff */
[C---:B------:R-:W-:Y:S01]  /*2dff0*/  ISETP.GE.AND P3, PT, R8.reuse, 0x21, PT ;  /* 0x000000210800780c */ /* 0x040fe20003f66270 */
[----:B------:R-:W-:Y:S01]  /*2e000*/  IMAD.MOV.U32 R11, RZ, RZ, 0x1c1f ;  /* 0x00001c1fff0b7424 */ /* 0x000fe200078e00ff */
[----:B------:R-:W-:Y:S01]  /*2e010*/  ISETP.GE.AND P5, PT, R8, 0x61, PT ;  /* 0x000000610800780c */ /* 0x000fe20003fa6270 */
[----:B------:R-:W-:Y:S02]  /*2e020*/  IMAD.MOV.U32 R15, RZ, RZ, -0x1 ;  /* 0xffffffffff0f7424 */ /* 0x000fe400078e00ff */
[----:B------:R-:W-:-:S10]  /*2e030*/  IMAD.MOV.U32 R3, RZ, RZ, R14 ;  /* 0x000000ffff037224 */ /* 0x000fd400078e000e */
[----:B------:R-:W-:Y:S05]  /*2e040*/  WARPSYNC.COLLECTIVE R15, `(.L_x_2134) ;  /* 0x000000000f087348 */ /* 0x000fea0003c00000 */
[----:B------:R0:W1:Y:S02]  /*2e050*/  SHFL.IDX P6, R14, R13, R12, R11 ;  /* 0x0000000c0d0e7389 */ /* 0x00006400000c000b */
[----:B01----:R-:W-:Y:S01]  /*2e060*/  ENDCOLLECTIVE ;  /* 0x000000000000791b */ /* 0x003fe20003800000 */
.L_x_2134:
[----:B------:R-:W-:Y:S02]  /*2e070*/  IMAD.MOV.U32 R13, RZ, RZ, R2 ;  /* 0x000000ffff0d7224 */ /* 0x000fe400078e0002 */
[----:B------:R-:W-:Y:S02]  /*2e080*/  IMAD.MOV.U32 R12, RZ, RZ, 0x1 ;  /* 0x00000001ff0c7424 */ /* 0x000fe400078e00ff */
[----:B------:R-:W-:-:S07]  /*2e090*/  IMAD.MOV.U32 R10, RZ, RZ, R14 ;  /* 0x000000ffff0a7224 */ /* 0x000fce00078e000e */
[----:B------:R-:W-:Y:S05]  /*2e0a0*/  WARPSYNC.COLLECTIVE R15, `(.L_x_2135) ;  /* 0x000000000f087348 */ /* 0x000fea0003c00000 */
[----:B------:R0:W1:Y:S02]  /*2e0b0*/  SHFL.IDX P6, R14, R13, R12, R11 ;  /* 0x0000000c0d0e7389 */ /* 0x00006400000c000b */
[----:B01----:R-:W-:Y:S01]  /*2e0c0*/  ENDCOLLECTIVE ;  /* 0x000000000000791b */ /* 0x003fe20003800000 */
.L_x_2135:
[----:B------:R-:W-:-:S05]  /*2e0d0*/  IADD3 R20, P0, R35, R10, RZ ;  /* 0x0000000a23147210 */ /* 0x000fca0007f1e0ff */
[----:B------:R-:W-:Y:S01]  /*2e0e0*/  IMAD.X R21, RZ, RZ, R3, P0 ;  /* 0x000000ffff157224 */ /* 0x000fe200000e0603 */
[----:B------:R-:W-:Y:S02]  /*2e0f0*/  ISETP.LT.OR P0, PT, R8, 0x1, P2 ;  /* 0x000000010800780c */ /* 0x000fe40001701670 */
[----:B------:R-:W-:Y:S01]  /*2e100*/  IADD3 R3, R16, R5, R32 ;  /* 0x0000000510037210 */ /* 0x000fe20007ffe020 */
[----:B------:R-:W-:-:S04]  /*2e110*/  IMAD.MOV.U32 R13, RZ, RZ, R0 ;  /* 0x000000ffff0d7224 */ /* 0x000fc800078e0000 */
[----:B------:R-:W-:-:S06]  /*2e120*/  IMAD.IADD R5, R33, 0x1, R3 ;  /* 0x0000000121057824 */ /* 0x000fcc00078e0203 */
        /* <DEDUP_REMOVED lines=9> */
.L_x_2136:
[----:B------:R-:W-:Y:S01]  /*2e1c0*/  @!PT LDS RZ, [RZ] ;  /* 0x00000000fffff984 */ /* 0x000fe20000000800 */
[----:B------:R-:W-:Y:S01]  /*2e1d0*/  @!PT LDS RZ, [RZ] ;  /* 0x00000000fffff984 */ /* 0x000fe20000000800 */
[----:B------:R-:W-:Y:S01]  /*2e1e0*/  @!PT LDS RZ, [RZ] ;  /* 0x00000000fffff984 */ /* 0x000fe20000000800 */
[----:B------:R0:W-:Y:S01]  /*2e1f0*/  LDGSTS.E.BYPASS.LTC128B.128 [R5+0x8400], desc[UR42][R20.64+0x40], !P0 ;  /* 0x0840004014057fae */ /* 0x0001e2000c101d6a */
[----:B------:R-:W-:Y:S02]  /*2e200*/  IMAD.MOV.U32 R13, RZ, RZ, R2 ;  /* 0x000000ffff0d7224 */ /* 0x000fe400078e0002 */
[----:B------:R-:W-:Y:S02]  /*2e210*/  IMAD.MOV.U32 R12, RZ, RZ, 0x2 ;  /* 0x00000002ff0c7424 */ /* 0x000fe400078e00ff */
[----:B------:R-:W-:-:S07]  /*2e220*/  IMAD.MOV.U32 R10, RZ, RZ, R14 ;  /* 0x000000ffff0a7224 */ /* 0x000fce00078e000e */
[----:B0-----:R-:W-:Y:S05]  /*2e230*/  WARPSYNC.COLLECTIVE R15, `(.L_x_2137) ;  /* 0x000000000f087348 */ /* 0x001fea0003c00000 */
[----:B------:R1:W2:Y:S02]  /*2e240*/  SHFL.IDX P6, R14, R13, R12, R11 ;  /* 0x0000000c0d0e7389 */ /* 0x0002a400000c000b */
[----:B012---:R-:W-:Y:S01]  /*2e250*/  ENDCOLLECTIVE ;  /* 0x000000000000791b */ /* 0x007fe20003800000 */
.L_x_2137:
        /* <DEDUP_REMOVED lines=13> */
.L_x_2138:
        /* <DEDUP_REMOVED lines=10> */
.L_x_2139:
        /* <DEDUP_REMOVED lines=14> */
.L_x_2140:
[----:B------:R-:W-:Y:S01]  /*2e4b0*/  @!PT LDS RZ, [RZ] ;  /* 0x00000000fffff984 */ /* 0x000fe20000000800 */
[----:B------:R-:W-:Y:S01]  /*2e4c0*/  @!PT LDS RZ, [RZ] ;  /* 0x00000000fffff984 */ /* 0x000fe20000000800 */
[----:B------:R-:W-:Y:S01]  /*2e4d0*/  @!PT LDS RZ, [RZ] ;  /* 0x00000000fffff984 */ /* 0x000fe20000000800 */
[----:B------:R1:W-:Y:S01]  /*2e4e0*/  LDGSTS.E.BYPASS.LTC128B.128 [R5+0xa400], desc[UR42][R20.64+0x40], !P0 ;  /* 0x0a40004014057fae */ /* 0x0003e2000c101d6a */
[----:B------:R-:W-:Y:S01]  /*2e4f0*/  IMAD.MOV.U32 R0, RZ, RZ, R14 ;  /* 0x000000ffff007224 */ /* 0x000fe200078e000e */
[----:B------:R-:W-:Y:S06]  /*2e500*/  BRA `(.L_x_2141) ;  /* 0xffffff80006c7947 */ /* 0x000fec000383ffff */
.L_x_1912:
[----:B---3--:R-:W3:Y:S02]  /*2e510*/  LDL R0, [R1+0x24] ;  /* 0x0000240001007983 */ /* 0x008ee40000100800 */
[----:B---3--:R3:W4:Y:S02]  /*2e520*/  SYNCS.PHASECHK.TRANS64.TRYWAIT P0, [R4+URZ+0x22840], R0 ;  /* 0x02284000040075a7 */ /* 0x008724000800017f */
[----:B----4-:R-:W-:Y:S05]  /*2e530*/  @!P0 NANOSLEEP.SYNCS 0x989680 ;  /* 0x009896800000895d */ /* 0x010fea0003900000 */
[----:B------:R-:W4:Y:S02]  /*2e540*/  @!P0 SYNCS.PHASECHK.TRANS64 P0, [R4+URZ+0x22840], R0 ;  /* 0x02284000040085a7 */ /* 0x000f24000800007f */
[----:B----4-:R-:W-:Y:S05]  /*2e550*/  @!P0 BRA `(.L_x_1912) ;  /* 0xfffffffc00ec8947 */ /* 0x010fea000383ffff */
[----:B------:R-:W-:Y:S05]  /*2e560*/  BRA `(.L_x_2142) ;  /* 0xffffff8000cc7947 */ /* 0x000fea000383ffff */
.L_x_1913:
[----:B------:R-:W-:Y:S01]  /*2e570*/  BSSY B0, `(.L_x_2143) ;  /* 0x0000008000007945 */ /* 0x000fe20003800000 */
[----:B------:R-:W-:Y:S02]  /*2e580*/  IMAD.MOV.U32 R13, RZ, RZ, R5 ;  /* 0x000000ffff0d7224 */ /* 0x000fe400078e0005 */
[----:B------:R-:W-:Y:S02]  /*2e590*/  IMAD.MOV.U32 R12, RZ, RZ, RZ ;  /* 0x000000ffff0c7224 */ /* 0x000fe400078e00ff */
[----:B------:R-:W-:Y:S02]  /*2e5a0*/  IMAD.MOV.U32 R11, RZ, RZ, 0x1c1f ;  /* 0x00001c1fff0b7424 */ /* 0x000fe400078e00ff */
[----:B------:R-:W-:-:S07]  /*2e5b0*/  IMAD.MOV.U32 R15, RZ, RZ, -0x1 ;  /* 0xffffffffff0f7424 */ /* 0x000fce00078e00ff */
[----:B--2---:R-:W-:Y:S05]  /*2e5c0*/  WARPSYNC.COLLECTIVE R15, `(.L_x_2144) ;  /* 0x000000000f087348 */ /* 0x004fea0003c00000 */
[----:B------:R0:W1:Y:S02]  /*2e5d0*/  SHFL.IDX P6, R14, R13, R12, R11 ;  /* 0x0000000c0d0e7389 */ /* 0x00006400000c000b */
[----:B012---:R-:W-:Y:S01]  /*2e5e0*/  ENDCOLLECTIVE ;  /* 0x000000000000791b */ /* 0x007fe20003800000 */
.L_x_2144:
[----:B------:R-:W-:Y:S05]  /*2e5f0*/  BSYNC B0 ;  /* 0x0000000000007941 */ /* 0x000fea0003800000 */
.L_x_2143:
        /* <DEDUP_REMOVED lines=12> */
.L_x_2145:
        /* <DEDUP_REMOVED lines=17> */
.L_x_2146:
        /* <DEDUP_REMOVED lines=12> */
.L_x_2147:
[----:B------:R-:W-:Y:S02]  /*2e890*/  IMAD.MOV.U32 R13, RZ, RZ, R5 ;  /* 0x000000ffff0d7224 */ /* 0x000fe400078e0005 */
[----:B------:R-:W-:Y:S02]  /*2e8a0*/  IMAD.MOV.U32 R12, RZ, RZ, 0x2 ;  /* 0x00000002ff0c7424 */ /* 0x000fe400078e00ff */
[----:B------:R-:W-:-:S07]  /*2e8b0*/  IMAD.MOV.U32 R3, RZ, RZ, R14 ;  /* 0x000000ffff037224 */ /* 0x000fce00078e000e */
[----:B------:R-:W-:Y:S05]  /*2e8c0*/  WARPSYNC.COLLECTIVE R15, `(.L_x_2148) ;  /* 0x000000000f087348 */ /* 0x000fea0003c00000 */
[----:B------:R0:W1:Y:S02]  /*2e8d0*/  SHFL.IDX P6, R14, R13, R12, R11 ;  /* 0x0000000c0d0e7389 */ /* 0x00006400000c000b */
[----:B01----:R-:W-:Y:S01]  /*2e8e0*/  ENDCOLLECTIVE ;  /* 0x000000000000791b */ /* 0x003fe20003800000 */
.L_x_2148:
        /* <DEDUP_REMOVED lines=16> */
.L_x_2149:
[----:B------:R-:W-:Y:S02]  /*2e9f0*/  IMAD.MOV.U32 R13, RZ, RZ, R5 ;  /* 0x000000ffff0d7224 */ /* 0x000fe400078e0005 */
[----:B------:R-:W-:Y:S02]  /*2ea00*/  IMAD.MOV.U32 R12, RZ, RZ, 0x3 ;  /* 0x00000003ff0c7424 */ /* 0x000fe400078e00ff */
[----:B------:R-:W-:-:S07]  /*2ea10*/  IMAD.MOV.U32 R3, RZ, RZ, R14 ;  /* 0x000000ffff037224 */ /* 0x000fce00078e000e */
[----:B------:R-:W-:Y:S05]  /*2ea20*/  WARPSYNC.COLLECTIVE R15, `(.L_x_2150) ;  /* 0x000000000f087348 */ /* 0x000fea0003c00000 */
[----:B------:R0:W1:Y:S02]  /*2ea30*/  SHFL.IDX P6, R14, R13, R12, R11 ;  /* 0x0000000c0d0e7389 */ /* 0x00006400000c000b */
[----:B01----:R-:W-:Y:S01]  /*2ea40*/  ENDCOLLECTIVE ;  /* 0x000000000000791b */ /* 0x003fe20003800000 */
.L_x_2150:
        /* <DEDUP_REMOVED lines=10> */
.L_x_2151:
[----:B------:R-:W-:Y:S01]  /*2eaf0*/  @!PT LDS RZ, [RZ] ;  /* 0x00000000fffff984 */ /* 0x000fe20000000800 */
[----:B------:R-:W-:Y:S01]  /*2eb00*/  @!PT LDS RZ, [RZ] ;  /* 0x00000000fffff984 */ /* 0x000fe20000000800 */
[----:B------:R-:W-:Y:S01]  /*2eb10*/  @!PT LDS RZ, [RZ] ;  /* 0x00000000fffff984 */ /* 0x000fe20000000800 */
[----:B------:R-:W-:Y:S04]  /*2eb20*/  @P2 LDGSTS.E.BYPASS.LTC128B.128 [R7+0x17400], desc[UR42][R2.64], !P4 ;  /* 0x1740000002072fae */ /* 0x000fe8000e101d6a */
[----:B------:R-:W-:Y:S01]  /*2eb30*/  @P2 LDGSTS.E.BYPASS.LTC128B.128 [R7+0x19400], desc[UR42][R2.64+0x40], !P5 ;  /* 0x1940004002072fae */ /* 0x000fe2000e901d6a */
[----:B------:R-:W-:-:S03]  /*2eb40*/  LOP3.LUT P5, RZ, R17, 0x40000000, RZ, 0xc0, !PT ;  /* 0x4000000011ff7812 */ /* 0x000fc600078ac0ff */
[----:B------:R0:W-:Y:S02]  /*2eb50*/  @P2 LDGSTS.E.BYPASS.LTC128B.128 [R7+0x1b400], desc[UR42][R2.64+0x80], !P1 ;  /* 0x1b40008002072fae */ /* 0x0001e4000c901d6a */
[----:B0-----:R-:W-:Y:S01]  /*2eb60*/  IMAD.MOV.U32 R2, RZ, RZ, R14 ;  /* 0x000000ffff027224 */ /* 0x001fe200078e000e */
[----:B------:R-:W-:Y:S07]  /*2eb70*/  BRA `(.L_x_2152) ;  /* 0xffffff8000407947 */ /* 0x000fee000383ffff */
.L_x_1918:
[----:B------:R-:W-:Y:S02]  /*2eb80*/  IMAD.MOV.U32 R13, RZ, RZ, R0 ;  /* 0x000000ffff0d7224 */ /* 0x000fe400078e0000 */
[----:B------:R-:W-:Y:S02]  /*2eb90*/  IMAD.MOV.U32 R12, RZ, RZ, RZ ;  /* 0x000000ffff0c7224 */ /* 0x000fe400078e00ff */
[----:B------:R-:W-:Y:S02]  /*2eba0*/  IMAD.MOV.U32 R11, RZ, RZ, 0x1c1f ;  /* 0x00001c1fff0b7424 */ /* 0x000fe400078e00ff */
[----:B------:R-:W-:Y:S02]  /*2ebb0*/  IMAD.MOV.U32 R15, RZ, RZ, -0x1 ;  /* 0xffffffffff0f7424 */ /* 0x000fe400078e00ff */
[----:B------:R-:W-:Y:S02]  /*2ebc0*/  IMAD R23, R23, R7, RZ ;  /* 0x0000000717177224 */ /* 0x000fe400078e02ff */
[----:B------:R-:W-:-:S07]  /*2ebd0*/  IMAD.IADD R25, R9, 0x1, R25 ;  /* 0x0000000109197824 */ /* 0x000fce00078e0219 */
[----:B-----5:R-:W-:Y:S05]  /*2ebe0*/  WARPSYNC.COLLECTIVE R15, `(.L_x_2153) ;  /* 0x000000000f087348 */ /* 0x020fea0003c00000 */
[----:B------:R0:W1:Y:S02]  /*2ebf0*/  SHFL.IDX P6, R14, R13, R12, R11 ;  /* 0x0000000c0d0e7389 */ /* 0x00006400000c000b */
[----:B01---5:R-:W-:Y:S01]  /*2ec00*/  ENDCOLLECTIVE ;  /* 0x000000000000791b */ /* 0x023fe20003800000 */
.L_x_2153:
[C---:B------:R-:W-:Y:S01]  /*2ec10*/  VIADD R6, R25.reuse, 0x20 ;  /* 0x0000002019067836 */ /* 0x040fe20000000000 */
[----:B------:R-:W-:Y:S01]  /*2ec20*/  ISETP.GE.AND P1, PT, R25, R23, PT ;  /* 0x000000171900720c */ /* 0x000fe20003f26270 */
[----:B------:R-:W-:Y:S02]  /*2ec30*/  IMAD.MOV.U32 R13, RZ, RZ, R4 ;  /* 0x000000ffff0d7224 */ /* 0x000fe400078e0004 */
[----:B------:R-:W-:-:S10]  /*2ec40*/  IMAD.MOV.U32 R2, RZ, RZ, R14 ;  /* 0x000000ffff027224 */ /* 0x000fd400078e000e */
[----:B------:R-:W-:Y:S05]  /*2ec50*/  WARPSYNC.COLLECTIVE R15, `(.L_x_2154) ;  /* 0x000000000f087348 */ /* 0x000fea0003c00000 */
[----:B------:R0:W1:Y:S02]  /*2ec60*/  SHFL.IDX P6, R14, R13, R12, R11 ;  /* 0x0000000c0d0e7389 */ /* 0x00006400000c000b */
[----:B01----:R-:W-:Y:S01]  /*2ec70*/  ENDCOLLECTIVE ;  /* 0x000000000000791b */ /* 0x003fe20003800000 */
.L_x_2154:
[----:B------:R-:W-:Y:S02]  /*2ec80*/  IMAD.MOV.U32 R13, RZ, RZ, R0 ;  /* 0x000000ffff0d7224 */ /* 0x000fe400078e0000 */
[----:B------:R-:W-:Y:S02]  /*2ec90*/  IMAD.MOV.U32 R12, RZ, RZ, 0x1 ;  /* 0x00000001ff0c7424 */ /* 0x000fe400078e00ff */
[----:B------:R-:W-:-:S07]  /*2eca0*/  IMAD.MOV.U32 R3, RZ, RZ, R14 ;  /* 0x000000ffff037224 */ /* 0x000fce00078e000e */
[----:B------:R-:W-:Y:S05]  /*2ecb0*/  WARPSYNC.COLLECTIVE R15, `(.L_x_2155) ;  /* 0x000000000f087348 */ /* 0x000fea0003c00000 */
[----:B------:R0:W1:Y:S02]  /*2ecc0*/  SHFL.IDX P6, R14, R13, R12, R11 ;  /* 0x0000000c0d0e7389 */ /* 0x00006400000c000b */
[----:B01----:R-:W-:Y:S01]  /*2ecd0*/  ENDCOLLECTIVE ;  /* 0x000000000000791b */ /* 0x003fe20003800000 */
.L_x_2155:
[----:B------:R-:W-:-:S05]  /*2ece0*/  @!P1 IADD3 R3, P4, R35, R3, RZ ;  /* 0x0000000323039210 */ /* 0x000fca0007f9e0ff */
[----:B------:R-:W-:-:S05]  /*2ecf0*/  @!P1 IMAD.X R2, RZ, RZ, R2, P4 ;  /* 0x000000ffff029224 */ /* 0x000fca00020e0602 */
        /* <DEDUP_REMOVED lines=15> */
.L_x_2156:
[----:B------:R-:W-:Y:S02]  /*2edf0*/  IMAD.MOV.U32 R13, RZ, RZ, R0 ;  /* 0x000000ffff0d7224 */ /* 0x000fe400078e0000 */
[----:B------:R-:W-:Y:S02]  /*2ee00*/  IMAD.MOV.U32 R12, RZ, RZ, 0x2 ;  /* 0x00000002ff0c7424 */ /* 0x000fe400078e00ff */
[----:B------:R-:W-:-:S07]  /*2ee10*/  IMAD.MOV.U32 R3, RZ, RZ, R14 ;  /* 0x000000ffff037224 */ /* 0x000fce00078e000e */
[----:B------:R-:W-:Y:S05]  /*2ee20*/  WARPSYNC.COLLECTIVE R15, `(.L_x_2157) ;  /* 0x000000000f087348 */ /* 0x000fea0003c00000 */
[----:B------:R0:W1:Y:S02]  /*2ee30*/  SHFL.IDX P6, R14, R13, R12, R11 ;  /* 0x0000000c0d0e7389 */ /* 0x00006400000c000b */
[----:B01----:R-:W-:Y:S01]  /*2ee40*/  ENDCOLLECTIVE ;  /* 0x000000000000791b */ /* 0x003fe20003800000 */
.L_x_2157:
        /* <DEDUP_REMOVED lines=12> */
[----:B0-----:R-:W-:-:S05]  /*2ef10*/  VIADD R2, R25, 0x40 ;  /* 0x0000004019027836 */ /* 0x001fca0000000000 */
[----:B------:R-:W-:Y:S01]  /*2ef20*/  ISETP.GE.AND P1, PT, R2, R23, PT ;  /* 0x000000170200720c */ /* 0x000fe20003f26270 */
[----:B------:R-:W-:-:S12]  /*2ef30*/  IMAD.MOV.U32 R2, RZ, RZ, R14 ;  /* 0x000000ffff027224 */ /* 0x000fd800078e000e */
[----:B------:R-:W-:Y:S05]  /*2ef40*/  WARPSYNC.COLLECTIVE R15, `(.L_x_2158) ;  /* 0x000000000f087348 */ /* 0x000fea0003c00000 */
[----:B------:R0:W1:Y:S02]  /*2ef50*/  SHFL.IDX P6, R14, R13, R12, R11 ;  /* 0x0000000c0d0e7389 */ /* 0x00006400000c000b */
[----:B01----:R-:W-:Y:S01]  /*2ef60*/  ENDCOLLECTIVE ;  /* 0x000000000000791b */ /* 0x003fe20003800000 */
.L_x_2158:
[----:B------:R-:W-:Y:S02]  /*2ef70*/  IMAD.MOV.U32 R13, RZ, RZ, R0 ;  /* 0x000000ffff0d7224 */ /* 0x000fe400078e0000 */
[----:B------:R-:W-:Y:S02]  /*2ef80*/  IMAD.MOV.U32 R12, RZ, RZ, 0x3 ;  /* 0x00000003ff0c7424 */ /* 0x000fe400078e00ff */
[----:B------:R-:W-:-:S07]  /*2ef90*/  IMAD.MOV.U32 R3, RZ, RZ, R14 ;  /* 0x000000ffff037224 */ /* 0x000fce00078e000e */
[----:B------:R-:W-:Y:S05]  /*2efa0*/  WARPSYNC.COLLECTIVE R15, `(.L_x_2159) ;  /* 0x000000000f087348 */ /* 0x000fea0003c00000 */
[----:B------:R0:W1:Y:S02]  /*2efb0*/  SHFL.IDX P6, R14, R13, R12, R11 ;  /* 0x0000000c0d0e7389 */ /* 0x00006400000c000b */
[----:B01----:R-:W-:Y:S01]  /*2efc0*/  ENDCOLLECTIVE ;  /* 0x000000000000791b */ /* 0x003fe20003800000 */
.L_x_2159:
        /* <DEDUP_REMOVED lines=10> */
.L_x_2160:
[----:B------:R-:W-:Y:S01]  /*2f070*/  @!PT LDS RZ, [RZ] ;  /* 0x00000000fffff984 */ /* 0x000fe20000000800 */
[----:B------:R-:W-:Y:S01]  /*2f080*/  @!PT LDS RZ, [RZ] ;  /* 0x00000000fffff984 */ /* 0x000fe20000000800 */
[----:B------:R-:W-:Y:S01]  /*2f090*/  @!PT LDS RZ, [RZ] ;  /* 0x00000000fffff984 */ /* 0x000fe20000000800 */
[----:B------:R-:W-:Y:S04]  /*2f0a0*/  @!P1 LDGSTS.E.BYPASS.LTC128B.128 [R8+0x11400], desc[UR42][R2.64], !P3 ;  /* 0x1140000002089fae */ /* 0x000fe8000d901d6a */
[----:B------:R-:W-:Y:S04]  /*2f0b0*/  @!P1 LDGSTS.E.BYPASS.LTC128B.128 [R8+0x13400], desc[UR42][R2.64+0x40], !P2 ;  /* 0x1340004002089fae */ /* 0x000fe8000d101d6a */
[----:B------:R0:W-:Y:S02]  /*2f0c0*/  @!P1 LDGSTS.E.BYPASS.LTC128B.128 [R8+0x15400], desc[UR42][R2.64+0x80], !P0 ;  /* 0x1540008002089fae */ /* 0x0001e4000c101d6a */
[----:B0-----:R-:W-:Y:S01]  /*2f0d0*/  IMAD.MOV.U32 R2, RZ, RZ, R14 ;  /* 0x000000ffff027224 */ /* 0x001fe200078e000e */
[----:B------:R-:W-:Y:S06]  /*2f0e0*/  BRA `(.L_x_2161) ;  /* 0xffffff8400587947 */ /* 0x000fec000383ffff */
.L_x_1923:
[----:B-1----:R1:W2:Y:S02]  /*2f0f0*/  SYNCS.PHASECHK.TRANS64.TRYWAIT P0, [R16+URZ+0x22820], R3 ;  /* 0x02282003100075a7 */ /* 0x0022a4000800017f */
[----:B--2---:R-:W-:Y:S05]  /*2f100*/  @!P0 NANOSLEEP.SYNCS 0x989680 ;  /* 0x009896800000895d */ /* 0x004fea0003900000 */
[----:B------:R-:W2:Y:S02]  /*2f110*/  @!P0 SYNCS.PHASECHK.TRANS64 P0, [R16+URZ+0x22820], R3 ;  /* 0x02282003100085a7 */ /* 0x000ea4000800007f */
[----:B--2---:R-:W-:Y:S05]  /*2f120*/  @!P0 BRA `(.L_x_1923) ;  /* 0xfffffffc00f08947 */ /* 0x004fea000383ffff */
[----:B------:R-:W-:Y:S05]  /*2f130*/  BRA `(.L_x_2162) ;  /* 0xffffff8400d07947 */ /* 0x000fea000383ffff */
.L_x_1927:
[----:B0-----:R0:W1:Y:S02]  /*2f140*/  SYNCS.PHASECHK.TRANS64.TRYWAIT P0, [R0+URZ+0x22880], R10 ;  /* 0x0228800a000075a7 */ /* 0x001064000800017f */
[----:B-1----:R-:W-:Y:S05]  /*2f150*/  @!P0 NANOSLEEP.SYNCS 0x989680 ;  /* 0x009896800000895d */ /* 0x002fea0003900000 */
[----:B------:R-:W1:Y:S02]  /*2f160*/  @!P0 SYNCS.PHASECHK.TRANS64 P0, [R0+URZ+0x22880], R10 ;  /* 0x0228800a000085a7 */ /* 0x000e64000800007f */
[----:B-1----:R-:W-:Y:S05]  /*2f170*/  @!P0 BRA `(.L_x_1927) ;  /* 0xfffffffc00f08947 */ /* 0x002fea000383ffff */
[----:B------:R-:W-:Y:S05]  /*2f180*/  BRA `(.L_x_2163) ;  /* 0xffffff8800887947 */ /* 0x000fea000383ffff */
.L_x_1928:
        /* <DEDUP_REMOVED lines=8> */
.L_x_2165:
[----:B------:R-:W-:Y:S05]  /*2f210*/  BSYNC B0 ;  /* 0x0000000000007941 */ /* 0x000fea0003800000 */
.L_x_2164:
        /* <DEDUP_REMOVED lines=10> */
.L_x_2166:
[----:B------:R-:W-:Y:S02]  /*2f2c0*/  IMAD.MOV.U32 R13, RZ, RZ, R25 ;  /* 0x000000ffff0d7224 */ /* 0x000fe400078e0019 */
[----:B------:R-:W-:Y:S02]  /*2f2d0*/  IMAD.MOV.U32 R12, RZ, RZ, 0x1 ;  /* 0x00000001ff0c7424 */ /* 0x000fe400078e00ff */
[----:B------:R-:W-:-:S07]  /*2f2e0*/  IMAD.MOV.U32 R2, RZ, RZ, R14 ;  /* 0x000000ffff027224 */ /* 0x000fce00078e000e */
[----:B------:R-:W-:Y:S05]  /*2f2f0*/  WARPSYNC.COLLECTIVE R15, `(.L_x_2167) ;  /* 0x000000000f087348 */ /* 0x000fea0003c00000 */
[----:B------:R0:W1:Y:S02]  /*2f300*/  SHFL.IDX P6, R14, R13, R12, R11 ;  /* 0x0000000c0d0e7389 */ /* 0x00006400000c000b */
[----:B01----:R-:W-:Y:S01]  /*2f310*/  ENDCOLLECTIVE ;  /* 0x000000000000791b */ /* 0x003fe20003800000 */
.L_x_2167:
        /* <DEDUP_REMOVED lines=12> */
.L_x_2168:
[----:B------:R-:W-:Y:S02]  /*2f3e0*/  IMAD.MOV.U32 R13, RZ, RZ, R25 ;  /* 0x000000ffff0d7224 */ /* 0x000fe400078e0019 */
[----:B------:R-:W-:Y:S02]  /*2f3f0*/  IMAD.MOV.U32 R12, RZ, RZ, 0x2 ;  /* 0x00000002ff0c7424 */ /* 0x000fe400078e00ff */
[----:B------:R-:W-:-:S07]  /*2f400*/  IMAD.MOV.U32 R2, RZ, RZ, R14 ;  /* 0x000000ffff027224 */ /* 0x000fce00078e000e */
[----:B------:R-:W-:Y:S05]  /*2f410*/  WARPSYNC.COLLECTIVE R15, `(.L_x_2169) ;  /* 0x000000000f087348 */ /* 0x000fea0003c00000 */
[----:B------:R0:W1:Y:S02]  /*2f420*/  SHFL.IDX P6, R14, R13, R12, R11 ;  /* 0x0000000c0d0e7389 */ /* 0x00006400000c000b */
[----:B01----:R-:W-:Y:S01]  /*2f430*/  ENDCOLLECTIVE ;  /* 0x000000000000791b */ /* 0x003fe20003800000 */
.L_x_2169:
        /* <DEDUP_REMOVED lines=12> */
.L_x_2170:
[----:B------:R-:W-:Y:S02]  /*2f500*/  IMAD.MOV.U32 R13, RZ, RZ, R25 ;  /* 0x000000ffff0d7224 */ /* 0x000fe400078e0019 */
[----:B------:R-:W-:Y:S02]  /*2f510*/  IMAD.MOV.U32 R12, RZ, RZ, 0x3 ;  /* 0x00000003ff0c7424 */ /* 0x000fe400078e00ff */
[----:B------:R-:W-:-:S07]  /*2f520*/  IMAD.MOV.U32 R2, RZ, RZ, R14 ;  /* 0x000000ffff027224 */ /* 0x000fce00078e000e */
[----:B------:R-:W-:Y:S05]  /*2f530*/  WARPSYNC.COLLECTIVE R15, `(.L_x_2171) ;  /* 0x000000000f087348 */ /* 0x000fea0003c00000 */
[----:B------:R0:W1:Y:S02]  /*2f540*/  SHFL.IDX P6, R14, R13, R12, R11 ;  /* 0x0000000c0d0e7389 */ /* 0x00006400000c000b */
[----:B01----:R-:W-:Y:S01]  /*2f550*/  ENDCOLLECTIVE ;  /* 0x000000000000791b */ /* 0x003fe20003800000 */
.L_x_2171:
        /* <DEDUP_REMOVED lines=12> */
.L_x_2172:
[----:B------:R-:W-:Y:S01]  /*2f620*/  IMAD.MOV.U32 R2, RZ, RZ, R14 ;  /* 0x000000ffff027224 */ /* 0x000fe200078e000e */
[----:B------:R-:W-:Y:S06]  /*2f630*/  BRA `(.L_x_2173) ;  /* 0xffffff8800207947 */ /* 0x000fec000383ffff */
.L_x_1933:
[----:B---3--:R3:W4:Y:S02]  /*2f640*/  SYNCS.PHASECHK.TRANS64.TRYWAIT P0, [R0+URZ+0x22840], R10 ;  /* 0x0228400a000075a7 */ /* 0x008724000800017f */
[----:B----4-:R-:W-:Y:S05]  /*2f650*/  @!P0 NANOSLEEP.SYNCS 0x989680 ;  /* 0x009896800000895d */ /* 0x010fea0003900000 */
[----:B------:R-:W4:Y:S02]  /*2f660*/  @!P0 SYNCS.PHASECHK.TRANS64 P0, [R0+URZ+0x22840], R10 ;  /* 0x0228400a000085a7 */ /* 0x000f24000800007f */
[----:B----4-:R-:W-:Y:S05]  /*2f670*/  @!P0 BRA `(.L_x_1933) ;  /* 0xfffffffc00f08947 */ /* 0x010fea000383ffff */
[----:B------:R-:W-:Y:S05]  /*2f680*/  BRA `(.L_x_2174) ;  /* 0xffffff8800747947 */ /* 0x000fea000383ffff */
.L_x_1934:
        /* <DEDUP_REMOVED lines=8> */
.L_x_2176:
[----:B------:R-:W-:Y:S05]  /*2f710*/  BSYNC B0 ;  /* 0x0000000000007941 */ /* 0x000fea0003800000 */
.L_x_2175:
        /* <DEDUP_REMOVED lines=9> */
.L_x_2177:
[----:B------:R-:W-:Y:S02]  /*2f7b0*/  IMAD.MOV.U32 R13, RZ, RZ, R8 ;  /* 0x000000ffff0d7224 */ /* 0x000fe400078e0008 */
[----:B------:R-:W-:Y:S02]  /*2f7c0*/  IMAD.MOV.U32 R12, RZ, RZ, 0x1 ;  /* 0x00000001ff0c7424 */ /* 0x000fe400078e00ff */
[----:B------:R-:W-:-:S07]  /*2f7d0*/  IMAD.MOV.U32 R2, RZ, RZ, R14 ;  /* 0x000000ffff027224 */ /* 0x000fce00078e000e */
[----:B------:R-:W-:Y:S05]  /*2f7e0*/  WARPSYNC.COLLECTIVE R15, `(.L_x_2178) ;  /* 0x000000000f087348 */ /* 0x000fea0003c00000 */
[----:B------:R0:W1:Y:S02]  /*2f7f0*/  SHFL.IDX P6, R14, R13, R12, R11 ;  /* 0x0000000c0d0e7389 */ /* 0x00006400000c000b */
[----:B01----:R-:W-:Y:S01]  /*2f800*/  ENDCOLLECTIVE ;  /* 0x000000000000791b */ /* 0x003fe20003800000 */
.L_x_2178:
        /* <DEDUP_REMOVED lines=13> */
.L_x_2179:
[----:B------:R-:W-:Y:S02]  /*2f8e0*/  IMAD.MOV.U32 R13, RZ, RZ, R8 ;  /* 0x000000ffff0d7224 */ /* 0x000fe400078e0008 */
[----:B------:R-:W-:Y:S02]  /*2f8f0*/  IMAD.MOV.U32 R12, RZ, RZ, 0x2 ;  /* 0x00000002ff0c7424 */ /* 0x000fe400078e00ff */
[----:B------:R-:W-:-:S07]  /*2f900*/  IMAD.MOV.U32 R2, RZ, RZ, R14 ;  /* 0x000000ffff027224 */ /* 0x000fce00078e000e */
[----:B------:R-:W-:Y:S05]  /*2f910*/  WARPSYNC.COLLECTIVE R15, `(.L_x_2180) ;  /* 0x000000000f087348 */ /* 0x000fea0003c00000 */
[----:B------:R0:W1:Y:S02]  /*2f920*/  SHFL.IDX P6, R14, R13, R12, R11 ;  /* 0x0000000c0d0e7389 */ /* 0x00006400000c000b */
[----:B01----:R-:W-:Y:S01]  /*2f930*/  ENDCOLLECTIVE ;  /* 0x000000000000791b */ /* 0x003fe20003800000 */
.L_x_2180:
        /* <DEDUP_REMOVED lines=13> */
.L_x_2181:
[----:B------:R-:W-:Y:S02]  /*2fa10*/  IMAD.MOV.U32 R13, RZ, RZ, R8 ;  /* 0x000000ffff0d7224 */ /* 0x000fe400078e0008 */
[----:B------:R-:W-:Y:S02]  /*2fa20*/  IMAD.MOV.U32 R12, RZ, RZ, 0x3 ;  /* 0x00000003ff0c7424 */ /* 0x000fe400078e00ff */
[----:B------:R-:W-:-:S07]  /*2fa30*/  IMAD.MOV.U32 R2, RZ, RZ, R14 ;  /* 0x000000ffff027224 */ /* 0x000fce00078e000e */
[----:B------:R-:W-:Y:S05]  /*2fa40*/  WARPSYNC.COLLECTIVE R15, `(.L_x_2182) ;  /* 0x000000000f087348 */ /* 0x000fea0003c00000 */
[----:B------:R0:W1:Y:S02]  /*2fa50*/  SHFL.IDX P6, R14, R13, R12, R11 ;  /* 0x0000000c0d0e7389 */ /* 0x00006400000c000b */
[----:B01----:R-:W-:Y:S01]  /*2fa60*/  ENDCOLLECTIVE ;  /* 0x000000000000791b */ /* 0x003fe20003800000 */
.L_x_2182:
        /* <DEDUP_REMOVED lines=13> */
.L_x_2183:
[----:B------:R-:W-:Y:S01]  /*2fb40*/  IMAD.MOV.U32 R2, RZ, RZ, R14 ;  /* 0x000000ffff027224 */ /* 0x000fe200078e000e */
[----:B------:R-:W-:Y:S06]  /*2fb50*/  BRA `(.L_x_2184) ;  /* 0xffffff8800007947 */ /* 0x000fec000383ffff */
.L_x_1939:
[----:B0-----:R0:W2:Y:S02]  /*2fb60*/  SYNCS.PHASECHK.TRANS64.TRYWAIT P1, [R18+URZ+0x22870], R0 ;  /* 0x02287000120075a7 */ /* 0x0010a4000802017f */
[----:B--2---:R-:W-:Y:S05]  /*2fb70*/  @!P1 NANOSLEEP.SYNCS 0x989680 ;  /* 0x009896800000995d */ /* 0x004fea0003900000 */
[----:B------:R-:W2:Y:S02]  /*2fb80*/  @!P1 SYNCS.PHASECHK.TRANS64 P1, [R18+URZ+0x22870], R0 ;  /* 0x02287000120095a7 */ /* 0x000ea4000802007f */
[----:B--2---:R-:W-:Y:S05]  /*2fb90*/  @!P1 BRA `(.L_x_1939) ;  /* 0xfffffffc00f09947 */ /* 0x004fea000383ffff */
[----:B------:R-:W-:Y:S05]  /*2fba0*/  BRA `(.L_x_2185) ;  /* 0xffffff88006c7947 */ /* 0x000fea000383ffff */
.L_x_1941:
[----:B0-----:R0:W2:Y:S02]  /*2fbb0*/  SYNCS.PHASECHK.TRANS64.TRYWAIT P1, [R18+URZ+0x22860], R0 ;  /* 0x02286000120075a7 */ /* 0x0010a4000802017f */
[----:B--2---:R-:W-:Y:S05]  /*2fbc0*/  @!P1 NANOSLEEP.SYNCS 0x989680 ;  /* 0x009896800000995d */ /* 0x004fea0003900000 */
[----:B------:R-:W2:Y:S02]  /*2fbd0*/  @!P1 SYNCS.PHASECHK.TRANS64 P1, [R18+URZ+0x22860], R0 ;  /* 0x02286000120095a7 */ /* 0x000ea4000802007f */
[----:B--2---:R-:W-:Y:S05]  /*2fbe0*/  @!P1 BRA `(.L_x_1941) ;  /* 0xfffffffc00f09947 */ /* 0x004fea000383ffff */
[----:B------:R-:W-:Y:S05]  /*2fbf0*/  BRA `(.L_x_2186) ;  /* 0xffffff88007c7947 */ /* 0x000fea000383ffff */
.L_x_1949:
[----:B-1----:R1:W2:Y:S02]  /*2fc00*/  SYNCS.PHASECHK.TRANS64.TRYWAIT P1, [R18+URZ+0x22870], R3 ;  /* 0x02287003120075a7 */ /* 0x0022a4000802017f */
[----:B--2---:R-:W-:Y:S05]  /*2fc10*/  @!P1 NANOSLEEP.SYNCS 0x989680 ;  /* 0x009896800000995d */ /* 0x004fea0003900000 */
[----:B------:R-:W2:Y:S02]  /*2fc20*/  @!P1 SYNCS.PHASECHK.TRANS64 P1, [R18+URZ+0x22870], R3 ;  /* 0x02287003120095a7 */ /* 0x000ea4000802007f */
[----:B--2---:R-:W-:Y:S05]  /*2fc30*/  @!P1 BRA `(.L_x_1949) ;  /* 0xfffffffc00f09947 */ /* 0x004fea000383ffff */
[----:B------:R-:W-:Y:S05]  /*2fc40*/  BRA `(.L_x_2187) ;  /* 0xffffff9000147947 */ /* 0x000fea000383ffff */
.L_x_1951:
[----:B-1----:R1:W2:Y:S02]  /*2fc50*/  SYNCS.PHASECHK.TRANS64.TRYWAIT P1, [R18+URZ+0x22860], R3 ;  /* 0x02286003120075a7 */ /* 0x0022a4000802017f */
[----:B--2---:R-:W-:Y:S05]  /*2fc60*/  @!P1 NANOSLEEP.SYNCS 0x989680 ;  /* 0x009896800000995d */ /* 0x004fea0003900000 */
[----:B------:R-:W2:Y:S02]  /*2fc70*/  @!P1 SYNCS.PHASECHK.TRANS64 P1, [R18+URZ+0x22860], R3 ;  /* 0x02286003120095a7 */ /* 0x000ea4000802007f */
[----:B--2---:R-:W-:Y:S05]  /*2fc80*/  @!P1 BRA `(.L_x_1951) ;  /* 0xfffffffc00f09947 */ /* 0x004fea000383ffff */
[----:B------:R-:W-:Y:S05]  /*2fc90*/  BRA `(.L_x_2188) ;  /* 0xffffff9000207947 */ /* 0x000fea000383ffff */
.L_x_1956:
        /* <DEDUP_REMOVED lines=8> */
.L_x_2190:
[----:B------:R-:W-:Y:S05]  /*2fd20*/  BSYNC B0 ;  /* 0x0000000000007941 */ /* 0x000fea0003800000 */
.L_x_2189:
[----:B------:R-:W-:Y:S02]  /*2fd30*/  IMAD.MOV.U32 R13, RZ, RZ, R24 ;  /* 0x000000ffff0d7224 */ /* 0x000fe400078e0018 */
[----:B------:R-:W-:Y:S02]  /*2fd40*/  IMAD.MOV.U32 R12, RZ, RZ, 0x1 ;  /* 0x00000001ff0c7424 */ /* 0x000fe400078e00ff */
[----:B------:R-:W-:Y:S02]  /*2fd50*/  IMAD.MOV.U32 R11, RZ, RZ, 0x1f ;  /* 0x0000001fff0b7424 */ /* 0x000fe400078e00ff */
[----:B------:R-:W-:Y:S02]  /*2fd60*/  IMAD.MOV.U32 R15, RZ, RZ, -0x1 ;  /* 0xffffffffff0f7424 */ /* 0x000fe400078e00ff */
[----:B------:R-:W-:Y:S02]  /*2fd70*/  IMAD.IADD R9, R27, 0x1, R8 ;  /* 0x000000011b097824 */ /* 0x000fe400078e0208 */
[----:B------:R-:W-:-:S07]  /*2fd80*/  IMAD.MOV.U32 R0, RZ, RZ, R14 ;  /* 0x000000ffff007224 */ /* 0x000fce00078e000e */
[----:B------:R-:W-:Y:S05]  /*2fd90*/  WARPSYNC.COLLECTIVE R15, `(.L_x_2191) ;  /* 0x000000000f087348 */ /* 0x000fea0003c00000 */
[----:B------:R0:W1:Y:S02]  /*2fda0*/  SHFL.IDX P6, R14, R13, R12, R11 ;  /* 0x0000000c0d0e7389 */ /* 0x00006400000c000b */
[----:B01----:R-:W-:Y:S01]  /*2fdb0*/  ENDCOLLECTIVE ;  /* 0x000000000000791b */ /* 0x003fe20003800000 */
.L_x_2191:
[----:B------:R-:W-:Y:S02]  /*2fdc0*/  ULDC UR4, c[0x0][0xc3c] ;  /* 0x00030f0000047ab9 */ /* 0x000fe40000000800 */
[----:B------:R-:W-:-:S13]  /*2fdd0*/  ISETP.GE.OR P1, PT, R9, UR4, !P0 ;  /* 0x0000000409007c0c */ /* 0x000fda000c726670 */
[----:B------:R-:W0:Y:S08]  /*2fde0*/  @!P1 LDC.64 R2, c[0x0][0xc80] ;  /* 0x00032000ff029b82 */ /* 0x000e300000000a00 */
[----:B------:R-:W1:Y:S01]  /*2fdf0*/  @!P1 LDC.64 R4, c[0x0][0xc78] ;  /* 0x00031e00ff049b82 */ /* 0x000e620000000a00 */
[----:B------:R-:W-:Y:S01]  /*2fe00*/  CS2R R24, SRZ ;  /* 0x0000000000187805 */ /* 0x000fe2000001ff00 */
[----:B------:R-:W-:-:S02]  /*2fe10*/  IMAD.MOV.U32 R11, RZ, RZ, RZ ;  /* 0x000000ffff0b7224 */ /* 0x000fc400078e00ff */
[----:B------:R-:W-:Y:S02]  /*2fe20*/  IMAD.MOV.U32 R6, RZ, RZ, R14 ;  /* 0x000000ffff067224 */ /* 0x000fe400078e000e */
[----:B0-----:R-:W-:-:S05]  /*2fe30*/  @!P1 IMAD.WIDE R2, R9, 0x4, R2 ;  /* 0x0000000409029825 */ /* 0x001fca00078e0202 */
[----:B------:R1:W2:Y:S02]  /*2fe40*/  @!P1 LDG.E R7, desc[UR42][R2.64] ;  /* 0x0000002a02079981 */ /* 0x0002a4000c1e1900 */
[----:B-1----:R-:W-:-:S05]  /*2fe50*/  @!P1 IMAD.WIDE R2, R9, 0x4, R4 ;  /* 0x0000000409029825 */ /* 0x002fca00078e0204 */
[----:B------:R-:W3:Y:S01]  /*2fe60*/  @!P1 LDG.E R4, desc[UR42][R2.64] ;  /* 0x0000002a02049981 */ /* 0x000ee2000c1e1900 */
[----:B------:R-:W-:Y:S01]  /*2fe70*/  IMAD.MOV.U32 R5, RZ, RZ, RZ ;  /* 0x000000ffff057224 */ /* 0x000fe200078e00ff */
[C---:B------:R-:W-:Y:S02]  /*2fe80*/  ISETP.GE.U32.AND P2, PT, R8.reuse, 0x2, PT ;  /* 0x000000020800780c */ /* 0x040fe40003f46070 */
[C---:B------:R-:W-:Y:S02]  /*2fe90*/  ISETP.GE.U32.AND P3, PT, R8.reuse, 0x4, PT ;  /* 0x000000040800780c */ /* 0x040fe40003f66070 */
[C---:B------:R-:W-:Y:S02]  /*2fea0*/  ISETP.GE.U32.AND P4, PT, R8.reuse, 0x8, PT ;  /* 0x000000080800780c */ /* 0x040fe40003f86070 */
[C---:B------:R-:W-:Y:S01]  /*2feb0*/  ISETP.GE.U32.AND P5, PT, R8.reuse, 0x10, PT ;  /* 0x000000100800780c */ /* 0x040fe20003fa6070 */
[----:B--2---:R-:W-:Y:S02]  /*2fec0*/  @!P1 IMAD.MOV.U32 R25, RZ, RZ, R7 ;  /* 0x000000ffff199224 */ /* 0x004fe400078e0007 */
[----:B---3--:R-:W-:Y:S01]  /*2fed0*/  @!P1 IMAD.MOV.U32 R5, RZ, RZ, R4 ;  /* 0x000000ffff059224 */ /* 0x008fe200078e0004 */
[----:B------:R-:W-:-:S03]  /*2fee0*/  ISETP.NE.AND P1, PT, R8, RZ, PT ;  /* 0x000000ff0800720c */ /* 0x000fc60003f25270 */
[----:B------:R-:W-:-:S10]  /*2fef0*/  IMAD R13, R5, R25, RZ ;  /* 0x00000019050d7224 */ /* 0x000fd400078e02ff */
[----:B------:R-:W-:Y:S05]  /*2ff00*/  WARPSYNC.COLLECTIVE R15, `(.L_x_2192) ;  /* 0x000000000f087348 */ /* 0x000fea0003c00000 */
[----:B------:R0:W1:Y:S02]  /*2ff10*/  SHFL.UP P6, R14, R13, R12, R11 ;  /* 0x0400000c0d0e7389 */ /* 0x00006400000c000b */
[----:B01----:R-:W-:Y:S01]  /*2ff20*/  ENDCOLLECTIVE ;  /* 0x000000000000791b */ /* 0x003fe20003800000 */
.L_x_2192:
[----:B------:R-:W-:Y:S01]  /*2ff30*/  IMAD.MOV.U32 R12, RZ, RZ, 0x2 ;  /* 0x00000002ff0c7424 */ /* 0x000fe200078e00ff */
[----:B------:R-:W-:-:S05]  /*2ff40*/  SEL R4, R14, RZ, P1 ;  /* 0x000000ff0e047207 */ /* 0x000fca0000800000 */
[----:B------:R-:W-:-:S04]  /*2ff50*/  IMAD.IADD R4, R13, 0x1, R4 ;  /* 0x000000010d047824 */ /* 0x000fc800078e0204 */
[----:B------:R-:W-:-:S07]  /*2ff60*/  IMAD.MOV.U32 R13, RZ, RZ, R4 ;  /* 0x000000ffff0d7224 */ /* 0x000fce00078e0004 */
[----:B------:R-:W-:Y:S05]  /*2ff70*/  WARPSYNC.COLLECTIVE R15, `(.L_x_2193) ;  /* 0x000000000f087348 */ /* 0x000fea0003c00000 */
[----:B------:R0:W1:Y:S02]  /*2ff80*/  SHFL.UP P6, R14, R13, R12, R11 ;  /* 0x0400000c0d0e7389 */ /* 0x00006400000c000b */
[----:B01----:R-:W-:Y:S01]  /*2ff90*/  ENDCOLLECTIVE ;  /* 0x000000000000791b */ /* 0x003fe20003800000 */
.L_x_2193:
[----:B------:R-:W-:Y:S01]  /*2ffa0*/  IMAD.MOV.U32 R12, RZ, RZ, 0x4 ;  /* 0x00000004ff0c7424 */ /* 0x000fe200078e00ff */
[----:B------:R-:W-:-:S05]  /*2ffb0*/  SEL R3, R14, RZ, P2 ;  /* 0x000000ff0e037207 */ /* 0x000fca0001000000 */
[----:B------:R-:W-:-:S04]  /*2ffc0*/  IMAD.IADD R2, R4, 0x1, R3 ;  /* 0x0000000104027824 */ /* 0x000fc800078e0203 */
[----:B------:R-:W-:-:S07]  /*2ffd0*/  IMAD.MOV.U32 R13, RZ, RZ, R2 ;  /* 0x000000ffff0d7224 */ /* 0x000fce00078e0002 */
[----:B------:R-:W-:Y:S05]  /*2ffe0*/  WARPSYNC.COLLECTIVE R15, `(.L_x_2194) ;  /* 0x000000000f087348 */ /* 0x000fea0003c00000 */
[----:B------:R0:W1:Y:S02]  /*2fff0*/  SHFL.UP P6, R14, R13, R12, R11 ;  /* 0x0400000c0d0e7389 */ /* 0x00006400000c000b */
[----:B01----:R-:W-:Y:S01]  /*30000*/  ENDCOLLECTIVE ;  /* 0x000000000000791b */ /* 0x003fe20003800000 */
.L_x_2194:
[----:B------:R-:W-:Y:S01]  /*30010*/  IMAD.MOV.U32 R12, RZ, RZ, 0x8 ;  /* 0x00000008ff0c7424 */ /* 0x000fe200078e00ff */
[----:B------:R-:W-:-:S05]  /*30020*/  SEL R3, R14, RZ, P3 ;  /* 0x000000ff0e037207 */ /* 0x000fca0001800000 */
[----:B------:R-:W-:-:S04]  /*30030*/  IMAD.IADD R3, R2, 0x1, R3 ;  /* 0x0000000102037824 */ /* 0x000fc800078e0203 */
[----:B------:R-:W-:-:S07]  /*30040*/  IMAD.MOV.U32 R13, RZ, RZ, R3 ;  /* 0x000000ffff0d7224 */ /* 0x000fce00078e0003 */
[----:B------:R-:W-:Y:S05]  /*30050*/  WARPSYNC.COLLECTIVE R15, `(.L_x_2195) ;  /* 0x000000000f087348 */ /* 0x000fea0003c00000 */
[----:B------:R0:W1:Y:S02]  /*30060*/  SHFL.UP P6, R14, R13, R12, R11 ;  /* 0x0400000c0d0e7389 */ /* 0x00006400000c000b */
[----:B01----:R-:W-:Y:S01]  /*30070*/  ENDCOLLECTIVE ;  /* 0x000000000000791b */ /* 0x003fe20003800000 */
.L_x_2195:
[----:B------:R-:W-:Y:S01]  /*30080*/  IMAD.MOV.U32 R12, RZ, RZ, 0x10 ;  /* 0x00000010ff0c7424 */ /* 0x000fe200078e00ff */
[----:B------:R-:W-:-:S05]  /*30090*/  SEL R4, R14, RZ, P4 ;  /* 0x000000ff0e047207 */ /* 0x000fca0002000000 */
[----:B------:R-:W-:-:S04]  /*300a0*/  IMAD.IADD R4, R3, 0x1, R4 ;  /* 0x0000000103047824 */ /* 0x000fc800078e0204 */
[----:B------:R-:W-:-:S07]  /*300b0*/  IMAD.MOV.U32 R13, RZ, RZ, R4 ;  /* 0x000000ffff0d7224 */ /* 0x000fce00078e0004 */
[----:B------:R-:W-:Y:S05]  /*300c0*/  WARPSYNC.COLLECTIVE R15, `(.L_x_2196) ;  /* 0x000000000f087348 */ /* 0x000fea0003c00000 */
[----:B------:R0:W1:Y:S02]  /*300d0*/  SHFL.UP P6, R14, R13, R12, R11 ;  /* 0x0400000c0d0e7389 */ /* 0x00006400000c000b */
[----:B01----:R-:W-:Y:S01]  /*300e0*/  ENDCOLLECTIVE ;  /* 0x000000000000791b */ /* 0x003fe20003800000 */
.L_x_2196:
[----:B------:R-:W-:Y:S02]  /*300f0*/  IMAD.MOV.U32 R12, RZ, RZ, 0x1f ;  /* 0x0000001fff0c7424 */ /* 0x000fe400078e00ff */
[----:B------:R-:W-:Y:S01]  /*30100*/  IMAD.MOV.U32 R11, RZ, RZ, 0x1f ;  /* 0x0000001fff0b7424 */ /* 0x000fe200078e00ff */
[----:B------:R-:W-:-:S05]  /*30110*/  SEL R3, R14, RZ, P5 ;  /* 0x000000ff0e037207 */ /* 0x000fca0002800000 */
[----:B------:R-:W-:-:S04]  /*30120*/  IMAD.IADD R2, R4, 0x1, R3 ;  /* 0x0000000104027824 */ /* 0x000fc800078e0203 */
[----:B------:R-:W-:-:S07]  /*30130*/  IMAD.MOV.U32 R13, RZ, RZ, R2 ;  /* 0x000000ffff0d7224 */ /* 0x000fce00078e0002 */
[----:B------:R-:W-:Y:S05]  /*30140*/  WARPSYNC.COLLECTIVE R15, `(.L_x_2197) ;  /* 0x000000000f087348 */ /* 0x000fea0003c00000 */
[----:B------:R0:W1:Y:S02]  /*30150*/  SHFL.IDX P6, R14, R13, R12, R11 ;  /* 0x0000000c0d0e7389 */ /* 0x00006400000c000b */
[----:B01----:R-:W-:Y:S01]  /*30160*/  ENDCOLLECTIVE ;  /* 0x000000000000791b */ /* 0x003fe20003800000 */
.L_x_2197:
[----:B------:R-:W-:Y:S05]  /*30170*/  BRA `(.L_x_2198) ;  /* 0xffffff94000c7947 */ /* 0x000fea000383ffff */
.L_x_1959:
[----:B------:R-:W-:Y:S01]  /*30180*/  BSSY B0, `(.L_x_2199) ;  /* 0x0000007000007945 */ /* 0x000fe20003800000 */
[----:B------:R-:W-:Y:S02]  /*30190*/  IMAD.MOV.U32 R12, RZ, RZ, 0x1 ;  /* 0x00000001ff0c7424 */ /* 0x000fe400078e00ff */
[----:B------:R-:W-:Y:S02]  /*301a0*/  IMAD.MOV.U32 R11, RZ, RZ, RZ ;  /* 0x000000ffff0b7224 */ /* 0x000fe400078e00ff */
[----:B------:R-:W-:-:S07]  /*301b0*/  IMAD.MOV.U32 R15, RZ, RZ, -0x1 ;  /* 0xffffffffff0f7424 */ /* 0x000fce00078e00ff */
[----:B0-----:R-:W-:Y:S05]  /*301c0*/  WARPSYNC.COLLECTIVE R15, `(.L_x_2200) ;  /* 0x000000000f087348 */ /* 0x001fea0003c00000 */
[----:B------:R1:W2:Y:S02]  /*301d0*/  SHFL.UP P6, R14, R13, R12, R11 ;  /* 0x0400000c0d0e7389 */ /* 0x0002a400000c000b */
[----:B012---:R-:W-:Y:S01]  /*301e0*/  ENDCOLLECTIVE ;  /* 0x000000000000791b */ /* 0x007fe20003800000 */
.L_x_2200:
[----:B------:R-:W-:Y:S05]  /*301f0*/  BSYNC B0 ;  /* 0x0000000000007941 */ /* 0x000fea0003800000 */
.L_x_2199:
[----:B------:R-:W-:Y:S01]  /*30200*/  SEL R14, R14, RZ, P1 ;  /* 0x000000ff0e0e7207 */ /* 0x000fe20000800000 */
[----:B------:R-:W-:Y:S02]  /*30210*/  IMAD.MOV.U32 R12, RZ, RZ, 0x2 ;  /* 0x00000002ff0c7424 */ /* 0x000fe400078e00ff */
[----:B------:R-:W-:Y:S02]  /*30220*/  IMAD.MOV.U32 R11, RZ, RZ, RZ ;  /* 0x000000ffff0b7224 */ /* 0x000fe400078e00ff */
[----:B------:R-:W-:Y:S02]  /*30230*/  IMAD.IADD R13, R13, 0x1, R14 ;  /* 0x000000010d0d7824 */ /* 0x000fe400078e020e */
[----:B------:R-:W-:-:S07]  /*30240*/  IMAD.MOV.U32 R15, RZ, RZ, -0x1 ;  /* 0xffffffffff0f7424 */ /* 0x000fce00078e00ff */
[----:B------:R-:W-:Y:S05]  /*30250*/  WARPSYNC.COLLECTIVE R15, `(.L_x_2201) ;  /* 0x000000000f087348 */ /* 0x000fea0003c00000 */
[----:B------:R0:W1:Y:S02]  /*30260*/  SHFL.UP P6, R14, R13, R12, R11 ;  /* 0x0400000c0d0e7389 */ /* 0x00006400000c000b */
[----:B01----:R-:W-:Y:S01]  /*30270*/  ENDCOLLECTIVE ;  /* 0x000000000000791b */ /* 0x003fe20003800000 */
.L_x_2201:
[----:B------:R-:W-:Y:S01]  /*30280*/  IMAD.MOV.U32 R12, RZ, RZ, 0x4 ;  /* 0x00000004ff0c7424 */ /* 0x000fe200078e00ff */
[----:B------:R-:W-:-:S05]  /*30290*/  SEL R14, R14, RZ, P2 ;  /* 0x000000ff0e0e7207 */ /* 0x000fca0001000000 */
[----:B------:R-:W-:-:S04]  /*302a0*/  IMAD.IADD R3, R13, 0x1, R14 ;  /* 0x000000010d037824 */ /* 0x000fc800078e020e */
[----:B------:R-:W-:-:S07]  /*302b0*/  IMAD.MOV.U32 R13, RZ, RZ, R3 ;  /* 0x000000ffff0d7224 */ /* 0x000fce00078e0003 */
[----:B------:R-:W-:Y:S05]  /*302c0*/  WARPSYNC.COLLECTIVE R15, `(.L_x_2202) ;  /* 0x000000000f087348 */ /* 0x000fea0003c00000 */
[----:B------:R0:W1:Y:S02]  /*302d0*/  SHFL.UP P6, R14, R13, R12, R11 ;  /* 0x0400000c0d0e7389 */ /* 0x00006400000c000b */
[----:B01----:R-:W-:Y:S01]  /*302e0*/  ENDCOLLECTIVE ;  /* 0x000000000000791b */ /* 0x003fe20003800000 */
.L_x_2202:
[----:B------:R-:W-:Y:S01]  /*302f0*/  IMAD.MOV.U32 R12, RZ, RZ, 0x8 ;  /* 0x00000008ff0c7424 */ /* 0x000fe200078e00ff */
[----:B------:R-:W-:-:S05]  /*30300*/  SEL R4, R14, RZ, P3 ;  /* 0x000000ff0e047207 */ /* 0x000fca0001800000 */
[----:B------:R-:W-:-:S04]  /*30310*/  IMAD.IADD R4, R3, 0x1, R4 ;  /* 0x0000000103047824 */ /* 0x000fc800078e0204 */
[----:B------:R-:W-:-:S07]  /*30320*/  IMAD.MOV.U32 R13, RZ, RZ, R4 ;  /* 0x000000ffff0d7224 */ /* 0x000fce00078e0004 */
[----:B------:R-:W-:Y:S05]  /*30330*/  WARPSYNC.COLLECTIVE R15, `(.L_x_2203) ;  /* 0x000000000f087348 */ /* 0x000fea0003c00000 */
[----:B------:R0:W1:Y:S02]  /*30340*/  SHFL.UP P6, R14, R13, R12, R11 ;  /* 0x0400000c0d0e7389 */ /* 0x00006400000c000b */
[----:B01----:R-:W-:Y:S01]  /*30350*/  ENDCOLLECTIVE ;  /* 0x000000000000791b */ /* 0x003fe20003800000 */
.L_x_2203:
[----:B------:R-:W-:Y:S01]  /*30360*/  IMAD.MOV.U32 R12, RZ, RZ, 0x10 ;  /* 0x00000010ff0c7424 */ /* 0x000fe200078e00ff */
[----:B------:R-:W-:-:S05]  /*30370*/  SEL R7, R14, RZ, P4 ;  /* 0x000000ff0e077207 */ /* 0x000fca0002000000 */
[----:B------:R-:W-:-:S04]  /*30380*/  IMAD.IADD R7, R4, 0x1, R7 ;  /* 0x0000000104077824 */ /* 0x000fc800078e0207 */
[----:B------:R-:W-:-:S07]  /*30390*/  IMAD.MOV.U32 R13, RZ, RZ, R7 ;  /* 0x000000ffff0d7224 */ /* 0x000fce00078e0007 */
[----:B------:R-:W-:Y:S05]  /*303a0*/  WARPSYNC.COLLECTIVE R15, `(.L_x_2204) ;  /* 0x000000000f087348 */ /* 0x000fea0003c00000 */
[----:B------:R0:W1:Y:S02]  /*303b0*/  SHFL.UP P6, R14, R13, R12, R11 ;  /* 0x0400000c0d0e7389 */ /* 0x00006400000c000b */
[----:B01----:R-:W-:Y:S01]  /*303c0*/  ENDCOLLECTIVE ;  /* 0x000000000000791b */ /* 0x003fe20003800000 */
.L_x_2204:
        /* <DEDUP_REMOVED lines=8> */
.L_x_2205:
[----:B------:R-:W-:Y:S05]  /*30450*/  BRA `(.L_x_2206) ;  /* 0xffffff9000f87947 */ /* 0x000fea000383ffff */
.L_x_1961:
[----:B------:R-:W-:Y:S01]  /*30460*/  BSSY B0, `(.L_x_2207) ;  /* 0x0000006000007945 */ /* 0x000fe20003800000 */
[----:B------:R-:W-:Y:S01]  /*30470*/  PLOP3.LUT P6, PT, P6, PT, PT, 0x8, 0x0 ;  /* 0x000000000000781c */ /* 0x000fe200037ce170 */
[----:B------:R-:W-:-:S12]  /*30480*/  IMAD.MOV.U32 R15, RZ, RZ, -0x1 ;  /* 0xffffffffff0f7424 */ /* 0x000fd800078e00ff */
[----:B01----:R-:W-:Y:S05]  /*30490*/  WARPSYNC.COLLECTIVE R15, `(.L_x_2208) ;  /* 0x000000000f087348 */ /* 0x003fea0003c00000 */
[----:B------:R-:W-:Y:S01]  /*304a0*/  VOTE.ANY R14, PT, P6 ;  /* 0x00000000000e7806 */ /* 0x000fe200030e0100 */
[----:B01----:R-:W-:Y:S06]  /*304b0*/  ENDCOLLECTIVE ;  /* 0x000000000000791b */ /* 0x003fec0003800000 */
.L_x_2208:
[----:B------:R-:W-:Y:S05]  /*304c0*/  BSYNC B0 ;  /* 0x0000000000007941 */ /* 0x000fea0003800000 */
.L_x_2207:
[----:B------:R-:W-:Y:S02]  /*304d0*/  IMAD.MOV.U32 R3, RZ, RZ, R14 ;  /* 0x000000ffff037224 */ /* 0x000fe400078e000e */
[----:B------:R-:W-:Y:S02]  /*304e0*/  IMAD.MOV.U32 R13, RZ, RZ, R25 ;  /* 0x000000ffff0d7224 */ /* 0x000fe400078e0019 */
[----:B------:R-:W0:Y:S01]  /*304f0*/  POPC R7, R3 ;  /* 0x0000000300077309 */ /* 0x000e220000000000 */
[----:B------:R-:W-:Y:S02]  /*30500*/  IMAD.MOV.U32 R11, RZ, RZ, 0x1f ;  /* 0x0000001fff0b7424 */ /* 0x000fe400078e00ff */
[----:B------:R-:W-:Y:S02]  /*30510*/  IMAD.MOV.U32 R15, RZ, RZ, -0x1 ;  /* 0xffffffffff0f7424 */ /* 0x000fe400078e00ff */
[----:B0-----:R-:W-:Y:S02]  /*30520*/  IMAD.MOV.U32 R12, RZ, RZ, R7 ;  /* 0x000000ffff0c7224 */ /* 0x001fe400078e0007 */
[----:B------:R-:W-:-:S07]  /*30530*/  IMAD.IADD R27, R7, 0x1, R27 ;  /* 0x00000001071b7824 */ /* 0x000fce00078e021b */
[----:B------:R-:W-:Y:S05]  /*30540*/  WARPSYNC.COLLECTIVE R15, `(.L_x_2209) ;  /* 0x000000000f087348 */ /* 0x000fea0003c00000 */
[----:B------:R0:W1:Y:S02]  /*30550*/  SHFL.IDX P6, R14, R13, R12, R11 ;  /* 0x0000000c0d0e7389 */ /* 0x00006400000c000b */
[----:B01----:R-:W-:Y:S01]  /*30560*/  ENDCOLLECTIVE ;  /* 0x000000000000791b */ /* 0x003fe20003800000 */
.L_x_2209:
[----:B------:R-:W-:Y:S02]  /*30570*/  IMAD.MOV.U32 R13, RZ, RZ, R5 ;  /* 0x000000ffff0d7224 */ /* 0x000fe400078e0005 */
[----:B------:R-:W-:-:S07]  /*30580*/  IMAD.MOV.U32 R25, RZ, RZ, R14 ;  /* 0x000000ffff197224 */ /* 0x000fce00078e000e */
[----:B------:R-:W-:Y:S05]  /*30590*/  WARPSYNC.COLLECTIVE R15, `(.L_x_2210) ;  /* 0x000000000f087348 */ /* 0x000fea0003c00000 */
[----:B------:R0:W1:Y:S02]  /*305a0*/  SHFL.IDX P6, R14, R13, R12, R11 ;  /* 0x0000000c0d0e7389 */ /* 0x00006400000c000b */
[----:B01----:R-:W-:Y:S01]  /*305b0*/  ENDCOLLECTIVE ;  /* 0x000000000000791b */ /* 0x003fe20003800000 */
.L_x_2210:
[----:B------:R-:W-:Y:S01]  /*305c0*/  IMAD.MOV.U32 R5, RZ, RZ, R14 ;  /* 0x000000ffff057224 */ /* 0x000fe200078e000e */
[----:B------:R-:W-:Y:S06]  /*305d0*/  BRA `(.L_x_2211) ;  /* 0xffffff9000d87947 */ /* 0x000fec000383ffff */
.L_x_1963:
[----:B------:R-:W-:Y:S01]  /*305e0*/  BSSY B0, `(.L_x_2212) ;  /* 0x0000007000007945 */ /* 0x000fe20003800000 */
[----:B------:R-:W-:Y:S02]  /*305f0*/  IMAD.MOV.U32 R13, RZ, RZ, R2 ;  /* 0x000000ffff0d7224 */ /* 0x000fe400078e0002 */
[----:B------:R-:W-:Y:S02]  /*30600*/  IMAD.MOV.U32 R11, RZ, RZ, 0x1f ;  /* 0x0000001fff0b7424 */ /* 0x000fe400078e00ff */
[----:B------:R-:W-:-:S07]  /*30610*/  IMAD.MOV.U32 R15, RZ, RZ, -0x1 ;  /* 0xffffffffff0f7424 */ /* 0x000fce00078e00ff */
[----:B01234-:R-:W-:Y:S05]  /*30620*/  WARPSYNC.COLLECTIVE R15, `(.L_x_2213) ;  /* 0x000000000f087348 */ /* 0x01ffea0003c00000 */
[----:B------:R0:W0:Y:S02]  /*30630*/  SHFL.IDX P6, R14, R13, R12, R11 ;  /* 0x0000000c0d0e7389 */ /* 0x00002400000c000b */
[----:B01234-:R-:W-:Y:S01]  /*30640*/  ENDCOLLECTIVE ;  /* 0x000000000000791b */ /* 0x01ffe20003800000 */
.L_x_2213:
[----:B------:R-:W-:Y:S05]  /*30650*/  BSYNC B0 ;  /* 0x0000000000007941 */ /* 0x000fea0003800000 */
.L_x_2212:
[----:B------:R-:W-:Y:S01]  /*30660*/  IMAD.MOV.U32 R24, RZ, RZ, R14 ;  /* 0x000000ffff187224 */ /* 0x000fe200078e000e */
[----:B------:R-:W-:Y:S06]  /*30670*/  BRA `(.L_x_1962) ;  /* 0xffffff9000c87947 */ /* 0x000fec000383ffff */
.L_x_1969:
[----:B0-----:R0:W1:Y:S02]  /*30680*/  SYNCS.PHASECHK.TRANS64.TRYWAIT P0, [R4+URZ+0x22820], R0 ;  /* 0x02282000040075a7 */ /* 0x001064000800017f */
[----:B-1----:R-:W-:Y:S05]  /*30690*/  @!P0 NANOSLEEP.SYNCS 0x989680 ;  /* 0x009896800000895d */ /* 0x002fea0003900000 */
[----:B------:R-:W1:Y:S02]  /*306a0*/  @!P0 SYNCS.PHASECHK.TRANS64 P0, [R4+URZ+0x22820], R0 ;  /* 0x02282000040085a7 */ /* 0x000e64000800007f */
[----:B-1----:R-:W-:Y:S05]  /*306b0*/  @!P0 BRA `(.L_x_1969) ;  /* 0xfffffffc00f08947 */ /* 0x002fea000383ffff */
[----:B------:R-:W-:Y:S05]  /*306c0*/  BRA `(.L_x_2214) ;  /* 0xffffff9c002c7947 */ /* 0x000fea000383ffff */
.L_x_1970:
[----:B------:R-:W1:Y:S01]  /*306d0*/  S2R R2, SR_TID.X ;  /* 0x0000000000027919 */ /* 0x000e620000002100 */
[----:B------:R-:W-:Y:S01]  /*306e0*/  BSSY B0, `(.L_x_2215) ;  /* 0x000000a000007945 */ /* 0x000fe20003800000 */
[----:B------:R-:W-:Y:S02]  /*306f0*/  IMAD.MOV.U32 R12, RZ, RZ, RZ ;  /* 0x000000ffff0c7224 */ /* 0x000fe400078e00ff */
[----:B------:R-:W-:Y:S02]  /*30700*/  IMAD.MOV.U32 R11, RZ, RZ, 0x1f ;  /* 0x0000001fff0b7424 */ /* 0x000fe400078e00ff */
[----:B------:R-:W-:Y:S01]  /*30710*/  IMAD.MOV.U32 R15, RZ, RZ, -0x1 ;  /* 0xffffffffff0f7424 */ /* 0x000fe200078e00ff */
[----:B-1----:R-:W-:-:S04]  /*30720*/  SHF.R.U32.HI R2, RZ, 0x5, R2 ;  /* 0x00000005ff027819 */ /* 0x002fc80000011602 */
[----:B------:R-:W-:-:S05]  /*30730*/  LOP3.LUT R2, R2, 0x3, RZ, 0xc0, !PT ;  /* 0x0000000302027812 */ /* 0x000fca00078ec0ff */
[----:B------:R-:W-:-:S07]  /*30740*/  IMAD.MOV.U32 R13, RZ, RZ, R2 ;  /* 0x000000ffff0d7224 */ /* 0x000fce00078e0002 */
[----:B0-----:R-:W-:Y:S05]  /*30750*/  WARPSYNC.COLLECTIVE R15, `(.L_x_2216) ;  /* 0x000000000f087348 */ /* 0x001fea0003c00000 */
[----:B------:R1:W2:Y:S02]  /*30760*/  SHFL.IDX P6, R14, R13, R12, R11 ;  /* 0x0000000c0d0e7389 */ /* 0x0002a400000c000b */
[----:B012---:R-:W-:Y:S01]  /*30770*/  ENDCOLLECTIVE ;  /* 0x000000000000791b */ /* 0x007fe20003800000 */
.L_x_2216:
[----:B------:R-:W-:Y:S05]  /*30780*/  BSYNC B0 ;  /* 0x0000000000007941 */ /* 0x000fea0003800000 */
.L_x_2215:
[----:B------:R-:W-:Y:S05]  /*30790*/  BRA `(.L_x_2217) ;  /* 0xffffff9c00147947 */ /* 0x000fea000383ffff */
.L_x_1971:
[----:B------:R-:W-:Y:S01]  /*307a0*/  BSSY B0, `(.L_x_2218) ;  /* 0x0000006000007945 */ /* 0x000fe20003800000 */
[----:B------:R-:W-:-:S07]  /*307b0*/  IMAD.MOV.U32 R15, RZ, RZ, -0x1 ;  /* 0xffffffffff0f7424 */ /* 0x000fce00078e00ff */
[----:B0-----:R-:W-:Y:S05]  /*307c0*/  WARPSYNC.COLLECTIVE R15, `(.L_x_2219) ;  /* 0x000000000f0c7348 */ /* 0x001fea0003c00000 */
[----:B------:R-:W-:Y:S02]  /*307d0*/  ELECT P6, UR62, PT ;  /* 0x00000000003e782f */ /* 0x000fe400038c0000 */
[----:B------:R-:W-:Y:S01]  /*307e0*/  MOV R14, UR62 ;  /* 0x0000003e000e7c02 */ /* 0x000fe20008000f00 */
[----:B0-----:R-:W-:Y:S10]  /*307f0*/  ENDCOLLECTIVE ;  /* 0x000000000000791b */ /* 0x001ff40003800000 */
.L_x_2219:
[----:B------:R-:W-:Y:S05]  /*30800*/  BSYNC B0 ;  /* 0x0000000000007941 */ /* 0x000fea0003800000 */
.L_x_2218:
[----:B------:R-:W-:Y:S05]  /*30810*/  BRA `(.L_x_2220) ;  /* 0xffffff9c00087947 */ /* 0x000fea000383ffff */
.L_x_1973:
[----:B0-----:R0:W1:Y:S02]  /*30820*/  SYNCS.PHASECHK.TRANS64.TRYWAIT P1, [R5+URZ+0x22840], R0 ;  /* 0x02284000050075a7 */ /* 0x001064000802017f */
[----:B-1----:R-:W-:Y:S05]  /*30830*/  @!P1 NANOSLEEP.SYNCS 0x989680 ;  /* 0x009896800000995d */ /* 0x002fea0003900000 */
[----:B------:R-:W1:Y:S02]  /*30840*/  @!P1 SYNCS.PHASECHK.TRANS64 P1, [R5+URZ+0x22840], R0 ;  /* 0x02284000050095a7 */ /* 0x000e64000802007f */
[----:B-1----:R-:W-:Y:S05]  /*30850*/  @!P1 BRA `(.L_x_1973) ;  /* 0xfffffffc00f09947 */ /* 0x002fea000383ffff */
[----:B------:R-:W-:Y:S05]  /*30860*/  BRA `(.L_x_2221) ;  /* 0xffffff9c00287947 */ /* 0x000fea000383ffff */
.L_x_1975:
[----:B-1----:R1:W2:Y:S02]  /*30870*/  SYNCS.PHASECHK.TRANS64.TRYWAIT P1, [R19+URZ+0x22840], R2 ;  /* 0x02284002130075a7 */ /* 0x0022a4000802017f */
[----:B--2---:R-:W-:Y:S05]  /*30880*/  @!P1 NANOSLEEP.SYNCS 0x989680 ;  /* 0x009896800000995d */ /* 0x004fea0003900000 */
[----:B------:R-:W2:Y:S02]  /*30890*/  @!P1 SYNCS.PHASECHK.TRANS64 P1, [R19+URZ+0x22840], R2 ;  /* 0x02284002130095a7 */ /* 0x000ea4000802007f */
[----:B--2---:R-:W-:Y:S05]  /*308a0*/  @!P1 BRA `(.L_x_1975) ;  /* 0xfffffffc00f09947 */ /* 0x004fea000383ffff */
[----:B------:R-:W-:Y:S05]  /*308b0*/  BRA `(.L_x_2222) ;  /* 0xffffff9c00347947 */ /* 0x000fea000383ffff */
.L_x_1977:
[----:B--2---:R2:W3:Y:S02]  /*308c0*/  SYNCS.PHASECHK.TRANS64.TRYWAIT P1, [R5+URZ+0x22860], R0 ;  /* 0x02286000050075a7 */ /* 0x0044e4000802017f */
[----:B---3--:R-:W-:Y:S05]  /*308d0*/  @!P1 NANOSLEEP.SYNCS 0x989680 ;  /* 0x009896800000995d */ /* 0x008fea0003900000 */
[----:B------:R-:W3:Y:S02]  /*308e0*/  @!P1 SYNCS.PHASECHK.TRANS64 P1, [R5+URZ+0x22860], R0 ;  /* 0x02286000050095a7 */ /* 0x000ee4000802007f */
[----:B---3--:R-:W-:Y:S05]  /*308f0*/  @!P1 BRA `(.L_x_1977) ;  /* 0xfffffffc00f09947 */ /* 0x008fea000383ffff */
[----:B------:R-:W-:Y:S05]  /*30900*/  BRA `(.L_x_2223) ;  /* 0xffffff9c00307947 */ /* 0x000fea000383ffff */
.L_x_1979:
[----:B---3--:R3:W4:Y:S02]  /*30910*/  SYNCS.PHASECHK.TRANS64.TRYWAIT P1, [R19+URZ+0x22860], R2 ;  /* 0x02286002130075a7 */ /* 0x008724000802017f */
[----:B----4-:R-:W-:Y:S05]  /*30920*/  @!P1 NANOSLEEP.SYNCS 0x989680 ;  /* 0x009896800000995d */ /* 0x010fea0003900000 */
[----:B------:R-:W4:Y:S02]  /*30930*/  @!P1 SYNCS.PHASECHK.TRANS64 P1, [R19+URZ+0x22860], R2 ;  /* 0x02286002130095a7 */ /* 0x000f24000802007f */
[----:B----4-:R-:W-:Y:S05]  /*30940*/  @!P1 BRA `(.L_x_1979) ;  /* 0xfffffffc00f09947 */ /* 0x010fea000383ffff */
[----:B------:R-:W-:Y:S05]  /*30950*/  BRA `(.L_x_2224) ;  /* 0xffffff9c002c7947 */ /* 0x000fea000383ffff */
.L_x_1981:
[----:B----4-:R4:W0:Y:S02]  /*30960*/  SYNCS.PHASECHK.TRANS64.TRYWAIT P1, [R5+URZ+0x22880], R0 ;  /* 0x02288000050075a7 */ /* 0x010824000802017f */
[----:B0-----:R-:W-:Y:S05]  /*30970*/  @!P1 NANOSLEEP.SYNCS 0x989680 ;  /* 0x009896800000995d */ /* 0x001fea0003900000 */
[----:B------:R-:W0:Y:S02]  /*30980*/  @!P1 SYNCS.PHASECHK.TRANS64 P1, [R5+URZ+0x22880], R0 ;  /* 0x02288000050095a7 */ /* 0x000e24000802007f */
[----:B0-----:R-:W-:Y:S05]  /*30990*/  @!P1 BRA `(.L_x_1981) ;  /* 0xfffffffc00f09947 */ /* 0x001fea000383ffff */
[----:B------:R-:W-:Y:S05]  /*309a0*/  BRA `(.L_x_2225) ;  /* 0xffffff9c00287947 */ /* 0x000fea000383ffff */
.L_x_2226:
        /* <DEDUP_REMOVED lines=13> */
.L_x_3319:


//--------------------- .text._ZN7cutlass13device_kernelIN5flash11enable_sm90INS1_16FlashAttnFwdSm90INS1_25CollectiveMainloopFwdSm90ILi2EN4cute5tupleIJNS5_1CILi1EEES8_S8_EEENS6_IJNS7_ILi128EEENS7_ILi160EEENS7_ILi192EEEEEELi128ENS_12float_e4m3_tEfNS_4arch4Sm90ELb1ELb0ELb0ELb0ELb1ELb0ELb0ELb1ELb1ELb1ELb1ELb0EEENS1_21CollectiveEpilogueFwdINS6_IJSA_SA_SB_EEES9_NS_10bfloat16_tESG_Li256ELb0ELb1ELb1ELb1EEENS1_19SingleTileSchedulerILb0ELb1ELb1ELi128EEEEEEEEEvNT_6ParamsE --------------------------
	.section	.text._ZN7cutlass13device_kernelIN5flash11enable_sm90INS1_16FlashAttnFwdSm90INS1_25CollectiveMainloopFwdSm90ILi2EN4cute5tupleIJNS5_1CILi1EEES8_S8_EEENS6_IJNS7_ILi128EEENS7_ILi160EEENS7_ILi192EEEEEELi128ENS_12float_e4m3_tEfNS_4arch4Sm90ELb1ELb0ELb0ELb0ELb1ELb0ELb0ELb1ELb1ELb1ELb1ELb0EEENS1_21CollectiveEpilogueFwdINS6_IJSA_SA_SB_EEES9_NS_10bfloat16_tESG_Li256ELb0ELb1ELb1ELb1EEENS1_19SingleTileSchedulerILb0ELb1ELb1ELi128EEEEEEEEEvNT_6ParamsE,"ax",@progbits
	.align	128
.text._ZN7cutlass13device_kernelIN5flash11enable_sm90INS1_16FlashAttnFwdSm90INS1_25CollectiveMainloopFwdSm90ILi2EN4cute5tupleIJNS5_1CILi1EEES8_S8_EEENS6_IJNS7_ILi128EEENS7_ILi160EEENS7_ILi192EEEEEELi128ENS_12float_e4m3_tEfNS_4arch4Sm90ELb1ELb0ELb0ELb0ELb1ELb0ELb0ELb1ELb1ELb1ELb1ELb0EEENS1_21CollectiveEpilogueFwdINS6_IJSA_SA_SB_EEES9_NS_10bfloat16_tESG_Li256ELb0ELb1ELb1ELb1EEENS1_19SingleTileSchedulerILb0ELb1ELb1ELi128EEEEEEEEEvNT_6ParamsE:
        .type           _ZN7cutlass13device_kernelIN5flash11enable_sm90INS1_16FlashAttnFwdSm90INS1_25CollectiveMainloopFwdSm90ILi2EN4cute5tupleIJNS5_1CILi1EEES8_S8_EEENS6_IJNS7_ILi128EEENS7_ILi160EEENS7_ILi192EEEEEELi128ENS_12float_e4m3_tEfNS_4arch4Sm90ELb1ELb0ELb0ELb0ELb1ELb0ELb0ELb1ELb1ELb1ELb1ELb0EEENS1_21CollectiveEpilogueFwdINS6_IJSA_SA_SB_EEES9_NS_10bfloat16_tESG_Li256ELb0ELb1ELb1ELb1EEENS1_19SingleTileSchedulerILb0ELb1ELb1ELi128EEEEEEEEEvNT_6ParamsE,@function
        .size           _ZN7cutlass13device_kernelIN5flash11enable_sm90INS1_16FlashAttnFwdSm90INS1_25CollectiveMainloopFwdSm90ILi2EN4cute5tupleIJNS5_1CILi1EEES8_S8_EEENS6_IJNS7_ILi128EEENS7_ILi160EEENS7_ILi192EEEEEELi128ENS_12float_e4m3_tEfNS_4arch4Sm90ELb1ELb0ELb0ELb0ELb1ELb0ELb0ELb1ELb1ELb1ELb1ELb0EEENS1_21CollectiveEpilogueFwdINS6_IJSA_SA_SB_EEES9_NS_10bfloat16_tESG_Li256ELb0ELb1ELb1ELb1EEENS1_19SingleTileSchedulerILb0ELb1ELb1ELi128EEEEEEEEEvNT_6ParamsE,(.L_x_3320 - _ZN7cutlass13device_kernelIN5flash11enable_sm90INS1_16FlashAttnFwdSm90INS1_25CollectiveMainloopFwdSm90ILi2EN4cute5tupleIJNS5_1CILi1EEES8_S8_EEENS6_IJNS7_ILi128EEENS7_ILi160EEENS7_ILi192EEEEEELi128ENS_12float_e4m3_tEfNS_4arch4Sm90ELb1ELb0ELb0ELb0ELb1ELb0ELb0ELb1ELb1ELb1ELb1ELb0EEENS1_21CollectiveEpilogueFwdINS6_IJSA_SA_SB_EEES9_NS_10bfloat16_tESG_Li256ELb0ELb1ELb1ELb1EEENS1_19SingleTileSchedulerILb0ELb1ELb1ELi128EEEEEEEEEvNT_6ParamsE)
        .other          _ZN7cutlass13device_kernelIN5flash11enable_sm90INS1_16FlashAttnFwdSm90INS1_25CollectiveMainloopFwdSm90ILi2EN4cute5tupleIJNS5_1CILi1EEES8_S8_EEENS6_IJNS7_ILi128EEENS7_ILi160EEENS7_ILi192EEEEEELi128ENS_12float_e4m3_tEfNS_4arch4Sm90ELb1ELb0ELb0ELb0ELb1ELb0ELb0ELb1ELb1ELb1ELb1ELb0EEENS1_21CollectiveEpilogueFwdINS6_IJSA_SA_SB_EEES9_NS_10bfloat16_tESG_Li256ELb0ELb1ELb1ELb1EEENS1_19SingleTileSchedulerILb0ELb1ELb1ELi128EEEEEEEEEvNT_6ParamsE,@"STO_CUDA_ENTRY STV_DEFAULT"
_ZN7cutlass13device_kernelIN5flash11enable_sm90INS1_16FlashAttnFwdSm90INS1_25CollectiveMainloopFwdSm90ILi2EN4cute5tupleIJNS5_1CILi1EEES8_S8_EEENS6_IJNS7_ILi128EEENS7_ILi160EEENS7_ILi192EEEEEELi128ENS_12float_e4m3_tEfNS_4arch4Sm90ELb1ELb0ELb0ELb0ELb1ELb0ELb0ELb1ELb1ELb1ELb1ELb0EEENS1_21CollectiveEpilogueFwdINS6_IJSA_SA_SB_EEES9_NS_10bfloat16_tESG_Li256ELb0ELb1ELb1ELb1EEENS1_19SingleTileSchedulerILb0ELb1ELb1ELi128EEEEEEEEEvNT_6ParamsE:
        /* <DEDUP_REMOVED lines=45> */
.L_x_2227:
        /* <DEDUP_REMOVED lines=22> */
.L_x_2228:
        /* <DEDUP_REMOVED lines=18> */
.L_x_2229:
        /* <DEDUP_REMOVED lines=22> */
.L_x_2230:
        /* <DEDUP_REMOVED lines=23> */
.L_x_2231:
[----:B------:R-:W-:Y:S01]  /*0820*/  UISETP.NE.AND UP0, UPT, UR9, URZ, UPT ;  /* 0x0000003f0900728c */ /* 0x000fe2000bf05270 */
[----:B------:R-:W-:Y:S01]  /*0830*/  NOP ;  /* 0x0000000000007918 */ /* 0x000fe20000000000 */
[----:B-1----:R-:W-:Y:S01]  /*0840*/  UMOV UR4, 0x1 ;  /* 0x0000000100047882 */ /* 0x002fe20000000000 */
[----:B------:R-:W-:Y:S01]  /*0850*/  ULDC.64 UR36, c[0x0][0x208] ;  /* 0x0000820000247ab9 */ /* 0x000fe20000000a00 */
[----:B------:R-:W-:Y:S01]  /*0860*/  USEL UR4, UR4, 0x2, !UP0 ;  /* 0x0000000204047887 */ /* 0x000fe2000c000000 */
[----:B------:R-:W-:Y:S01]  /*0870*/  BSSY B6, `(.L_x_2232) ;  /* 0x0001290000067945 */ /* 0x000fe20003800000 */
[----:B0-234-:R-:W-:Y:S01]  /*0880*/  BAR.SYNC.DEFER_BLOCKING 0x0 ;  /* 0x0000000000007b1d */ /* 0x01dfe20000010000 */
[----:B------:R-:W-:-:S03]  /*0890*/  PLOP3.LUT P0, PT, PT, PT, UP0, 0x80, 0x0 ;  /* 0x000000000000781c */ /* 0x000fc60003f0f008 */
[----:B------:R-:W-:-:S05]  /*08a0*/  IMAD.U32 R2, RZ, RZ, UR4 ;  /* 0x00000004ff027e24 */ /* 0x000fca000f8e00ff */
[----:B------:R0:W-:Y:S05]  /*08b0*/  STL [R1+0x14], R2 ;  /* 0x0000140201007387 */ /* 0x0001ea0000100800 */
[----:B------:R-:W-:Y:S05]  /*08c0*/  @!P0 BRA `(.L_x_2233) ;  /* 0x000000dc002c8947 */ /* 0x000fea0003800000 */
.L_x_2234:
[----:B------:R-:W-:-:S08]  /*08d0*/  NOP ;  /* 0x0000000000007918 */ /* 0x000fd00000000000 */
[----:B------:R-:W1:Y:S02]  /*08e0*/  USETMAXREG.TRY_ALLOC.CTAPOOL UP0, 0xe8 ;  /* 0x000000e8000079c8 */ /* 0x000e640008000600 */
[----:B-1----:R-:W-:-:S13]  /*08f0*/  PLOP3.LUT P0, PT, PT, PT, UP0, 0x80, 0x0 ;  /* 0x000000000000781c */ /* 0x002fda0003f0f008 */
[----:B------:R-:W-:Y:S05]  /*0900*/  @!P0 BRA `(.L_x_2234) ;  /* 0xfffffffc00f08947 */ /* 0x000fea000383ffff */
[----:B------:R-:W1:Y:S01]  /*0910*/  S2UR UR6, SR_CTAID.Y ;  /* 0x00000000000679c3 */ /* 0x000e620000002600 */
[----:B------:R-:W-:Y:S01]  /*0920*/  LOP3.LUT R0, R29, 0xffffff80, RZ, 0xc0, !PT ;  /* 0xffffff801d007812 */ /* 0x000fe200078ec0ff */
[----:B------:R-:W-:Y:S02]  /*0930*/  ULDC UR7, c[0x0][0xc50] ;  /* 0x0003140000077ab9 */ /* 0x000fe40000000800 */
[----:B------:R-:W-:-:S04]  /*0940*/  UISETP.NE.AND UP0, UPT, UR7, 0x1, UPT ;  /* 0x000000010700788c */ /* 0x000fc8000bf05270 */
[----:B------:R-:W-:Y:S08]  /*0950*/  BAR.ARV 0x8, 0x180 ;  /* 0x0206000000007b1d */ /* 0x000ff00000002000 */
[----:B------:R-:W2:Y:S01]  /*0960*/  S2UR UR9, SR_CTAID.Z ;  /* 0x00000000000979c3 */ /* 0x000ea20000002700 */
[----:B------:R-:W-:Y:S01]  /*0970*/  ISETP.NE.AND P0, PT, R0, 0x80, PT ;  /* 0x000000800000780c */ /* 0x000fe20003f05270 */
[----:B------:R-:W-:Y:S01]  /*0980*/  @UP0 ULDC UR4, c[0x0][0xc54] ;  /* 0x0003150000040ab9 */ /* 0x000fe20000000800 */
[----:B------:R-:W-:Y:S01]  /*0990*/  @UP0 ULDC UR8, c[0x0][0xc58] ;  /* 0x0003160000080ab9 */ /* 0x000fe20000000800 */
[----:B-1----:R-:W-:-:S10]  /*09a0*/  UIMAD.WIDE.U32 UR4, UR6, UR4, URZ ;  /* 0x00000004060472a5 */ /* 0x002fd4000f8e003f */
[----:B------:R-:W-:Y:S06]  /*09b0*/  @!P0 BAR.ARV 0x9, 0x100 ;  /* 0x0244000000008b1d */ /* 0x000fec0000002000 */
[----:B------:R-:W-:Y:S01]  /*09c0*/  UMOV UR59, UR6 ;  /* 0x00000006003b7c82 */ /* 0x000fe20008000000 */
[----:B------:R-:W-:Y:S01]  /*09d0*/  @UP0 USHF.R.U32.HI UR59, URZ, UR8, UR5 ;  /* 0x000000083f3b0299 */ /* 0x000fe20008011605 */
[----:B--2---:R-:W-:-:S03]  /*09e0*/  ISETP.LE.AND P0, PT, RZ, UR9, PT ;  /* 0x00000009ff007c0c */ /* 0x004fc6000bf03270 */
[----:B------:R-:W-:-:S04]  /*09f0*/  UIADD3 UR4, -UR59, URZ, URZ ;  /* 0x0000003f3b047290 */ /* 0x000fc8000fffe13f */
[----:B------:R-:W-:-:S06]  /*0a00*/  UIMAD UR4, UR7, UR4, UR6 ;  /* 0x00000004070472a4 */ /* 0x000fcc000f8e0206 */
[----:B------:R-:W-:Y:S06]  /*0a10*/  @!P0 BRA `(.L_x_2235) ;  /* 0x0000012400d48947 */ /* 0x000fec0003800000 */
[----:B------:R-:W1:Y:S01]  /*0a20*/  S2UR UR18, SR_CTAID.Z ;  /* 0x00000000001279c3 */ /* 0x000e620000002700 */
[----:B------:R-:W-:Y:S01]  /*0a30*/  ULDC.64 UR6, c[0x0][0x990] ;  /* 0x0002640000067ab9 */ /* 0x000fe20000000a00 */
[----:B------:R-:W-:Y:S01]  /*0a40*/  ULDC.64 UR8, c[0x0][0x998] ;  /* 0x0002660000087ab9 */ /* 0x000fe20000000a00 */
[----:B------:R-:W-:Y:S01]  /*0a50*/  UISETP.NE.U32.AND UP0, UPT, UR6, URZ, UPT ;  /* 0x0000003f0600728c */ /* 0x000fe2000bf05070 */
[----:B------:R-:W-:Y:S01]  /*0a60*/  IMAD.MOV.U32 R5, RZ, RZ, 0x3f800000 ;  /* 0x3f800000ff057424 */ /* 0x000fe200078e00ff */
[----:B------:R-:W-:Y:S01]  /*0a70*/  UISETP.NE.U32.AND UP1, UPT, UR8, URZ, UPT ;  /* 0x0000003f0800728c */ /* 0x000fe2000bf25070 */
[----:B------:R-:W-:Y:S01]  /*0a80*/  IMAD.MOV.U32 R0, RZ, RZ, 0x3f800000 ;  /* 0x3f800000ff007424 */ /* 0x000fe200078e00ff */
[----:B------:R-:W-:Y:S02]  /*0a90*/  UISETP.NE.AND.EX UP0, UPT, UR7, URZ, UPT, UP0 ;  /* 0x0000003f0700728c */ /* 0x000fe4000bf05300 */
[----:B------:R-:W-:Y:S01]  /*0aa0*/  UISETP.NE.AND.EX UP1, UPT, UR9, URZ, UPT, UP1 ;  /* 0x0000003f0900728c */ /* 0x000fe2000bf25310 */
[----:B------:R-:W2:Y:S01]  /*0ab0*/  S2UR UR40, SR_CTAID.X ;  /* 0x00000000002879c3 */ /* 0x000ea20000002500 */
[----:B------:R-:W-:Y:S01]  /*0ac0*/  ULDC UR57, c[0x0][0x424] ;  /* 0x0001090000397ab9 */ /* 0x000fe20000000800 */
[----:B------:R-:W-:Y:S01]  /*0ad0*/  ULDC UR41, c[0x0][0x2f0] ;  /* 0x0000bc0000297ab9 */ /* 0x000fe20000000800 */
[----:B------:R-:W-:-:S02]  /*0ae0*/  PLOP3.LUT P0, PT, PT, PT, UP0, 0x80, 0x0 ;  /* 0x000000000000781c */ /* 0x000fc40003f0f008 */
[----:B------:R-:W-:-:S03]  /*0af0*/  PLOP3.LUT P1, PT, PT, PT, UP1, 0x80, 0x0 ;  /* 0x000000000000781c */ /* 0x000fc60003f2f018 */
[----:B------:R-:W-:Y:S02]  /*0b00*/  @UP0 ULDC.64 UR12, c[0x0][0x9a8] ;  /* 0x00026a00000c0ab9 */ /* 0x000fe40000000a00 */
[----:B------:R-:W-:Y:S01]  /*0b10*/  @UP1 ULDC.64 UR16, c[0x0][0x9b8] ;  /* 0x00026e0000101ab9 */ /* 0x000fe20000000a00 */
[----:B------:R-:W-:Y:S02]  /*0b20*/  @UP1 USHF.R.S32.HI UR20, URZ, 0x1f, UR59 ;  /* 0x0000001f3f141899 */ /* 0x000fe4000801143b */
[----:B-1----:R-:W-:Y:S02]  /*0b30*/  USHF.R.S32.HI UR14, URZ, 0x1f, UR18 ;  /* 0x0000001f3f0e7899 */ /* 0x002fe40008011412 */
[----:B------:R-:W-:Y:S02]  /*0b40*/  @UP0 UIMAD.WIDE.U32 UR10, UR18, UR12, URZ ;  /* 0x0000000c120a02a5 */ /* 0x000fe4000f8e003f */
[----:B------:R-:W-:Y:S02]  /*0b50*/  @UP0 UIMAD UR5, UR14, UR12, URZ ;  /* 0x0000000c0e0502a4 */ /* 0x000fe4000f8e023f */
[----:B------:R-:W-:-:S02]  /*0b60*/  @UP1 UIMAD UR15, UR14, UR16, URZ ;  /* 0x000000100e0f12a4 */ /* 0x000fc4000f8e023f */
[----:B------:R-:W-:Y:S01]  /*0b70*/  IMAD.U32 R17, RZ, RZ, UR14 ;  /* 0x0000000eff117e24 */ /* 0x000fe2000f8e00ff */
[----:B------:R-:W-:Y:S02]  /*0b80*/  @UP0 UIMAD UR14, UR18, UR13, UR5 ;  /* 0x0000000d120e02a4 */ /* 0x000fe4000f8e0205 */
[----:B------:R-:W-:Y:S02]  /*0b90*/  @UP0 USHF.R.S32.HI UR5, URZ, 0x1f, UR59 ;  /* 0x0000001f3f050899 */ /* 0x000fe4000801143b */
[----:B------:R-:W-:Y:S02]  /*0ba0*/  @UP1 UIMAD.WIDE.U32 UR12, UR18, UR16, URZ ;  /* 0x00000010120c12a5 */ /* 0x000fe4000f8e003f */
[----:B------:R-:W-:Y:S02]  /*0bb0*/  @UP1 UIMAD UR15, UR18, UR17, UR15 ;  /* 0x00000011120f12a4 */ /* 0x000fe4000f8e020f */
[----:B------:R-:W-:Y:S01]  /*0bc0*/  @UP0 UIADD3 UR11, UR11, UR14, URZ ;  /* 0x0000000e0b0b0290 */ /* 0x000fe2000fffe03f */
[----:B------:R-:W-:Y:S01]  /*0bd0*/  @UP0 ULDC.64 UR16, c[0x0][0x9b0] ;  /* 0x00026c0000100ab9 */ /* 0x000fe20000000a00 */
[----:B------:R-:W-:Y:S01]  /*0be0*/  @UP1 ULDC.64 UR18, c[0x0][0x9c0] ;  /* 0x0002700000121ab9 */ /* 0x000fe20000000a00 */
[----:B------:R-:W-:-:S02]  /*0bf0*/  @UP0 UIMAD UR5, UR5, UR16, URZ ;  /* 0x00000010050502a4 */ /* 0x000fc4000f8e023f */
[----:B------:R-:W-:Y:S02]  /*0c00*/  @UP1 UIMAD UR14, UR20, UR18, URZ ;  /* 0x00000012140e12a4 */ /* 0x000fe4000f8e023f */
[----:B------:R-:W-:Y:S02]  /*0c10*/  @UP1 UIADD3 UR13, UR13, UR15, URZ ;  /* 0x0000000f0d0d1290 */ /* 0x000fe4000fffe03f */
[----:B------:R-:W-:Y:S02]  /*0c20*/  @UP0 UIMAD UR5, UR59, UR17, UR5 ;  /* 0x000000113b0502a4 */ /* 0x000fe4000f8e0205 */
[----:B------:R-:W-:Y:S02]  /*0c30*/  @UP0 UIMAD.WIDE.U32 UR10, UR59, UR16, UR10 ;  /* 0x000000103b0a02a5 */ /* 0x000fe4000f8e000a */
[----:B------:R-:W-:Y:S02]  /*0c40*/  @UP1 UIMAD UR14, UR59, UR19, UR14 ;  /* 0x000000133b0e12a4 */ /* 0x000fe4000f8e020e */
[----:B------:R-:W-:-:S02]  /*0c50*/  @UP1 UIMAD.WIDE.U32 UR12, UR59, UR18, UR12 ;  /* 0x000000123b0c12a5 */ /* 0x000fc4000f8e000c */
[----:B------:R-:W-:Y:S02]  /*0c60*/  @UP0 UIADD3 UR11, UR11, UR5, URZ ;  /* 0x000000050b0b0290 */ /* 0x000fe4000fffe03f */
[----:B------:R-:W-:Y:S02]  /*0c70*/  @UP0 ULEA UR6, UP2, UR10, UR6, 0x2 ;  /* 0x000000060a060291 */ /* 0x000fe4000f84103f */
[----:B------:R-:W-:Y:S02]  /*0c80*/  @UP1 UIADD3 UR5, UR13, UR14, URZ ;  /* 0x0000000e0d051290 */ /* 0x000fe4000fffe03f */
[----:B------:R-:W-:Y:S02]  /*0c90*/  @UP1 ULEA UR8, UP3, UR12, UR8, 0x2 ;  /* 0x000000080c081291 */ /* 0x000fe4000f86103f */
[----:B------:R-:W-:Y:S01]  /*0ca0*/  @UP0 ULEA.HI.X UR7, UR10, UR7, UR11, 0x2, UP2 ;  /* 0x000000070a070291 */ /* 0x000fe200090f140b */
[----:B0-----:R-:W-:Y:S01]  /*0cb0*/  IMAD.U32 R2, RZ, RZ, UR6 ;  /* 0x00000006ff027e24 */ /* 0x001fe2000f8e00ff */
[----:B------:R-:W-:-:S02]  /*0cc0*/  @UP1 ULEA.HI.X UR9, UR12, UR9, UR5, 0x2, UP3 ;  /* 0x000000090c091291 */ /* 0x000fc400098f1405 */
[----:B------:R-:W-:Y:S01]  /*0cd0*/  IMAD.U32 R6, RZ, RZ, UR8 ;  /* 0x00000008ff067e24 */ /* 0x000fe2000f8e00ff */
[----:B------:R-:W-:Y:S01]  /*0ce0*/  ULDC UR5, c[0x0][0x448] ;  /* 0x0001120000057ab9 */ /* 0x000fe20000000800 */
[----:B------:R-:W-:Y:S01]  /*0cf0*/  IMAD.U32 R3, RZ, RZ, UR7 ;  /* 0x00000007ff037e24 */ /* 0x000fe2000f8e00ff */
[----:B--2---:R-:W-:Y:S01]  /*0d00*/  USHF.L.U32 UR40, UR40, 0x7, URZ ;  /* 0x0000000728287899 */ /* 0x004fe2000800063f */
[----:B------:R-:W-:Y:S01]  /*0d10*/  IMAD.U32 R7, RZ, RZ, UR9 ;  /* 0x00000009ff077e24 */ /* 0x000fe2000f8e00ff */
[----:B------:R-:W-:Y:S02]  /*0d20*/  UISETP.NE.AND UP4, UPT, UR5, 0x1, UPT ;  /* 0x000000010500788c */ /* 0x000fe4000bf85270 */
[----:B------:R-:W2:Y:S01]  /*0d30*/  @P0 LDG.E R5, desc[UR36][R2.64] ;  /* 0x0000002402050981 */ /* 0x000ea2000c1e1900 */
[----:B------:R-:W-:Y:S01]  /*0d40*/  ULDC.64 UR6, c[0x0][0x418] ;  /* 0x0001060000067ab9 */ /* 0x000fe20000000a00 */
[----:B------:R-:W-:Y:S01]  /*0d50*/  ULDC UR8, c[0x0][0x288] ;  /* 0x0000a20000087ab9 */ /* 0x000fe20000000800 */
[----:B------:R-:W-:Y:S01]  /*0d60*/  USHF.R.U32.HI UR10, URZ, 0x10, UR4 ;  /* 0x000000103f0a7899 */ /* 0x000fe20008011604 */
[----:B------:R-:W2:Y:S01]  /*0d70*/  @P1 LDG.E R0, desc[UR36][R6.64] ;  /* 0x0000002406001981 */ /* 0x000ea2000c1e1900 */
[----:B------:R-:W-:-:S02]  /*0d80*/  UISETP.NE.U32.AND UP0, UPT, UR6, URZ, UPT ;  /* 0x0000003f0600728c */ /* 0x000fc4000bf05070 */
[----:B------:R-:W-:Y:S02]  /*0d90*/  UIADD3 UR8, -UR8, 0xa0, URZ ;  /* 0x000000a008087890 */ /* 0x000fe4000fffe13f */
[----:B------:R-:W-:Y:S02]  /*0da0*/  UISETP.NE.AND.EX UP0, UPT, UR7, URZ, UPT, UP0 ;  /* 0x0000003f0700728c */ /* 0x000fe4000bf05300 */
[----:B------:R-:W-:Y:S01]  /*0db0*/  @UP4 UIADD3 UR6, UR40, 0x7f, URZ ;  /* 0x0000007f28064890 */ /* 0x000fe2000fffe03f */
[----:B------:R-:W-:Y:S01]  /*0dc0*/  @UP4 ULDC UR7, c[0x0][0x44c] ;  /* 0x0001130000074ab9 */ /* 0x000fe20000000800 */
[----:B------:R-:W-:Y:S02]  /*0dd0*/  USEL UR57, UR57, 0x1, UP0 ;  /* 0x0000000139397887 */ /* 0x000fe40008000000 */
[----:B------:R-:W-:Y:S01]  /*0de0*/  UIMAD.WIDE.U32 UR6, UR6, UR7, URZ ;  /* 0x00000007060672a5 */ /* 0x000fe2000f8e003f */
[----:B------:R-:W-:Y:S01]  /*0df0*/  @UP4 ULDC UR9, c[0x0][0x450] ;  /* 0x0001140000094ab9 */ /* 0x000fe20000000800 */
[----:B------:R-:W-:-:S02]  /*0e00*/  UIADD3 UR5, UR40, 0x7f, URZ ;  /* 0x0000007f28057890 */ /* 0x000fc4000fffe03f */
[----:B------:R-:W-:Y:S02]  /*0e10*/  UIMAD UR8, UR57, UR41, UR8 ;  /* 0x00000029390872a4 */ /* 0x000fe4000f8e0208 */
[----:B------:R-:W-:Y:S02]  /*0e20*/  @UP4 USHF.R.U32.HI UR5, URZ, UR9, UR7 ;  /* 0x000000093f054299 */ /* 0x000fe40008011607 */
[----:B------:R-:W-:Y:S02]  /*0e30*/  UIMAD UR6, UR57, UR41, 0x9f ;  /* 0x0000009f390674a4 */ /* 0x000fe4000f8e0229 */
[----:B------:R-:W-:Y:S02]  /*0e40*/  UIADD3 UR8, UR8, UR5, URZ ;  /* 0x0000000508087290 */ /* 0x000fe4000fffe03f */
[----:B------:R-:W-:Y:S02]  /*0e50*/  UIMAD.WIDE UR6, UR6, 0x66666667, URZ ;  /* 0x66666667060678a5 */ /* 0x000fe4000f8e023f */
[----:B------:R-:W-:-:S02]  /*0e60*/  UIMAD.WIDE UR8, UR8, 0x66666667, URZ ;  /* 0x66666667080878a5 */ /* 0x000fc4000f8e023f */
[----:B------:R-:W-:Y:S02]  /*0e70*/  USHF.R.U32.HI UR5, URZ, 0x1f, UR7 ;  /* 0x0000001f3f057899 */ /* 0x000fe40008011607 */
[----:B------:R-:W-:Y:S02]  /*0e80*/  USHF.R.U32.HI UR6, URZ, 0x1f, UR9 ;  /* 0x0000001f3f067899 */ /* 0x000fe40008011609 */
[----:B------:R-:W-:Y:S02]  /*0e90*/  ULEA.HI.SX32 UR5, UR7, UR5, 0x1a ;  /* 0x0000000507057291 */ /* 0x000fe4000f8fd23f */
[----:B------:R-:W-:Y:S02]  /*0ea0*/  ULEA.HI.SX32 UR6, UR9, UR6, 0x1a ;  /* 0x0000000609067291 */ /* 0x000fe4000f8fd23f */
[----:B------:R-:W-:Y:S02]  /*0eb0*/  ULOP3.LUT UR60, UR4, 0xffff, URZ, 0xc0, !UPT ;  /* 0x0000ffff043c7892 */ /* 0x000fe4000f8ec03f */
[----:B------:R-:W-:-:S02]  /*0ec0*/  UISETP.LT.AND UP0, UPT, UR5, UR6, UPT ;  /* 0x000000060500728c */ /* 0x000fc4000bf01270 */
[----:B------:R-:W-:Y:S02]  /*0ed0*/  UP2UR UR58, UPR, URZ, 0x10 ;  /* 0x000000103f3a7883 */ /* 0x000fe40008000000 */
[----:B------:R-:W-:Y:S02]  /*0ee0*/  USEL UR9, UR5, UR6, UP0 ;  /* 0x0000000605097287 */ /* 0x000fe40008000000 */
[----:B------:R-:W-:Y:S02]  /*0ef0*/  UISETP.NE.AND UP0, UPT, UR10, URZ, UPT ;  /* 0x0000003f0a00728c */ /* 0x000fe4000bf05270 */
[----:B------:R-:W-:Y:S01]  /*0f00*/  UISETP.GE.AND UP1, UPT, UR9, 0x1, UPT ;  /* 0x000000010900788c */ /* 0x000fe2000bf26270 */
[----:B------:R-:W-:Y:S01]  /*0f10*/  ULDC UR11, c[0x0][0x988] ;  /* 0x00026200000b7ab9 */ /* 0x000fe20000000800 */
[----:B------:R-:W-:-:S04]  /*0f20*/  UMOV UR4, URZ ;  /* 0x0000003f00047c82 */ /* 0x000fc80008000000 */
[----:B------:R-:W-:-:S03]  /*0f30*/  PLOP3.LUT P0, PT, PT, PT, UP1, 0x80, 0x0 ;  /* 0x000000000000781c */ /* 0x000fc60003f0f018 */
[----:B------:R-:W-:Y:S01]  /*0f40*/  @!UP0 ULDC UR10, c[0x0][0x9f0] ;  /* 0x00027c00000a8ab9 */ /* 0x000fe20000000800 */
[----:B--2---:R-:W-:-:S09]  /*0f50*/  FMUL.FTZ R0, R5, R0 ;  /* 0x0000000005007220 */ /* 0x004fd20000410000 */
[----:B------:R-:W-:Y:S05]  /*0f60*/  @!P0 BRA `(.L_x_2236) ;  /* 0x0000000000848947 */ /* 0x000fea0003800000 */
[----:B------:R-:W-:Y:S01]  /*0f70*/  IMAD.U32 R4, RZ, RZ, UR10 ;  /* 0x0000000aff047e24 */ /* 0x000fe2000f8e00ff */
[----:B------:R-:W-:Y:S01]  /*0f80*/  UIADD3 UR6, UR10, -0x1, UR9 ;  /* 0xffffffff0a067890 */ /* 0x000fe2000fffe009 */
[----:B------:R-:W-:-:S03]  /*0f90*/  UMOV UR4, URZ ;  /* 0x0000003f00047c82 */ /* 0x000fc60008000000 */
        /* <DEDUP_REMOVED lines=30> */
.L_x_2236:
[----:B------:R-:W-:Y:S01]  /*1180*/  UIMAD UR60, UR60, UR4, URZ ;  /* 0x000000043c3c72a4 */ /* 0x000fe2000f8e023f */
[----:B------:R-:W-:Y:S02]  /*1190*/  IMAD.U32 R2, RZ, RZ, UR9 ;  /* 0x00000009ff027e24 */ /* 0x000fe4000f8e00ff */
[----:B------:R-:W-:Y:S01]  /*11a0*/  FMUL.FTZ R0, R0, UR11 ;  /* 0x0000000b00007c20 */ /* 0x000fe20008410000 */
[----:B------:R-:W-:Y:S01]  /*11b0*/  IMAD.U32 R3, RZ, RZ, UR4 ;  /* 0x00000004ff037e24 */ /* 0x000fe2000f8e00ff */
[----:B------:R-:W-:Y:S01]  /*11c0*/  UIMAD UR41, UR57, UR41, URZ ;  /* 0x00000029392972a4 */ /* 0x000fe2000f8e023f */
[----:B------:R-:W-:Y:S01]  /*11d0*/  VIADD R18, R29, 0xffffff80 ;  /* 0xffffff801d127836 */ /* 0x000fe20000000000 */
[----:B------:R-:W-:Y:S02]  /*11e0*/  PLOP3.LUT P0, PT, PT, PT, PT, 0x80, 0x0 ;  /* 0x000000000000781c */ /* 0x000fe40003f0f070 */
[----:B------:R-:W-:Y:S02]  /*11f0*/  CS2R R28, SRZ ;  /* 0x00000000001c7805 */ /* 0x000fe4000001ff00 */
[----:B------:R-:W-:-:S02]  /*1200*/  VIADDMNMX R2, R3, UR60, R2, PT ;  /* 0x0000003c03027c46 */ /* 0x000fc4000b800102 */
[----:B------:R-:W-:Y:S02]  /*1210*/  CS2R R24, SRZ ;  /* 0x0000000000187805 */ /* 0x000fe4000001ff00 */
[----:B------:R-:W-:Y:S01]  /*1220*/  R2UR UR38, R0 ;  /* 0x00000000002672ca */ /* 0x000fe200000e0000 */
[----:B------:R-:W-:Y:S01]  /*1230*/  IMAD.MOV.U32 R0, RZ, RZ, RZ ;  /* 0x000000ffff007224 */ /* 0x000fe200078e00ff */
[----:B------:R-:W-:Y:S01]  /*1240*/  R2UR UR53, R2 ;  /* 0x00000000023572ca */ /* 0x000fe200000e0000 */
[----:B------:R-:W-:Y:S01]  /*1250*/  IMAD.MOV.U32 R2, RZ, RZ, RZ ;  /* 0x000000ffff027224 */ /* 0x000fe200078e00ff */
        /* <DEDUP_REMOVED lines=11> */
[----:B------:R-:W-:Y:S01]  /*1310*/  UISETP.GT.AND UP0, UPT, UR53, UR60, UPT ;  /* 0x0000003c3500728c */ /* 0x000fe2000bf04270 */
[----:B------:R-:W-:Y:S02]  /*1320*/  CS2R R48, SRZ ;  /* 0x0000000000307805 */ /* 0x000fe4000001ff00 */
[----:B------:R-:W-:Y:S02]  /*1330*/  CS2R R54, SRZ ;  /* 0x0000000000367805 */ /* 0x000fe4000001ff00 */
[----:B------:R-:W-:Y:S02]  /*1340*/  CS2R R50, SRZ ;  /* 0x0000000000327805 */ /* 0x000fe4000001ff00 */
[----:B------:R-:W-:-:S02]  /*1350*/  CS2R R60, SRZ ;  /* 0x00000000003c7805 */ /* 0x000fc4000001ff00 */
[----:B------:R-:W-:Y:S02]  /*1360*/  CS2R R56, SRZ ;  /* 0x0000000000387805 */ /* 0x000fe4000001ff00 */
[----:B------:R-:W-:Y:S02]  /*1370*/  PLOP3.LUT P1, PT, PT, PT, UP0, 0x80, 0x0 ;  /* 0x000000000000781c */ /* 0x000fe40003f2f008 */
        /* <DEDUP_REMOVED lines=49> */
.L_x_2238:
[----:B------:R-:W-:-:S04]  /*1690*/  SHF.L.U32 R0, RZ, 0x1f, RZ ;  /* 0x0000001fff007819 */ /* 0x000fc800000006ff */
[----:B------:R-:W0:Y:S02]  /*16a0*/  SYNCS.PHASECHK.TRANS64.TRYWAIT P0, [UR39+0x29800], R0 ;  /* 0x02980000ff0075a7 */ /* 0x000e240008000167 */
[----:B0-----:R-:W-:Y:S05]  /*16b0*/  @!P0 BRA `(.L_x_2239) ;  /* 0x0000011800b48947 */ /* 0x001fea0003800000 */
.L_x_2337:
[----:B------:R-:W2:Y:S02]  /*16c0*/  LDL R2, [R1+0x14] ;  /* 0x0000140001027983 */ /* 0x000ea40000100800 */
[----:B--2---:R-:W-:-:S13]  /*16d0*/  R2UR UR4, R2 ;  /* 0x00000000020472ca */ /* 0x004fda00000e0000 */
[----:B------:R-:W-:-:S06]  /*16e0*/  ULOP3.LUT UR4, UR4, 0x1, URZ, 0xfc, !UPT ;  /* 0x0000000104047892 */ /* 0x000fcc000f8efc3f */
[----:B------:R-:W-:-:S05]  /*16f0*/  IMAD.U32 R2, RZ, RZ, UR4 ;  /* 0x00000004ff027e24 */ /* 0x000fca000f8e00ff */
[----:B------:R-:W-:-:S13]  /*1700*/  ISETP.NE.AND P0, PT, R2, 0x3, PT ;  /* 0x000000030200780c */ /* 0x000fda0003f05270 */
[----:B------:R-:W-:Y:S05]  /*1710*/  @!P0 BRA `(.L_x_2240) ;  /* 0x0000000000048947 */ /* 0x000fea0003800000 */
[----:B------:R-:W-:Y:S01]  /*1720*/  BPT.TRAP 0x1 ;  /* 0x000000040000795c */ /* 0x000fe20000300000 */
.L_x_2240:
[----:B------:R1:W2:Y:S01]  /*1730*/  SYNCS.PHASECHK.TRANS64.TRYWAIT P1, [UR39+0x29830], R0 ;  /* 0x02983000ff0075a7 */ /* 0x0002a20008020167 */
[----:B------:R-:W-:Y:S05]  /*1740*/  @!P0 BRA `(.L_x_2241) ;  /* 0x0000000000048947 */ /* 0x000fea0003800000 */
[----:B------:R-:W-:Y:S01]  /*1750*/  BPT.TRAP 0x1 ;  /* 0x000000040000795c */ /* 0x000fe20000300000 */
.L_x_2241:
[----:B------:R-:W-:-:S05]  /*1760*/  IMAD.U32 R2, RZ, RZ, UR43 ;  /* 0x0000002bff027e24 */ /* 0x000fca000f8e00ff */
[----:B------:R-:W-:Y:S01]  /*1770*/  LOP3.LUT R2, R2, 0x10000, RZ, 0xfc, !PT ;  /* 0x0001000002027812 */ /* 0x000fe200078efcff */
[----:B--2---:R-:W-:Y:S06]  /*1780*/  @P1 BRA `(.L_x_2242) ;  /* 0x0000000000081947 */ /* 0x004fec0003800000 */
[----:B------:R-:W2:Y:S02]  /*1790*/  SYNCS.PHASECHK.TRANS64.TRYWAIT P1, [UR39+0x29830], R0 ;  /* 0x02983000ff0075a7 */ /* 0x000ea40008020167 */
[----:B--2---:R-:W-:Y:S05]  /*17a0*/  @!P1 BRA `(.L_x_2243) ;  /* 0x0000011800909947 */ /* 0x004fea0003800000 */
.L_x_2242:
[----:B------:R-:W-:Y:S05]  /*17b0*/  WARPSYNC.ALL ;  /* 0x0000000000007948 */ /* 0x000fea0003800000 */
[----:B0-----:R-:W-:Y:S01]  /*17c0*/  IMAD.MOV.U32 R3, RZ, RZ, -0x7fffffe0 ;  /* 0x80000020ff037424 */ /* 0x001fe200078e00ff */
        /* <DEDUP_REMOVED lines=35> */
[----:B------:R-:W-:Y:S01]  /*1a00*/  R2UR UR10, R2 ;  /* 0x00000000020a72ca */ /* 0x000fe200000e0000 */
[----:B------:R-:W-:Y:S01]  /*1a10*/  UMOV UR9, 0x80000020 ;  /* 0x8000002000097882 */ /* 0x000fe20000000000 */
[----:B------:R-:W-:Y:S01]  /*1a20*/  UIADD3 UR11, UR54, 0x202, URZ ;  /* 0x00000202360b7890 */ /* 0x000fe2000fffe03f */
[----:B------:R-:W-:-:S10]  /*1a30*/  UMOV UR5, UR9 ;  /* 0x0000000900057c82 */ /* 0x000fd40008000000 */
[----:B------:R-:W-:-:S07]  /*1a40*/  UIADD3 UR8, UR10, 0x2, URZ ;  /* 0x000000020a087890 */ /* 0x000fce000fffe03f */
[----:B------:R-:W-:Y:S01]  /*1a50*/  UMOV UR4, UR8 ;  /* 0x0000000800047c82 */ /* 0x000fe20008000000 */
        /* <DEDUP_REMOVED lines=30> */
[----:B------:R-:W-:Y:S01]  /*1c40*/  UMOV UR13, 0x80000020 ;  /* 0x80000020000d7882 */ /* 0x000fe20000000000 */
        /* <DEDUP_REMOVED lines=13> */
[----:B------:R-:W-:Y:S01]  /*1d20*/  UMOV UR5, UR9 ;  /* 0x0000000900057c82 */ /* 0x000fe20008000000 */
        /* <DEDUP_REMOVED lines=26> */
[----:B------:R-:W-:Y:S01]  /*1ed0*/  UMOV UR19, 0x80000020 ;  /* 0x8000002000137882 */ /* 0x000fe20000000000 */
[----:B------:R-:W-:-:S03]  /*1ee0*/  UMOV UR21, UR17 ;  /* 0x0000001100157c82 */ /* 0x000fc60008000000 */
[----:B------:R-:W-:Y:S01]  /*1ef0*/  UMOV UR20, UR16 ;  /* 0x0000001000147c82 */ /* 0x000fe20008000000 */
        /* <DEDUP_REMOVED lines=68> */
[----:B------:R-:W-:Y:S01]  /*2340*/  UIADD3 UR10, UR54, 0x702, URZ ;  /* 0x00000702360a7890 */ /* 0x000fe2000fffe03f */
[----:B------:R-:W-:Y:S02]  /*2350*/  WARPGROUP.DEPBAR.LE gsb0, 0x0 ;  /* 0x00008000000079c5 */ /* 0x000fe40000010000 */
[----:B------:R-:W-:-:S06]  /*2360*/  WARPGROUP.ARRIVE ;  /* 0x00000000000079c5 */ /* 0x000fcc0000000000 */
[----:B------:R-:W-:Y:S01]  /*2370*/  QGMMA.64x32x32.F32.E4M3.E4M3 R40, gdesc[UR4], R40, gsb0 ;  /* 0x00600000042879f3 */ /* 0x000fe20008000828 */
[----:B------:R-:W-:Y:S01]  /*2380*/  UMOV UR4, UR20 ;  /* 0x0000001400047c82 */ /* 0x000fe20008000000 */
        /* <DEDUP_REMOVED lines=36> */
.L_x_2244:
[----:B--2---:R-:W-:Y:S01]  /*25d0*/  LOP3.LUT R5, R22, 0xffffff80, RZ, 0xc0, !PT ;  /* 0xffffff8016057812 */ /* 0x004fe200078ec0ff */
[----:B------:R-:W-:Y:S01]  /*25e0*/  UISETP.NE.AND UP0, UPT, UR58, URZ, UPT ;  /* 0x0000003f3a00728c */ /* 0x000fe2000bf05270 */
[----:B------:R-:W-:Y:S01]  /*25f0*/  LEA.HI R19, R19, R18, RZ, 0x2 ;  /* 0x0000001213137211 */ /* 0x000fe200078f10ff */
[----:B------:R-:W-:Y:S01]  /*2600*/  UMOV UR5, 0xffffff60 ;  /* 0xffffff6000057882 */ /* 0x000fe20000000000 */
[----:B------:R-:W-:Y:S01]  /*2610*/  LEA.HI R8, R23, R23, RZ, 0x1 ;  /* 0x0000001717087211 */ /* 0x000fe200078f08ff */
[----:B------:R-:W-:Y:S01]  /*2620*/  IMAD.IADD R6, R18, 0x1, -R5 ;  /* 0x0000000112067824 */ /* 0x000fe200078e0a05 */
[----:B------:R-:W-:Y:S01]  /*2630*/  LOP3.LUT R19, R19, 0xfffffffc, RZ, 0xc0, !PT ;  /* 0xfffffffc13137812 */ /* 0x000fe200078ec0ff */
[----:B------:R-:W-:Y:S01]  /*2640*/  UIMAD UR5, UR53, UR5, 0xa1 ;  /* 0x000000a1350574a4 */ /* 0x000fe2000f8e0205 */
[----:B------:R-:W-:Y:S01]  /*2650*/  LOP3.LUT R8, R8, 0x3fffffe, RZ, 0xc0, !PT ;  /* 0x03fffffe08087812 */ /* 0x000fe200078ec0ff */
[----:B------:R-:W-:Y:S01]  /*2660*/  ULDC UR7, c[0x0][0x288] ;  /* 0x0000a20000077ab9 */ /* 0x000fe20000000800 */
[----:B------:R-:W-:Y:S01]  /*2670*/  SHF.R.S32.HI R5, RZ, 0x1f, R6 ;  /* 0x0000001fff057819 */ /* 0x000fe20000011406 */
[----:B------:R-:W-:Y:S01]  /*2680*/  IMAD.IADD R19, R18, 0x1, -R19 ;  /* 0x0000000112137824 */ /* 0x000fe200078e0a13 */
[----:B------:R-:W-:Y:S01]  /*2690*/  PLOP3.LUT P1, PT, PT, PT, UP0, 0x80, 0x0 ;  /* 0x000000000000781c */ /* 0x000fe20003f2f008 */
[----:B------:R-:W-:Y:S01]  /*26a0*/  IMAD.IADD R8, R23, 0x1, -R8 ;  /* 0x0000000117087824 */ /* 0x000fe200078e0a08 */
[CC--:B-1----:R-:W-:Y:S01]  /*26b0*/  LEA.HI R0, R5.reuse, R6.reuse, RZ, 0x2 ;  /* 0x0000000605007211 */ /* 0x0c2fe200078f10ff */
[----:B------:R-:W-:Y:S01]  /*26c0*/  @UP0 ULDC UR4, c[0x0][0x44c] ;  /* 0x0001130000040ab9 */ /* 0x000fe20000000800 */
[----:B------:R-:W-:Y:S01]  /*26d0*/  LEA.HI R5, R5, R6, RZ, 0x5 ;  /* 0x0000000605057211 */ /* 0x000fe200078f28ff */
[----:B------:R-:W-:Y:S01]  /*26e0*/  IMAD.U32 R127, RZ, RZ, UR38 ;  /* 0x00000026ff7f7e24 */ /* 0x000fe2000f8e00ff */
[--C-:B------:R-:W-:Y:S01]  /*26f0*/  SHF.R.S32.HI R4, RZ, 0x2, R0.reuse ;  /* 0x00000002ff047819 */ /* 0x100fe20000011400 */
[----:B------:R-:W-:Y:S01]  /*2700*/  @UP0 ULDC UR10, c[0x0][0x450] ;  /* 0x00011400000a0ab9 */ /* 0x000fe20000000800 */
[----:B------:R-:W-:Y:S01]  /*2710*/  SHF.R.S32.HI R7, RZ, 0x1f, R0 ;  /* 0x0000001fff077819 */ /* 0x000fe20000011400 */
[----:B------:R-:W-:Y:S01]  /*2720*/  UIADD3 UR6, UR39, 0x29840, URZ ;  /* 0x0002984027067890 */ /* 0x000fe2000fffe03f */
[----:B------:R-:W-:Y:S01]  /*2730*/  SHF.R.S32.HI R5, RZ, 0x5, R5 ;  /* 0x00000005ff057819 */ /* 0x000fe20000011405 */
[----:B------:R-:W0:Y:S01]  /*2740*/  S2UR UR61, SR_CgaCtaId ;  /* 0x00000000003d79c3 */ /* 0x000e220000008800 */
[----:B------:R-:W-:Y:S01]  /*2750*/  LEA.HI R7, R7, R4, RZ, 0x3 ;  /* 0x0000000407077211 */ /* 0x000fe200078f18ff */
[----:B------:R-:W-:Y:S01]  /*2760*/  UPRMT UR6, UR42, 0x654, UR6 ;  /* 0x000006542a067896 */ /* 0x000fe20008000006 */
[----:B------:R-:W-:-:S02]  /*2770*/  LEA.HI R9, R19, R19, RZ, 0x1 ;  /* 0x0000001313097211 */ /* 0x000fc400078f08ff */
[----:B------:R-:W-:Y:S02]  /*2780*/  LEA R5, R5, UR40, 0x4 ;  /* 0x0000002805057c11 */ /* 0x000fe4000f8e20ff */
[----:B------:R-:W-:Y:S02]  /*2790*/  LOP3.LUT R7, R7, 0xfffffff8, RZ, 0xc0, !PT ;  /* 0xfffffff807077812 */ /* 0x000fe400078ec0ff */
[----:B------:R-:W-:Y:S02]  /*27a0*/  LOP3.LUT R10, R9, 0x1ffffffe, RZ, 0xc0, !PT ;  /* 0x1ffffffe090a7812 */ /* 0x000fe400078ec0ff */
[----:B------:R-:W-:Y:S01]  /*27b0*/  IADD3 R7, R5, R4, -R7 ;  /* 0x0000000405077210 */ /* 0x000fe20007ffe807 */
[----:B------:R-:W-:Y:S01]  /*27c0*/  SYNCS.ARRIVE.TRANS64.RED.A1T0 RZ, [UR6], RZ ;  /* 0x000000ffffff79a7 */ /* 0x000fe20008100406 */
[----:B------:R-:W-:Y:S01]  /*27d0*/  PLOP3.LUT P2, PT, PT, PT, UP0, 0x80, 0x0 ;  /* 0x000000000000781c */ /* 0x000fe20003f4f008 */
[----:B------:R-:W-:Y:S02]  /*27e0*/  IMAD.IADD R5, R19, 0x1, -R10 ;  /* 0x0000000113057824 */ /* 0x000fe400078e0a0a */
[----:B------:R-:W-:Y:S01]  /*27f0*/  IMAD R8, R8, 0x40, R7 ;  /* 0x0000004008087824 */ /* 0x000fe200078e0207 */
[----:B------:R-:W-:-:S03]  /*2800*/  LOP3.LUT R7, R0, 0x7ffffffc, RZ, 0xc0, !PT ;  /* 0x7ffffffc00077812 */ /* 0x000fc600078ec0ff */
[----:B------:R-:W-:Y:S02]  /*2810*/  IMAD R5, R5, 0x8, R8 ;  /* 0x0000000805057824 */ /* 0x000fe400078e0208 */
[----:B------:R-:W-:Y:S02]  /*2820*/  IMAD.IADD R6, R6, 0x1, -R7 ;  /* 0x0000000106067824 */ /* 0x000fe400078e0a07 */
[----:B------:R-:W-:Y:S01]  /*2830*/  @P1 IMAD.HI.U32 R4, R5, UR4, RZ ;  /* 0x0000000405041c27 */ /* 0x000fe2000f8e00ff */
[----:B------:R-:W-:-:S03]  /*2840*/  @UP0 ULDC UR4, c[0x0][0x450] ;  /* 0x0001140000040ab9 */ /* 0x000fc60000000800 */
[----:B------:R-:W-:Y:S01]  /*2850*/  IMAD.MOV.U32 R12, RZ, RZ, R5 ;  /* 0x000000ffff0c7224 */ /* 0x000fe200078e0005 */
[----:B------:R-:W-:Y:S01]  /*2860*/  @P2 SHF.R.U32.HI R12, RZ, UR4, R4 ;  /* 0x00000004ff0c2c19 */ /* 0x000fe20008011604 */
[----:B------:R-:W-:Y:S01]  /*2870*/  UIMAD UR4, UR53, -0xa0, UR41 ;  /* 0xffffff60350478a4 */ /* 0x000fe2000f8e0229 */
[----:B------:R-:W-:Y:S01]  /*2880*/  IMAD.U32 R7, RZ, RZ, UR5 ;  /* 0x00000005ff077e24 */ /* 0x000fe2000f8e00ff */
[----:B------:R-:W-:Y:S02]  /*2890*/  UIADD3 UR53, UR53, -0x2, URZ ;  /* 0xfffffffe35357890 */ /* 0x000fe4000fffe03f */
[----:B------:R-:W1:Y:S01]  /*28a0*/  SHFL.IDX PT, R4, R12, 0x1, 0x1c1f ;  /* 0x003c1f000c047f89 */ /* 0x000e6200000e0000 */
[----:B------:R-:W-:Y:S01]  /*28b0*/  UIADD3 UR4, UR4, 0xa0, URZ ;  /* 0x000000a004047890 */ /* 0x000fe2000fffe03f */
[----:B------:R-:W-:Y:S02]  /*28c0*/  IMAD R0, R6, -0x2, R7 ;  /* 0xfffffffe06007824 */ /* 0x000fe400078e0207 */
[----:B------:R-:W-:Y:S01]  /*28d0*/  IMAD.U32 R7, RZ, RZ, UR41 ;  /* 0x00000029ff077e24 */ /* 0x000fe2000f8e00ff */
[----:B------:R-:W2:Y:S02]  /*28e0*/  SHFL.IDX PT, R12, R12, RZ, 0x1c1f ;  /* 0x001c1fff0c0c7589 */ /* 0x000ea400000e0000 */
[----:B------:R-:W-:Y:S01]  /*28f0*/  IMAD.U32 R13, RZ, RZ, UR4 ;  /* 0x00000004ff0d7e24 */ /* 0x000fe2000f8e00ff */
[----:B------:R-:W-:Y:S01]  /*2900*/  @UP0 ULDC UR4, c[0x0][0x44c] ;  /* 0x0001130000040ab9 */ /* 0x000fe20000000800 */
[----:B------:R-:W-:Y:S01]  /*2910*/  IADD3 R14, R0, -UR7, R7 ;  /* 0x80000007000e7c10 */ /* 0x000fe2000fffe007 */
[----:B------:R-:W-:Y:S01]  /*2920*/  UIMAD.WIDE.U32 UR4, UR40, UR4, URZ ;  /* 0x00000004280472a5 */ /* 0x000fe2000f8e003f */
[----:B------:R-:W-:-:S03]  /*2930*/  IMAD R13, R6, -0x2, R13 ;  /* 0xfffffffe060d7824 */ /* 0x000fc600078e020d */
[----:B------:R-:W-:-:S04]  /*2940*/  @UP0 USHF.R.U32.HI UR40, URZ, UR10, UR5 ;  /* 0x0000000a3f280299 */ /* 0x000fc80008011605 */
[----:B------:R-:W-:-:S04]  /*2950*/  UIADD3 UR4, UR40, -UR7, UR41 ;  /* 0x8000000728047290 */ /* 0x000fc8000fffe029 */
[----:B------:R-:W-:Y:S01]  /*2960*/  UIMAD.WIDE UR4, UR4, 0x66666667, URZ ;  /* 0x66666667040478a5 */ /* 0x000fe2000f8e023f */
[----:B-1----:R-:W-:-:S03]  /*2970*/  VIADDMNMX R4, R4, R14, R13, PT ;  /* 0x0000000e04047246 */ /* 0x002fc6000380010d */
[----:B------:R-:W-:Y:S01]  /*2980*/  USHF.R.U32.HI UR4, URZ, 0x1f, UR5 ;  /* 0x0000001f3f047899 */ /* 0x000fe20008011605 */
[C---:B------:R-:W-:Y:S02]  /*2990*/  ISETP.GT.AND P1, PT, R4.reuse, RZ, PT ;  /* 0x000000ff0400720c */ /* 0x040fe40003f24270 */
[C---:B------:R-:W-:Y:S01]  /*29a0*/  ISETP.GT.AND P2, PT, R4.reuse, 0x1, PT ;  /* 0x000000010400780c */ /* 0x040fe20003f44270 */
[----:B------:R-:W-:Y:S01]  /*29b0*/  ULEA.HI.SX32 UR4, UR5, UR4, 0x1a ;  /* 0x0000000405047291 */ /* 0x000fe2000f8fd23f */
[----:B------:R-:W-:Y:S02]  /*29c0*/  ISETP.GT.AND P3, PT, R4, 0x8, PT ;  /* 0x000000080400780c */ /* 0x000fe40003f64270 */
[----:B------:R-:W-:Y:S01]  /*29d0*/  FSEL R9, R90, -INF , P1 ;  /* 0xff8000005a097808 */ /* 0x000fe20000800000 */
[----:B------:R-:W-:Y:S01]  /*29e0*/  UISETP.LT.AND UP0, UPT, UR60, UR4, UPT ;  /* 0x000000043c00728c */ /* 0x000fe2000bf01270 */
[----:B------:R-:W-:Y:S01]  /*29f0*/  FSEL R11, R91, -INF , P2 ;  /* 0xff8000005b0b7808 */ /* 0x000fe20001000000 */
[----:B------:R-:W-:Y:S01]  /*2a00*/  UMOV UR5, URZ ;  /* 0x0000003f00057c82 */ /* 0x000fe20008000000 */
[----:B------:R-:W-:Y:S01]  /*2a10*/  ISETP.GT.AND P1, PT, R4, 0x9, PT ;  /* 0x000000090400780c */ /* 0x000fe20003f24270 */
[----:B------:R-:W-:Y:S01]  /*2a20*/  USEL UR55, UR60, UR4, !UP0 ;  /* 0x000000043c377287 */ /* 0x000fe2000c000000 */
[----:B------:R-:W-:-:S02]  /*2a30*/  FSEL R15, R94, -INF , P3 ;  /* 0xff8000005e0f7808 */ /* 0x000fc40001800000 */
[----:B------:R-:W-:Y:S01]  /*2a40*/  FMNMX.FTZ R0, R9, R11, !PT ;  /* 0x0000000b09007209 */ /* 0x000fe20007810000 */
[----:B------:R-:W-:Y:S01]  /*2a50*/  UISETP.GE.AND UP0, UPT, UR53, UR55, UPT ;  /* 0x000000373500728c */ /* 0x000fe2000bf06270 */
[C---:B------:R-:W-:Y:S01]  /*2a60*/  ISETP.GT.AND P2, PT, R4.reuse, 0x10, PT ;  /* 0x000000100400780c */ /* 0x040fe20003f44270 */
[----:B------:R-:W-:Y:S01]  /*2a70*/  UMOV UR4, URZ ;  /* 0x0000003f00047c82 */ /* 0x000fe20008000000 */
[----:B------:R-:W-:Y:S02]  /*2a80*/  FSEL R19, R95, -INF , P1 ;  /* 0xff8000005f137808 */ /* 0x000fe40000800000 */
[----:B------:R-:W-:Y:S02]  /*2a90*/  FMNMX.FTZ R0, R15, R0, !PT ;  /* 0x000000000f007209 */ /* 0x000fe40007810000 */
[----:B------:R-:W-:Y:S02]  /*2aa0*/  ISETP.GT.AND P1, PT, R4, 0x11, PT ;  /* 0x000000110400780c */ /* 0x000fe40003f24270 */
[----:B------:R-:W-:-:S02]  /*2ab0*/  FSEL R21, R98, -INF , P2 ;  /* 0xff80000062157808 */ /* 0x000fc40001000000 */
[----:B------:R-:W-:Y:S02]  /*2ac0*/  FMNMX.FTZ R0, R19, R0, !PT ;  /* 0x0000000013007209 */ /* 0x000fe40007810000 */
[C---:B------:R-:W-:Y:S02]  /*2ad0*/  ISETP.GT.AND P2, PT, R4.reuse, 0x18, PT ;  /* 0x000000180400780c */ /* 0x040fe40003f44270 */
        /* <DEDUP_REMOVED lines=59> */
[----:B------:R-:W-:Y:S02]  /*2e90*/  ISETP.GT.AND P2, PT, R4, 0x68, PT ;  /* 0x000000680400780c */ /* 0x000fe40003f44270 */
        /* <DEDUP_REMOVED lines=41> */
[----:B------:R-:W-:Y:S02]  /*3130*/  FSEL R39, R39, -INF , P1 ;  /* 0xff80000027277808 */ /* 0x000fe40000800000 */
[----:B------:R-:W-:Y:S02]  /*3140*/  FMNMX.FTZ R0, R83, R0, !PT ;  /* 0x0000000053007209 */ /* 0x000fe40007810000 */
[----:B--2---:R-:W-:Y:S02]  /*3150*/  VIADDMNMX R38, R12, R14, R13, PT ;  /* 0x0000000e0c267246 */ /* 0x004fe4000380010d */
[----:B------:R-:W-:Y:S02]  /*3160*/  FMNMX.FTZ R10, R39, R0, !PT ;  /* 0x00000000270a7209 */ /* 0x000fe40007810000 */
[----:B------:R-:W-:-:S02]  /*3170*/  ISETP.GT.AND P2, PT, R38, 0x1, PT ;  /* 0x000000012600780c */ /* 0x000fc40003f44270 */
[----:B------:R-:W-:Y:S01]  /*3180*/  ISETP.GT.AND P3, PT, R38, 0x8, PT ;  /* 0x000000082600780c */ /* 0x000fe20003f64270 */
[----:B------:R-:W1:Y:S01]  /*3190*/  SHFL.BFLY PT, R27, R10, 0x2, 0x1f ;  /* 0x0c401f000a1b7f89 */ /* 0x000e6200000e0000 */
[----:B------:R-:W-:Y:S02]  /*31a0*/  FSEL R89, R89, -INF , P2 ;  /* 0xff80000059597808 */ /* 0x000fe40001000000 */
[----:B------:R-:W-:Y:S02]  /*31b0*/  FSEL R92, R92, -INF , P3 ;  /* 0xff8000005c5c7808 */ /* 0x000fe40001800000 */
[----:B------:R-:W-:-:S04]  /*31c0*/  ISETP.GT.AND P2, PT, R38, 0x10, PT ;  /* 0x000000102600780c */ /* 0x000fc80003f44270 */
[----:B------:R-:W-:Y:S02]  /*31d0*/  FSEL R96, R96, -INF , P2 ;  /* 0xff80000060607808 */ /* 0x000fe40001000000 */
[----:B------:R-:W-:-:S04]  /*31e0*/  ISETP.GT.AND P2, PT, R38, 0x18, PT ;  /* 0x000000182600780c */ /* 0x000fc80003f44270 */
[----:B------:R-:W-:Y:S02]  /*31f0*/  FSEL R100, R100, -INF , P2 ;  /* 0xff80000064647808 */ /* 0x000fe40001000000 */
[----:B------:R-:W-:-:S04]  /*3200*/  ISETP.GT.AND P2, PT, R38, 0x21, PT ;  /* 0x000000212600780c */ /* 0x000fc80003f44270 */
[----:B------:R-:W-:Y:S02]  /*3210*/  FSEL R73, R73, -INF , P2 ;  /* 0xff80000049497808 */ /* 0x000fe40001000000 */
[----:B------:R-:W-:Y:S02]  /*3220*/  ISETP.GT.AND P2, PT, R38, 0x29, PT ;  /* 0x000000292600780c */ /* 0x000fe40003f44270 */
[----:B-1----:R-:W-:Y:S02]  /*3230*/  FMNMX.FTZ R27, R10, R27, !PT ;  /* 0x0000001b0a1b7209 */ /* 0x002fe40007810000 */
[----:B------:R-:W-:Y:S02]  /*3240*/  FSEL R77, R77, -INF , P2 ;  /* 0xff8000004d4d7808 */ /* 0x000fe40001000000 */
[----:B------:R-:W-:Y:S01]  /*3250*/  ISETP.GT.AND P2, PT, R38, 0x31, PT ;  /* 0x000000312600780c */ /* 0x000fe20003f44270 */
[----:B------:R-:W1:Y:S03]  /*3260*/  SHFL.BFLY PT, R8, R27, 0x1, 0x1f ;  /* 0x0c201f001b087f89 */ /* 0x000e6600000e0000 */
[----:B------:R-:W-:-:S02]  /*3270*/  FSEL R81, R81, -INF , P2 ;  /* 0xff80000051517808 */ /* 0x000fc40001000000 */
        /* <DEDUP_REMOVED lines=9> */
[C---:B------:R-:W-:Y:S01]  /*3310*/  FSETP.NEU.FTZ.AND P1, PT, R8.reuse, -INF , PT ;  /* 0xff8000000800780b */ /* 0x040fe20003f3d000 */
[----:B------:R-:W-:Y:S01]  /*3320*/  FFMA.FTZ R0, R8, R127, -8 ;  /* 0xc100000008007423 */ /* 0x000fe2000001007f */
[----:B------:R-:W-:-:S04]  /*3330*/  ISETP.GT.AND P2, PT, R38, 0x59, PT ;  /* 0x000000592600780c */ /* 0x000fc80003f44270 */
[----:B------:R-:W-:Y:S02]  /*3340*/  FSEL R0, R0, RZ, P1 ;  /* 0x000000ff00007208 */ /* 0x000fe40000800000 */
[----:B------:R-:W-:Y:S02]  /*3350*/  ISETP.GT.AND P1, PT, R38, RZ, PT ;  /* 0x000000ff2600720c */ /* 0x000fe40003f24270 */
[----:B------:R-:W-:Y:S01]  /*3360*/  FSEL R69, R69, -INF , P2 ;  /* 0xff80000045457808 */ /* 0x000fe20001000000 */
[--C-:B------:R-:W-:Y:S01]  /*3370*/  FFMA.FTZ R10, R15, UR38, -R0.reuse ;  /* 0x000000260f0a7c23 */ /* 0x100fe20008010800 */
[----:B------:R-:W-:Y:S01]  /*3380*/  FSEL R88, R88, -INF , P1 ;  /* 0xff80000058587808 */ /* 0x000fe20000800000 */
[--C-:B------:R-:W-:Y:S01]  /*3390*/  FFMA.FTZ R4, R9, UR38, -R0.reuse ;  /* 0x0000002609047c23 */ /* 0x100fe20008010800 */
[----:B------:R-:W-:Y:S01]  /*33a0*/  ISETP.GT.AND P1, PT, R38, 0x9, PT ;  /* 0x000000092600780c */ /* 0x000fe20003f24270 */
[--C-:B------:R-:W-:Y:S01]  /*33b0*/  FFMA.FTZ R9, R11, UR38, -R0.reuse ;  /* 0x000000260b097c23 */ /* 0x100fe20008010800 */
[----:B------:R-:W-:Y:S01]  /*33c0*/  FMNMX.FTZ R15, R88, R89, !PT ;  /* 0x00000059580f7209 */ /* 0x000fe20007810000 */
[--C-:B------:R-:W-:Y:S01]  /*33d0*/  FFMA.FTZ R11, R19, UR38, -R0.reuse ;  /* 0x00000026130b7c23 */ /* 0x100fe20008010800 */
[----:B------:R-:W-:Y:S01]  /*33e0*/  FSEL R93, R93, -INF , P1 ;  /* 0xff8000005d5d7808 */ /* 0x000fe20000800000 */
[--C-:B------:R-:W-:Y:S01]  /*33f0*/  FFMA.FTZ R21, R21, UR38, -R0.reuse ;  /* 0x0000002615157c23 */ /* 0x100fe20008010800 */
[----:B------:R-:W-:Y:S01]  /*3400*/  FMNMX.FTZ R18, R92, R15, !PT ;  /* 0x0000000f5c127209 */ /* 0x000fe20007810000 */
[--C-:B------:R-:W-:Y:S01]  /*3410*/  FFMA.FTZ R13, R23, UR38, -R0.reuse ;  /* 0x00000026170d7c23 */ /* 0x100fe20008010800 */
[----:B------:R-:W-:Y:S01]  /*3420*/  ISETP.GT.AND P1, PT, R38, 0x11, PT ;  /* 0x000000112600780c */ /* 0x000fe20003f24270 */
[----:B------:R1:W-:Y:S01]  /*3430*/  MUFU.EX2 R12, R21 ;  /* 0x00000015000c7308 */ /* 0x0003e20000000800 */
[----:B------:R-:W-:Y:S01]  /*3440*/  FMNMX.FTZ R15, R93, R18, !PT ;  /* 0x000000125d0f7209 */ /* 0x000fe20007810000 */
[--C-:B------:R-:W-:Y:S01]  /*3450*/  FFMA.FTZ R14, R105, UR38, -R0.reuse ;  /* 0x00000026690e7c23 */ /* 0x100fe20008010800 */
[----:B------:R-:W-:Y:S01]  /*3460*/  FSEL R97, R97, -INF , P1 ;  /* 0xff80000061617808 */ /* 0x000fe20000800000 */
[--C-:B------:R-:W-:Y:S01]  /*3470*/  FFMA.FTZ R107, R107, UR38, -R0.reuse ;  /* 0x000000266b6b7c23 */ /* 0x100fe20008010800 */
[----:B------:R-:W-:Y:S01]  /*3480*/  FMNMX.FTZ R18, R96, R15, !PT ;  /* 0x0000000f60127209 */ /* 0x000fe20007810000 */
[--C-:B------:R-:W-:Y:S01]  /*3490*/  FFMA.FTZ R111, R111, UR38, -R0.reuse ;  /* 0x000000266f6f7c23 */ /* 0x100fe20008010800 */
[C---:B------:R-:W-:Y:S01]  /*34a0*/  ISETP.GT.AND P1, PT, R38.reuse, 0x19, PT ;  /* 0x000000192600780c */ /* 0x040fe20003f24270 */
[----:B------:R-:W-:Y:S01]  /*34b0*/  MUFU.EX2 R4, R4 ;  /* 0x0000000400047308 */ /* 0x000fe20000000800 */
[----:B------:R-:W-:Y:S01]  /*34c0*/  FMNMX.FTZ R19, R97, R18, !PT ;  /* 0x0000001261137209 */ /* 0x000fe20007810000 */
[--C-:B------:R-:W-:Y:S01]  /*34d0*/  FFMA.FTZ R18, R109, UR38, -R0.reuse ;  /* 0x000000266d127c23 */ /* 0x100fe20008010800 */
[----:B------:R-:W-:Y:S01]  /*34e0*/  FSEL R101, R101, -INF , P1 ;  /* 0xff80000065657808 */ /* 0x000fe20000800000 */
[--C-:B------:R-:W-:Y:S01]  /*34f0*/  FFMA.FTZ R115, R115, UR38, -R0.reuse ;  /* 0x0000002673737c23 */ /* 0x100fe20008010800 */
[----:B------:R-:W-:Y:S01]  /*3500*/  ISETP.GT.AND P1, PT, R38, 0x20, PT ;  /* 0x000000202600780c */ /* 0x000fe20003f24270 */
[--C-:B------:R-:W-:Y:S01]  /*3510*/  FFMA.FTZ R119, R119, UR38, -R0.reuse ;  /* 0x0000002677777c23 */ /* 0x100fe20008010800 */
[----:B------:R-:W-:Y:S01]  /*3520*/  FMNMX.FTZ R20, R100, R19, !PT ;  /* 0x0000001364147209 */ /* 0x000fe20007810000 */
[----:B------:R-:W2:Y:S01]  /*3530*/  MUFU.EX2 R9, R9 ;  /* 0x0000000900097308 */ /* 0x000ea20000000800 */
[----:B------:R-:W-:Y:S01]  /*3540*/  FSEL R72, R72, -INF , P1 ;  /* 0xff80000048487808 */ /* 0x000fe20000800000 */
[--C-:B------:R-:W-:Y:S01]  /*3550*/  FFMA.FTZ R57, R123, UR38, -R0.reuse ;  /* 0x000000267b397c23 */ /* 0x100fe20008010800 */
[----:B------:R-:W-:Y:S01]  /*3560*/  FMNMX.FTZ R19, R101, R20, !PT ;  /* 0x0000001465137209 */ /* 0x000fe20007810000 */
[--C-:B------:R-:W-:Y:S01]  /*3570*/  FFMA.FTZ R125, R125, UR38, -R0.reuse ;  /* 0x000000267d7d7c23 */ /* 0x100fe20008010800 */
[----:B------:R-:W-:Y:S01]  /*3580*/  ISETP.GT.AND P1, PT, R38, 0x28, PT ;  /* 0x000000282600780c */ /* 0x000fe20003f24270 */
[--C-:B------:R-:W-:Y:S01]  /*3590*/  FFMA.FTZ R34, R99, UR38, -R0.reuse ;  /* 0x0000002663227c23 */ /* 0x100fe20008010800 */
[----:B------:R-:W-:Y:S01]  /*35a0*/  FMNMX.FTZ R20, R72, R19, !PT ;  /* 0x0000001348147209 */ /* 0x000fe20007810000 */
[----:B------:R-:W3:Y:S01]  /*35b0*/  MUFU.EX2 R10, R10 ;  /* 0x0000000a000a7308 */ /* 0x000ee20000000800 */
[----:B------:R-:W-:Y:S01]  /*35c0*/  FSEL R76, R76, -INF , P1 ;  /* 0xff8000004c4c7808 */ /* 0x000fe20000800000 */
[--C-:B------:R-:W-:Y:S01]  /*35d0*/  FFMA.FTZ R95, R95, UR38, -R0.reuse ;  /* 0x000000265f5f7c23 */ /* 0x100fe20008010800 */
[----:B-1----:R-:W-:Y:S01]  /*35e0*/  FMNMX.FTZ R21, R73, R20, !PT ;  /* 0x0000001449157209 */ /* 0x002fe20007810000 */
[--C-:B------:R-:W-:Y:S01]  /*35f0*/  FFMA.FTZ R20, R113, UR38, -R0.reuse ;  /* 0x0000002671147c23 */ /* 0x100fe20008010800 */
[----:B------:R-:W-:Y:S01]  /*3600*/  ISETP.GT.AND P1, PT, R38, 0x30, PT ;  /* 0x000000302600780c */ /* 0x000fe20003f24270 */
[--C-:B------:R-:W-:Y:S01]  /*3610*/  FFMA.FTZ R91, R91, UR38, -R0.reuse ;  /* 0x000000265b5b7c23 */ /* 0x100fe20008010800 */
[----:B------:R-:W-:Y:S01]  /*3620*/  FMNMX.FTZ R22, R76, R21, !PT ;  /* 0x000000154c167209 */ /* 0x000fe20007810000 */
[----:B------:R-:W1:Y:S01]  /*3630*/  MUFU.EX2 R11, R11 ;  /* 0x0000000b000b7308 */ /* 0x000e620000000800 */
[----:B------:R-:W-:Y:S01]  /*3640*/  FSEL R80, R80, -INF , P1 ;  /* 0xff80000050507808 */ /* 0x000fe20000800000 */
[--C-:B------:R-:W-:Y:S01]  /*3650*/  FFMA.FTZ R31, R31, UR38, -R0.reuse ;  /* 0x000000261f1f7c23 */ /* 0x100fe20008010800 */
[----:B------:R-:W-:Y:S01]  /*3660*/  FMNMX.FTZ R21, R77, R22, !PT ;  /* 0x000000164d157209 */ /* 0x000fe20007810000 */
[----:B------:R-:W-:Y:S01]  /*3670*/  FFMA.FTZ R35, R35, UR38, -R0 ;  /* 0x0000002623237c23 */ /* 0x000fe20008010800 */
[----:B------:R-:W-:-:S02]  /*3680*/  ISETP.GT.AND P1, PT, R38, 0x38, PT ;  /* 0x000000382600780c */ /* 0x000fc40003f24270 */
[----:B------:R-:W-:Y:S01]  /*3690*/  FMNMX.FTZ R22, R80, R21, !PT ;  /* 0x0000001550167209 */ /* 0x000fe20007810000 */
[----:B------:R-:W-:Y:S01]  /*36a0*/  MUFU.EX2 R13, R13 ;  /* 0x0000000d000d7308 */ /* 0x000fe20000000800 */
[----:B------:R-:W-:Y:S02]  /*36b0*/  FSEL R84, R84, -INF , P1 ;  /* 0xff80000054547808 */ /* 0x000fe40000800000 */
[----:B------:R-:W-:Y:S01]  /*36c0*/  FMNMX.FTZ R23, R81, R22, !PT ;  /* 0x0000001651177209 */ /* 0x000fe20007810000 */
[----:B------:R-:W-:Y:S01]  /*36d0*/  FFMA.FTZ R22, R117, UR38, -R0 ;  /* 0x0000002675167c23 */ /* 0x000fe20008010800 */
[----:B------:R-:W-:Y:S02]  /*36e0*/  ISETP.GT.AND P1, PT, R38, 0x40, PT ;  /* 0x000000402600780c */ /* 0x000fe40003f24270 */
[----:B------:R-:W-:Y:S01]  /*36f0*/  FMNMX.FTZ R26, R84, R23, !PT ;  /* 0x00000017541a7209 */ /* 0x000fe20007810000 */
[----:B------:R-:W-:Y:S01]  /*3700*/  MUFU.EX2 R14, R14 ;  /* 0x0000000e000e7308 */ /* 0x000fe20000000800 */
[----:B------:R-:W-:-:S02]  /*3710*/  FSEL R56, R56, -INF , P1 ;  /* 0xff80000038387808 */ /* 0x000fc40000800000 */
[----:B------:R-:W-:Y:S01]  /*3720*/  FMNMX.FTZ R23, R85, R26, !PT ;  /* 0x0000001a55177209 */ /* 0x000fe20007810000 */
[----:B------:R-:W-:Y:S01]  /*3730*/  FFMA.FTZ R26, R121, UR38, -R0 ;  /* 0x00000026791a7c23 */ /* 0x000fe20008010800 */
[----:B------:R-:W-:Y:S02]  /*3740*/  ISETP.GT.AND P1, PT, R38, 0x48, PT ;  /* 0x000000482600780c */ /* 0x000fe40003f24270 */
[----:B------:R-:W-:Y:S01]  /*3750*/  FMNMX.FTZ R27, R56, R23, !PT ;  /* 0x00000017381b7209 */ /* 0x000fe20007810000 */
[----:B------:R-:W-:Y:S01]  /*3760*/  MUFU.EX2 R15, R107 ;  /* 0x0000006b000f7308 */ /* 0x000fe20000000800 */
[----:B------:R-:W-:Y:S02]  /*3770*/  FSEL R62, R60, -INF , P1 ;  /* 0xff8000003c3e7808 */ /* 0x000fe40000800000 */
[----:B------:R-:W-:Y:S02]  /*3780*/  FMNMX.FTZ R27, R58, R27, !PT ;  /* 0x0000001b3a1b7209 */ /* 0x000fe40007810000 */
[----:B------:R-:W-:-:S02]  /*3790*/  ISETP.GT.AND P1, PT, R38, 0x50, PT ;  /* 0x000000502600780c */ /* 0x000fc40003f24270 */
[----:B------:R-:W-:Y:S01]  /*37a0*/  FMNMX.FTZ R30, R62, R27, !PT ;  /* 0x0000001b3e1e7209 */ /* 0x000fe20007810000 */
[----:B------:R-:W-:Y:S01]  /*37b0*/  MUFU.EX2 R18, R18 ;  /* 0x0000001200127308 */ /* 0x000fe20000000800 */
[----:B------:R-:W-:Y:S02]  /*37c0*/  FSEL R64, R64, -INF , P1 ;  /* 0xff80000040407808 */ /* 0x000fe40000800000 */
[----:B------:R-:W-:Y:S02]  /*37d0*/  FMNMX.FTZ R27, R61, R30, !PT ;  /* 0x0000001e3d1b7209 */ /* 0x000fe40007810000 */
[----:B------:R-:W-:Y:S02]  /*37e0*/  ISETP.GT.AND P1, PT, R38, 0x58, PT ;  /* 0x000000582600780c */ /* 0x000fe40003f24270 */
[----:B------:R-:W-:Y:S01]  /*37f0*/  FMNMX.FTZ R30, R64, R27, !PT ;  /* 0x0000001b401e7209 */ /* 0x000fe20007810000 */
[----:B------:R-:W-:Y:S01]  /*3800*/  MUFU.EX2 R19, R111 ;  /* 0x0000006f00137308 */ /* 0x000fe20000000800 */
[----:B------:R-:W-:-:S02]  /*3810*/  FSEL R68, R68, -INF , P1 ;  /* 0xff80000044447808 */ /* 0x000fc40000800000 */
[----:B------:R-:W-:Y:S02]  /*3820*/  FMNMX.FTZ R27, R65, R30, !PT ;  /* 0x0000001e411b7209 */ /* 0x000fe40007810000 */
[----:B------:R-:W-:Y:S02]  /*3830*/  ISETP.GT.AND P1, PT, R38, 0x60, PT ;  /* 0x000000602600780c */ /* 0x000fe40003f24270 */
[----:B------:R-:W-:Y:S01]  /*3840*/  FMNMX.FTZ R30, R68, R27, !PT ;  /* 0x0000001b441e7209 */ /* 0x000fe20007810000 */
[----:B------:R-:W-:Y:S01]  /*3850*/  MUFU.EX2 R20, R20 ;  /* 0x0000001400147308 */ /* 0x000fe20000000800 */
[----:B------:R-:W-:Y:S02]  /*3860*/  ISETP.GT.AND P2, PT, R38, 0x61, PT ;  /* 0x000000612600780c */ /* 0x000fe40003f44270 */
[----:B------:R-:W-:Y:S02]  /*3870*/  FSEL R66, R40, -INF , P1 ;  /* 0xff80000028427808 */ /* 0x000fe40000800000 */
[----:B------:R-:W-:Y:S01]  /*3880*/  FMNMX.FTZ R105, R69, R30, !PT ;  /* 0x0000001e45697209 */ /* 0x000fe20007810000 */
[----:B------:R-:W-:Y:S01]  /*3890*/  FFMA.FTZ R30, R103, UR38, -R0 ;  /* 0x00000026671e7c23 */ /* 0x000fe20008010800 */
[----:B------:R-:W-:Y:S01]  /*38a0*/  ISETP.GT.AND P1, PT, R38, 0x68, PT ;  /* 0x000000682600780c */ /* 0x000fe20003f24270 */
[----:B------:R-:W-:Y:S01]  /*38b0*/  MUFU.EX2 R21, R115 ;  /* 0x0000007300157308 */ /* 0x000fe20000000800 */
[----:B------:R-:W-:-:S02]  /*38c0*/  FSEL R70, R41, -INF , P2 ;  /* 0xff80000029467808 */ /* 0x000fc40001000000 */
[----:B------:R-:W-:Y:S02]  /*38d0*/  FMNMX.FTZ R105, R66, R105, !PT ;  /* 0x0000006942697209 */ /* 0x000fe40007810000 */
[----:B------:R-:W-:Y:S02]  /*38e0*/  ISETP.GT.AND P2, PT, R38, 0x69, PT ;  /* 0x000000692600780c */ /* 0x000fe40003f44270 */
[----:B------:R-:W-:Y:S01]  /*38f0*/  FSEL R74, R44, -INF , P1 ;  /* 0xff8000002c4a7808 */ /* 0x000fe20000800000 */
[----:B------:R-:W-:Y:S01]  /*3900*/  FFMA.FTZ R44, R67, UR38, -R0 ;  /* 0x00000026432c7c23 */ /* 0x000fe20008010800 */
[----:B------:R-:W-:Y:S01]  /*3910*/  FMNMX.FTZ R105, R70, R105, !PT ;  /* 0x0000006946697209 */ /* 0x000fe20007810000 */
[----:B------:R-:W-:Y:S01]  /*3920*/  MUFU.EX2 R22, R22 ;  /* 0x0000001600167308 */ /* 0x000fe20000000800 */
[----:B------:R-:W-:Y:S02]  /*3930*/  ISETP.GT.AND P1, PT, R38, 0x70, PT ;  /* 0x000000702600780c */ /* 0x000fe40003f24270 */
[----:B------:R-:W-:-:S02]  /*3940*/  FSEL R45, R45, -INF , P2 ;  /* 0xff8000002d2d7808 */ /* 0x000fc40001000000 */
[----:B------:R-:W-:Y:S02]  /*3950*/  FMNMX.FTZ R40, R74, R105, !PT ;  /* 0x000000694a287209 */ /* 0x000fe40007810000 */
[----:B------:R-:W-:Y:S01]  /*3960*/  ISETP.GT.AND P2, PT, R38, 0x71, PT ;  /* 0x000000712600780c */ /* 0x000fe20003f44270 */
[----:B------:R-:W-:Y:S01]  /*3970*/  MUFU.EX2 R23, R119 ;  /* 0x0000007700177308 */ /* 0x000fe20000000800 */
[----:B------:R-:W-:Y:S02]  /*3980*/  FSEL R48, R48, -INF , P1 ;  /* 0xff80000030307808 */ /* 0x000fe40000800000 */
[----:B------:R-:W-:Y:S02]  /*3990*/  FMNMX.FTZ R41, R45, R40, !PT ;  /* 0x000000282d297209 */ /* 0x000fe40007810000 */
[----:B------:R-:W-:Y:S02]  /*39a0*/  FSEL R60, R49, -INF , P2 ;  /* 0xff800000313c7808 */ /* 0x000fe40001000000 */
[----:B------:R-:W-:Y:S01]  /*39b0*/  ISETP.GT.AND P1, PT, R38, 0x78, PT ;  /* 0x000000782600780c */ /* 0x000fe20003f24270 */
[----:B------:R-:W-:Y:S01]  /*39c0*/  MUFU.EX2 R26, R26 ;  /* 0x0000001a001a7308 */ /* 0x000fe20000000800 */
[----:B------:R-:W-:-:S02]  /*39d0*/  FMNMX.FTZ R49, R48, R41, !PT ;  /* 0x0000002930317209 */ /* 0x000fc40007810000 */
[----:B------:R-:W-:Y:S02]  /*39e0*/  ISETP.GT.AND P2, PT, R38, 0x79, PT ;  /* 0x000000792600780c */ /* 0x000fe40003f44270 */
[----:B------:R-:W-:Y:S02]  /*39f0*/  FSEL R52, R52, -INF , P1 ;  /* 0xff80000034347808 */ /* 0x000fe40000800000 */
[----:B------:R-:W-:Y:S01]  /*3a00*/  FMNMX.FTZ R49, R60, R49, !PT ;  /* 0x000000313c317209 */ /* 0x000fe20007810000 */
[----:B------:R-:W-:Y:S01]  /*3a10*/  MUFU.EX2 R57, R57 ;  /* 0x0000003900397308 */ /* 0x000fe20000000800 */
[----:B------:R-:W-:Y:S02]  /*3a20*/  FSEL R53, R53, -INF , P2 ;  /* 0xff80000035357808 */ /* 0x000fe40001000000 */
[----:B------:R-:W-:Y:S02]  /*3a30*/  ISETP.GT.AND P1, PT, R38, 0x80, PT ;  /* 0x000000802600780c */ /* 0x000fe40003f24270 */
[----:B------:R-:W-:-:S02]  /*3a40*/  FMNMX.FTZ R40, R52, R49, !PT ;  /* 0x0000003134287209 */ /* 0x000fc40007810000 */
[----:B------:R-:W-:Y:S01]  /*3a50*/  ISETP.GT.AND P2, PT, R38, 0x81, PT ;  /* 0x000000812600780c */ /* 0x000fe20003f44270 */
[----:B------:R-:W-:Y:S01]  /*3a60*/  MUFU.EX2 R27, R125 ;  /* 0x0000007d001b7308 */ /* 0x000fe20000000800 */
[----:B------:R-:W-:Y:S02]  /*3a70*/  FSEL R78, R24, -INF , P1 ;  /* 0xff800000184e7808 */ /* 0x000fe40000800000 */
[----:B------:R-:W-:Y:S02]  /*3a80*/  FMNMX.FTZ R49, R53, R40, !PT ;  /* 0x0000002835317209 */ /* 0x000fe40007810000 */
[----:B------:R-:W-:Y:S02]  /*3a90*/  ISETP.GT.AND P1, PT, R38, 0x88, PT ;  /* 0x000000882600780c */ /* 0x000fe40003f24270 */
[----:B------:R-:W-:Y:S01]  /*3aa0*/  FSEL R54, R25, -INF , P2 ;  /* 0xff80000019367808 */ /* 0x000fe20001000000 */
[----:B------:R-:W-:Y:S01]  /*3ab0*/  FFMA.FTZ R25, R87, UR38, -R0 ;  /* 0x0000002657197c23 */ /* 0x000fe20008010800 */
[----:B------:R-:W-:Y:S01]  /*3ac0*/  FMNMX.FTZ R49, R78, R49, !PT ;  /* 0x000000314e317209 */ /* 0x000fe20007810000 */
[----:B------:R-:W-:Y:S01]  /*3ad0*/  MUFU.EX2 R30, R30 ;  /* 0x0000001e001e7308 */ /* 0x000fe20000000800 */
[----:B------:R-:W-:-:S02]  /*3ae0*/  ISETP.GT.AND P2, PT, R38, 0x89, PT ;  /* 0x000000892600780c */ /* 0x000fc40003f44270 */
[----:B------:R-:W-:Y:S01]  /*3af0*/  FSEL R82, R28, -INF , P1 ;  /* 0xff8000001c527808 */ /* 0x000fe20000800000 */
[--C-:B------:R-:W-:Y:S01]  /*3b00*/  FFMA.FTZ R28, R79, UR38, -R0.reuse ;  /* 0x000000264f1c7c23 */ /* 0x100fe20008010800 */
[----:B------:R-:W-:Y:S02]  /*3b10*/  FMNMX.FTZ R49, R54, R49, !PT ;  /* 0x0000003136317209 */ /* 0x000fe40007810000 */
[----:B------:R-:W-:Y:S01]  /*3b20*/  ISETP.GT.AND P1, PT, R38, 0x90, PT ;  /* 0x000000902600780c */ /* 0x000fe20003f24270 */
[----:B------:R-:W-:Y:S01]  /*3b30*/  MUFU.EX2 R34, R34 ;  /* 0x0000002200227308 */ /* 0x000fe20000000800 */
[----:B------:R-:W-:Y:S01]  /*3b40*/  FSEL R86, R29, -INF , P2 ;  /* 0xff8000001d567808 */ /* 0x000fe20001000000 */
[--C-:B------:R-:W-:Y:S01]  /*3b50*/  FFMA.FTZ R29, R42, UR38, -R0.reuse ;  /* 0x000000262a1d7c23 */ /* 0x100fe20008010800 */
[----:B------:R-:W-:Y:S01]  /*3b60*/  FMNMX.FTZ R49, R82, R49, !PT ;  /* 0x0000003152317209 */ /* 0x000fe20007810000 */
[----:B------:R-:W-:Y:S01]  /*3b70*/  FFMA.FTZ R42, R59, UR38, -R0 ;  /* 0x000000263b2a7c23 */ /* 0x000fe20008010800 */
[----:B------:R-:W-:-:S02]  /*3b80*/  FSEL R79, R32, -INF , P1 ;  /* 0xff800000204f7808 */ /* 0x000fc40000800000 */
[----:B------:R-:W-:Y:S01]  /*3b90*/  ISETP.GT.AND P2, PT, R38, 0x91, PT ;  /* 0x000000912600780c */ /* 0x000fe20003f44270 */
[----:B------:R-:W-:Y:S01]  /*3ba0*/  MUFU.EX2 R41, R95 ;  /* 0x0000005f00297308 */ /* 0x000fe20000000800 */
[----:B------:R-:W-:Y:S02]  /*3bb0*/  FMNMX.FTZ R32, R86, R49, !PT ;  /* 0x0000003156207209 */ /* 0x000fe40007810000 */
[C---:B------:R-:W-:Y:S02]  /*3bc0*/  ISETP.GT.AND P1, PT, R38.reuse, 0x98, PT ;  /* 0x000000982600780c */ /* 0x040fe40003f24270 */
[----:B------:R-:W-:Y:S01]  /*3bd0*/  FSEL R87, R33, -INF , P2 ;  /* 0xff80000021577808 */ /* 0x000fe20001000000 */
[--C-:B------:R-:W-:Y:S01]  /*3be0*/  FFMA.FTZ R33, R71, UR38, -R0.reuse ;  /* 0x0000002647217c23 */ /* 0x100fe20008010800 */
[----:B------:R-:W-:Y:S01]  /*3bf0*/  FMNMX.FTZ R32, R79, R32, !PT ;  /* 0x000000204f207209 */ /* 0x000fe20007810000 */
[----:B------:R-:W-:Y:S01]  /*3c00*/  MUFU.EX2 R24, R91 ;  /* 0x0000005b00187308 */ /* 0x000fe20000000800 */
[----:B------:R-:W-:Y:S01]  /*3c10*/  ISETP.GT.AND P2, PT, R38, 0x99, PT ;  /* 0x000000992600780c */ /* 0x000fe20003f44270 */
[--C-:B------:R-:W-:Y:S01]  /*3c20*/  FFMA.FTZ R38, R51, UR38, -R0.reuse ;  /* 0x0000002633267c23 */ /* 0x100fe20008010800 */
[----:B------:R-:W-:Y:S01]  /*3c30*/  FSEL R71, R36, -INF , P1 ;  /* 0xff80000024477808 */ /* 0x000fe20000800000 */
[----:B------:R-:W-:Y:S01]  /*3c40*/  FFMA.FTZ R36, R46, UR38, -R0 ;  /* 0x000000262e247c23 */ /* 0x000fe20008010800 */
[----:B------:R-:W-:-:S02]  /*3c50*/  FMNMX.FTZ R32, R87, R32, !PT ;  /* 0x0000002057207209 */ /* 0x000fc40007810000 */
[----:B------:R-:W-:Y:S01]  /*3c60*/  FSEL R90, R37, -INF , P2 ;  /* 0xff800000255a7808 */ /* 0x000fe20001000000 */
[----:B------:R-:W-:Y:S01]  /*3c70*/  MUFU.EX2 R25, R25 ;  /* 0x0000001900197308 */ /* 0x000fe20000000800 */
[----:B------:R-:W-:Y:S01]  /*3c80*/  FMNMX.FTZ R37, R71, R32, !PT ;  /* 0x0000002047257209 */ /* 0x000fe20007810000 */
[--C-:B------:R-:W-:Y:S01]  /*3c90*/  FFMA.FTZ R32, R43, UR38, -R0.reuse ;  /* 0x000000262b207c23 */ /* 0x100fe20008010800 */
[--C-:B------:R-:W-:Y:S01]  /*3ca0*/  FFMA.FTZ R43, R47, UR38, -R0.reuse ;  /* 0x000000262f2b7c23 */ /* 0x100fe20008010800 */
[--C-:B------:R-:W-:Y:S01]  /*3cb0*/  FFMA.FTZ R47, R55, UR38, -R0.reuse ;  /* 0x00000026372f7c23 */ /* 0x100fe20008010800 */
[----:B------:R-:W-:Y:S01]  /*3cc0*/  FMNMX.FTZ R40, R90, R37, !PT ;  /* 0x000000255a287209 */ /* 0x000fe20007810000 */
[--C-:B------:R-:W-:Y:S01]  /*3cd0*/  FFMA.FTZ R37, R50, UR38, -R0.reuse ;  /* 0x0000002632257c23 */ /* 0x100fe20008010800 */
[--C-:B------:R-:W-:Y:S01]  /*3ce0*/  FFMA.FTZ R50, R7, UR38, -R0.reuse ;  /* 0x0000002607327c23 */ /* 0x100fe20008010800 */
[----:B------:R-:W-:Y:S02]  /*3cf0*/  MUFU.EX2 R28, R28 ;  /* 0x0000001c001c7308 */ /* 0x000fe40000000800 */
[----:B------:R-:W4:Y:S06]  /*3d00*/  SHFL.BFLY PT, R49, R40, 0x2, 0x1f ;  /* 0x0c401f0028317f89 */ /* 0x000f2c00000e0000 */
[----:B------:R-:W-:Y:S08]  /*3d10*/  MUFU.EX2 R33, R33 ;  /* 0x0000002100217308 */ /* 0x000ff00000000800 */
[----:B------:R-:W-:Y:S08]  /*3d20*/  MUFU.EX2 R29, R29 ;  /* 0x0000001d001d7308 */ /* 0x000ff00000000800 */
[----:B------:R-:W-:Y:S01]  /*3d30*/  MUFU.EX2 R32, R32 ;  /* 0x0000002000207308 */ /* 0x000fe20000000800 */
[----:B----4-:R-:W-:Y:S01]  /*3d40*/  FMNMX.FTZ R46, R40, R49, !PT ;  /* 0x00000031282e7209 */ /* 0x010fe20007810000 */
[----:B------:R-:W-:Y:S01]  /*3d50*/  FFMA.FTZ R49, R63, UR38, -R0 ;  /* 0x000000263f317c23 */ /* 0x000fe20008010800 */
[----:B--2---:R-:W-:-:S03]  /*3d60*/  FADD.FTZ R63, R4, R9 ;  /* 0x00000009043f7221 */ /* 0x004fc60000010000 */
[----:B------:R-:W2:Y:S02]  /*3d70*/  SHFL.BFLY PT, R7, R46, 0x1, 0x1f ;  /* 0x0c201f002e077f89 */ /* 0x000ea400000e0000 */
[----:B------:R4:W-:Y:S01]  /*3d80*/  MUFU.EX2 R40, R50 ;  /* 0x0000003200287308 */ /* 0x0009e20000000800 */
[----:B---3--:R-:W-:-:S04]  /*3d90*/  FADD.FTZ R94, R10, R63 ;  /* 0x0000003f0a5e7221 */ /* 0x008fc80000010000 */
[----:B-1----:R-:W-:-:S03]  /*3da0*/  FADD.FTZ R67, R11, R94 ;  /* 0x0000005e0b437221 */ /* 0x002fc60000010000 */
[----:B------:R-:W-:Y:S01]  /*3db0*/  MUFU.EX2 R36, R36 ;  /* 0x0000002400247308 */ /* 0x000fe20000000800 */
[----:B----4-:R-:W-:-:S07]  /*3dc0*/  IMAD.U32 R50, RZ, RZ, UR38 ;  /* 0x00000026ff327e24 */ /* 0x010fce000f8e00ff */
[----:B------:R-:W-:Y:S01]  /*3dd0*/  MUFU.EX2 R43, R43 ;  /* 0x0000002b002b7308 */ /* 0x000fe20000000800 */
[----:B--2---:R-:W-:Y:S01]  /*3de0*/  FMNMX.FTZ R7, R46, R7, !PT ;  /* 0x000000072e077209 */ /* 0x004fe20007810000 */
[----:B------:R-:W-:-:S06]  /*3df0*/  FFMA.FTZ R46, R75, UR38, -R0 ;  /* 0x000000264b2e7c23 */ /* 0x000fcc0008010800 */
[----:B------:R-:W-:Y:S01]  /*3e00*/  MUFU.EX2 R37, R37 ;  /* 0x0000002500257308 */ /* 0x000fe20000000800 */
[C---:B------:R-:W-:Y:S01]  /*3e10*/  FSETP.NEU.FTZ.AND P1, PT, R7.reuse, -INF , PT ;  /* 0xff8000000700780b */ /* 0x040fe20003f3d000 */
[----:B------:R-:W-:-:S05]  /*3e20*/  FFMA.FTZ R50, R7, R50, -8 ;  /* 0xc100000007327423 */ /* 0x000fca0000010032 */
[----:B------:R-:W-:Y:S01]  /*3e30*/  FSEL R51, R50, RZ, P1 ;  /* 0x000000ff32337208 */ /* 0x000fe20000800000 */
[----:B------:R-:W-:Y:S01]  /*3e40*/  FFMA.FTZ R50, R83, UR38, -R0 ;  /* 0x0000002653327c23 */ /* 0x000fe20008010800 */
[----:B------:R-:W-:Y:S01]  /*3e50*/  MUFU.EX2 R38, R38 ;  /* 0x0000002600267308 */ /* 0x000fe20000000800 */
[----:B------:R-:W-:Y:S02]  /*3e60*/  PLOP3.LUT P1, PT, PT, PT, UP0, 0x80, 0x0 ;  /* 0x000000000000781c */ /* 0x000fe40003f2f008 */
[--C-:B------:R-:W-:Y:S01]  /*3e70*/  FFMA.FTZ R88, R88, UR38, -R51.reuse ;  /* 0x0000002658587c23 */ /* 0x100fe20008010833 */
[--C-:B------:R-:W-:Y:S01]  /*3e80*/  FFMA.FTZ R89, R89, UR38, -R51.reuse ;  /* 0x0000002659597c23 */ /* 0x100fe20008010833 */
[--C-:B------:R-:W-:Y:S01]  /*3e90*/  FFMA.FTZ R92, R92, UR38, -R51.reuse ;  /* 0x000000265c5c7c23 */ /* 0x100fe20008010833 */
[--C-:B------:R-:W-:Y:S01]  /*3ea0*/  FFMA.FTZ R93, R93, UR38, -R51.reuse ;  /* 0x000000265d5d7c23 */ /* 0x100fe20008010833 */
[--C-:B------:R-:W-:Y:S01]  /*3eb0*/  FFMA.FTZ R96, R96, UR38, -R51.reuse ;  /* 0x0000002660607c23 */ /* 0x100fe20008010833 */
[--C-:B------:R-:W-:Y:S01]  /*3ec0*/  FFMA.FTZ R97, R97, UR38, -R51.reuse ;  /* 0x0000002661617c23 */ /* 0x100fe20008010833 */
[----:B------:R-:W-:Y:S01]  /*3ed0*/  MUFU.EX2 R88, R88 ;  /* 0x0000005800587308 */ /* 0x000fe20000000800 */
[--C-:B------:R-:W-:Y:S01]  /*3ee0*/  FFMA.FTZ R100, R100, UR38, -R51.reuse ;  /* 0x0000002664647c23 */ /* 0x100fe20008010833 */
[--C-:B------:R-:W-:Y:S01]  /*3ef0*/  FFMA.FTZ R58, R58, UR38, -R51.reuse ;  /* 0x000000263a3a7c23 */ /* 0x100fe20008010833 */
[--C-:B------:R-:W-:Y:S01]  /*3f00*/  FFMA.FTZ R101, R101, UR38, -R51.reuse ;  /* 0x0000002665657c23 */ /* 0x100fe20008010833 */
[--C-:B------:R-:W-:Y:S01]  /*3f10*/  FFMA.FTZ R72, R72, UR38, -R51.reuse ;  /* 0x0000002648487c23 */ /* 0x100fe20008010833 */
[--C-:B------:R-:W-:Y:S01]  /*3f20*/  FFMA.FTZ R73, R73, UR38, -R51.reuse ;  /* 0x0000002649497c23 */ /* 0x100fe20008010833 */
[--C-:B------:R-:W-:Y:S01]  /*3f30*/  FFMA.FTZ R76, R76, UR38, -R51.reuse ;  /* 0x000000264c4c7c23 */ /* 0x100fe20008010833 */
[--C-:B------:R-:W-:Y:S01]  /*3f40*/  FFMA.FTZ R77, R77, UR38, -R51.reuse ;  /* 0x000000264d4d7c23 */ /* 0x100fe20008010833 */
[----:B------:R-:W1:Y:S01]  /*3f50*/  MUFU.EX2 R89, R89 ;  /* 0x0000005900597308 */ /* 0x000e620000000800 */
[--C-:B------:R-:W-:Y:S01]  /*3f60*/  FFMA.FTZ R80, R80, UR38, -R51.reuse ;  /* 0x0000002650507c23 */ /* 0x100fe20008010833 */
[--C-:B------:R-:W-:Y:S01]  /*3f70*/  FFMA.FTZ R70, R70, UR38, -R51.reuse ;  /* 0x0000002646467c23 */ /* 0x100fe20008010833 */
[--C-:B------:R-:W-:Y:S01]  /*3f80*/  FFMA.FTZ R81, R81, UR38, -R51.reuse ;  /* 0x0000002651517c23 */ /* 0x100fe20008010833 */
[--C-:B------:R-:W-:Y:S01]  /*3f90*/  FFMA.FTZ R84, R84, UR38, -R51.reuse ;  /* 0x0000002654547c23 */ /* 0x100fe20008010833 */
[--C-:B------:R-:W-:Y:S01]  /*3fa0*/  FFMA.FTZ R85, R85, UR38, -R51.reuse ;  /* 0x0000002655557c23 */ /* 0x100fe20008010833 */
[--C-:B------:R-:W-:Y:S01]  /*3fb0*/  FFMA.FTZ R56, R56, UR38, -R51.reuse ;  /* 0x0000002638387c23 */ /* 0x100fe20008010833 */
[--C-:B------:R-:W-:Y:S01]  /*3fc0*/  FFMA.FTZ R62, R62, UR38, -R51.reuse ;  /* 0x000000263e3e7c23 */ /* 0x100fe20008010833 */
[----:B------:R-:W2:Y:S01]  /*3fd0*/  MUFU.EX2 R92, R92 ;  /* 0x0000005c005c7308 */ /* 0x000ea20000000800 */
[--C-:B------:R-:W-:Y:S01]  /*3fe0*/  FFMA.FTZ R61, R61, UR38, -R51.reuse ;  /* 0x000000263d3d7c23 */ /* 0x100fe20008010833 */
[--C-:B------:R-:W-:Y:S01]  /*3ff0*/  FFMA.FTZ R60, R60, UR38, -R51.reuse ;  /* 0x000000263c3c7c23 */ /* 0x100fe20008010833 */
[--C-:B------:R-:W-:Y:S01]  /*4000*/  FFMA.FTZ R64, R64, UR38, -R51.reuse ;  /* 0x0000002640407c23 */ /* 0x100fe20008010833 */
[--C-:B------:R-:W-:Y:S01]  /*4010*/  FFMA.FTZ R65, R65, UR38, -R51.reuse ;  /* 0x0000002641417c23 */ /* 0x100fe20008010833 */
[--C-:B------:R-:W-:Y:S01]  /*4020*/  FFMA.FTZ R68, R68, UR38, -R51.reuse ;  /* 0x0000002644447c23 */ /* 0x100fe20008010833 */
[--C-:B------:R-:W-:Y:S01]  /*4030*/  FFMA.FTZ R69, R69, UR38, -R51.reuse ;  /* 0x0000002645457c23 */ /* 0x100fe20008010833 */
[----:B------:R-:W-:Y:S01]  /*4040*/  FFMA.FTZ R66, R66, UR38, -R51 ;  /* 0x0000002642427c23 */ /* 0x000fe20008010833 */
[----:B------:R-:W3:Y:S01]  /*4050*/  MUFU.EX2 R93, R93 ;  /* 0x0000005d005d7308 */ /* 0x000ee20000000800 */
[----:B-1----:R-:W-:Y:S01]  /*4060*/  FADD.FTZ R59, R88, R89 ;  /* 0x00000059583b7221 */ /* 0x002fe20000010000 */
        /* <DEDUP_REMOVED lines=13> */
[----:B------:R-:W-:Y:S01]  /*4140*/  FFMA.FTZ R51, R90, UR38, -R51 ;  /* 0x000000265a337c23 */ /* 0x000fe20008010833 */
[----:B------:R-:W4:Y:S08]  /*4150*/  MUFU.EX2 R97, R97 ;  /* 0x0000006100617308 */ /* 0x000f300000000800 */
[----:B------:R-:W5:Y:S08]  /*4160*/  MUFU.EX2 R100, R100 ;  /* 0x0000006400647308 */ /* 0x000f700000000800 */
[----:B------:R2:W-:Y:S08]  /*4170*/  MUFU.EX2 R55, R58 ;  /* 0x0000003a00377308 */ /* 0x0005f00000000800 */
[----:B------:R-:W0:Y:S01]  /*4180*/  MUFU.EX2 R101, R101 ;  /* 0x0000006500657308 */ /* 0x000e220000000800 */
[----:B--2---:R-:W-:Y:S01]  /*4190*/  FADD.FTZ R58, R92, R59 ;  /* 0x0000003b5c3a7221 */ /* 0x004fe20000010000 */
[----:B---3--:R-:W-:-:S03]  /*41a0*/  F2FP.SATFINITE.E4M3.F32.PACK_AB_MERGE_C R92, R93, R92, RZ ;  /* 0x0000005c5d5c723e */ /* 0x008fc600048070ff */
[----:B------:R-:W-:Y:S01]  /*41b0*/  FADD.FTZ R63, R93, R58 ;  /* 0x0000003a5d3f7221 */ /* 0x000fe20000010000 */
[----:B------:R-:W-:Y:S01]  /*41c0*/  FADD.FTZ R58, R12, R67 ;  /* 0x000000430c3a7221 */ /* 0x000fe20000010000 */
[----:B------:R-:W-:Y:S01]  /*41d0*/  F2FP.SATFINITE.E4M3.F32.PACK_AB_MERGE_C R184, R89, R88, R92 ;  /* 0x0000005859b8723e */ /* 0x000fe2000480705c */
[----:B------:R-:W2:Y:S01]  /*41e0*/  MUFU.EX2 R72, R72 ;  /* 0x0000004800487308 */ /* 0x000ea20000000800 */
[----:B-1----:R-:W-:Y:S01]  /*41f0*/  FADD.FTZ R94, R96, R63 ;  /* 0x0000003f605e7221 */ /* 0x002fe20000010000 */
[----:B------:R-:W-:Y:S01]  /*4200*/  FADD.FTZ R63, R13, R58 ;  /* 0x0000003a0d3f7221 */ /* 0x000fe20000010000 */
[----:B------:R-:W-:Y:S02]  /*4210*/  FFMA.FTZ R58, R39, UR38, -R0 ;  /* 0x00000026273a7c23 */ /* 0x000fe40008010800 */
[----:B----4-:R-:W-:Y:S01]  /*4220*/  FADD.FTZ R39, R97, R94 ;  /* 0x0000005e61277221 */ /* 0x010fe20000010000 */
[----:B------:R-:W-:Y:S01]  /*4230*/  FADD.FTZ R94, R14, R63 ;  /* 0x0000003f0e5e7221 */ /* 0x000fe20000010000 */
[C---:B------:R-:W-:Y:S01]  /*4240*/  F2FP.SATFINITE.E4M3.F32.PACK_AB_MERGE_C R14, R15.reuse, R14, RZ ;  /* 0x0000000e0f0e723e */ /* 0x040fe200048070ff */
[----:B------:R-:W1:Y:S01]  /*4250*/  MUFU.EX2 R73, R73 ;  /* 0x0000004900497308 */ /* 0x000e620000000800 */
[----:B-----5:R-:W-:Y:S01]  /*4260*/  FADD.FTZ R0, R100, R39 ;  /* 0x0000002764007221 */ /* 0x020fe20000010000 */
[----:B------:R-:W-:Y:S01]  /*4270*/  FADD.FTZ R63, R15, R94 ;  /* 0x0000005e0f3f7221 */ /* 0x000fe20000010000 */
[----:B------:R-:W-:-:S02]  /*4280*/  F2FP.SATFINITE.E4M3.F32.PACK_AB_MERGE_C R187, R13, R12, R14 ;  /* 0x0000000c0dbb723e */ /* 0x000fc4000480700e */
[C---:B0-----:R-:W-:Y:S01]  /*4290*/  FADD.FTZ R39, R101.reuse, R0 ;  /* 0x0000000065277221 */ /* 0x041fe20000010000 */
[----:B------:R-:W-:Y:S02]  /*42a0*/  F2FP.SATFINITE.E4M3.F32.PACK_AB_MERGE_C R100, R101, R100, RZ ;  /* 0x000000646564723e */ /* 0x000fe400048070ff */
[----:B------:R-:W0:Y:S01]  /*42b0*/  MUFU.EX2 R76, R76 ;  /* 0x0000004c004c7308 */ /* 0x000e220000000800 */
[----:B--2---:R-:W-:Y:S01]  /*42c0*/  FADD.FTZ R0, R72, R39 ;  /* 0x0000002748007221 */ /* 0x004fe20000010000 */
[----:B------:R-:W-:-:S06]  /*42d0*/  F2FP.SATFINITE.E4M3.F32.PACK_AB_MERGE_C R186, R97, R96, R100 ;  /* 0x0000006061ba723e */ /* 0x000fcc0004807064 */
[----:B------:R-:W2:Y:S01]  /*42e0*/  MUFU.EX2 R77, R77 ;  /* 0x0000004d004d7308 */ /* 0x000ea20000000800 */
[----:B-1----:R-:W-:-:S07]  /*42f0*/  FADD.FTZ R39, R73, R0 ;  /* 0x0000000049277221 */ /* 0x002fce0000010000 */
[----:B------:R1:W-:Y:S01]  /*4300*/  MUFU.EX2 R59, R70 ;  /* 0x00000046003b7308 */ /* 0x0003e20000000800 */
[----:B0-----:R-:W-:-:S07]  /*4310*/  FADD.FTZ R0, R76, R39 ;  /* 0x000000274c007221 */ /* 0x001fce0000010000 */
[----:B------:R-:W0:Y:S01]  /*4320*/  MUFU.EX2 R80, R80 ;  /* 0x0000005000507308 */ /* 0x000e220000000800 */
[----:B-1----:R-:W-:Y:S01]  /*4330*/  FADD.FTZ R70, R18, R63 ;  /* 0x0000003f12467221 */ /* 0x002fe20000010000 */
[----:B--2---:R-:W-:-:S03]  /*4340*/  F2FP.SATFINITE.E4M3.F32.PACK_AB_MERGE_C R76, R77, R76, RZ ;  /* 0x0000004c4d4c723e */ /* 0x004fc600048070ff */
[----:B------:R-:W-:Y:S01]  /*4350*/  FADD.FTZ R63, R19, R70 ;  /* 0x00000046133f7221 */ /* 0x000fe20000010000 */
[----:B------:R-:W-:Y:S02]  /*4360*/  F2FP.SATFINITE.E4M3.F32.PACK_AB_MERGE_C R180, R73, R72, R76 ;  /* 0x0000004849b4723e */ /* 0x000fe4000480704c */
[----:B------:R-:W-:Y:S01]  /*4370*/  CS2R R72, SRZ ;  /* 0x0000000000487805 */ /* 0x000fe2000001ff00 */
[----:B------:R-:W1:Y:S01]  /*4380*/  MUFU.EX2 R81, R81 ;  /* 0x0000005100517308 */ /* 0x000e620000000800 */
[----:B------:R-:W-:Y:S01]  /*4390*/  FADD.FTZ R70, R20, R63 ;  /* 0x0000003f14467221 */ /* 0x000fe20000010000 */
[----:B------:R-:W-:Y:S01]  /*43a0*/  FADD.FTZ R63, R77, R0 ;  /* 0x000000004d3f7221 */ /* 0x000fe20000010000 */
[C---:B------:R-:W-:Y:S02]  /*43b0*/  F2FP.SATFINITE.E4M3.F32.PACK_AB_MERGE_C R20, R21.reuse, R20, RZ ;  /* 0x000000141514723e */ /* 0x040fe400048070ff */
[----:B------:R-:W-:Y:S01]  /*43c0*/  CS2R R76, SRZ ;  /* 0x00000000004c7805 */ /* 0x000fe2000001ff00 */
[----:B------:R-:W-:Y:S01]  /*43d0*/  FADD.FTZ R67, R21, R70 ;  /* 0x0000004615437221 */ /* 0x000fe20000010000 */
[----:B------:R-:W-:Y:S01]  /*43e0*/  F2FP.SATFINITE.E4M3.F32.PACK_AB_MERGE_C R181, R19, R18, R20 ;  /* 0x0000001213b5723e */ /* 0x000fe20004807014 */
[----:B------:R-:W2:Y:S02]  /*43f0*/  MUFU.EX2 R84, R84 ;  /* 0x0000005400547308 */ /* 0x000ea40000000800 */
[----:B------:R-:W-:Y:S01]  /*4400*/  FADD.FTZ R70, R22, R67 ;  /* 0x0000004316467221 */ /* 0x000fe20000010000 */
[----:B0-----:R-:W-:-:S03]  /*4410*/  FADD.FTZ R0, R80, R63 ;  /* 0x0000003f50007221 */ /* 0x001fc60000010000 */
[----:B------:R-:W-:Y:S02]  /*4420*/  FADD.FTZ R67, R23, R70 ;  /* 0x0000004617437221 */ /* 0x000fe40000010000 */
[----:B------:R-:W0:Y:S01]  /*4430*/  MUFU.EX2 R85, R85 ;  /* 0x0000005500557308 */ /* 0x000e220000000800 */
[----:B-1----:R-:W-:Y:S01]  /*4440*/  FADD.FTZ R63, R81, R0 ;  /* 0x00000000513f7221 */ /* 0x002fe20000010000 */
[----:B------:R-:W-:Y:S01]  /*4450*/  FADD.FTZ R70, R26, R67 ;  /* 0x000000431a467221 */ /* 0x000fe20000010000 */
[----:B------:R-:W-:-:S03]  /*4460*/  F2FP.SATFINITE.E4M3.F32.PACK_AB_MERGE_C R26, R57, R26, RZ ;  /* 0x0000001a391a723e */ /* 0x000fc600048070ff */
[----:B------:R-:W-:Y:S01]  /*4470*/  FADD.FTZ R70, R57, R70 ;  /* 0x0000004639467221 */ /* 0x000fe20000010000 */
[----:B------:R-:W-:Y:S01]  /*4480*/  F2FP.SATFINITE.E4M3.F32.PACK_AB_MERGE_C R183, R23, R22, R26 ;  /* 0x0000001617b7723e */ /* 0x000fe2000480701a */
[----:B------:R-:W1:Y:S01]  /*4490*/  MUFU.EX2 R56, R56 ;  /* 0x0000003800387308 */ /* 0x000e620000000800 */
[----:B--2---:R-:W-:Y:S01]  /*44a0*/  FADD.FTZ R0, R84, R63 ;  /* 0x0000003f54007221 */ /* 0x004fe20000010000 */
[----:B------:R-:W-:-:S04]  /*44b0*/  FADD.FTZ R63, R27, R70 ;  /* 0x000000461b3f7221 */ /* 0x000fc80000010000 */
[----:B------:R-:W-:Y:S02]  /*44c0*/  FADD.FTZ R63, R30, R63 ;  /* 0x0000003f1e3f7221 */ /* 0x000fe40000010000 */
[----:B------:R-:W2:Y:S01]  /*44d0*/  MUFU.EX2 R62, R62 ;  /* 0x0000003e003e7308 */ /* 0x000ea20000000800 */
[----:B0-----:R-:W-:-:S04]  /*44e0*/  F2FP.SATFINITE.E4M3.F32.PACK_AB_MERGE_C R84, R85, R84, RZ ;  /* 0x000000545554723e */ /* 0x001fc800048070ff */
[----:B------:R-:W-:Y:S02]  /*44f0*/  F2FP.SATFINITE.E4M3.F32.PACK_AB_MERGE_C R182, R81, R80, R84 ;  /* 0x0000005051b6723e */ /* 0x000fe40004807054 */
[----:B------:R-:W-:Y:S01]  /*4500*/  CS2R R80, SRZ ;  /* 0x0000000000507805 */ /* 0x000fe2000001ff00 */
[----:B------:R0:W-:Y:S08]  /*4510*/  MUFU.EX2 R39, R60 ;  /* 0x0000003c00277308 */ /* 0x0001f00000000800 */
[----:B------:R-:W3:Y:S01]  /*4520*/  MUFU.EX2 R61, R61 ;  /* 0x0000003d003d7308 */ /* 0x000ee20000000800 */
[----:B0-----:R-:W-:Y:S01]  /*4530*/  F2FP.SATFINITE.E4M3.F32.PACK_AB_MERGE_C R60, R11, R10, RZ ;  /* 0x0000000a0b3c723e */ /* 0x001fe200048070ff */
[----:B------:R-:W-:Y:S01]  /*4540*/  FADD.FTZ R11, R85, R0 ;  /* 0x00000000550b7221 */ /* 0x000fe20000010000 */
[----:B------:R-:W-:Y:S01]  /*4550*/  FADD.FTZ R10, R34, R63 ;  /* 0x0000003f220a7221 */ /* 0x000fe20000010000 */
[----:B------:R-:W-:-:S02]  /*4560*/  F2FP.SATFINITE.E4M3.F32.PACK_AB_MERGE_C R34, R41, R34, RZ ;  /* 0x000000222922723e */ /* 0x000fc400048070ff */
[----:B------:R-:W-:Y:S01]  /*4570*/  CS2R R84, SRZ ;  /* 0x0000000000547805 */ /* 0x000fe2000001ff00 */
[----:B-1----:R-:W-:Y:S01]  /*4580*/  FADD.FTZ R0, R56, R11 ;  /* 0x0000000b38007221 */ /* 0x002fe20000010000 */
[----:B------:R-:W-:Y:S01]  /*4590*/  FADD.FTZ R21, R41, R10 ;  /* 0x0000000a29157221 */ /* 0x000fe20000010000 */
[----:B------:R-:W0:Y:S01]  /*45a0*/  MUFU.EX2 R64, R64 ;  /* 0x0000004000407308 */ /* 0x000e220000000800 */
[----:B------:R-:W-:Y:S01]  /*45b0*/  F2FP.SATFINITE.E4M3.F32.PACK_AB_MERGE_C R185, R9, R4, R60 ;  /* 0x0000000409b9723e */ /* 0x000fe2000480703c */
[----:B------:R-:W-:Y:S01]  /*45c0*/  FADD.FTZ R11, R55, R0 ;  /* 0x00000000370b7221 */ /* 0x000fe20000010000 */
[----:B------:R-:W-:Y:S01]  /*45d0*/  FADD.FTZ R10, R24, R21 ;  /* 0x00000015180a7221 */ /* 0x000fe20000010000 */
[----:B------:R-:W-:Y:S02]  /*45e0*/  F2FP.SATFINITE.E4M3.F32.PACK_AB_MERGE_C R177, R30, R27, R34 ;  /* 0x0000001b1eb1723e */ /* 0x000fe40004807022 */
[----:B------:R-:W-:Y:S01]  /*45f0*/  CS2R R26, SRZ ;  /* 0x00000000001a7805 */ /* 0x000fe2000001ff00 */
[----:B--2---:R-:W-:Y:S01]  /*4600*/  FADD.FTZ R0, R62, R11 ;  /* 0x0000000b3e007221 */ /* 0x004fe20000010000 */
[----:B------:R-:W1:Y:S03]  /*4610*/  MUFU.EX2 R65, R65 ;  /* 0x0000004100417308 */ /* 0x000e660000000800 */
[C---:B---3--:R-:W-:Y:S01]  /*4620*/  FADD.FTZ R15, R61.reuse, R0 ;  /* 0x000000003d0f7221 */ /* 0x048fe20000010000 */
[----:B------:R-:W-:-:S02]  /*4630*/  F2FP.SATFINITE.E4M3.F32.PACK_AB_MERGE_C R61, R61, R62, RZ ;  /* 0x0000003e3d3d723e */ /* 0x000fc400048070ff */
[----:B------:R-:W-:Y:S02]  /*4640*/  CS2R R62, SRZ ;  /* 0x00000000003e7805 */ /* 0x000fe4000001ff00 */
[----:B------:R-:W-:Y:S01]  /*4650*/  F2FP.SATFINITE.E4M3.F32.PACK_AB_MERGE_C R176, R55, R56, R61 ;  /* 0x0000003837b0723e */ /* 0x000fe2000480703d */
[----:B------:R-:W2:Y:S01]  /*4660*/  MUFU.EX2 R68, R68 ;  /* 0x0000004400447308 */ /* 0x000ea20000000800 */
[----:B0-----:R-:W-:Y:S01]  /*4670*/  FADD.FTZ R0, R64, R15 ;  /* 0x0000000f40007221 */ /* 0x001fe20000010000 */
[----:B------:R-:W-:Y:S01]  /*4680*/  FADD.FTZ R15, R25, R10 ;  /* 0x0000000a190f7221 */ /* 0x000fe20000010000 */
[----:B------:R-:W-:Y:S02]  /*4690*/  CS2R R56, SRZ ;  /* 0x0000000000387805 */ /* 0x000fe4000001ff00 */
[----:B------:R-:W-:Y:S01]  /*46a0*/  CS2R R60, SRZ ;  /* 0x00000000003c7805 */ /* 0x000fe2000001ff00 */
[----:B------:R-:W-:Y:S01]  /*46b0*/  FADD.FTZ R4, R28, R15 ;  /* 0x0000000f1c047221 */ /* 0x000fe20000010000 */
[----:B------:R-:W-:Y:S01]  /*46c0*/  F2FP.SATFINITE.E4M3.F32.PACK_AB_MERGE_C R28, R33, R28, RZ ;  /* 0x0000001c211c723e */ /* 0x000fe200048070ff */
[----:B------:R-:W0:Y:S01]  /*46d0*/  MUFU.EX2 R69, R69 ;  /* 0x0000004500457308 */ /* 0x000e220000000800 */
[----:B-1----:R-:W-:Y:S01]  /*46e0*/  FADD.FTZ R9, R65, R0 ;  /* 0x0000000041097221 */ /* 0x002fe20000010000 */
[----:B------:R-:W-:Y:S01]  /*46f0*/  FADD.FTZ R4, R33, R4 ;  /* 0x0000000421047221 */ /* 0x000fe20000010000 */
[----:B------:R-:W-:-:S02]  /*4700*/  F2FP.SATFINITE.E4M3.F32.PACK_AB_MERGE_C R179, R25, R24, R28 ;  /* 0x0000001819b3723e */ /* 0x000fc4000480701c */
[----:B------:R-:W-:Y:S01]  /*4710*/  CS2R R24, SRZ ;  /* 0x0000000000187805 */ /* 0x000fe2000001ff00 */
[----:B------:R-:W-:Y:S02]  /*4720*/  FADD.FTZ R15, R29, R4 ;  /* 0x000000041d0f7221 */ /* 0x000fe40000010000 */
[----:B------:R-:W1:Y:S01]  /*4730*/  MUFU.EX2 R66, R66 ;  /* 0x0000004200427308 */ /* 0x000e620000000800 */
[----:B--2---:R-:W-:Y:S01]  /*4740*/  FADD.FTZ R0, R68, R9 ;  /* 0x0000000944007221 */ /* 0x004fe20000010000 */
[----:B------:R-:W-:-:S04]  /*4750*/  FADD.FTZ R15, R32, R15 ;  /* 0x0000000f200f7221 */ /* 0x000fc80000010000 */
[----:B------:R-:W-:Y:S01]  /*4760*/  FADD.FTZ R4, R36, R15 ;  /* 0x0000000f24047221 */ /* 0x000fe20000010000 */
[----:B------:R-:W-:Y:S01]  /*4770*/  F2FP.SATFINITE.E4M3.F32.PACK_AB_MERGE_C R36, R43, R36, RZ ;  /* 0x000000242b24723e */ /* 0x000fe200048070ff */
[----:B------:R-:W2:Y:S01]  /*4780*/  MUFU.EX2 R74, R74 ;  /* 0x0000004a004a7308 */ /* 0x000ea20000000800 */
[C---:B0-----:R-:W-:Y:S01]  /*4790*/  F2FP.SATFINITE.E4M3.F32.PACK_AB_MERGE_C R68, R69.reuse, R68, RZ ;  /* 0x000000444544723e */ /* 0x041fe200048070ff */
[----:B------:R-:W-:Y:S01]  /*47a0*/  FADD.FTZ R69, R69, R0 ;  /* 0x0000000045457221 */ /* 0x000fe20000010000 */
[----:B------:R-:W-:Y:S01]  /*47b0*/  FADD.FTZ R4, R43, R4 ;  /* 0x000000042b047221 */ /* 0x000fe20000010000 */
[----:B------:R-:W-:Y:S02]  /*47c0*/  F2FP.SATFINITE.E4M3.F32.PACK_AB_MERGE_C R173, R32, R29, R36 ;  /* 0x0000001d20ad723e */ /* 0x000fe40004807024 */
[----:B------:R-:W-:Y:S02]  /*47d0*/  CS2R R28, SRZ ;  /* 0x00000000001c7805 */ /* 0x000fe4000001ff00 */
[----:B------:R-:W-:-:S02]  /*47e0*/  F2FP.SATFINITE.E4M3.F32.PACK_AB_MERGE_C R178, R65, R64, R68 ;  /* 0x0000004041b2723e */ /* 0x000fc40004807044 */
[----:B------:R-:W-:Y:S01]  /*47f0*/  CS2R R32, SRZ ;  /* 0x0000000000207805 */ /* 0x000fe2000001ff00 */
[----:B------:R-:W0:Y:S01]  /*4800*/  MUFU.EX2 R45, R45 ;  /* 0x0000002d002d7308 */ /* 0x000e220000000800 */
[----:B-1----:R-:W-:Y:S01]  /*4810*/  FADD.FTZ R0, R66, R69 ;  /* 0x0000004542007221 */ /* 0x002fe20000010000 */
[----:B------:R-:W-:Y:S02]  /*4820*/  CS2R R64, SRZ ;  /* 0x0000000000407805 */ /* 0x000fe4000001ff00 */
[----:B------:R-:W-:Y:S01]  /*4830*/  CS2R R68, SRZ ;  /* 0x0000000000447805 */ /* 0x000fe2000001ff00 */
[----:B------:R-:W-:-:S03]  /*4840*/  FADD.FTZ R13, R59, R0 ;  /* 0x000000003b0d7221 */ /* 0x000fc60000010000 */
[----:B------:R-:W1:Y:S01]  /*4850*/  MUFU.EX2 R48, R48 ;  /* 0x0000003000307308 */ /* 0x000e620000000800 */
[----:B--2---:R-:W-:Y:S01]  /*4860*/  FADD.FTZ R0, R74, R13 ;  /* 0x0000000d4a007221 */ /* 0x004fe20000010000 */
[----:B------:R-:W-:-:S04]  /*4870*/  FADD.FTZ R13, R37, R4 ;  /* 0x00000004250d7221 */ /* 0x000fc80000010000 */
[----:B------:R-:W-:Y:S02]  /*4880*/  FADD.FTZ R15, R38, R13 ;  /* 0x0000000d260f7221 */ /* 0x000fe40000010000 */
[----:B------:R-:W2:Y:S01]  /*4890*/  MUFU.EX2 R52, R52 ;  /* 0x0000003400347308 */ /* 0x000ea20000000800 */
[C---:B0-----:R-:W-:Y:S01]  /*48a0*/  F2FP.SATFINITE.E4M3.F32.PACK_AB_MERGE_C R74, R45.reuse, R74, RZ ;  /* 0x0000004a2d4a723e */ /* 0x041fe200048070ff */
[----:B------:R-:W-:Y:S01]  /*48b0*/  FADD.FTZ R45, R45, R0 ;  /* 0x000000002d2d7221 */ /* 0x000fe20000010000 */
[----:B------:R-:W-:Y:S02]  /*48c0*/  FADD.FTZ R10, R40, R15 ;  /* 0x0000000f280a7221 */ /* 0x000fe40000010000 */
[----:B------:R-:W-:Y:S02]  /*48d0*/  F2FP.SATFINITE.E4M3.F32.PACK_AB_MERGE_C R172, R59, R66, R74 ;  /* 0x000000423bac723e */ /* 0x000fe4000480704a */
[----:B------:R-:W-:Y:S02]  /*48e0*/  CS2R R66, SRZ ;  /* 0x0000000000427805 */ /* 0x000fe4000001ff00 */
[----:B------:R-:W-:Y:S01]  /*48f0*/  CS2R R74, SRZ ;  /* 0x00000000004a7805 */ /* 0x000fe2000001ff00 */
[----:B------:R-:W0:Y:S01]  /*4900*/  MUFU.EX2 R47, R47 ;  /* 0x0000002f002f7308 */ /* 0x000e220000000800 */
[----:B-1----:R-:W-:-:S04]  /*4910*/  FADD.FTZ R4, R48, R45 ;  /* 0x0000002d30047221 */ /* 0x002fc80000010000 */
[----:B------:R-:W-:-:S03]  /*4920*/  FADD.FTZ R13, R39, R4 ;  /* 0x00000004270d7221 */ /* 0x000fc60000010000 */
[----:B------:R-:W1:Y:S01]  /*4930*/  MUFU.EX2 R53, R53 ;  /* 0x0000003500357308 */ /* 0x000e620000000800 */
[----:B--2---:R-:W-:-:S07]  /*4940*/  FADD.FTZ R4, R52, R13 ;  /* 0x0000000d34047221 */ /* 0x004fce0000010000 */
[----:B------:R-:W2:Y:S01]  /*4950*/  MUFU.EX2 R42, R42 ;  /* 0x0000002a002a7308 */ /* 0x000ea20000000800 */
[C---:B0-----:R-:W-:Y:S01]  /*4960*/  F2FP.SATFINITE.E4M3.F32.PACK_AB_MERGE_C R40, R47.reuse, R40, RZ ;  /* 0x000000282f28723e */ /* 0x041fe200048070ff */
[----:B------:R-:W-:-:S03]  /*4970*/  FADD.FTZ R47, R47, R10 ;  /* 0x0000000a2f2f7221 */ /* 0x000fc60000010000 */
[----:B------:R-:W-:Y:S02]  /*4980*/  F2FP.SATFINITE.E4M3.F32.PACK_AB_MERGE_C R175, R38, R37, R40 ;  /* 0x0000002526af723e */ /* 0x000fe40004807028 */
[----:B------:R-:W-:Y:S02]  /*4990*/  CS2R R36, SRZ ;  /* 0x0000000000247805 */ /* 0x000fe4000001ff00 */
[----:B------:R-:W-:Y:S01]  /*49a0*/  CS2R R40, SRZ ;  /* 0x0000000000287805 */ /* 0x000fe2000001ff00 */
[----:B------:R-:W0:Y:S01]  /*49b0*/  MUFU.EX2 R78, R78 ;  /* 0x0000004e004e7308 */ /* 0x000e220000000800 */
[C---:B-1----:R-:W-:Y:S01]  /*49c0*/  F2FP.SATFINITE.E4M3.F32.PACK_AB_MERGE_C R52, R53.reuse, R52, RZ ;  /* 0x000000343534723e */ /* 0x042fe200048070ff */
[----:B------:R-:W-:-:S03]  /*49d0*/  FADD.FTZ R53, R53, R4 ;  /* 0x0000000435357221 */ /* 0x000fc60000010000 */
[----:B------:R-:W-:Y:S02]  /*49e0*/  F2FP.SATFINITE.E4M3.F32.PACK_AB_MERGE_C R174, R39, R48, R52 ;  /* 0x0000003027ae723e */ /* 0x000fe40004807034 */
[----:B------:R-:W-:Y:S01]  /*49f0*/  CS2R R38, SRZ ;  /* 0x0000000000267805 */ /* 0x000fe2000001ff00 */
[----:B------:R-:W1:Y:S01]  /*4a00*/  MUFU.EX2 R49, R49 ;  /* 0x0000003100317308 */ /* 0x000e620000000800 */
[----:B--2---:R-:W-:-:S07]  /*4a10*/  FADD.FTZ R12, R42, R47 ;  /* 0x0000002f2a0c7221 */ /* 0x004fce0000010000 */
[----:B------:R2:W3:Y:S01]  /*4a20*/  MUFU.EX2 R11, R54 ;  /* 0x00000036000b7308 */ /* 0x0004e20000000800 */
[----:B0-----:R-:W-:Y:S01]  /*4a30*/  FADD.FTZ R10, R78, R53 ;  /* 0x000000354e0a7221 */ /* 0x001fe20000010000 */
[----:B------:R-:W-:-:S06]  /*4a40*/  CS2R R52, SRZ ;  /* 0x0000000000347805 */ /* 0x000fcc000001ff00 */
[----:B------:R-:W0:Y:S01]  /*4a50*/  MUFU.EX2 R44, R44 ;  /* 0x0000002c002c7308 */ /* 0x000e220000000800 */
[----:B-1----:R-:W-:Y:S01]  /*4a60*/  FADD.FTZ R19, R49, R12 ;  /* 0x0000000c31137221 */ /* 0x002fe20000010000 */
[----:B--2---:R-:W-:-:S06]  /*4a70*/  CS2R R54, SRZ ;  /* 0x0000000000367805 */ /* 0x004fcc000001ff00 */
[----:B------:R-:W1:Y:S01]  /*4a80*/  MUFU.EX2 R82, R82 ;  /* 0x0000005200527308 */ /* 0x000e620000000800 */
[----:B---3--:R-:W-:-:S07]  /*4a90*/  FADD.FTZ R15, R11, R10 ;  /* 0x0000000a0b0f7221 */ /* 0x008fce0000010000 */
[----:B------:R-:W2:Y:S01]  /*4aa0*/  MUFU.EX2 R31, R31 ;  /* 0x0000001f001f7308 */ /* 0x000ea20000000800 */
[----:B0-----:R-:W-:-:S07]  /*4ab0*/  FADD.FTZ R12, R44, R19 ;  /* 0x000000132c0c7221 */ /* 0x001fce0000010000 */
[----:B------:R-:W0:Y:S01]  /*4ac0*/  MUFU.EX2 R9, R86 ;  /* 0x0000005600097308 */ /* 0x000e220000000800 */
[----:B-1----:R-:W-:-:S07]  /*4ad0*/  FADD.FTZ R10, R82, R15 ;  /* 0x0000000f520a7221 */ /* 0x002fce0000010000 */
[----:B------:R-:W1:Y:S01]  /*4ae0*/  MUFU.EX2 R46, R46 ;  /* 0x0000002e002e7308 */ /* 0x000e620000000800 */
[C---:B--2---:R-:W-:Y:S01]  /*4af0*/  F2FP.SATFINITE.E4M3.F32.PACK_AB_MERGE_C R44, R31.reuse, R44, RZ ;  /* 0x0000002c1f2c723e */ /* 0x044fe200048070ff */
[----:B------:R-:W-:-:S03]  /*4b00*/  FADD.FTZ R31, R31, R12 ;  /* 0x0000000c1f1f7221 */ /* 0x000fc60000010000 */
[----:B------:R-:W-:Y:S02]  /*4b10*/  F2FP.SATFINITE.E4M3.F32.PACK_AB_MERGE_C R169, R49, R42, R44 ;  /* 0x0000002a31a9723e */ /* 0x000fe4000480702c */
[----:B------:R-:W-:Y:S02]  /*4b20*/  CS2R R42, SRZ ;  /* 0x00000000002a7805 */ /* 0x000fe4000001ff00 */
[----:B------:R-:W-:Y:S01]  /*4b30*/  CS2R R44, SRZ ;  /* 0x00000000002c7805 */ /* 0x000fe2000001ff00 */
[----:B------:R-:W2:Y:S01]  /*4b40*/  MUFU.EX2 R79, R79 ;  /* 0x0000004f004f7308 */ /* 0x000ea20000000800 */
[C---:B0-----:R-:W-:Y:S01]  /*4b50*/  FADD.FTZ R10, R9.reuse, R10 ;  /* 0x0000000a090a7221 */ /* 0x041fe20000010000 */
[----:B------:R-:W-:Y:S02]  /*4b60*/  F2FP.SATFINITE.E4M3.F32.PACK_AB_MERGE_C R82, R9, R82, RZ ;  /* 0x000000520952723e */ /* 0x000fe400048070ff */
[----:B------:R-:W-:Y:S02]  /*4b70*/  CS2R R48, SRZ ;  /* 0x0000000000307805 */ /* 0x000fe4000001ff00 */
[----:B------:R-:W-:-:S02]  /*4b80*/  F2FP.SATFINITE.E4M3.F32.PACK_AB_MERGE_C R168, R11, R78, R82 ;  /* 0x0000004e0ba8723e */ /* 0x000fc40004807052 */
[----:B------:R-:W-:Y:S01]  /*4b90*/  CS2R R82, SRZ ;  /* 0x0000000000527805 */ /* 0x000fe2000001ff00 */
[----:B------:R-:W0:Y:S01]  /*4ba0*/  MUFU.EX2 R35, R35 ;  /* 0x0000002300237308 */ /* 0x000e220000000800 */
[----:B-1----:R-:W-:Y:S01]  /*4bb0*/  FADD.FTZ R12, R46, R31 ;  /* 0x0000001f2e0c7221 */ /* 0x002fe20000010000 */
[----:B------:R-:W-:-:S06]  /*4bc0*/  CS2R R30, SRZ ;  /* 0x00000000001e7805 */ /* 0x000fcc000001ff00 */
[----:B------:R1:W3:Y:S01]  /*4bd0*/  MUFU.EX2 R0, R87 ;  /* 0x0000005700007308 */ /* 0x0002e20000000800 */
[----:B--2---:R-:W-:-:S07]  /*4be0*/  FADD.FTZ R9, R79, R10 ;  /* 0x0000000a4f097221 */ /* 0x004fce0000010000 */
[----:B------:R-:W-:Y:S01]  /*4bf0*/  MUFU.EX2 R50, R50 ;  /* 0x0000003200327308 */ /* 0x000fe20000000800 */
[----:B0-----:R-:W-:Y:S01]  /*4c00*/  FADD.FTZ R11, R35, R12 ;  /* 0x0000000c230b7221 */ /* 0x001fe20000010000 */
[----:B-1----:R-:W-:-:S06]  /*4c10*/  CS2R R86, SRZ ;  /* 0x0000000000567805 */ /* 0x002fcc000001ff00 */
[----:B------:R-:W-:Y:S01]  /*4c20*/  MUFU.EX2 R71, R71 ;  /* 0x0000004700477308 */ /* 0x000fe20000000800 */
[----:B---3--:R-:W-:-:S07]  /*4c30*/  FADD.FTZ R10, R0, R9 ;  /* 0x00000009000a7221 */ /* 0x008fce0000010000 */
[----:B------:R-:W0:Y:S08]  /*4c40*/  MUFU.EX2 R4, R51 ;  /* 0x0000003300047308 */ /* 0x000e300000000800 */
[----:B------:R1:W2:Y:S01]  /*4c50*/  MUFU.EX2 R13, R58 ;  /* 0x0000003a000d7308 */ /* 0x0002a20000000800 */
[----:B0-----:R-:W-:Y:S01]  /*4c60*/  F2FP.SATFINITE.E4M3.F32.PACK_AB_MERGE_C R9, R4, R71, RZ ;  /* 0x000000470409723e */ /* 0x001fe200048070ff */
[----:B------:R-:W-:Y:S01]  /*4c70*/  FADD.FTZ R71, R71, R10 ;  /* 0x0000000a47477221 */ /* 0x000fe20000010000 */
[----:B-1----:R-:W-:-:S02]  /*4c80*/  CS2R R58, SRZ ;  /* 0x00000000003a7805 */ /* 0x002fc4000001ff00 */
[----:B------:R-:W-:Y:S01]  /*4c90*/  F2FP.SATFINITE.E4M3.F32.PACK_AB_MERGE_C R170, R0, R79, R9 ;  /* 0x0000004f00aa723e */ /* 0x000fe20004807009 */
[----:B------:R-:W-:Y:S01]  /*4ca0*/  FADD.FTZ R4, R4, R71 ;  /* 0x0000004704047221 */ /* 0x000fe20000010000 */
[----:B------:R-:W-:Y:S02]  /*4cb0*/  CS2R R70, SRZ ;  /* 0x0000000000467805 */ /* 0x000fe4000001ff00 */
[----:B------:R-:W-:Y:S02]  /*4cc0*/  CS2R R78, SRZ ;  /* 0x00000000004e7805 */ /* 0x000fe4000001ff00 */
[----:B--2---:R-:W-:Y:S01]  /*4cd0*/  F2FP.SATFINITE.E4M3.F32.PACK_AB_MERGE_C R12, R13, R50, RZ ;  /* 0x000000320d0c723e */ /* 0x004fe200048070ff */
[----:B------:R-:W-:-:S03]  /*4ce0*/  FADD.FTZ R50, R50, R11 ;  /* 0x0000000b32327221 */ /* 0x000fc60000010000 */
[----:B------:R-:W-:Y:S01]  /*4cf0*/  F2FP.SATFINITE.E4M3.F32.PACK_AB_MERGE_C R171, R35, R46, R12 ;  /* 0x0000002e23ab723e */ /* 0x000fe2000480700c */
[----:B------:R-:W-:Y:S01]  /*4d00*/  FADD.FTZ R0, R13, R50 ;  /* 0x000000320d007221 */ /* 0x000fe20000010000 */
[----:B------:R-:W-:Y:S02]  /*4d10*/  CS2R R34, SRZ ;  /* 0x0000000000227805 */ /* 0x000fe4000001ff00 */
        /* <DEDUP_REMOVED lines=38> */
[----:B------:R-:W-:Y:S01]  /*4f80*/  UMOV UR52, URZ ;  /* 0x0000003f00347c82 */ /* 0x000fe20008000000 */
[----:B------:R-:W-:Y:S01]  /*4f90*/  UMOV UR6, URZ ;  /* 0x0000003f00067c82 */ /* 0x000fe20008000000 */
[----:B------:R-:W-:-:S05]  /*4fa0*/  ULDC UR53, c[0x0][0x2f0] ;  /* 0x0000bc0000357ab9 */ /* 0x000fca0000000800 */
.L_x_2256:
[----:B------:R-:W-:Y:S01]  /*4fb0*/  ISETP.NE.AND P2, PT, RZ, UR56, PT ;  /* 0x00000038ff007c0c */ /* 0x000fe2000bf45270 */
[----:B------:R-:W-:-:S04]  /*4fc0*/  UISETP.NE.AND UP0, UPT, UR6, 0x1, UPT ;  /* 0x000000010600788c */ /* 0x000fc8000bf05270 */
[----:B------:R-:W-:-:S04]  /*4fd0*/  USEL UR5, URZ, 0x1, UP0 ;  /* 0x000000013f057887 */ /* 0x000fc80008000000 */
[----:B------:R-:W-:-:S04]  /*4fe0*/  ULOP3.LUT UR5, UR52, UR5, URZ, 0x3c, !UPT ;  /* 0x0000000534057292 */ /* 0x000fc8000f8e3c3f */
[----:B------:R-:W-:Y:S08]  /*4ff0*/  @P2 BRA `(.L_x_2246) ;  /* 0x0000000000382947 */ /* 0x000ff00003800000 */
[----:B------:R-:W-:Y:S05]  /*5000*/  @!P0 BRA `(.L_x_2247) ;  /* 0x0000000000048947 */ /* 0x000fea0003800000 */
[----:B------:R-:W-:Y:S01]  /*5010*/  BPT.TRAP 0x1 ;  /* 0x000000040000795c */ /* 0x000fe20000300000 */
.L_x_2247:
        /* <DEDUP_REMOVED lines=9> */
.L_x_2248:
[----:B-1----:R-:W-:Y:S05]  /*50b0*/  @P1 BRA `(.L_x_2246) ;  /* 0x0000000000081947 */ /* 0x002fea0003800000 */
[----:B------:R-:W1:Y:S02]  /*50c0*/  SYNCS.PHASECHK.TRANS64.TRYWAIT P1, [UR4+0x29830], R7 ;  /* 0x02983007ff0075a7 */ /* 0x000e640008020144 */
[----:B-1----:R-:W-:Y:S05]  /*50d0*/  @!P1 BRA `(.L_x_2249) ;  /* 0x000000e0005c9947 */ /* 0x002fea0003800000 */
.L_x_2246:
        /* <DEDUP_REMOVED lines=21> */
[----:B------:R-:W-:Y:S01]  /*5230*/  UIADD3 UR46, UR30, 0x180, URZ ;  /* 0x000001801e2e7890 */ /* 0x000fe2000fffe03f */
[----:B------:R-:W-:Y:S01]  /*5240*/  UMOV UR47, 0x80000020 ;  /* 0x80000020002f7882 */ /* 0x000fe20000000000 */
[----:B------:R-:W-:Y:S01]  /*5250*/  UIADD3 UR50, UR30, 0x200, URZ ;  /* 0x000002001e327890 */ /* 0x000fe2000fffe03f */
[----:B------:R-:W-:Y:S01]  /*5260*/  UMOV UR51, 0x80000020 ;  /* 0x8000002000337882 */ /* 0x000fe20000000000 */
[----:B------:R-:W-:Y:S01]  /*5270*/  UIADD3 UR10, UR30, 0x2, URZ ;  /* 0x000000021e0a7890 */ /* 0x000fe2000fffe03f */
[----:B------:R-:W-:Y:S01]  /*5280*/  WARPGROUP.ARRIVE ;  /* 0x00000000000079c5 */ /* 0x000fe20000000000 */
[----:B------:R-:W-:Y:S01]  /*5290*/  UMOV UR11, 0x80000020 ;  /* 0x80000020000b7882 */ /* 0x000fe20000000000 */
[----:B------:R-:W-:-:S02]  /*52a0*/  UIADD3 UR14, UR30, 0x82, URZ ;  /* 0x000000821e0e7890 */ /* 0x000fc4000fffe03f */
[----:B------:R-:W-:Y:S02]  /*52b0*/  UIADD3 UR15, UR30, 0x182, URZ ;  /* 0x000001821e0f7890 */ /* 0x000fe4000fffe03f */
[----:B------:R-:W-:Y:S01]  /*52c0*/  QGMMA.64x32x32.F32.E4M3.E4M3 R152, gdesc[UR28], RZ, !UPT, gsb0 ;  /* 0x006000001c9879f3 */ /* 0x000fe2000c0008ff */
[----:B------:R-:W-:Y:S01]  /*52d0*/  UIADD3 UR18, UR30, 0x282, URZ ;  /* 0x000002821e127890 */ /* 0x000fe2000fffe03f */
[----:B------:R-:W-:Y:S01]  /*52e0*/  UMOV UR19, 0x80000020 ;  /* 0x8000002000137882 */ /* 0x000fe20000000000 */
[----:B------:R-:W-:Y:S01]  /*52f0*/  UIADD3 UR22, UR30, 0x500, URZ ;  /* 0x000005001e167890 */ /* 0x000fe2000fffe03f */
[----:B------:R-:W-:Y:S01]  /*5300*/  UMOV UR23, 0x80000020 ;  /* 0x8000002000177882 */ /* 0x000fe20000000000 */
[----:B------:R-:W-:Y:S01]  /*5310*/  UIADD3 UR26, UR30, 0x502, URZ ;  /* 0x000005021e1a7890 */ /* 0x000fe2000fffe03f */
[----:B------:R-:W-:Y:S01]  /*5320*/  UMOV UR27, 0x80000020 ;  /* 0x80000020001b7882 */ /* 0x000fe20000000000 */
[----:B------:R-:W-:Y:S01]  /*5330*/  UMOV UR28, UR24 ;  /* 0x00000018001c7c82 */ /* 0x000fe20008000000 */
[----:B------:R-:W-:Y:S01]  /*5340*/  UMOV UR29, UR25 ;  /* 0x00000019001d7c82 */ /* 0x000fe20008000000 */
[----:B------:R-:W-:Y:S01]  /*5350*/  UMOV UR31, 0x80000020 ;  /* 0x80000020001f7882 */ /* 0x000fe20000000000 */
[----:B------:R-:W-:-:S02]  /*5360*/  WARPGROUP.DEPBAR.LE gsb0, 0x0 ;  /* 0x00008000000079c5 */ /* 0x000fc40000010000 */
        /* <DEDUP_REMOVED lines=153> */
.L_x_2251:
[----:B------:R-:W-:Y:S01]  /*5d00*/  ULEA UR10, UR6, UR39, 0x3 ;  /* 0x00000027060a7291 */ /* 0x000fe2000f8e183f */
[----:B------:R-:W-:-:S05]  /*5d10*/  IMAD.U32 R7, RZ, RZ, UR52 ;  /* 0x00000034ff077e24 */ /* 0x000fca000f8e00ff */
[----:B------:R-:W-:-:S04]  /*5d20*/  SHF.L.U32 R7, R7, 0x1f, RZ ;  /* 0x0000001f07077819 */ /* 0x000fc800000006ff */
[----:B------:R0:W1:Y:S01]  /*5d30*/  SYNCS.PHASECHK.TRANS64.TRYWAIT P1, [UR10+0x29850], R7 ;  /* 0x02985007ff0075a7 */ /* 0x000062000802014a */
[----:B------:R-:W-:Y:S05]  /*5d40*/  @!P0 BRA `(.L_x_2252) ;  /* 0x0000000000048947 */ /* 0x000fea0003800000 */
[----:B------:R-:W-:Y:S01]  /*5d50*/  BPT.TRAP 0x1 ;  /* 0x000000040000795c */ /* 0x000fe20000300000 */
.L_x_2252:
[----:B-1----:R-:W-:Y:S05]  /*5d60*/  @P1 BRA `(.L_x_2250) ;  /* 0x0000000000081947 */ /* 0x002fea0003800000 */
[----:B------:R-:W1:Y:S02]  /*5d70*/  SYNCS.PHASECHK.TRANS64.TRYWAIT P1, [UR10+0x29850], R7 ;  /* 0x02985007ff0075a7 */ /* 0x000e64000802014a */
[----:B-1----:R-:W-:Y:S05]  /*5d80*/  @!P1 BRA `(.L_x_2253) ;  /* 0x000000d400489947 */ /* 0x002fea0003800000 */
.L_x_2250:
        /* <DEDUP_REMOVED lines=34> */
.L_x_2254:
[----:B------:R-:W-:Y:S01]  /*5fb0*/  UISETP.NE.AND UP0, UPT, UR58, URZ, UPT ;  /* 0x0000003f3a00728c */ /* 0x000fe2000bf05270 */
[----:B------:R-:W-:Y:S01]  /*5fc0*/  IMAD.MOV.U32 R20, RZ, RZ, R5 ;  /* 0x000000ffff147224 */ /* 0x000fe200078e0005 */
[----:B------:R-:W-:Y:S01]  /*5fd0*/  ULDC UR11, c[0x0][0x288] ;  /* 0x0000a200000b7ab9 */ /* 0x000fe20000000800 */
[----:B------:R-:W-:Y:S02]  /*5fe0*/  IMAD.U32 R12, RZ, RZ, UR53 ;  /* 0x00000035ff0c7e24 */ /* 0x000fe4000f8e00ff */
[----:B------:R-:W-:Y:S01]  /*5ff0*/  IMAD.U32 R182, RZ, RZ, UR38 ;  /* 0x00000026ffb67e24 */ /* 0x000fe2000f8e00ff */
[----:B------:R-:W-:Y:S02]  /*6000*/  PLOP3.LUT P1, PT, PT, PT, UP0, 0x80, 0x0 ;  /* 0x000000000000781c */ /* 0x000fe40003f2f008 */
[----:B------:R-:W-:-:S03]  /*6010*/  PLOP3.LUT P2, PT, PT, PT, UP0, 0x80, 0x0 ;  /* 0x000000000000781c */ /* 0x000fc60003f4f008 */
[----:B------:R-:W-:-:S08]  /*6020*/  @UP0 ULDC UR10, c[0x0][0x44c] ;  /* 0x00011300000a0ab9 */ /* 0x000fd00000000800 */
[----:B0-----:R-:W-:Y:S01]  /*6030*/  @P1 IMAD.HI.U32 R7, R5, UR10, RZ ;  /* 0x0000000a05071c27 */ /* 0x001fe2000f8e00ff */
[----:B------:R-:W-:-:S04]  /*6040*/  @UP0 ULDC UR10, c[0x0][0x450] ;  /* 0x00011400000a0ab9 */ /* 0x000fc80000000800 */
[----:B------:R-:W-:Y:S01]  /*6050*/  @P2 SHF.R.U32.HI R20, RZ, UR10, R7 ;  /* 0x0000000aff142c19 */ /* 0x000fe20008011607 */
[----:B------:R-:W-:Y:S02]  /*6060*/  UMOV UR10, 0x1 ;  /* 0x00000001000a7882 */ /* 0x000fe40000000000 */
[----:B------:R-:W-:Y:S02]  /*6070*/  UIMAD UR10, UR7, -0xa0, UR10 ;  /* 0xffffff60070a78a4 */ /* 0x000fe4000f8e020a */
[----:B------:R-:W0:Y:S04]  /*6080*/  SHFL.IDX PT, R8, R20, RZ, 0x1c1f ;  /* 0x001c1fff14087589 */ /* 0x000e2800000e0000 */
[----:B------:R-:W-:Y:S01]  /*6090*/  IMAD.U32 R19, RZ, RZ, UR10 ;  /* 0x0000000aff137e24 */ /* 0x000fe2000f8e00ff */
[----:B------:R-:W1:Y:S01]  /*60a0*/  SHFL.IDX PT, R20, R20, 0x1, 0x1c1f ;  /* 0x003c1f0014147f89 */ /* 0x000e6200000e0000 */
[----:B------:R-:W-:-:S02]  /*60b0*/  ULEA UR10, UR4, UR39, 0x3 ;  /* 0x00000027040a7291 */ /* 0x000fc4000f8e183f */
[----:B------:R-:W-:Y:S02]  /*60c0*/  IMAD R19, R6, -0x2, R19 ;  /* 0xfffffffe06137824 */ /* 0x000fe400078e0213 */
[----:B------:R-:W-:Y:S02]  /*60d0*/  UIADD3 UR10, UR10, 0x29840, URZ ;  /* 0x000298400a0a7890 */ /* 0x000fe4000fffe03f */
[----:B------:R-:W-:Y:S02]  /*60e0*/  IMAD R19, R12, UR57, R19 ;  /* 0x000000390c137c24 */ /* 0x000fe4000f8e0213 */
[----:B------:R-:W-:-:S09]  /*60f0*/  UPRMT UR10, UR61, 0x654, UR10 ;  /* 0x000006543d0a7896 */ /* 0x000fd2000800000a */
[----:B------:R-:W-:Y:S01]  /*6100*/  SYNCS.ARRIVE.TRANS64.RED.A1T0 RZ, [UR10], RZ ;  /* 0x000000ffffff79a7 */ /* 0x000fe2000810040a */
[----:B0-----:R-:W-:-:S04]  /*6110*/  IADD3 R7, R8, -UR11, R19 ;  /* 0x8000000b08077c10 */ /* 0x001fc8000fffe013 */
[C---:B------:R-:W-:Y:S02]  /*6120*/  ISETP.GT.AND P1, PT, R7.reuse, RZ, PT ;  /* 0x000000ff0700720c */ /* 0x040fe40003f24270 */
[C---:B------:R-:W-:Y:S02]  /*6130*/  ISETP.GT.AND P2, PT, R7.reuse, 0x1, PT ;  /* 0x000000010700780c */ /* 0x040fe40003f44270 */
[----:B------:R-:W-:Y:S02]  /*6140*/  FSEL R174, R152, -INF , P1 ;  /* 0xff80000098ae7808 */ /* 0x000fe40000800000 */
[----:B------:R-:W-:Y:S02]  /*6150*/  ISETP.GT.AND P1, PT, R7, 0x8, PT ;  /* 0x000000080700780c */ /* 0x000fe40003f24270 */
[----:B------:R-:W-:Y:S02]  /*6160*/  FSEL R12, R153, -INF , P2 ;  /* 0xff800000990c7808 */ /* 0x000fe40001000000 */
[----:B------:R-:W-:-:S02]  /*6170*/  FMNMX.FTZ R11, R174, R9, !PT ;  /* 0x00000009ae0b7209 */ /* 0x000fc40007810000 */
[C---:B------:R-:W-:Y:S02]  /*6180*/  ISETP.GT.AND P2, PT, R7.reuse, 0x9, PT ;  /* 0x000000090700780c */ /* 0x040fe40003f44270 */
[----:B------:R-:W-:Y:S02]  /*6190*/  FSEL R14, R156, -INF , P1 ;  /* 0xff8000009c0e7808 */ /* 0x000fe40000800000 */
[----:B------:R-:W-:Y:S02]  /*61a0*/  FMNMX.FTZ R11, R12, R11, !PT ;  /* 0x0000000b0c0b7209 */ /* 0x000fe40007810000 */
        /* <DEDUP_REMOVED lines=109> */
[----:B------:R-:W-:Y:S02]  /*6880*/  FMNMX.FTZ R120, R100, R7, !PT ;  /* 0x0000000764787209 */ /* 0x000fe40007810000 */
[----:B-1----:R-:W-:-:S02]  /*6890*/  IADD3 R141, R20, -UR11, R19 ;  /* 0x8000000b148d7c10 */ /* 0x002fc4000fffe013 */
[----:B------:R-:W-:Y:S02]  /*68a0*/  FMNMX.FTZ R120, R101, R120, !PT ;  /* 0x0000007865787209 */ /* 0x000fe40007810000 */
[C---:B------:R-:W-:Y:S02]  /*68b0*/  ISETP.GT.AND P2, PT, R141.reuse, RZ, PT ;  /* 0x000000ff8d00720c */ /* 0x040fe40003f44270 */
[C---:B------:R-:W-:Y:S01]  /*68c0*/  ISETP.GT.AND P3, PT, R141.reuse, 0x1, PT ;  /* 0x000000018d00780c */ /* 0x040fe20003f64270 */
[----:B------:R-:W0:Y:S01]  /*68d0*/  SHFL.BFLY PT, R7, R120, 0x2, 0x1f ;  /* 0x0c401f0078077f89 */ /* 0x000e2200000e0000 */
[----:B------:R-:W-:Y:S02]  /*68e0*/  FSEL R21, R154, -INF , P2 ;  /* 0xff8000009a157808 */ /* 0x000fe40001000000 */
[----:B------:R-:W-:Y:S02]  /*68f0*/  ISETP.GT.AND P2, PT, R141, 0x8, PT ;  /* 0x000000088d00780c */ /* 0x000fe40003f44270 */
[----:B------:R-:W-:-:S02]  /*6900*/  FSEL R155, R155, -INF , P3 ;  /* 0xff8000009b9b7808 */ /* 0x000fc40001800000 */
[C---:B------:R-:W-:Y:S02]  /*6910*/  ISETP.GT.AND P3, PT, R141.reuse, 0x9, PT ;  /* 0x000000098d00780c */ /* 0x040fe40003f64270 */
[----:B------:R-:W-:Y:S02]  /*6920*/  FSEL R158, R158, -INF , P2 ;  /* 0xff8000009e9e7808 */ /* 0x000fe40001000000 */
[----:B------:R-:W-:Y:S02]  /*6930*/  ISETP.GT.AND P2, PT, R141, 0x10, PT ;  /* 0x000000108d00780c */ /* 0x000fe40003f44270 */
[----:B------:R-:W-:Y:S02]  /*6940*/  FSEL R159, R159, -INF , P3 ;  /* 0xff8000009f9f7808 */ /* 0x000fe40001800000 */
[----:B------:R-:W-:Y:S02]  /*6950*/  ISETP.GT.AND P3, PT, R141, 0x11, PT ;  /* 0x000000118d00780c */ /* 0x000fe40003f64270 */
[----:B------:R-:W-:-:S02]  /*6960*/  FSEL R162, R162, -INF , P2 ;  /* 0xff800000a2a27808 */ /* 0x000fc40001000000 */
[----:B------:R-:W-:Y:S02]  /*6970*/  ISETP.GT.AND P2, PT, R141, 0x18, PT ;  /* 0x000000188d00780c */ /* 0x000fe40003f44270 */
[----:B------:R-:W-:Y:S02]  /*6980*/  FSEL R163, R163, -INF , P3 ;  /* 0xff800000a3a37808 */ /* 0x000fe40001800000 */
[----:B------:R-:W-:Y:S02]  /*6990*/  ISETP.GT.AND P3, PT, R141, 0x19, PT ;  /* 0x000000198d00780c */ /* 0x000fe40003f64270 */
[----:B0-----:R-:W-:Y:S02]  /*69a0*/  FMNMX.FTZ R15, R120, R7, !PT ;  /* 0x00000007780f7209 */ /* 0x001fe40007810000 */
[----:B------:R-:W-:Y:S02]  /*69b0*/  FMNMX.FTZ R120, R21, R10, !PT ;  /* 0x0000000a15787209 */ /* 0x000fe40007810000 */
[----:B------:R-:W-:Y:S01]  /*69c0*/  FSEL R166, R166, -INF , P2 ;  /* 0xff800000a6a67808 */ /* 0x000fe20001000000 */
[----:B------:R-:W0:Y:S01]  /*69d0*/  SHFL.BFLY PT, R124, R15, 0x1, 0x1f ;  /* 0x0c201f000f7c7f89 */ /* 0x000e2200000e0000 */
[----:B------:R-:W-:-:S02]  /*69e0*/  FMNMX.FTZ R23, R155, R120, !PT ;  /* 0x000000789b177209 */ /* 0x000fc40007810000 */
[----:B------:R-:W-:Y:S02]  /*69f0*/  FSEL R167, R167, -INF , P3 ;  /* 0xff800000a7a77808 */ /* 0x000fe40001800000 */
[----:B------:R-:W-:Y:S02]  /*6a00*/  FMNMX.FTZ R120, R158, R23, !PT ;  /* 0x000000179e787209 */ /* 0x000fe40007810000 */
[----:B------:R-:W-:Y:S02]  /*6a10*/  ISETP.GT.AND P2, PT, R141, 0x20, PT ;  /* 0x000000208d00780c */ /* 0x000fe40003f44270 */
[----:B------:R-:W-:Y:S02]  /*6a20*/  FMNMX.FTZ R121, R159, R120, !PT ;  /* 0x000000789f797209 */ /* 0x000fe40007810000 */
[----:B------:R-:W-:Y:S02]  /*6a30*/  ISETP.GT.AND P3, PT, R141, 0x21, PT ;  /* 0x000000218d00780c */ /* 0x000fe40003f64270 */
[----:B------:R-:W-:-:S02]  /*6a40*/  FMNMX.FTZ R120, R162, R121, !PT ;  /* 0x00000079a2787209 */ /* 0x000fc40007810000 */
[----:B------:R-:W-:Y:S02]  /*6a50*/  FSEL R138, R138, -INF , P2 ;  /* 0xff8000008a8a7808 */ /* 0x000fe40001000000 */
[----:B------:R-:W-:Y:S02]  /*6a60*/  FMNMX.FTZ R121, R163, R120, !PT ;  /* 0x00000078a3797209 */ /* 0x000fe40007810000 */
[----:B------:R-:W-:Y:S02]  /*6a70*/  ISETP.GT.AND P2, PT, R141, 0x28, PT ;  /* 0x000000288d00780c */ /* 0x000fe40003f44270 */
[----:B------:R-:W-:Y:S02]  /*6a80*/  FMNMX.FTZ R120, R166, R121, !PT ;  /* 0x00000079a6787209 */ /* 0x000fe40007810000 */
[----:B------:R-:W-:Y:S02]  /*6a90*/  FSEL R139, R139, -INF , P3 ;  /* 0xff8000008b8b7808 */ /* 0x000fe40001800000 */
[----:B------:R-:W-:-:S02]  /*6aa0*/  FMNMX.FTZ R125, R167, R120, !PT ;  /* 0x00000078a77d7209 */ /* 0x000fc40007810000 */
[----:B0-----:R-:W-:Y:S02]  /*6ab0*/  FMNMX.FTZ R7, R15, R124, !PT ;  /* 0x0000007c0f077209 */ /* 0x001fe40007810000 */
[----:B------:R-:W-:Y:S02]  /*6ac0*/  FMNMX.FTZ R124, R138, R125, !PT ;  /* 0x0000007d8a7c7209 */ /* 0x000fe40007810000 */
[----:B------:R-:W-:Y:S01]  /*6ad0*/  ISETP.GT.AND P3, PT, R141, 0x29, PT ;  /* 0x000000298d00780c */ /* 0x000fe20003f64270 */
[----:B------:R-:W-:-:S01]  /*6ae0*/  FFMA.FTZ R11, R7, R182, -8 ;  /* 0xc1000000070b7423 */ /* 0x000fc200000100b6 */
[----:B------:R-:W-:Y:S02]  /*6af0*/  FSEL R142, R142, -INF , P2 ;  /* 0xff8000008e8e7808 */ /* 0x000fe40001000000 */
[----:B------:R-:W-:Y:S02]  /*6b00*/  FMNMX.FTZ R125, R139, R124, !PT ;  /* 0x0000007c8b7d7209 */ /* 0x000fe40007810000 */
        /* <DEDUP_REMOVED lines=12> */
[----:B------:R-:W-:-:S02]  /*6bd0*/  FSEL R151, R151, -INF , P3 ;  /* 0xff80000097977808 */ /* 0x000fc40001800000 */
[C---:B------:R-:W-:Y:S02]  /*6be0*/  ISETP.GT.AND P2, PT, R141.reuse, 0x40, PT ;  /* 0x000000408d00780c */ /* 0x040fe40003f44270 */
[----:B------:R-:W-:Y:S02]  /*6bf0*/  FMNMX.FTZ R154, R150, R137, !PT ;  /* 0x00000089969a7209 */ /* 0x000fe40007810000 */
[----:B------:R-:W-:Y:S02]  /*6c00*/  ISETP.GT.AND P3, PT, R141, 0x41, PT ;  /* 0x000000418d00780c */ /* 0x000fe40003f64270 */
[----:B------:R-:W-:Y:S02]  /*6c10*/  FSEL R145, R122, -INF , P2 ;  /* 0xff8000007a917808 */ /* 0x000fe40001000000 */
[----:B------:R-:W-:Y:S02]  /*6c20*/  FMNMX.FTZ R154, R151, R154, !PT ;  /* 0x0000009a979a7209 */ /* 0x000fe40007810000 */
[----:B------:R-:W-:-:S02]  /*6c30*/  FSETP.NEU.FTZ.AND P1, PT, R7, -INF , PT ;  /* 0xff8000000700780b */ /* 0x000fc40003f3d000 */
[----:B------:R-:W-:Y:S02]  /*6c40*/  ISETP.GT.AND P2, PT, R141, 0x48, PT ;  /* 0x000000488d00780c */ /* 0x000fe40003f44270 */
[----:B------:R-:W-:Y:S02]  /*6c50*/  FSEL R149, R123, -INF , P3 ;  /* 0xff8000007b957808 */ /* 0x000fe40001800000 */
[----:B------:R-:W-:Y:S02]  /*6c60*/  FMNMX.FTZ R154, R145, R154, !PT ;  /* 0x0000009a919a7209 */ /* 0x000fe40007810000 */
[----:B------:R-:W-:Y:S02]  /*6c70*/  FSEL R11, R11, RZ, P1 ;  /* 0x000000ff0b0b7208 */ /* 0x000fe40000800000 */
[----:B------:R-:W-:Y:S02]  /*6c80*/  ISETP.GT.AND P3, PT, R141, 0x49, PT ;  /* 0x000000498d00780c */ /* 0x000fe40003f64270 */
[----:B------:R-:W-:Y:S01]  /*6c90*/  FSEL R153, R126, -INF , P2 ;  /* 0xff8000007e997808 */ /* 0x000fe20001000000 */
[----:B------:R-:W-:-:S01]  /*6ca0*/  FFMA.FTZ R122, R152, UR38, -R11 ;  /* 0x00000026987a7c23 */ /* 0x000fc2000801080b */
[----:B------:R-:W-:Y:S01]  /*6cb0*/  FMNMX.FTZ R154, R149, R154, !PT ;  /* 0x0000009a959a7209 */ /* 0x000fe20007810000 */
[----:B------:R-:W-:-:S01]  /*6cc0*/  FFMA.FTZ R126, R144, UR38, -R11 ;  /* 0x00000026907e7c23 */ /* 0x000fc2000801080b */
[----:B------:R-:W-:Y:S01]  /*6cd0*/  FSEL R152, R127, -INF , P3 ;  /* 0xff8000007f987808 */ /* 0x000fe20001800000 */
[----:B------:R-:W-:-:S01]  /*6ce0*/  FFMA.FTZ R123, R148, UR38, -R11 ;  /* 0x00000026947b7c23 */ /* 0x000fc2000801080b */
[----:B------:R-:W-:Y:S01]  /*6cf0*/  ISETP.GT.AND P2, PT, R141, 0x50, PT ;  /* 0x000000508d00780c */ /* 0x000fe20003f44270 */
[----:B------:R-:W-:-:S01]  /*6d00*/  FFMA.FTZ R148, R140, UR38, -R11 ;  /* 0x000000268c947c23 */ /* 0x000fc2000801080b */
[----:B------:R-:W-:Y:S01]  /*6d10*/  FMNMX.FTZ R127, R153, R154, !PT ;  /* 0x0000009a997f7209 */ /* 0x000fe20007810000 */
[----:B------:R-:W-:-:S01]  /*6d20*/  FFMA.FTZ R132, R132, UR38, -R11 ;  /* 0x0000002684847c23 */ /* 0x000fc2000801080b */
[----:B------:R-:W-:Y:S01]  /*6d30*/  ISETP.GT.AND P3, PT, R141, 0x51, PT ;  /* 0x000000518d00780c */ /* 0x000fe20003f64270 */
[----:B------:R-:W-:-:S01]  /*6d40*/  FFMA.FTZ R13, R174, UR38, -R11 ;  /* 0x00000026ae0d7c23 */ /* 0x000fc2000801080b */
[----:B------:R-:W-:Y:S01]  /*6d50*/  FSEL R130, R130, -INF , P2 ;  /* 0xff80000082827808 */ /* 0x000fe20001000000 */
[----:B------:R-:W-:-:S01]  /*6d60*/  FFMA.FTZ R124, R160, UR38, -R11 ;  /* 0x00000026a07c7c23 */ /* 0x000fc2000801080b */
[----:B------:R-:W-:Y:S01]  /*6d70*/  FMNMX.FTZ R127, R152, R127, !PT ;  /* 0x0000007f987f7209 */ /* 0x000fe20007810000 */
[----:B------:R-:W-:-:S01]  /*6d80*/  FFMA.FTZ R12, R12, UR38, -R11 ;  /* 0x000000260c0c7c23 */ /* 0x000fc2000801080b */
[----:B------:R-:W-:Y:S01]  /*6d90*/  ISETP.GT.AND P2, PT, R141, 0x58, PT ;  /* 0x000000588d00780c */ /* 0x000fe20003f44270 */
[----:B------:R-:W-:Y:S01]  /*6da0*/  MUFU.EX2 R13, R13 ;  /* 0x0000000d000d7308 */ /* 0x000fe20000000800 */
[----:B------:R-:W-:Y:S01]  /*6db0*/  FSEL R131, R131, -INF , P3 ;  /* 0xff80000083837808 */ /* 0x000fe20001800000 */
[--C-:B------:R-:W-:Y:S01]  /*6dc0*/  FFMA.FTZ R15, R18, UR38, -R11.reuse ;  /* 0x00000026120f7c23 */ /* 0x100fe2000801080b */
[----:B------:R-:W-:Y:S01]  /*6dd0*/  FMNMX.FTZ R144, R130, R127, !PT ;  /* 0x0000007f82907209 */ /* 0x000fe20007810000 */
[--C-:B------:R-:W-:Y:S01]  /*6de0*/  FFMA.FTZ R14, R14, UR38, -R11.reuse ;  /* 0x000000260e0e7c23 */ /* 0x100fe2000801080b */
[----:B------:R-:W-:Y:S01]  /*6df0*/  ISETP.GT.AND P3, PT, R141, 0x59, PT ;  /* 0x000000598d00780c */ /* 0x000fe20003f64270 */
[--C-:B------:R-:W-:Y:S01]  /*6e00*/  FFMA.FTZ R18, R178, UR38, -R11.reuse ;  /* 0x00000026b2127c23 */ /* 0x100fe2000801080b */
[----:B------:R-:W-:Y:S01]  /*6e10*/  FSEL R134, R134, -INF , P2 ;  /* 0xff80000086867808 */ /* 0x000fe20001000000 */
[--C-:B------:R-:W-:Y:S01]  /*6e20*/  FFMA.FTZ R19, R180, UR38, -R11.reuse ;  /* 0x00000026b4137c23 */ /* 0x100fe2000801080b */
[----:B------:R-:W-:Y:S01]  /*6e30*/  FMNMX.FTZ R127, R131, R144, !PT ;  /* 0x00000090837f7209 */ /* 0x000fe20007810000 */
[--C-:B------:R-:W-:Y:S01]  /*6e40*/  FFMA.FTZ R20, R176, UR38, -R11.reuse ;  /* 0x00000026b0147c23 */ /* 0x100fe2000801080b */
[----:B------:R-:W-:Y:S01]  /*6e50*/  FSEL R135, R135, -INF , P3 ;  /* 0xff80000087877808 */ /* 0x000fe20001800000 */
[--C-:B------:R-:W-:Y:S01]  /*6e60*/  FFMA.FTZ R172, R172, UR38, -R11.reuse ;  /* 0x00000026acac7c23 */ /* 0x100fe2000801080b */
[C---:B------:R-:W-:Y:S01]  /*6e70*/  ISETP.GT.AND P2, PT, R141.reuse, 0x60, PT ;  /* 0x000000608d00780c */ /* 0x040fe20003f44270 */
[--C-:B------:R-:W-:Y:S01]  /*6e80*/  FFMA.FTZ R22, R22, UR38, -R11.reuse ;  /* 0x0000002616167c23 */ /* 0x100fe2000801080b */
[----:B------:R-:W-:Y:S01]  /*6e90*/  FMNMX.FTZ R144, R134, R127, !PT ;  /* 0x0000007f86907209 */ /* 0x000fe20007810000 */
[--C-:B------:R-:W-:Y:S01]  /*6ea0*/  FFMA.FTZ R170, R170, UR38, -R11.reuse ;  /* 0x00000026aaaa7c23 */ /* 0x100fe2000801080b */
        /* <DEDUP_REMOVED lines=44> */
[----:B------:R-:W-:Y:S01]  /*7170*/  ISETP.GT.AND P2, PT, R141, 0x80, PT ;  /* 0x000000808d00780c */ /* 0x000fe20003f44270 */
[--C-:B------:R-:W-:Y:S01]  /*7180*/  FFMA.FTZ R97, R97, UR38, -R11.reuse ;  /* 0x0000002661617c23 */ /* 0x100fe2000801080b */
[----:B------:R-:W-:Y:S01]  /*7190*/  FMNMX.FTZ R157, R118, R157, !PT ;  /* 0x0000009d769d7209 */ /* 0x000fe20007810000 */
[--C-:B------:R-:W-:Y:S01]  /*71a0*/  FFMA.FTZ R100, R100, UR38, -R11.reuse ;  /* 0x0000002664647c23 */ /* 0x100fe2000801080b */
[----:B------:R-:W-:Y:S01]  /*71b0*/  ISETP.GT.AND P3, PT, R141, 0x81, PT ;  /* 0x000000818d00780c */ /* 0x000fe20003f64270 */
[----:B------:R-:W-:Y:S01]  /*71c0*/  FFMA.FTZ R11, R101, UR38, -R11 ;  /* 0x00000026650b7c23 */ /* 0x000fe2000801080b */
[----:B------:R-:W-:Y:S01]  /*71d0*/  FSEL R90, R90, -INF , P2 ;  /* 0xff8000005a5a7808 */ /* 0x000fe20001000000 */
[----:B------:R-:W-:Y:S01]  /*71e0*/  MUFU.EX2 R12, R12 ;  /* 0x0000000c000c7308 */ /* 0x000fe20000000800 */
[----:B------:R-:W-:-:S02]  /*71f0*/  FMNMX.FTZ R157, R128, R157, !PT ;  /* 0x0000009d809d7209 */ /* 0x000fc40007810000 */
[----:B------:R-:W-:Y:S02]  /*7200*/  ISETP.GT.AND P2, PT, R141, 0x88, PT ;  /* 0x000000888d00780c */ /* 0x000fe40003f44270 */
[----:B------:R-:W-:Y:S02]  /*7210*/  FSEL R91, R91, -INF , P3 ;  /* 0xff8000005b5b7808 */ /* 0x000fe40001800000 */
[----:B------:R-:W-:Y:S01]  /*7220*/  FMNMX.FTZ R8, R90, R157, !PT ;  /* 0x0000009d5a087209 */ /* 0x000fe20007810000 */
[----:B------:R-:W-:Y:S01]  /*7230*/  MUFU.EX2 R14, R14 ;  /* 0x0000000e000e7308 */ /* 0x000fe20000000800 */
[----:B------:R-:W-:Y:S02]  /*7240*/  ISETP.GT.AND P3, PT, R141, 0x89, PT ;  /* 0x000000898d00780c */ /* 0x000fe40003f64270 */
[----:B------:R-:W-:Y:S02]  /*7250*/  FSEL R129, R94, -INF , P2 ;  /* 0xff8000005e817808 */ /* 0x000fe40001000000 */
[----:B------:R-:W-:-:S02]  /*7260*/  FMNMX.FTZ R8, R91, R8, !PT ;  /* 0x000000085b087209 */ /* 0x000fc40007810000 */
[----:B------:R-:W-:Y:S01]  /*7270*/  ISETP.GT.AND P2, PT, R141, 0x90, PT ;  /* 0x000000908d00780c */ /* 0x000fe20003f44270 */
[----:B------:R0:W-:Y:S01]  /*7280*/  MUFU.EX2 R94, R132 ;  /* 0x00000084005e7308 */ /* 0x0001e20000000800 */
[----:B------:R-:W-:Y:S02]  /*7290*/  FSEL R95, R95, -INF , P3 ;  /* 0xff8000005f5f7808 */ /* 0x000fe40001800000 */
[----:B------:R-:W-:Y:S02]  /*72a0*/  FMNMX.FTZ R8, R129, R8, !PT ;  /* 0x0000000881087209 */ /* 0x000fe40007810000 */
[----:B------:R-:W-:Y:S02]  /*72b0*/  ISETP.GT.AND P3, PT, R141, 0x91, PT ;  /* 0x000000918d00780c */ /* 0x000fe40003f64270 */
[----:B------:R-:W-:Y:S01]  /*72c0*/  FSEL R98, R98, -INF , P2 ;  /* 0xff80000062627808 */ /* 0x000fe20001000000 */
[----:B------:R-:W-:Y:S01]  /*72d0*/  MUFU.EX2 R15, R15 ;  /* 0x0000000f000f7308 */ /* 0x000fe20000000800 */
[----:B------:R-:W-:-:S02]  /*72e0*/  FMNMX.FTZ R157, R95, R8, !PT ;  /* 0x000000085f9d7209 */ /* 0x000fc40007810000 */
[----:B------:R-:W-:Y:S02]  /*72f0*/  ISETP.GT.AND P2, PT, R141, 0x98, PT ;  /* 0x000000988d00780c */ /* 0x000fe40003f44270 */
[----:B------:R-:W-:Y:S02]  /*7300*/  FSEL R99, R99, -INF , P3 ;  /* 0xff80000063637808 */ /* 0x000fe40001800000 */
[----:B------:R-:W-:Y:S01]  /*7310*/  FMNMX.FTZ R8, R98, R157, !PT ;  /* 0x0000009d62087209 */ /* 0x000fe20007810000 */
[----:B------:R1:W-:Y:S01]  /*7320*/  MUFU.EX2 R137, R156 ;  /* 0x0000009c00897308 */ /* 0x0003e20000000800 */
[----:B------:R-:W-:Y:S02]  /*7330*/  ISETP.GT.AND P3, PT, R141, 0x99, PT ;  /* 0x000000998d00780c */ /* 0x000fe40003f64270 */
[----:B------:R-:W-:Y:S02]  /*7340*/  FSEL R102, R102, -INF , P2 ;  /* 0xff80000066667808 */ /* 0x000fe40001000000 */
[----:B------:R-:W-:-:S02]  /*7350*/  FMNMX.FTZ R141, R99, R8, !PT ;  /* 0x00000008638d7209 */ /* 0x000fc40007810000 */
[----:B------:R-:W-:Y:S01]  /*7360*/  FSEL R103, R103, -INF , P3 ;  /* 0xff80000067677808 */ /* 0x000fe20001800000 */
[----:B------:R-:W-:Y:S01]  /*7370*/  MUFU.EX2 R18, R18 ;  /* 0x0000001200127308 */ /* 0x000fe20000000800 */
[----:B------:R-:W-:-:S04]  /*7380*/  FMNMX.FTZ R8, R102, R141, !PT ;  /* 0x0000008d66087209 */ /* 0x000fc80007810000 */
[----:B------:R-:W-:-:S03]  /*7390*/  FMNMX.FTZ R8, R103, R8, !PT ;  /* 0x0000000867087209 */ /* 0x000fc60007810000 */
[----:B------:R-:W-:Y:S02]  /*73a0*/  MUFU.EX2 R19, R19 ;  /* 0x0000001300137308 */ /* 0x000fe40000000800 */
[----:B------:R-:W2:Y:S06]  /*73b0*/  SHFL.BFLY PT, R141, R8, 0x2, 0x1f ;  /* 0x0c401f00088d7f89 */ /* 0x000eac00000e0000 */
[----:B------:R-:W-:Y:S08]  /*73c0*/  MUFU.EX2 R20, R20 ;  /* 0x0000001400147308 */ /* 0x000ff00000000800 */
[----:B------:R-:W-:Y:S08]  /*73d0*/  MUFU.EX2 R23, R172 ;  /* 0x000000ac00177308 */ /* 0x000ff00000000800 */
[----:B------:R-:W-:Y:S01]  /*73e0*/  MUFU.EX2 R22, R22 ;  /* 0x0000001600167308 */ /* 0x000fe20000000800 */
[----:B--2---:R-:W-:-:S05]  /*73f0*/  FMNMX.FTZ R141, R8, R141, !PT ;  /* 0x0000008d088d7209 */ /* 0x004fca0007810000 */
[----:B------:R-:W2:Y:S02]  /*7400*/  SHFL.BFLY PT, R8, R141, 0x1, 0x1f ;  /* 0x0c201f008d087f89 */ /* 0x000ea400000e0000 */
[----:B------:R-:W-:Y:S08]  /*7410*/  MUFU.EX2 R121, R170 ;  /* 0x000000aa00797308 */ /* 0x000ff00000000800 */
[----:B------:R-:W-:Y:S08]  /*7420*/  MUFU.EX2 R120, R120 ;  /* 0x0000007800787308 */ /* 0x000ff00000000800 */
[----:B------:R-:W-:Y:S01]  /*7430*/  MUFU.EX2 R125, R164 ;  /* 0x000000a4007d7308 */ /* 0x000fe20000000800 */
[----:B--2---:R-:W-:Y:S01]  /*7440*/  FMNMX.FTZ R8, R141, R8, !PT ;  /* 0x000000088d087209 */ /* 0x004fe20007810000 */
[----:B------:R-:W-:-:S06]  /*7450*/  IMAD.U32 R141, RZ, RZ, UR38 ;  /* 0x00000026ff8d7e24 */ /* 0x000fcc000f8e00ff */
[----:B------:R-:W-:Y:S01]  /*7460*/  MUFU.EX2 R124, R124 ;  /* 0x0000007c007c7308 */ /* 0x000fe20000000800 */
[C---:B------:R-:W-:Y:S01]  /*7470*/  FSETP.NEU.FTZ.AND P2, PT, R8.reuse, -INF , PT ;  /* 0xff8000000800780b */ /* 0x040fe20003f5d000 */
[----:B0-----:R-:W-:-:S05]  /*7480*/  FFMA.FTZ R132, R8, R141, -8 ;  /* 0xc100000008847423 */ /* 0x001fca000001008d */
[----:B------:R-:W-:Y:S01]  /*7490*/  FSEL R132, R132, RZ, P2 ;  /* 0x000000ff84847208 */ /* 0x000fe20001000000 */
[----:B------:R-:W-:Y:S04]  /*74a0*/  MUFU.EX2 R122, R122 ;  /* 0x0000007a007a7308 */ /* 0x000fe80000000800 */
[----:B------:R-:W-:-:S01]  /*74b0*/  FFMA.FTZ R141, R162, UR38, -R132 ;  /* 0x00000026a28d7c23 */ /* 0x000fc20008010884 */
[----:B------:R-:W-:Y:S01]  /*74c0*/  FSEL R162, R7, RZ, P1 ;  /* 0x000000ff07a27208 */ /* 0x000fe20000800000 */
[----:B------:R-:W-:-:S01]  /*74d0*/  FFMA.FTZ R21, R21, UR38, -R132 ;  /* 0x0000002615157c23 */ /* 0x000fc20008010884 */
[--C-:B------:R-:W-:Y:S01]  /*74e0*/  FFMA.FTZ R160, R149, UR38, -R132.reuse ;  /* 0x0000002695a07c23 */ /* 0x100fe20008010884 */
[----:B------:R-:W-:-:S01]  /*74f0*/  FFMA.FTZ R148, R155, UR38, -R132 ;  /* 0x000000269b947c23 */ /* 0x000fc20008010884 */
[----:B------:R-:W-:Y:S01]  /*7500*/  FFMA.FTZ R101, R158, UR38, -R132 ;  /* 0x000000269e657c23 */ /* 0x000fe20008010884 */
[----:B------:R-:W-:-:S01]  /*7510*/  FADD.FTZ R162, -R162, R9 ;  /* 0x00000009a2a27221 */ /* 0x000fc20000010100 */
[--C-:B------:R-:W-:Y:S01]  /*7520*/  FFMA.FTZ R9, R153, UR38, -R132.reuse ;  /* 0x0000002699097c23 */ /* 0x100fe20008010884 */
[----:B------:R-:W-:Y:S01]  /*7530*/  FSEL R153, R8, RZ, P2 ;  /* 0x000000ff08997208 */ /* 0x000fe20001000000 */
[----:B------:R-:W-:Y:S01]  /*7540*/  MUFU.EX2 R21, R21 ;  /* 0x0000001500157308 */ /* 0x000fe20000000800 */
[----:B------:R-:W-:Y:S01]  /*7550*/  FMUL.FTZ R149, R162, UR38 ;  /* 0x00000026a2957c20 */ /* 0x000fe20008410000 */
[--C-:B------:R-:W-:Y:S01]  /*7560*/  FFMA.FTZ R154, R159, UR38, -R132.reuse ;  /* 0x000000269f9a7c23 */ /* 0x100fe20008010884 */
[----:B-1----:R-:W-:-:S01]  /*7570*/  FFMA.FTZ R156, R163, UR38, -R132 ;  /* 0x00000026a39c7c23 */ /* 0x002fc20008010884 */
[----:B------:R-:W-:Y:S01]  /*7580*/  FADD.FTZ R153, -R153, R10 ;  /* 0x0000000a99997221 */ /* 0x000fe20000010100 */
[----:B------:R-:W-:-:S01]  /*7590*/  FFMA.FTZ R155, R166, UR38, -R132 ;  /* 0x00000026a69b7c23 */ /* 0x000fc20008010884 */
[--C-:B------:R-:W-:Y:S01]  /*75a0*/  FFMA.FTZ R158, R167, UR38, -R132.reuse ;  /* 0x00000026a79e7c23 */ /* 0x100fe20008010884 */
[----:B------:R-:W-:-:S01]  /*75b0*/  FFMA.FTZ R138, R138, UR38, -R132 ;  /* 0x000000268a8a7c23 */ /* 0x000fc20008010884 */
[----:B------:R-:W-:Y:S01]  /*75c0*/  FMUL.FTZ R153, R153, UR38 ;  /* 0x0000002699997c20 */ /* 0x000fe20008410000 */
        /* <DEDUP_REMOVED lines=17> */
[----:B0-----:R-:W-:-:S01]  /*76e0*/  FFMA.FTZ R157, R10, R4, R13 ;  /* 0x000000040a9d7223 */ /* 0x001fc2000001000d */
[--C-:B------:R-:W-:Y:S01]  /*76f0*/  FFMA.FTZ R110, R110, UR38, -R132.reuse ;  /* 0x000000266e6e7c23 */ /* 0x100fe20008010884 */
[----:B------:R-:W-:-:S01]  /*7700*/  FFMA.FTZ R111, R111, UR38, -R132 ;  /* 0x000000266f6f7c23 */ /* 0x000fc20008010884 */
[----:B------:R-:W-:Y:S01]  /*7710*/  FFMA.FTZ R136, R136, UR38, -R132 ;  /* 0x0000002688887c23 */ /* 0x000fe20008010884 */
[----:B------:R-:W-:-:S01]  /*7720*/  FADD.FTZ R157, R12, R157 ;  /* 0x0000009d0c9d7221 */ /* 0x000fc20000010000 */
[--C-:B------:R-:W-:Y:S01]  /*7730*/  FFMA.FTZ R115, R115, UR38, -R132.reuse ;  /* 0x0000002673737c23 */ /* 0x100fe20008010884 */
[----:B------:R-:W-:-:S01]  /*7740*/  FFMA.FTZ R118, R118, UR38, -R132 ;  /* 0x0000002676767c23 */ /* 0x000fc20008010884 */
[----:B------:R-:W0:Y:S01]  /*7750*/  MUFU.EX2 R101, R101 ;  /* 0x0000006500657308 */ /* 0x000e220000000800 */
[----:B-1----:R-:W-:-:S01]  /*7760*/  FFMA.FTZ R149, R162, R0, R21 ;  /* 0x00000000a2957223 */ /* 0x002fc20000010015 */
[----:B------:R-:W-:Y:S01]  /*7770*/  FADD.FTZ R4, R14, R157 ;  /* 0x0000009d0e047221 */ /* 0x000fe20000010000 */
[----:B------:R-:W-:-:S01]  /*7780*/  FFMA.FTZ R90, R90, UR38, -R132 ;  /* 0x000000265a5a7c23 */ /* 0x000fc20008010884 */
[--C-:B------:R-:W-:Y:S01]  /*7790*/  FFMA.FTZ R91, R91, UR38, -R132.reuse ;  /* 0x000000265b5b7c23 */ /* 0x100fe20008010884 */
[----:B------:R-:W-:-:S01]  /*77a0*/  FFMA.FTZ R129, R129, UR38, -R132 ;  /* 0x0000002681817c23 */ /* 0x000fc20008010884 */
[----:B------:R-:W-:Y:S01]  /*77b0*/  FADD.FTZ R153, R15, R4 ;  /* 0x000000040f997221 */ /* 0x000fe20000010000 */
[----:B------:R-:W-:-:S01]  /*77c0*/  FFMA.FTZ R95, R95, UR38, -R132 ;  /* 0x000000265f5f7c23 */ /* 0x000fc20008010884 */
[----:B------:R-:W1:Y:S01]  /*77d0*/  MUFU.EX2 R154, R154 ;  /* 0x0000009a009a7308 */ /* 0x000e620000000800 */
[----:B--2---:R-:W-:-:S01]  /*77e0*/  FADD.FTZ R0, R148, R149 ;  /* 0x0000009594007221 */ /* 0x004fc20000010000 */
[----:B------:R-:W-:Y:S01]  /*77f0*/  FADD.FTZ R4, R18, R153 ;  /* 0x0000009912047221 */ /* 0x000fe20000010000 */
[----:B------:R-:W-:-:S01]  /*7800*/  FFMA.FTZ R98, R98, UR38, -R132 ;  /* 0x0000002662627c23 */ /* 0x000fc20008010884 */
[--C-:B------:R-:W-:Y:S01]  /*7810*/  FFMA.FTZ R99, R99, UR38, -R132.reuse ;  /* 0x0000002663637c23 */ /* 0x100fe20008010884 */
[----:B------:R-:W-:-:S01]  /*7820*/  FFMA.FTZ R102, R102, UR38, -R132 ;  /* 0x0000002666667c23 */ /* 0x000fc20008010884 */
[----:B------:R-:W-:Y:S01]  /*7830*/  FADD.FTZ R153, R19, R4 ;  /* 0x0000000413997221 */ /* 0x000fe20000010000 */
[----:B------:R-:W-:-:S01]  /*7840*/  FFMA.FTZ R103, R103, UR38, -R132 ;  /* 0x0000002667677c23 */ /* 0x000fc20008010884 */
        /* <DEDUP_REMOVED lines=9> */
[----:B0-----:R-:W-:-:S01]  /*78e0*/  FADD.FTZ R0, R156, R149 ;  /* 0x000000959c007221 */ /* 0x001fc20000010000 */
[----:B------:R-:W-:-:S06]  /*78f0*/  FFMA.FTZ R149, R144, UR38, -R132 ;  /* 0x0000002690957c23 */ /* 0x000fcc0008010884 */
[----:B------:R-:W0:Y:S01]  /*7900*/  MUFU.EX2 R138, R138 ;  /* 0x0000008a008a7308 */ /* 0x000e220000000800 */
[----:B-1----:R-:W-:-:S01]  /*7910*/  FADD.FTZ R153, R155, R0 ;  /* 0x000000009b997221 */ /* 0x002fc20000010000 */
[----:B------:R-:W-:-:S06]  /*7920*/  FADD.FTZ R0, R22, R157 ;  /* 0x0000009d16007221 */ /* 0x000fcc0000010000 */
        /* <DEDUP_REMOVED lines=27> */
[----:B0-----:R-:W-:-:S04]  /*7ae0*/  FADD.FTZ R0, R126, R153 ;  /* 0x000000997e007221 */ /* 0x001fc80000010000 */
[----:B------:R-:W-:-:S03]  /*7af0*/  FADD.FTZ R157, R127, R0 ;  /* 0x000000007f9d7221 */ /* 0x000fc60000010000 */
        /* <DEDUP_REMOVED lines=55> */
[----:B------:R-:W1:Y:S08]  /*7e70*/  MUFU.EX2 R90, R90 ;  /* 0x0000005a005a7308 */ /* 0x000e700000000800 */
[----:B------:R-:W-:Y:S08]  /*7e80*/  MUFU.EX2 R89, R89 ;  /* 0x0000005900597308 */ /* 0x000ff00000000800 */
[----:B------:R2:W-:Y:S08]  /*7e90*/  MUFU.EX2 R161, R129 ;  /* 0x0000008100a17308 */ /* 0x0005f00000000800 */
[----:B------:R-:W3:Y:S01]  /*7ea0*/  MUFU.EX2 R91, R91 ;  /* 0x0000005b005b7308 */ /* 0x000ee20000000800 */
[----:B--2---:R-:W-:-:S04]  /*7eb0*/  FADD.FTZ R129, R113, R0 ;  /* 0x0000000071817221 */ /* 0x004fc80000010000 */
[----:B------:R-:W-:Y:S01]  /*7ec0*/  FADD.FTZ R0, R116, R129 ;  /* 0x0000008174007221 */ /* 0x000fe20000010000 */
[----:B0-----:R-:W-:-:S02]  /*7ed0*/  FADD.FTZ R129, R153, R4 ;  /* 0x0000000499817221 */ /* 0x001fc40000010000 */
[----:B------:R-:W-:Y:S02]  /*7ee0*/  MUFU.EX2 R92, R92 ;  /* 0x0000005c005c7308 */ /* 0x000fe40000000800 */
[----:B-1----:R-:W-:-:S06]  /*7ef0*/  FADD.FTZ R4, R90, R129 ;  /* 0x000000815a047221 */ /* 0x002fcc0000010000 */
[----:B------:R-:W-:Y:S01]  /*7f00*/  MUFU.EX2 R93, R93 ;  /* 0x0000005d005d7308 */ /* 0x000fe20000000800 */
[----:B---3--:R-:W-:-:S04]  /*7f10*/  FADD.FTZ R4, R91, R4 ;  /* 0x000000045b047221 */ /* 0x008fc80000010000 */
[----:B------:R-:W-:-:S03]  /*7f20*/  FADD.FTZ R4, R161, R4 ;  /* 0x00000004a1047221 */ /* 0x000fc60000010000 */
[----:B------:R0:W1:Y:S08]  /*7f30*/  MUFU.EX2 R128, R95 ;  /* 0x0000005f00807308 */ /* 0x0000700000000800 */
[----:B------:R-:W2:Y:S01]  /*7f40*/  MUFU.EX2 R96, R96 ;  /* 0x0000006000607308 */ /* 0x000ea20000000800 */
[----:B0-----:R-:W-:-:S04]  /*7f50*/  FADD.FTZ R95, R117, R0 ;  /* 0x00000000755f7221 */ /* 0x001fc80000010000 */
[----:B------:R-:W-:-:S03]  /*7f60*/  FADD.FTZ R0, R88, R95 ;  /* 0x0000005f58007221 */ /* 0x000fc60000010000 */
[----:B------:R-:W0:Y:S01]  /*7f70*/  MUFU.EX2 R98, R98 ;  /* 0x0000006200627308 */ /* 0x000e220000000800 */
[----:B------:R-:W-:-:S01]  /*7f80*/  FADD.FTZ R95, R89, R0 ;  /* 0x00000000595f7221 */ /* 0x000fc20000010000 */
[----:B-1----:R-:W-:-:S03]  /*7f90*/  FADD.FTZ R4, R128, R4 ;  /* 0x0000000480047221 */ /* 0x002fc60000010000 */
        /* <DEDUP_REMOVED lines=18> */
.L_x_2255:
[----:B------:R-:W-:Y:S01]  /*80c0*/  ULEA UR6, UR6, UR39, 0x3 ;  /* 0x0000002706067291 */ /* 0x000fe2000f8e183f */
[----:B------:R-:W-:Y:S01]  /*80d0*/  F2FP.SATFINITE.E4M3.F32.PACK_AB_MERGE_C R14, R15, R14, RZ ;  /* 0x0000000e0f0e723e */ /* 0x000fe200048070ff */
[----:B------:R-:W-:Y:S01]  /*80e0*/  UISETP.GT.AND UP0, UPT, UR7, UR55, UPT ;  /* 0x000000370700728c */ /* 0x000fe2000bf04270 */
[----:B------:R-:W-:Y:S01]  /*80f0*/  F2FP.SATFINITE.E4M3.F32.PACK_AB_MERGE_C R20, R23, R20, RZ ;  /* 0x000000141714723e */ /* 0x000fe200048070ff */
[----:B------:R-:W-:Y:S01]  /*8100*/  UIADD3 UR6, UR6, 0x29860, URZ ;  /* 0x0002986006067890 */ /* 0x000fe2000fffe03f */
[----:B------:R-:W-:Y:S01]  /*8110*/  F2FP.SATFINITE.E4M3.F32.PACK_AB_MERGE_C R9, R152, R9, RZ ;  /* 0x000000099809723e */ /* 0x000fe200048070ff */
[----:B------:R-:W-:Y:S01]  /*8120*/  UIADD3 UR7, UR7, -0x1, URZ ;  /* 0xffffffff07077890 */ /* 0x000fe2000fffe03f */
[----:B------:R-:W-:Y:S01]  /*8130*/  F2FP.SATFINITE.E4M3.F32.PACK_AB_MERGE_C R101, R154, R101, RZ ;  /* 0x000000659a65723e */ /* 0x000fe200048070ff */
[----:B------:R-:W-:Y:S01]  /*8140*/  UPRMT UR6, UR61, 0x654, UR6 ;  /* 0x000006543d067896 */ /* 0x000fe20008000006 */
[----:B------:R-:W-:Y:S01]  /*8150*/  PLOP3.LUT P1, PT, PT, PT, UP0, 0x80, 0x0 ;  /* 0x000000000000781c */ /* 0x000fe20003f2f008 */
[----:B------:R-:W-:Y:S01]  /*8160*/  UMOV UR52, UR5 ;  /* 0x0000000500347c82 */ /* 0x000fe20008000000 */
        /* <DEDUP_REMOVED lines=105> */
[----:B------:R-:W-:-:S05]  /*8800*/  UMOV UR53, UR7 ;  /* 0x0000000700357c82 */ /* 0x000fca0008000000 */
.L_x_2245:
[----:B------:R-:W-:-:S06]  /*8810*/  UISETP.GE.AND UP0, UPT, UR53, UR60, UPT ;  /* 0x0000003c3500728c */ /* 0x000fcc000bf06270 */
[----:B------:R-:W-:-:S13]  /*8820*/  PLOP3.LUT P1, PT, PT, PT, UP0, 0x80, 0x0 ;  /* 0x000000000000781c */ /* 0x000fda0003f2f008 */
[----:B------:R-:W-:Y:S05]  /*8830*/  @!P1 BRA `(.L_x_2257) ;  /* 0x0000002c00309947 */ /* 0x000fea0003800000 */
[C---:B------:R-:W-:Y:S01]  /*8840*/  VIADD R5, R16.reuse, 0x8 ;  /* 0x0000000810057836 */ /* 0x040fe20000000000 */
[----:B------:R-:W-:Y:S01]  /*8850*/  IADD3 R16, -R16, 0xb, RZ ;  /* 0x0000000b10107810 */ /* 0x000fe20007ffe1ff */
[----:B------:R-:W-:Y:S01]  /*8860*/  IMAD.MOV.U32 R9, RZ, RZ, R8 ;  /* 0x000000ffff097224 */ /* 0x000fe200078e0008 */
[----:B------:R-:W-:Y:S01]  /*8870*/  UMOV UR52, UR5 ;  /* 0x0000000500347c82 */ /* 0x000fe20008000000 */
[----:B------:R-:W-:Y:S01]  /*8880*/  IMAD.MOV.U32 R6, RZ, RZ, R7 ;  /* 0x000000ffff067224 */ /* 0x000fe200078e0007 */
[----:B------:R-:W-:-:S06]  /*8890*/  UMOV UR6, UR4 ;  /* 0x0000000400067c82 */ /* 0x000fcc0008000000 */
.L_x_2268:
[----:B------:R-:W-:Y:S01]  /*88a0*/  UIADD3 UR4, UR6, 0x1, URZ ;  /* 0x0000000106047890 */ /* 0x000fe2000fffe03f */
[----:B------:R-:W-:-:S03]  /*88b0*/  ISETP.NE.AND P2, PT, RZ, UR56, PT ;  /* 0x00000038ff007c0c */ /* 0x000fc6000bf45270 */
[----:B------:R-:W-:-:S04]  /*88c0*/  UISETP.NE.AND UP0, UPT, UR4, 0x2, UPT ;  /* 0x000000020400788c */ /* 0x000fc8000bf05270 */
[----:B------:R-:W-:Y:S02]  /*88d0*/  USEL UR5, URZ, 0x1, UP0 ;  /* 0x000000013f057887 */ /* 0x000fe40008000000 */
[----:B------:R-:W-:Y:S02]  /*88e0*/  USEL UR4, UR4, URZ, UP0 ;  /* 0x0000003f04047287 */ /* 0x000fe40008000000 */
[----:B------:R-:W-:Y:S02]  /*88f0*/  ULOP3.LUT UR5, UR52, UR5, URZ, 0x3c, !UPT ;  /* 0x0000000534057292 */ /* 0x000fe4000f8e3c3f */
[----:B--2---:R-:W-:Y:S10]  /*8900*/  @P2 BRA `(.L_x_2258) ;  /* 0x00000000002c2947 */ /* 0x004ff40003800000 */
[----:B------:R-:W-:Y:S05]  /*8910*/  @!P0 BRA `(.L_x_2259) ;  /* 0x0000000000048947 */ /* 0x000fea0003800000 */
[----:B------:R-:W-:Y:S01]  /*8920*/  BPT.TRAP 0x1 ;  /* 0x000000040000795c */ /* 0x000fe20000300000 */
.L_x_2259:
[----:B------:R-:W-:Y:S01]  /*8930*/  ULEA UR7, UR4, UR39, 0x3 ;  /* 0x0000002704077291 */ /* 0x000fe2000f8e183f */
[----:B------:R-:W-:-:S05]  /*8940*/  IMAD.U32 R7, RZ, RZ, UR5 ;  /* 0x00000005ff077e24 */ /* 0x000fca000f8e00ff */
[----:B------:R-:W-:-:S04]  /*8950*/  SHF.L.U32 R7, R7, 0x1f, RZ ;  /* 0x0000001f07077819 */ /* 0x000fc800000006ff */
[----:B------:R0:W1:Y:S01]  /*8960*/  SYNCS.PHASECHK.TRANS64.TRYWAIT P1, [UR7+0x29830], R7 ;  /* 0x02983007ff0075a7 */ /* 0x0000620008020147 */
[----:B------:R-:W-:Y:S05]  /*8970*/  @!P0 BRA `(.L_x_2260) ;  /* 0x0000000000048947 */ /* 0x000fea0003800000 */
[----:B------:R-:W-:Y:S01]  /*8980*/  BPT.TRAP 0x1 ;  /* 0x000000040000795c */ /* 0x000fe20000300000 */
.L_x_2260:
[----:B-1----:R-:W-:Y:S05]  /*8990*/  @P1 BRA `(.L_x_2258) ;  /* 0x0000000000081947 */ /* 0x002fea0003800000 */
[----:B------:R-:W1:Y:S02]  /*89a0*/  SYNCS.PHASECHK.TRANS64.TRYWAIT P1, [UR7+0x29830], R7 ;  /* 0x02983007ff0075a7 */ /* 0x000e640008020147 */
[----:B-1----:R-:W-:Y:S05]  /*89b0*/  @!P1 BRA `(.L_x_2261) ;  /* 0x000000a800549947 */ /* 0x002fea0003800000 */
.L_x_2258:
[----:B------:R2:W-:Y:S01]  /*89c0*/  BAR.SYNC.DEFER_BLOCKING R5, 0x100 ;  /* 0x000400050000751d */ /* 0x0005e20000010000 */
[C---:B------:R-:W-:Y:S01]  /*89d0*/  R2UR UR28, R2.reuse ;  /* 0x00000000021c72ca */ /* 0x040fe200000e0000 */
[----:B------:R-:W-:Y:S01]  /*89e0*/  UIMAD UR7, UR4, 0x780, UR54 ;  /* 0x00000780040778a4 */ /* 0x000fe2000f8e0236 */
[C---:B------:R-:W-:Y:S02]  /*89f0*/  R2UR UR29, R3.reuse ;  /* 0x00000000031d72ca */ /* 0x040fe400000e0000 */
[C---:B------:R-:W-:Y:S01]  /*8a00*/  R2UR UR32, R2.reuse ;  /* 0x00000000022072ca */ /* 0x040fe200000e0000 */
[----:B------:R-:W-:Y:S01]  /*8a10*/  UMOV UR31, 0x80000020 ;  /* 0x80000020001f7882 */ /* 0x000fe20000000000 */
[C---:B------:R-:W-:Y:S01]  /*8a20*/  R2UR UR33, R3.reuse ;  /* 0x00000000032172ca */ /* 0x040fe200000e0000 */
[----:B------:R-:W-:Y:S01]  /*8a30*/  UIADD3 UR34, UR7, 0x80, URZ ;  /* 0x0000008007227890 */ /* 0x000fe2000fffe03f */
[C---:B------:R-:W-:Y:S01]  /*8a40*/  R2UR UR40, R2.reuse ;  /* 0x00000000022872ca */ /* 0x040fe200000e0000 */
[----:B------:R-:W-:Y:S01]  /*8a50*/  UMOV UR30, UR7 ;  /* 0x00000007001e7c82 */ /* 0x000fe20008000000 */
[----:B------:R-:W-:Y:S01]  /*8a60*/  UMOV UR35, 0x80000020 ;  /* 0x8000002000237882 */ /* 0x000fe20000000000 */
[C---:B------:R-:W-:Y:S01]  /*8a70*/  R2UR UR41, R3.reuse ;  /* 0x00000000032972ca */ /* 0x040fe200000e0000 */
[----:B------:R-:W-:Y:S01]  /*8a80*/  UIADD3 UR42, UR7, 0x100, URZ ;  /* 0x00000100072a7890 */ /* 0x000fe2000fffe03f */
[C---:B------:R-:W-:Y:S01]  /*8a90*/  R2UR UR44, R2.reuse ;  /* 0x00000000022c72ca */ /* 0x040fe200000e0000 */
[----:B------:R-:W-:Y:S01]  /*8aa0*/  UMOV UR43, 0x80000020 ;  /* 0x80000020002b7882 */ /* 0x000fe20000000000 */
[C---:B------:R-:W-:Y:S01]  /*8ab0*/  R2UR UR45, R3.reuse ;  /* 0x00000000032d72ca */ /* 0x040fe200000e0000 */
[----:B------:R-:W-:Y:S01]  /*8ac0*/  UIADD3 UR46, UR7, 0x180, URZ ;  /* 0x00000180072e7890 */ /* 0x000fe2000fffe03f */
[----:B------:R-:W-:Y:S01]  /*8ad0*/  R2UR UR48, R2 ;  /* 0x00000000023072ca */ /* 0x000fe200000e0000 */
[----:B------:R-:W-:Y:S01]  /*8ae0*/  UMOV UR47, 0x80000020 ;  /* 0x80000020002f7882 */ /* 0x000fe20000000000 */
[----:B------:R-:W-:Y:S01]  /*8af0*/  R2UR UR49, R3 ;  /* 0x00000000033172ca */ /* 0x000fe200000e0000 */
        /* <DEDUP_REMOVED lines=167> */
[----:B--2---:R-:W-:Y:S05]  /*9570*/  @P2 BRA `(.L_x_2262) ;  /* 0x00000000002c2947 */ /* 0x004fea0003800000 */
[----:B------:R-:W-:Y:S05]  /*9580*/  @!P0 BRA `(.L_x_2263) ;  /* 0x0000000000048947 */ /* 0x000fea0003800000 */
[----:B------:R-:W-:Y:S01]  /*9590*/  BPT.TRAP 0x1 ;  /* 0x000000040000795c */ /* 0x000fe20000300000 */
.L_x_2263:
[----:B------:R-:W-:Y:S01]  /*95a0*/  ULEA UR7, UR6, UR39, 0x3 ;  /* 0x0000002706077291 */ /* 0x000fe2000f8e183f */
[----:B01----:R-:W-:-:S05]  /*95b0*/  IMAD.U32 R7, RZ, RZ, UR52 ;  /* 0x00000034ff077e24 */ /* 0x003fca000f8e00ff */
[----:B------:R-:W-:-:S04]  /*95c0*/  SHF.L.U32 R7, R7, 0x1f, RZ ;  /* 0x0000001f07077819 */ /* 0x000fc800000006ff */
[----:B------:R0:W1:Y:S01]  /*95d0*/  SYNCS.PHASECHK.TRANS64.TRYWAIT P1, [UR7+0x29850], R7 ;  /* 0x02985007ff0075a7 */ /* 0x0000620008020147 */
[----:B------:R-:W-:Y:S05]  /*95e0*/  @!P0 BRA `(.L_x_2264) ;  /* 0x0000000000048947 */ /* 0x000fea0003800000 */
[----:B------:R-:W-:Y:S01]  /*95f0*/  BPT.TRAP 0x1 ;  /* 0x000000040000795c */ /* 0x000fe20000300000 */
.L_x_2264:
[----:B-1----:R-:W-:Y:S05]  /*9600*/  @P1 BRA `(.L_x_2262) ;  /* 0x0000000000081947 */ /* 0x002fea0003800000 */
[----:B------:R-:W1:Y:S02]  /*9610*/  SYNCS.PHASECHK.TRANS64.TRYWAIT P1, [UR7+0x29850], R7 ;  /* 0x02985007ff0075a7 */ /* 0x000e640008020147 */
[----:B-1----:R-:W-:Y:S05]  /*9620*/  @!P1 BRA `(.L_x_2265) ;  /* 0x0000009c00509947 */ /* 0x002fea0003800000 */
.L_x_2262:
        /* <DEDUP_REMOVED lines=33> */
.L_x_2266:
[----:B-1----:R-:W-:Y:S01]  /*9840*/  FMNMX.FTZ R8, R152, R6, !PT ;  /* 0x0000000698087209 */ /* 0x002fe20007810000 */
        /* <DEDUP_REMOVED lines=97> */
[----:B------:R-:W-:Y:S02]  /*9e60*/  IMAD.U32 R153, RZ, RZ, UR38 ;  /* 0x00000026ff997e24 */ /* 0x000fe4000f8e00ff */
[----:B------:R-:W-:Y:S01]  /*9e70*/  FMUL.FTZ R14, R6, UR38 ;  /* 0x00000026060e7c20 */ /* 0x000fe20008410000 */
[----:B------:R-:W-:-:S01]  /*9e80*/  FFMA.FTZ R141, R145, UR38, -R168 ;  /* 0x00000026918d7c23 */ /* 0x000fc200080108a8 */
[----:B------:R-:W-:Y:S01]  /*9e90*/  FADD.FTZ R6, -R8, R9 ;  /* 0x0000000908067221 */ /* 0x000fe20000010100 */
[----:B------:R-:W-:-:S01]  /*9ea0*/  FFMA.FTZ R145, R149, UR38, -R168 ;  /* 0x0000002695917c23 */ /* 0x000fc200080108a8 */
[----:B------:R-:W-:Y:S01]  /*9eb0*/  FFMA.FTZ R149, R101, UR38, -R168 ;  /* 0x0000002665957c23 */ /* 0x000fe200080108a8 */
[----:B------:R-:W-:-:S01]  /*9ec0*/  FFMA.FTZ R101, R8, R153, -8 ;  /* 0xc100000008657423 */ /* 0x000fc20000010099 */
[----:B------:R-:W-:Y:S01]  /*9ed0*/  FMUL.FTZ R9, R6, UR38 ;  /* 0x0000002606097c20 */ /* 0x000fe20008410000 */
[----:B------:R-:W-:-:S01]  /*9ee0*/  FFMA.FTZ R6, R152, UR38, -R168 ;  /* 0x0000002698067c23 */ /* 0x000fc200080108a8 */
[----:B------:R-:W-:Y:S01]  /*9ef0*/  FFMA.FTZ R20, R140, UR38, -R168 ;  /* 0x000000268c147c23 */ /* 0x000fe200080108a8 */
[----:B------:R-:W-:-:S01]  /*9f00*/  FFMA.FTZ R140, R154, UR38, -R101 ;  /* 0x000000269a8c7c23 */ /* 0x000fc20008010865 */
[----:B------:R-:W-:Y:S01]  /*9f10*/  FFMA.FTZ R153, R155, UR38, -R101 ;  /* 0x000000269b997c23 */ /* 0x000fe20008010865 */
[----:B------:R0:W-:Y:S01]  /*9f20*/  MUFU.EX2 R11, R14 ;  /* 0x0000000e000b7308 */ /* 0x0001e20000000800 */
[----:B------:R-:W-:-:S01]  /*9f30*/  FFMA.FTZ R10, R156, UR38, -R168 ;  /* 0x000000269c0a7c23 */ /* 0x000fc200080108a8 */
[----:B------:R-:W-:Y:S01]  /*9f40*/  FFMA.FTZ R22, R144, UR38, -R168 ;  /* 0x0000002690167c23 */ /* 0x000fe200080108a8 */
[----:B------:R-:W-:-:S01]  /*9f50*/  FFMA.FTZ R144, R158, UR38, -R101 ;  /* 0x000000269e907c23 */ /* 0x000fc20008010865 */
[----:B------:R-:W-:Y:S01]  /*9f60*/  FFMA.FTZ R15, R157, UR38, -R168 ;  /* 0x000000269d0f7c23 */ /* 0x000fe200080108a8 */
[----:B------:R-:W-:-:S01]  /*9f70*/  FFMA.FTZ R155, R159, UR38, -R101 ;  /* 0x000000269f9b7c23 */ /* 0x000fc20008010865 */
[--C-:B------:R-:W-:Y:S01]  /*9f80*/  FFMA.FTZ R18, R136, UR38, -R168.reuse ;  /* 0x0000002688127c23 */ /* 0x100fe200080108a8 */
[----:B------:R-:W-:-:S01]  /*9f90*/  FFMA.FTZ R12, R160, UR38, -R168 ;  /* 0x00000026a00c7c23 */ /* 0x000fc200080108a8 */
[----:B------:R-:W1:Y:S01]  /*9fa0*/  MUFU.EX2 R6, R6 ;  /* 0x0000000600067308 */ /* 0x000e620000000800 */
[----:B------:R-:W-:-:S01]  /*9fb0*/  FFMA.FTZ R136, R148, UR38, -R168 ;  /* 0x0000002694887c23 */ /* 0x000fc200080108a8 */
[----:B------:R-:W-:Y:S01]  /*9fc0*/  FFMA.FTZ R148, R162, UR38, -R101 ;  /* 0x00000026a2947c23 */ /* 0x000fe20008010865 */
[----:B------:R-:W-:-:S01]  /*9fd0*/  FFMA.FTZ R19, R161, UR38, -R168 ;  /* 0x00000026a1137c23 */ /* 0x000fc200080108a8 */
[----:B------:R-:W-:Y:S01]  /*9fe0*/  FFMA.FTZ R157, R163, UR38, -R101 ;  /* 0x00000026a39d7c23 */ /* 0x000fe20008010865 */
[----:B0-----:R-:W-:-:S01]  /*9ff0*/  FFMA.FTZ R14, R164, UR38, -R168 ;  /* 0x00000026a40e7c23 */ /* 0x001fc200080108a8 */
        /* <DEDUP_REMOVED lines=11> */
[----:B-1----:R-:W-:-:S01]  /*a0b0*/  FFMA.FTZ R4, R11, R4, R6 ;  /* 0x000000040b047223 */ /* 0x002fc20000010006 */
[--C-:B------:R-:W-:Y:S01]  /*a0c0*/  FFMA.FTZ R150, R150, UR38, -R101.reuse ;  /* 0x0000002696967c23 */ /* 0x100fe20008010865 */
        /* <DEDUP_REMOVED lines=13> */
[----:B------:R-:W3:Y:S01]  /*a1a0*/  MUFU.EX2 R153, R153 ;  /* 0x0000009900997308 */ /* 0x000ee20000000800 */
[----:B0-----:R-:W-:-:S01]  /*a1b0*/  FFMA.FTZ R0, R9, R0, R140 ;  /* 0x0000000009007223 */ /* 0x001fc2000001008c */
[----:B------:R-:W-:Y:S01]  /*a1c0*/  FFMA.FTZ R131, R131, UR38, -R101 ;  /* 0x0000002683837c23 */ /* 0x000fe20008010865 */
[----:B------:R-:W-:-:S01]  /*a1d0*/  FFMA.FTZ R132, R132, UR38, -R168 ;  /* 0x0000002684847c23 */ /* 0x000fc200080108a8 */
[----:B------:R-:W-:Y:S01]  /*a1e0*/  FFMA.FTZ R134, R134, UR38, -R101 ;  /* 0x0000002686867c23 */ /* 0x000fe20008010865 */
[----:B------:R-:W-:-:S01]  /*a1f0*/  FFMA.FTZ R133, R133, UR38, -R168 ;  /* 0x0000002685857c23 */ /* 0x000fc200080108a8 */
[----:B------:R-:W-:Y:S01]  /*a200*/  FFMA.FTZ R135, R135, UR38, -R101 ;  /* 0x0000002687877c23 */ /* 0x000fe20008010865 */
[----:B------:R-:W-:-:S01]  /*a210*/  FFMA.FTZ R104, R104, UR38, -R168 ;  /* 0x0000002668687c23 */ /* 0x000fc200080108a8 */
[----:B------:R-:W0:Y:S01]  /*a220*/  MUFU.EX2 R10, R10 ;  /* 0x0000000a000a7308 */ /* 0x000e220000000800 */
[----:B-1----:R-:W-:-:S01]  /*a230*/  FADD.FTZ R161, R13, R4 ;  /* 0x000000040da17221 */ /* 0x002fc20000010000 */
        /* <DEDUP_REMOVED lines=8> */
[----:B------:R-:W-:Y:S01]  /*a2c0*/  FFMA.FTZ R111, R111, UR38, -R101 ;  /* 0x000000266f6f7c23 */ /* 0x000fe20008010865 */
[----:B------:R-:W-:-:S01]  /*a2d0*/  FFMA.FTZ R112, R112, UR38, -R168 ;  /* 0x0000002670707c23 */ /* 0x000fc200080108a8 */
[----:B------:R-:W-:Y:S01]  /*a2e0*/  FFMA.FTZ R114, R114, UR38, -R101 ;  /* 0x0000002672727c23 */ /* 0x000fe20008010865 */
[----:B------:R-:W-:-:S01]  /*a2f0*/  FFMA.FTZ R113, R113, UR38, -R168 ;  /* 0x0000002671717c23 */ /* 0x000fc200080108a8 */
[----:B------:R-:W-:Y:S01]  /*a300*/  FFMA.FTZ R115, R115, UR38, -R101 ;  /* 0x0000002673737c23 */ /* 0x000fe20008010865 */
[----:B------:R-:W-:-:S01]  /*a310*/  FFMA.FTZ R116, R116, UR38, -R168 ;  /* 0x0000002674747c23 */ /* 0x000fc200080108a8 */
[----:B------:R-:W3:Y:S01]  /*a320*/  MUFU.EX2 R15, R15 ;  /* 0x0000000f000f7308 */ /* 0x000ee20000000800 */
        /* <DEDUP_REMOVED lines=21> */
[--C-:B------:R-:W-:Y:S01]  /*a480*/  FFMA.FTZ R102, R102, UR38, -R101.reuse ;  /* 0x0000002666667c23 */ /* 0x100fe20008010865 */
[----:B------:R-:W-:-:S01]  /*a490*/  FFMA.FTZ R101, R103, UR38, -R101 ;  /* 0x0000002667657c23 */ /* 0x000fc20008010865 */
[----:B------:R-:W3:Y:S01]  /*a4a0*/  MUFU.EX2 R148, R148 ;  /* 0x0000009400947308 */ /* 0x000ee20000000800 */
[----:B0-----:R-:W-:-:S07]  /*a4b0*/  FADD.FTZ R163, R155, R4 ;  /* 0x000000049ba37221 */ /* 0x001fce0000010000 */
[----:B------:R-:W0:Y:S01]  /*a4c0*/  MUFU.EX2 R19, R19 ;  /* 0x0000001300137308 */ /* 0x000e220000000800 */
[----:B-1----:R-:W-:-:S07]  /*a4d0*/  FADD.FTZ R0, R12, R161 ;  /* 0x000000a10c007221 */ /* 0x002fce0000010000 */
[----:B------:R-:W1:Y:S01]  /*a4e0*/  MUFU.EX2 R157, R157 ;  /* 0x0000009d009d7308 */ /* 0x000e620000000800 */
[----:B---3--:R-:W-:-:S07]  /*a4f0*/  FADD.FTZ R4, R148, R163 ;  /* 0x000000a394047221 */ /* 0x008fce0000010000 */
        /* <DEDUP_REMOVED lines=100> */
[----:B------:R-:W-:Y:S01]  /*ab40*/  MUFU.EX2 R117, R117 ;  /* 0x0000007500757308 */ /* 0x000fe20000000800 */
[----:B---3--:R-:W-:-:S07]  /*ab50*/  FADD.FTZ R0, R116, R161 ;  /* 0x000000a174007221 */ /* 0x008fce0000010000 */
        /* <DEDUP_REMOVED lines=11> */
[----:B------:R-:W-:Y:S08]  /*ac10*/  MUFU.EX2 R93, R93 ;  /* 0x0000005d005d7308 */ /* 0x000ff00000000800 */
[----:B------:R1:W3:Y:S01]  /*ac20*/  MUFU.EX2 R154, R95 ;  /* 0x0000005f009a7308 */ /* 0x0002e20000000800 */
[----:B0-----:R-:W-:-:S07]  /*ac30*/  FADD.FTZ R4, R165, R4 ;  /* 0x00000004a5047221 */ /* 0x001fce0000010000 */
[----:B------:R-:W0:Y:S01]  /*ac40*/  MUFU.EX2 R96, R96 ;  /* 0x0000006000607308 */ /* 0x000e220000000800 */
[----:B-1----:R-:W-:-:S04]  /*ac50*/  FADD.FTZ R95, R117, R0 ;  /* 0x00000000755f7221 */ /* 0x002fc80000010000 */
[----:B------:R-:W-:-:S03]  /*ac60*/  FADD.FTZ R0, R88, R95 ;  /* 0x0000005f58007221 */ /* 0x000fc60000010000 */
[----:B------:R-:W1:Y:S01]  /*ac70*/  MUFU.EX2 R98, R98 ;  /* 0x0000006200627308 */ /* 0x000e620000000800 */
[----:B------:R-:W-:-:S01]  /*ac80*/  FADD.FTZ R95, R89, R0 ;  /* 0x00000000595f7221 */ /* 0x000fc20000010000 */
[----:B---3--:R-:W-:-:S03]  /*ac90*/  FADD.FTZ R4, R154, R4 ;  /* 0x000000049a047221 */ /* 0x008fc60000010000 */
[----:B------:R-:W-:-:S03]  /*aca0*/  FADD.FTZ R0, R92, R95 ;  /* 0x0000005f5c007221 */ /* 0x000fc60000010000 */
[----:B------:R-:W3:Y:S01]  /*acb0*/  MUFU.EX2 R97, R97 ;  /* 0x0000006100617308 */ /* 0x000ee20000000800 */
[----:B------:R-:W-:-:S04]  /*acc0*/  FADD.FTZ R95, R93, R0 ;  /* 0x000000005d5f7221 */ /* 0x000fc80000010000 */
[----:B0-----:R-:W-:-:S03]  /*acd0*/  FADD.FTZ R0, R96, R95 ;  /* 0x0000005f60007221 */ /* 0x001fc60000010000 */
        /* <DEDUP_REMOVED lines=10> */
[----:B0-----:R-:W-:-:S03]  /*ad80*/  FADD.FTZ R4, R149, R0 ;  /* 0x0000000095047221 */ /* 0x001fc60000010000 */
[----:B-1----:R-:W-:Y:S01]  /*ad90*/  FADD.FTZ R0, R101, R94 ;  /* 0x0000005e65007221 */ /* 0x002fe20000010000 */
[----:B------:R-:W-:Y:S06]  /*ada0*/  @!P0 BRA `(.L_x_2267) ;  /* 0x0000000000048947 */ /* 0x000fec0003800000 */
[----:B------:R-:W-:Y:S01]  /*adb0*/  BPT.TRAP 0x1 ;  /* 0x000000040000795c */ /* 0x000fe20000300000 */
.L_x_2267:
        /* <DEDUP_REMOVED lines=116> */
.L_x_2257:
[----:B------:R-:W-:Y:S06]  /*b500*/  BAR.ARV 0x8, 0x180 ;  /* 0x0206000000007b1d */ /* 0x000fec0000002000 */
[----:B------:R-:W-:Y:S05]  /*b510*/  @!P0 BRA `(.L_x_2269) ;  /* 0x0000000000048947 */ /* 0x000fea0003800000 */
[----:B------:R-:W-:Y:S01]  /*b520*/  BPT.TRAP 0x1 ;  /* 0x000000040000795c */ /* 0x000fe20000300000 */
.L_x_2269:
[----:B------:R-:W-:Y:S01]  /*b530*/  ULEA UR9, UR4, UR39, 0x3 ;  /* 0x0000002704097291 */ /* 0x000fe2000f8e183f */
[----:B------:R-:W-:-:S05]  /*b540*/  IMAD.U32 R2, RZ, RZ, UR5 ;  /* 0x00000005ff027e24 */ /* 0x000fca000f8e00ff */
[----:B------:R-:W-:-:S04]  /*b550*/  SHF.L.U32 R2, R2, 0x1f, RZ ;  /* 0x0000001f02027819 */ /* 0x000fc800000006ff */
[----:B------:R0:W1:Y:S01]  /*b560*/  SYNCS.PHASECHK.TRANS64.TRYWAIT P1, [UR9+0x29850], R2 ;  /* 0x02985002ff0075a7 */ /* 0x0000620008020149 */
[----:B------:R-:W-:Y:S05]  /*b570*/  @!P0 BRA `(.L_x_2270) ;  /* 0x0000000000048947 */ /* 0x000fea0003800000 */
[----:B------:R-:W-:Y:S01]  /*b580*/  BPT.TRAP 0x1 ;  /* 0x000000040000795c */ /* 0x000fe20000300000 */
.L_x_2270:
[----:B-1----:R-:W-:Y:S05]  /*b590*/  @P1 BRA `(.L_x_2271) ;  /* 0x0000000000081947 */ /* 0x002fea0003800000 */
[----:B------:R-:W1:Y:S02]  /*b5a0*/  SYNCS.PHASECHK.TRANS64.TRYWAIT P1, [UR9+0x29850], R2 ;  /* 0x02985002ff0075a7 */ /* 0x000e640008020149 */
[----:B-1----:R-:W-:Y:S05]  /*b5b0*/  @!P1 BRA `(.L_x_2272) ;  /* 0x0000007c00849947 */ /* 0x002fea0003800000 */
.L_x_2271:
[----:B------:R-:W-:Y:S01]  /*b5c0*/  UIADD3 UR39, UR39, 0x400, URZ ;  /* 0x0000040027277890 */ /* 0x000fe2000fffe03f */
[----:B------:R-:W-:Y:S01]  /*b5d0*/  WARPGROUP.ARRIVE ;  /* 0x00000000000079c5 */ /* 0x000fe20000000000 */
[----:B------:R-:W-:-:S05]  /*b5e0*/  UMOV UR7, 0xc0000010 ;  /* 0xc000001000077882 */ /* 0x000fca0000000000 */
[----:B------:R-:W3:Y:S01]  /*b5f0*/  S2UR UR5, SR_CTAID.Z ;  /* 0x00000000000579c3 */ /* 0x000ee20000002700 */
[----:B------:R-:W-:Y:S01]  /*b600*/  USHF.R.U32.HI UR39, URZ, 0x4, UR39 ;  /* 0x000000043f277899 */ /* 0x000fe20008011627 */
[----:B------:R-:W-:Y:S01]  /*b610*/  IMAD.MOV.U32 R5, RZ, RZ, 0x3f800000 ;  /* 0x3f800000ff057424 */ /* 0x000fe200078e00ff */
[----:B------:R-:W-:Y:S02]  /*b620*/  ULDC.64 UR10, c[0x0][0x9a0] ;  /* 0x00026800000a7ab9 */ /* 0x000fe40000000a00 */
[----:B------:R-:W-:Y:S02]  /*b630*/  ULOP3.LUT UR39, UR39, 0x3fff, URZ, 0xc0, !UPT ;  /* 0x00003fff27277892 */ /* 0x000fe4000f8ec03f */
[----:B------:R-:W-:Y:S01]  /*b640*/  UISETP.NE.U32.AND UP0, UPT, UR10, URZ, UPT ;  /* 0x0000003f0a00728c */ /* 0x000fe2000bf05070 */
[----:B------:R-:W4:Y:S01]  /*b650*/  S2UR UR14, SR_CTAID.Z ;  /* 0x00000000000e79c3 */ /* 0x000f220000002700 */
[----:B------:R-:W-:Y:S02]  /*b660*/  ULOP3.LUT UR8, UR39, 0x10000, URZ, 0xfc, !UPT ;  /* 0x0001000027087892 */ /* 0x000fe4000f8efc3f */
[----:B------:R-:W-:-:S02]  /*b670*/  UISETP.NE.AND.EX UP0, UPT, UR11, URZ, UPT, UP0 ;  /* 0x0000003f0b00728c */ /* 0x000fc4000bf05300 */
[----:B------:R-:W-:-:S04]  /*b680*/  UIMAD UR8, UR4, 0x500, UR8 ;  /* 0x00000500040878a4 */ /* 0x000fc8000f8e0208 */
[----:B------:R-:W-:Y:S01]  /*b690*/  UIADD3 UR4, UR8, 0x100, URZ ;  /* 0x0000010008047890 */ /* 0x000fe2000fffe03f */
[----:B------:R-:W-:Y:S02]  /*b6a0*/  PLOP3.LUT P1, PT, PT, PT, UP0, 0x80, 0x0 ;  /* 0x000000000000781c */ /* 0x000fe40003f2f008 */
[----:B------:R-:W-:-:S06]  /*b6b0*/  UMOV UR6, UR8 ;  /* 0x0000000800067c82 */ /* 0x000fcc0008000000 */
[----:B---3--:R-:W-:Y:S01]  /*b6c0*/  QGMMA.64x128x32.F32.E4M3.E4M3 R24, R184, gdesc[UR4], R24, gsb0 ;  /* 0x01e00004b8187df3 */ /* 0x008fe20008000818 */
[----:B------:R-:W-:Y:S01]  /*b6d0*/  UMOV UR7, 0xc0000010 ;  /* 0xc000001000077882 */ /* 0x000fe20000000000 */
[----:B------:R-:W-:Y:S01]  /*b6e0*/  UMOV UR6, UR4 ;  /* 0x0000000400067c82 */ /* 0x000fe20008000000 */
[----:B------:R-:W-:Y:S01]  /*b6f0*/  USHF.R.S32.HI UR5, URZ, 0x1f, UR5 ;  /* 0x0000001f3f057899 */ /* 0x000fe20008011405 */
[----:B------:R-:W-:Y:S01]  /*b700*/  @UP0 ULDC.64 UR12, c[0x0][0x9c8] ;  /* 0x00027200000c0ab9 */ /* 0x000fe20000000a00 */
[----:B------:R-:W-:Y:S02]  /*b710*/  WARPGROUP.DEPBAR.LE gsb0, 0x0 ;  /* 0x00008000000079c5 */ /* 0x000fe40000010000 */
[----:B------:R-:W-:-:S06]  /*b720*/  WARPGROUP.ARRIVE ;  /* 0x00000000000079c5 */ /* 0x000fcc0000000000 */
[----:B------:R-:W-:Y:S01]  /*b730*/  QGMMA.64x128x32.F32.E4M3.E4M3 R24, R180, gdesc[UR4], R24, gsb0 ;  /* 0x01e00004b4187df3 */ /* 0x000fe20008000818 */
[----:B------:R-:W-:Y:S02]  /*b740*/  @UP0 UIMAD UR6, UR5, UR12, URZ ;  /* 0x0000000c050602a4 */ /* 0x000fe4000f8e023f */
[----:B----4-:R-:W-:Y:S02]  /*b750*/  @UP0 UIMAD.WIDE.U32 UR4, UR14, UR12, URZ ;  /* 0x0000000c0e0402a5 */ /* 0x010fe4000f8e003f */
[----:B------:R-:W-:Y:S02]  /*b760*/  @UP0 UIMAD UR6, UR14, UR13, UR6 ;  /* 0x0000000d0e0602a4 */ /* 0x000fe4000f8e0206 */
[----:B------:R-:W-:Y:S01]  /*b770*/  @UP0 USHF.R.S32.HI UR7, URZ, 0x1f, UR59 ;  /* 0x0000001f3f070899 */ /* 0x000fe2000801143b */
[----:B------:R-:W-:Y:S01]  /*b780*/  @UP0 ULDC.64 UR12, c[0x0][0x9d0] ;  /* 0x00027400000c0ab9 */ /* 0x000fe20000000a00 */
[----:B------:R-:W-:Y:S02]  /*b790*/  @UP0 UIADD3 UR5, UR5, UR6, URZ ;  /* 0x0000000605050290 */ /* 0x000fe4000fffe03f */
[----:B------:R-:W-:-:S02]  /*b7a0*/  @UP0 UIMAD UR6, UR7, UR12, URZ ;  /* 0x0000000c070602a4 */ /* 0x000fc4000f8e023f */
[----:B------:R-:W-:Y:S02]  /*b7b0*/  @UP0 UIMAD.WIDE.U32 UR4, UR59, UR12, UR4 ;  /* 0x0000000c3b0402a5 */ /* 0x000fe4000f8e0004 */
[----:B------:R-:W-:-:S04]  /*b7c0*/  @UP0 UIMAD UR6, UR59, UR13, UR6 ;  /* 0x0000000d3b0602a4 */ /* 0x000fc8000f8e0206 */
[----:B------:R-:W-:Y:S02]  /*b7d0*/  @UP0 UIADD3 UR5, UR5, UR6, URZ ;  /* 0x0000000605050290 */ /* 0x000fe4000fffe03f */
[----:B------:R-:W-:-:S04]  /*b7e0*/  @UP0 ULEA UR6, UP1, UR4, UR10, 0x2 ;  /* 0x0000000a04060291 */ /* 0x000fc8000f82103f */
[----:B------:R-:W-:Y:S02]  /*b7f0*/  @UP0 ULEA.HI.X UR7, UR4, UR11, UR5, 0x2, UP1 ;  /* 0x0000000b04070291 */ /* 0x000fe400088f1405 */
[----:B------:R-:W-:Y:S01]  /*b800*/  UIADD3 UR4, UR8, 0x200, URZ ;  /* 0x0000020008047890 */ /* 0x000fe2000fffe03f */
[----:B01----:R-:W-:-:S03]  /*b810*/  IMAD.U32 R2, RZ, RZ, UR6 ;  /* 0x00000006ff027e24 */ /* 0x003fc6000f8e00ff */
[----:B------:R-:W-:Y:S01]  /*b820*/  IMAD.U32 R3, RZ, RZ, UR7 ;  /* 0x00000007ff037e24 */ /* 0x000fe2000f8e00ff */
[----:B------:R-:W-:Y:S02]  /*b830*/  UMOV UR7, 0xc0000010 ;  /* 0xc000001000077882 */ /* 0x000fe40000000000 */
[----:B------:R-:W-:Y:S02]  /*b840*/  UMOV UR6, UR4 ;  /* 0x0000000400067c82 */ /* 0x000fe40008000000 */
[----:B------:R0:W3:Y:S01]  /*b850*/  @P1 LDG.E R5, desc[UR36][R2.64] ;  /* 0x0000002402051981 */ /* 0x0000e2000c1e1900 */
        /* <DEDUP_REMOVED lines=8> */
[----:B------:R-:W4:Y:S01]  /*b8e0*/  SHFL.BFLY PT, R11, R0, 0x2, 0x1f ;  /* 0x0c401f00000b7f89 */ /* 0x000f2200000e0000 */
[----:B------:R-:W-:Y:S02]  /*b8f0*/  WARPGROUP.DEPBAR.LE gsb0, 0x0 ;  /* 0x00008000000079c5 */ /* 0x000fe40000010000 */
[----:B------:R-:W-:-:S06]  /*b900*/  WARPGROUP.ARRIVE ;  /* 0x00000000000079c5 */ /* 0x000fcc0000000000 */
[----:B------:R-:W-:Y:S01]  /*b910*/  QGMMA.64x128x32.F32.E4M3.E4M3 R24, R172, gdesc[UR4], R24, gsb0 ;  /* 0x01e00004ac187df3 */ /* 0x000fe20008000818 */
[----:B------:R-:W-:Y:S01]  /*b920*/  UMOV UR6, UR8 ;  /* 0x0000000800067c82 */ /* 0x000fe20008000000 */
[----:B------:R-:W-:Y:S01]  /*b930*/  UMOV UR7, 0xc0000010 ;  /* 0xc000001000077882 */ /* 0x000fe20000000000 */
[----:B-1----:R-:W-:Y:S01]  /*b940*/  FADD.FTZ R9, R9, R4 ;  /* 0x0000000409097221 */ /* 0x002fe20000010000 */
[----:B----4-:R-:W-:-:S04]  /*b950*/  FADD.FTZ R11, R11, R0 ;  /* 0x000000000b0b7221 */ /* 0x010fc80000010000 */
        /* <DEDUP_REMOVED lines=18> */
[----:B------:R-:W4:Y:S01]  /*ba80*/  @P1 MUFU.RCP R10, R13 ;  /* 0x0000000d000a1308 */ /* 0x000f220000001000 */
        /* <DEDUP_REMOVED lines=10> */
[-C--:B---3--:R-:W-:Y:S01]  /*bb30*/  FMUL.FTZ R4, R4, R5.reuse ;  /* 0x0000000504047220 */ /* 0x088fe20000410000 */
[----:B----4-:R-:W-:Y:S01]  /*bb40*/  FMUL.FTZ R10, R10, R5 ;  /* 0x000000050a0a7220 */ /* 0x010fe20000410000 */
[----:B------:R-:W-:-:S02]  /*bb50*/  WARPGROUP.DEPBAR.LE gsb0, 0x0 ;  /* 0x00008000000079c5 */ /* 0x000fc40000010000 */
[----:B------:R-:W-:Y:S05]  /*bb60*/  @!P0 BRA `(.L_x_2273) ;  /* 0x0000000000048947 */ /* 0x000fea0003800000 */
[----:B------:R-:W-:Y:S01]  /*bb70*/  BPT.TRAP 0x1 ;  /* 0x000000040000795c */ /* 0x000fe20000300000 */
.L_x_2273:
        /* <DEDUP_REMOVED lines=68> */
.L_x_2237:
[----:B------:R-:W-:Y:S05]  /*bfc0*/  @P0 BRA `(.L_x_2274) ;  /* 0x0000002000780947 */ /* 0x000fea0003800000 */
[----:B------:R-:W0:Y:S01]  /*bfd0*/  S2R R7, SR_TID.X ;  /* 0x0000000000077919 */ /* 0x000e220000002100 */
[----:B------:R-:W-:Y:S01]  /*bfe0*/  ULDC.64 UR4, c[0x4][0x40] ;  /* 0x0100100000047ab9 */ /* 0x000fe20000000a00 */
        /* <DEDUP_REMOVED lines=8> */
[----:B------:R0:W3:Y:S01]  /*c070*/  LDG.E.CONSTANT R5, desc[UR36][R4.64] ;  /* 0x0000002404057981 */ /* 0x0000e2000c1e9900 */
[C---:B------:R-:W-:Y:S01]  /*c080*/  LOP3.LUT P0, R3, R7.reuse, 0x3, RZ, 0xc0, !PT ;  /* 0x0000000307037812 */ /* 0x040fe2000780c0ff */
[----:B------:R-:W-:Y:S01]  /*c090*/  VIADD R7, R7, 0xffffff80 ;  /* 0xffffff8007077836 */ /* 0x000fe20000000000 */
[----:B------:R-:W1:Y:S01]  /*c0a0*/  S2UR UR12, SR_CTAID.Z ;  /* 0x00000000000c79c3 */ /* 0x000e620000002700 */
[----:B------:R-:W-:Y:S01]  /*c0b0*/  UIMAD.WIDE.U32 UR4, UR59, UR8, URZ ;  /* 0x000000083b0472a5 */ /* 0x000fe2000f8e003f */
[----:B------:R-:W-:Y:S01]  /*c0c0*/  ISETP.EQ.OR P0, PT, R3, 0x3, !P0 ;  /* 0x000000030300780c */ /* 0x000fe20004702670 */
[----:B------:R-:W-:Y:S01]  /*c0d0*/  UIMAD UR6, UR7, UR8, URZ ;  /* 0x00000008070672a4 */ /* 0x000fe2000f8e023f */
[----:B------:R-:W-:Y:S01]  /*c0e0*/  BSSY B0, `(.L_x_2275) ;  /* 0x0000192000007945 */ /* 0x000fe20003800000 */
[----:B------:R-:W-:Y:S01]  /*c0f0*/  UIMAD UR8, UR7, UR10, URZ ;  /* 0x0000000a070872a4 */ /* 0x000fe2000f8e023f */
[----:B------:R-:W-:Y:S01]  /*c100*/  SEL R6, R24, R25, P0 ;  /* 0x0000001918067207 */ /* 0x000fe20000000000 */
[----:B------:R-:W-:Y:S01]  /*c110*/  UIMAD UR9, UR59, UR9, UR6 ;  /* 0x000000093b0972a4 */ /* 0x000fe2000f8e0206 */
[----:B0-----:R-:W-:Y:S01]  /*c120*/  SHF.R.S32.HI R4, RZ, 0x1f, R7 ;  /* 0x0000001fff047819 */ /* 0x001fe20000011407 */
[----:B------:R-:W-:Y:S01]  /*c130*/  UIMAD.WIDE.U32 UR6, UR59, UR10, URZ ;  /* 0x0000000a3b0672a5 */ /* 0x000fe2000f8e003f */
[----:B------:R-:W-:Y:S01]  /*c140*/  SEL R9, R25, R24, P0 ;  /* 0x0000001819097207 */ /* 0x000fe20000000000 */
[----:B------:R-:W-:Y:S01]  /*c150*/  UIADD3 UR9, UR5, UR9, URZ ;  /* 0x0000000905097290 */ /* 0x000fe2000fffe03f */
[----:B------:R-:W-:Y:S01]  /*c160*/  LEA.HI R3, R4, R7, RZ, 0x7 ;  /* 0x0000000704037211 */ /* 0x000fe200078f38ff */
[----:B------:R-:W-:Y:S01]  /*c170*/  UIMAD UR8, UR59, UR11, UR8 ;  /* 0x0000000b3b0872a4 */ /* 0x000fe2000f8e0208 */
[----:B------:R-:W-:-:S02]  /*c180*/  SEL R24, R48, R49, P0 ;  /* 0x0000003130187207 */ /* 0x000fc40000000000 */
[----:B------:R-:W-:Y:S01]  /*c190*/  SEL R21, R49, R48, P0 ;  /* 0x0000003031157207 */ /* 0x000fe20000000000 */
[----:B------:R-:W-:Y:S01]  /*c1a0*/  UIADD3 UR8, UR7, UR8, URZ ;  /* 0x0000000807087290 */ /* 0x000fe2000fffe03f */
[----:B------:R-:W-:Y:S02]  /*c1b0*/  SEL R20, R80, R81, P0 ;  /* 0x0000005150147207 */ /* 0x000fe40000000000 */
[----:B------:R-:W-:Y:S02]  /*c1c0*/  SEL R91, R81, R80, P0 ;  /* 0x00000050515b7207 */ /* 0x000fe40000000000 */
[----:B------:R-:W-:Y:S02]  /*c1d0*/  SEL R48, R26, R27, P0 ;  /* 0x0000001b1a307207 */ /* 0x000fe40000000000 */
[----:B------:R-:W-:Y:S01]  /*c1e0*/  SEL R81, R27, R26, P0 ;  /* 0x0000001a1b517207 */ /* 0x000fe20000000000 */
[----:B-1----:R-:W-:Y:S01]  /*c1f0*/  USHF.R.S32.HI UR13, URZ, 0x1f, UR12 ;  /* 0x0000001f3f0d7899 */ /* 0x002fe2000801140c */
[----:B------:R-:W-:Y:S01]  /*c200*/  LOP3.LUT R26, R3, 0xffffff80, RZ, 0xc0, !PT ;  /* 0xffffff80031a7812 */ /* 0x000fe200078ec0ff */
[----:B------:R-:W0:Y:S01]  /*c210*/  S2UR UR12, SR_CTAID.Z ;  /* 0x00000000000c79c3 */ /* 0x000e220000002700 */
        /* <DEDUP_REMOVED lines=9> */
[----:B------:R-:W-:Y:S01]  /*c2b0*/  SEL R47, R67, R66, P0 ;  /* 0x00000042432f7207 */ /* 0x000fe20000000000 */
[----:B------:R-:W-:Y:S01]  /*c2c0*/  IMAD.IADD R66, R7, 0x1, -R26 ;  /* 0x0000000107427824 */ /* 0x000fe200078e0a1a */
[----:B------:R-:W-:Y:S02]  /*c2d0*/  SEL R102, R36, R37, P0 ;  /* 0x0000002524667207 */ /* 0x000fe40000000000 */
[----:B------:R-:W-:Y:S02]  /*c2e0*/  SEL R109, R37, R36, P0 ;  /* 0x00000024256d7207 */ /* 0x000fe40000000000 */
[----:B------:R-:W-:-:S02]  /*c2f0*/  SHF.R.S32.HI R13, RZ, 0x1f, R66 ;  /* 0x0000001fff0d7819 */ /* 0x000fc40000011442 */
[----:B------:R-:W-:Y:S02]  /*c300*/  SEL R36, R74, R75, P0 ;  /* 0x0000004b4a247207 */ /* 0x000fe40000000000 */
[----:B------:R-:W-:Y:S02]  /*c310*/  SEL R41, R75, R74, P0 ;  /* 0x0000004a4b297207 */ /* 0x000fe40000000000 */
[----:B------:R-:W1:Y:S01]  /*c320*/  S2R R75, SR_CTAID.X ;  /* 0x00000000004b7919 */ /* 0x000e620000002500 */
[----:B------:R-:W-:Y:S02]  /*c330*/  LEA.HI R4, R4, R7, RZ, 0x2 ;  /* 0x0000000704047211 */ /* 0x000fe400078f10ff */
[----:B------:R-:W-:Y:S02]  /*c340*/  LEA.HI R19, R13, R66, RZ, 0x2 ;  /* 0x000000420d137211 */ /* 0x000fe400078f10ff */
[----:B------:R-:W-:Y:S02]  /*c350*/  SEL R12, R30, R31, P0 ;  /* 0x0000001f1e0c7207 */ /* 0x000fe40000000000 */
[----:B------:R-:W-:-:S02]  /*c360*/  SEL R89, R31, R30, P0 ;  /* 0x0000001e1f597207 */ /* 0x000fc40000000000 */
[----:B------:R-:W-:Y:S02]  /*c370*/  LOP3.LUT R30, R4, 0xfffffffc, RZ, 0xc0, !PT ;  /* 0xfffffffc041e7812 */ /* 0x000fe400078ec0ff */
[--C-:B------:R-:W-:Y:S02]  /*c380*/  SHF.R.S32.HI R4, RZ, 0x2, R19.reuse ;  /* 0x00000002ff047819 */ /* 0x100fe40000011413 */
[----:B------:R-:W-:Y:S01]  /*c390*/  SHF.R.S32.HI R25, RZ, 0x1f, R19 ;  /* 0x0000001fff197819 */ /* 0x000fe20000011413 */
[----:B------:R-:W-:Y:S01]  /*c3a0*/  IMAD.IADD R30, R7, 0x1, -R30 ;  /* 0x00000001071e7824 */ /* 0x000fe200078e0a1e */
[----:B------:R-:W-:Y:S02]  /*c3b0*/  SHF.R.S32.HI R26, RZ, 0x7, R3 ;  /* 0x00000007ff1a7819 */ /* 0x000fe40000011403 */
[----:B------:R-:W-:Y:S02]  /*c3c0*/  LEA.HI R25, R25, R4, RZ, 0x3 ;  /* 0x0000000419197211 */ /* 0x000fe400078f18ff */
[----:B------:R-:W-:-:S02]  /*c3d0*/  LEA.HI R3, R3, R26, RZ, 0x1 ;  /* 0x0000001a03037211 */ /* 0x000fc400078f08ff */
[----:B------:R-:W-:Y:S02]  /*c3e0*/  LOP3.LUT R25, R25, 0xfffffff8, RZ, 0xc0, !PT ;  /* 0xfffffff819197812 */ /* 0x000fe400078ec0ff */
[----:B------:R-:W-:Y:S02]  /*c3f0*/  LEA.HI R13, R13, R66, RZ, 0x5 ;  /* 0x000000420d0d7211 */ /* 0x000fe400078f28ff */
[----:B------:R-:W-:Y:S01]  /*c400*/  LOP3.LUT R3, R3, 0x3fffffe, RZ, 0xc0, !PT ;  /* 0x03fffffe03037812 */ /* 0x000fe200078ec0ff */
[----:B------:R-:W-:Y:S01]  /*c410*/  IMAD.IADD R4, R4, 0x1, -R25 ;  /* 0x0000000104047824 */ /* 0x000fe200078e0a19 */
[----:B------:R-:W-:Y:S02]  /*c420*/  SHF.R.S32.HI R13, RZ, 0x5, R13 ;  /* 0x00000005ff0d7819 */ /* 0x000fe4000001140d */
[----:B------:R-:W-:Y:S01]  /*c430*/  LEA.HI R7, R30, R30, RZ, 0x1 ;  /* 0x0000001e1e077211 */ /* 0x000fe200078f08ff */
[----:B------:R-:W-:Y:S01]  /*c440*/  IMAD.IADD R3, R26, 0x1, -R3 ;  /* 0x000000011a037824 */ /* 0x000fe200078e0a03 */
[----:B------:R-:W-:Y:S01]  /*c450*/  SEL R92, R68, R69, P0 ;  /* 0x00000045445c7207 */ /* 0x000fe20000000000 */
[----:B------:R-:W-:Y:S01]  /*c460*/  IMAD R4, R13, 0x10, R4 ;  /* 0x000000100d047824 */ /* 0x000fe200078e0204 */
[----:B------:R-:W-:-:S02]  /*c470*/  SEL R99, R69, R68, P0 ;  /* 0x0000004445637207 */ /* 0x000fc40000000000 */
[----:B------:R-:W-:Y:S01]  /*c480*/  SEL R68, R72, R73, P0 ;  /* 0x0000004948447207 */ /* 0x000fe20000000000 */
[----:B------:R-:W-:Y:S01]  /*c490*/  IMAD R3, R3, 0x40, R4 ;  /* 0x0000004003037824 */ /* 0x000fe200078e0204 */
[----:B------:R-:W-:Y:S02]  /*c4a0*/  SEL R69, R73, R72, P0 ;  /* 0x0000004849457207 */ /* 0x000fe40000000000 */
[----:B------:R-:W-:Y:S02]  /*c4b0*/  SEL R72, R84, R85, P0 ;  /* 0x0000005554487207 */ /* 0x000fe40000000000 */
[----:B------:R-:W-:Y:S02]  /*c4c0*/  SEL R93, R85, R84, P0 ;  /* 0x00000054555d7207 */ /* 0x000fe40000000000 */
[----:B------:R-:W-:Y:S02]  /*c4d0*/  LOP3.LUT R7, R7, 0x1ffffffe, RZ, 0xc0, !PT ;  /* 0x1ffffffe07077812 */ /* 0x000fe400078ec0ff */
[----:B------:R-:W-:-:S02]  /*c4e0*/  SEL R18, R38, R39, P0 ;  /* 0x0000002726127207 */ /* 0x000fc40000000000 */
[----:B------:R-:W-:Y:S01]  /*c4f0*/  SEL R85, R39, R38, P0 ;  /* 0x0000002627557207 */ /* 0x000fe20000000000 */
[----:B------:R-:W-:Y:S01]  /*c500*/  IMAD.IADD R30, R30, 0x1, -R7 ;  /* 0x000000011e1e7824 */ /* 0x000fe200078e0a07 */
[----:B--2---:R-:W-:Y:S02]  /*c510*/  SEL R16, R82, R83, P0 ;  /* 0x0000005352107207 */ /* 0x004fe40000000000 */
[----:B------:R-:W-:Y:S01]  /*c520*/  SEL R39, R83, R82, P0 ;  /* 0x0000005253277207 */ /* 0x000fe20000000000 */
[----:B------:R-:W-:Y:S01]  /*c530*/  IMAD R4, R30, 0x8, R3 ;  /* 0x000000081e047824 */ /* 0x000fe200078e0203 */
[----:B------:R-:W2:Y:S01]  /*c540*/  LDC R82, c[0x0][0xbe8] ;  /* 0x0002fa00ff527b82 */ /* 0x000ea20000000800 */
[----:B------:R-:W-:Y:S02]  /*c550*/  SEL R8, R86, R87, P0 ;  /* 0x0000005756087207 */ /* 0x000fe40000000000 */
[----:B------:R-:W-:Y:S02]  /*c560*/  SEL R90, R64, R65, P0 ;  /* 0x00000041405a7207 */ /* 0x000fe40000000000 */
[----:B------:R-:W-:-:S02]  /*c570*/  SEL R97, R65, R64, P0 ;  /* 0x0000004041617207 */ /* 0x000fc40000000000 */
[----:B------:R-:W-:Y:S02]  /*c580*/  SEL R87, R87, R86, P0 ;  /* 0x0000005657577207 */ /* 0x000fe40000000000 */
[----:B------:R-:W-:Y:S02]  /*c590*/  SEL R64, R42, R43, P0 ;  /* 0x0000002b2a407207 */ /* 0x000fe40000000000 */
[----:B------:R-:W-:Y:S02]  /*c5a0*/  SEL R11, R43, R42, P0 ;  /* 0x0000002a2b0b7207 */ /* 0x000fe40000000000 */
[----:B------:R-:W-:Y:S02]  /*c5b0*/  SEL R38, R70, R71, P0 ;  /* 0x0000004746267207 */ /* 0x000fe40000000000 */
[----:B------:R-:W-:Y:S01]  /*c5c0*/  SEL R43, R71, R70, P0 ;  /* 0x00000046472b7207 */ /* 0x000fe20000000000 */
[C---:B-1----:R-:W-:Y:S01]  /*c5d0*/  IMAD R70, R75.reuse, 0x80, R3 ;  /* 0x000000804b467824 */ /* 0x042fe200078e0203 */
[----:B------:R-:W-:Y:S01]  /*c5e0*/  SEL R10, R54, R55, P0 ;  /* 0x00000037360a7207 */ /* 0x000fe20000000000 */
[----:B------:R-:W-:Y:S01]  /*c5f0*/  IMAD R75, R75, 0x80, R4 ;  /* 0x000000804b4b7824 */ /* 0x000fe200078e0204 */
[----:B------:R-:W-:-:S02]  /*c600*/  SEL R14, R32, R33, P0 ;  /* 0x00000021200e7207 */ /* 0x000fc40000000000 */
[----:B------:R-:W-:Y:S01]  /*c610*/  SEL R15, R33, R32, P0 ;  /* 0x00000020210f7207 */ /* 0x000fe20000000000 */
[----:B------:R-:W-:Y:S01]  /*c620*/  IMAD.U32 R32, RZ, RZ, UR4 ;  /* 0x00000004ff207e24 */ /* 0x000fe2000f8e00ff */
[----:B------:R-:W-:Y:S01]  /*c630*/  SEL R61, R55, R54, P0 ;  /* 0x00000036373d7207 */ /* 0x000fe20000000000 */
[----:B------:R-:W1:Y:S01]  /*c640*/  S2UR UR4, SR_CTAID.Y ;  /* 0x00000000000479c3 */ /* 0x000e620000002600 */
[----:B------:R-:W-:Y:S01]  /*c650*/  SEL R94, R56, R57, P0 ;  /* 0x00000039385e7207 */ /* 0x000fe20000000000 */
[----:B------:R-:W-:Y:S01]  /*c660*/  IMAD.U32 R33, RZ, RZ, UR5 ;  /* 0x00000005ff217e24 */ /* 0x000fe2000f8e00ff */
[----:B------:R-:W-:Y:S01]  /*c670*/  SEL R101, R57, R56, P0 ;  /* 0x0000003839657207 */ /* 0x000fe20000000000 */
[----:B------:R-:W-:Y:S01]  /*c680*/  IMAD.U32 R33, RZ, RZ, UR9 ;  /* 0x00000009ff217e24 */ /* 0x000fe2000f8e00ff */
[----:B------:R-:W-:Y:S02]  /*c690*/  LOP3.LUT R19, R19, 0x7ffffffc, RZ, 0xc0, !PT ;  /* 0x7ffffffc13137812 */ /* 0x000fe400078ec0ff */
[----:B------:R-:W-:-:S02]  /*c6a0*/  SEL R100, R44, R45, P0 ;  /* 0x0000002d2c647207 */ /* 0x000fc40000000000 */
[----:B------:R-:W-:Y:S01]  /*c6b0*/  SEL R107, R45, R44, P0 ;  /* 0x0000002c2d6b7207 */ /* 0x000fe20000000000 */
[----:B------:R-:W-:Y:S01]  /*c6c0*/  IMAD.U32 R45, RZ, RZ, UR7 ;  /* 0x00000007ff2d7e24 */ /* 0x000fe2000f8e00ff */
[----:B------:R-:W-:Y:S01]  /*c6d0*/  SEL R98, R52, R53, P0 ;  /* 0x0000003534627207 */ /* 0x000fe20000000000 */
[----:B------:R-:W-:Y:S01]  /*c6e0*/  IMAD.U32 R44, RZ, RZ, UR6 ;  /* 0x00000006ff2c7e24 */ /* 0x000fe2000f8e00ff */
[----:B------:R-:W-:Y:S01]  /*c6f0*/  SEL R105, R53, R52, P0 ;  /* 0x0000003435697207 */ /* 0x000fe20000000000 */
[----:B------:R-:W-:Y:S01]  /*c700*/  IMAD.U32 R45, RZ, RZ, UR8 ;  /* 0x00000008ff2d7e24 */ /* 0x000fe2000f8e00ff */
[C---:B------:R-:W-:Y:S01]  /*c710*/  LOP3.LUT P1, RZ, R66.reuse, 0x3, RZ, 0xc0, !PT ;  /* 0x0000000342ff7812 */ /* 0x040fe2000782c0ff */
[----:B------:R-:W-:Y:S01]  /*c720*/  IMAD.IADD R66, R66, 0x1, -R19 ;  /* 0x0000000142427824 */ /* 0x000fe200078e0a13 */
[----:B------:R-:W-:Y:S01]  /*c730*/  SEL R88, R76, R77, P0 ;  /* 0x0000004d4c587207 */ /* 0x000fe20000000000 */
[----:B------:R-:W-:Y:S01]  /*c740*/  ULDC.64 UR6, c[0x0][0xb48] ;  /* 0x0002d20000067ab9 */ /* 0x000fe20000000a00 */
[----:B------:R-:W-:Y:S01]  /*c750*/  SEL R95, R77, R76, P0 ;  /* 0x0000004c4d5f7207 */ /* 0x000fe20000000000 */
[----:B------:R-:W-:Y:S01]  /*c760*/  ULDC.64 UR8, c[0x0][0xb28] ;  /* 0x0002ca0000087ab9 */ /* 0x000fe20000000a00 */
[----:B------:R-:W-:-:S02]  /*c770*/  SEL R52, R34, R35, P0 ;  /* 0x0000002322347207 */ /* 0x000fc40000000000 */
[----:B------:R-:W-:Y:S02]  /*c780*/  SEL R77, R35, R34, P0 ;  /* 0x00000022234d7207 */ /* 0x000fe40000000000 */
[----:B------:R-:W-:Y:S02]  /*c790*/  SEL R56, R50, R51, P0 ;  /* 0x0000003332387207 */ /* 0x000fe40000000000 */
[----:B------:R-:W-:Y:S02]  /*c7a0*/  SEL R65, R51, R50, P0 ;  /* 0x0000003233417207 */ /* 0x000fe40000000000 */
[----:B------:R-:W-:Y:S02]  /*c7b0*/  SEL R46, R58, R59, P0 ;  /* 0x0000003b3a2e7207 */ /* 0x000fe40000000000 */
[----:B------:R-:W-:Y:S02]  /*c7c0*/  SEL R57, R59, R58, P0 ;  /* 0x0000003a3b397207 */ /* 0x000fe40000000000 */
[----:B--2---:R-:W-:-:S02]  /*c7d0*/  ISETP.NE.AND P2, PT, R82, 0x1, PT ;  /* 0x000000015200780c */ /* 0x004fc40003f45270 */
[----:B------:R-:W-:Y:S02]  /*c7e0*/  SEL R42, R62, R63, P0 ;  /* 0x0000003f3e2a7207 */ /* 0x000fe40000000000 */
[----:B------:R-:W-:Y:S02]  /*c7f0*/  SEL R28, R78, R79, P0 ;  /* 0x0000004f4e1c7207 */ /* 0x000fe40000000000 */
[----:B------:R-:W-:Y:S02]  /*c800*/  SEL R55, R63, R62, P0 ;  /* 0x0000003e3f377207 */ /* 0x000fe40000000000 */
[----:B------:R-:W-:-:S05]  /*c810*/  SEL R37, R79, R78, P0 ;  /* 0x0000004e4f257207 */ /* 0x000fca0000000000 */
[----:B------:R-:W2:Y:S01]  /*c820*/  @P2 LDC R76, c[0x0][0xbec] ;  /* 0x0002fb00ff4c2b82 */ /* 0x000ea20000000800 */
[----:B---3--:R3:W-:Y:S04]  /*c830*/  SHFL.IDX PT, R49, R12, R5, 0x1c1f ;  /* 0x001c1f050c317589 */ /* 0x0087e800000e0000 */
[----:B------:R-:W-:Y:S04]  /*c840*/  SHFL.IDX PT, R3, R8, R5, 0x1c1f ;  /* 0x001c1f0508037589 */ /* 0x000fe800000e0000 */
[----:B------:R-:W-:Y:S01]  /*c850*/  SHFL.IDX PT, R6, R6, R5, 0x1c1f ;  /* 0x001c1f0506067589 */ /* 0x000fe200000e0000 */
[----:B---3--:R-:W-:-:S03]  /*c860*/  LOP3.LUT R12, R5, 0x2, RZ, 0x3c, !PT ;  /* 0x00000002050c7812 */ /* 0x008fc600078e3cff */
[----:B------:R-:W-:Y:S04]  /*c870*/  SHFL.IDX PT, R54, R10, R5, 0x1c1f ;  /* 0x001c1f050a367589 */ /* 0x000fe800000e0000 */
[----:B------:R3:W-:Y:S04]  /*c880*/  SHFL.IDX PT, R8, R87, R12, 0x1c1f ;  /* 0x001c1f0c57087589 */ /* 0x0007e800000e0000 */
[----:B------:R-:W-:Y:S04]  /*c890*/  SHFL.IDX PT, R9, R9, R12, 0x1c1f ;  /* 0x001c1f0c09097589 */ /* 0x000fe800000e0000 */
[----:B------:R-:W-:Y:S01]  /*c8a0*/  SHFL.IDX PT, R7, R104, R5, 0x1c1f ;  /* 0x001c1f0568077589 */ /* 0x000fe200000e0000 */
[----:B---3--:R-:W0:Y:S03]  /*c8b0*/  LDC.64 R86, c[0x0][0xb40] ;  /* 0x0002d000ff567b82 */ /* 0x008e260000000a00 */
[----:B------:R-:W-:Y:S04]  /*c8c0*/  SHFL.IDX PT, R10, R111, R12, 0x1c1f ;  /* 0x001c1f0c6f0a7589 */ /* 0x000fe800000e0000 */
[----:B------:R-:W-:Y:S04]  /*c8d0*/  SHFL.IDX PT, R14, R14, R5, 0x1c1f ;  /* 0x001c1f050e0e7589 */ /* 0x000fe800000e0000 */
[----:B------:R-:W-:Y:S04]  /*c8e0*/  SHFL.IDX PT, R15, R15, R12, 0x1c1f ;  /* 0x001c1f0c0f0f7589 */ /* 0x000fe800000e0000 */
[----:B------:R-:W-:Y:S04]  /*c8f0*/  SHFL.IDX PT, R22, R22, R5, 0x1c1f ;  /* 0x001c1f0516167589 */ /* 0x000fe800000e0000 */
[----:B------:R-:W-:Y:S04]  /*c900*/  SHFL.IDX PT, R53, R18, R5, 0x1c1f ;  /* 0x001c1f0512357589 */ /* 0x000fe800000e0000 */
[----:B------:R-:W-:Y:S01]  /*c910*/  SHFL.IDX PT, R23, R23, R12, 0x1c1f ;  /* 0x001c1f0c17177589 */ /* 0x000fe200000e0000 */
[----:B0-----:R-:W-:-:S03]  /*c920*/  IMAD.WIDE.U32 R44, R86, UR12, R44 ;  /* 0x0000000c562c7c25 */ /* 0x001fc6000f8e002c */
        /* <DEDUP_REMOVED lines=15> */
[----:B------:R5:W-:Y:S04]  /*ca20*/  SHFL.IDX PT, R51, R90, R5, 0x1c1f ;  /* 0x001c1f055a337589 */ /* 0x000be800000e0000 */
[----:B------:R-:W-:Y:S04]  /*ca30*/  SHFL.IDX PT, R58, R97, R12, 0x1c1f ;  /* 0x001c1f0c613a7589 */ /* 0x000fe800000e0000 */
[----:B------:R-:W-:Y:S01]  /*ca40*/  SHFL.IDX PT, R68, R68, R5, 0x1c1f ;  /* 0x001c1f0544447589 */ /* 0x000fe200000e0000 */
[----:B-----5:R-:W5:Y:S03]  /*ca50*/  @P2 LDC R90, c[0x0][0xbec] ;  /* 0x0002fb00ff5a2b82 */ /* 0x020f660000000800 */
[----:B------:R-:W-:Y:S04]  /*ca60*/  SHFL.IDX PT, R69, R69, R12, 0x1c1f ;  /* 0x001c1f0c45457589 */ /* 0x000fe800000e0000 */
[----:B------:R1:W-:Y:S04]  /*ca70*/  SHFL.IDX PT, R63, R88, R5, 0x1c1f ;  /* 0x001c1f05583f7589 */ /* 0x0003e800000e0000 */
[----:B------:R-:W-:Y:S04]  /*ca80*/  SHFL.IDX PT, R35, R92, R5, 0x1c1f ;  /* 0x001c1f055c237589 */ /* 0x000fe800000e0000 */
[----:B------:R-:W-:Y:S01]  /*ca90*/  SHFL.IDX PT, R50, R72, R5, 0x1c1f ;  /* 0x001c1f0548327589 */ /* 0x000fe200000e0000 */
[----:B-1----:R-:W1:Y:S03]  /*caa0*/  LDC R88, c[0x0][0xc50] ;  /* 0x00031400ff587b82 */ /* 0x002e660000000800 */
[----:B------:R-:W-:Y:S04]  /*cab0*/  SHFL.IDX PT, R48, R48, R5, 0x1c1f ;  /* 0x001c1f0530307589 */ /* 0x000fe800000e0000 */
[----:B------:R-:W-:Y:S01]  /*cac0*/  SHFL.IDX PT, R52, R52, R5, 0x1c1f ;  /* 0x001c1f0534347589 */ /* 0x000fe200000e0000 */
[----:B-----5:R-:W-:-:S03]  /*cad0*/  @P2 IMAD.HI.U32 R90, R75, R90, RZ ;  /* 0x0000005a4b5a2227 */ /* 0x020fc600078e00ff */
        /* <DEDUP_REMOVED lines=10> */
[----:B------:R-:W2:Y:S01]  /*cb80*/  SHFL.IDX PT, R62, R99, R12, 0x1c1f ;  /* 0x001c1f0c633e7589 */ /* 0x000ea200000e0000 */
[----:B0-----:R-:W-:-:S03]  /*cb90*/  SEL R28, R30, R31, P0 ;  /* 0x0000001f1e1c7207 */ /* 0x001fc60000000000 */
[----:B------:R-:W0:Y:S01]  /*cba0*/  SHFL.IDX PT, R72, R95, R12, 0x1c1f ;  /* 0x001c1f0c5f487589 */ /* 0x000e2200000e0000 */
[----:B------:R-:W-:Y:S02]  /*cbb0*/  SEL R30, R31, R30, P0 ;  /* 0x0000001e1f1e7207 */ /* 0x000fe40000000000 */
[----:B-----5:R-:W-:Y:S01]  /*cbc0*/  SEL R5, R3, R8, P0 ;  /* 0x0000000803057207 */ /* 0x020fe20000000000 */
[----:B------:R-:W-:Y:S01]  /*cbd0*/  SHFL.IDX PT, R79, R93, R12, 0x1c1f ;  /* 0x001c1f0c5d4f7589 */ /* 0x000fe200000e0000 */
[----:B------:R-:W-:Y:S02]  /*cbe0*/  SEL R3, R8, R3, P0 ;  /* 0x0000000308037207 */ /* 0x000fe40000000000 */
[----:B------:R-:W-:Y:S01]  /*cbf0*/  SEL R8, R6, R9, P0 ;  /* 0x0000000906087207 */ /* 0x000fe20000000000 */
[----:B------:R-:W5:Y:S01]  /*cc00*/  SHFL.IDX PT, R74, R91, R12, 0x1c1f ;  /* 0x001c1f0c5b4a7589 */ /* 0x000f6200000e0000 */
[----:B------:R-:W-:Y:S02]  /*cc10*/  SEL R6, R9, R6, P0 ;  /* 0x0000000609067207 */ /* 0x000fe40000000000 */
[----:B------:R-:W-:Y:S01]  /*cc20*/  SEL R9, R7, R10, P0 ;  /* 0x0000000a07097207 */ /* 0x000fe20000000000 */
[----:B------:R4:W-:Y:S01]  /*cc30*/  SHFL.IDX PT, R78, R89, R12, 0x1c1f ;  /* 0x001c1f0c594e7589 */ /* 0x0009e200000e0000 */
[----:B------:R-:W-:-:S02]  /*cc40*/  SEL R7, R10, R7, P0 ;  /* 0x000000070a077207 */ /* 0x000fc40000000000 */
[----:B------:R-:W-:Y:S01]  /*cc50*/  SEL R10, R14, R15, P0 ;  /* 0x0000000f0e0a7207 */ /* 0x000fe20000000000 */
[----:B------:R-:W5:Y:S01]  /*cc60*/  SHFL.IDX PT, R81, R81, R12, 0x1c1f ;  /* 0x001c1f0c51517589 */ /* 0x000f6200000e0000 */
[----:B------:R-:W-:Y:S02]  /*cc70*/  SEL R14, R15, R14, P0 ;  /* 0x0000000e0f0e7207 */ /* 0x000fe40000000000 */
[----:B------:R-:W-:Y:S01]  /*cc80*/  SEL R15, R18, R13, P0 ;  /* 0x0000000d120f7207 */ /* 0x000fe20000000000 */
[----:B------:R1:W5:Y:S01]  /*cc90*/  SHFL.IDX PT, R83, R77, R12, 0x1c1f ;  /* 0x001c1f0c4d537589 */ /* 0x00036200000e0000 */
[----:B---3--:R-:W-:Y:S01]  /*cca0*/  SEL R31, R34, R27, P0 ;  /* 0x0000001b221f7207 */ /* 0x008fe20000000000 */
[----:B----4-:R-:W3:Y:S02]  /*ccb0*/  @P2 LDC R89, c[0x0][0xbf0] ;  /* 0x0002fc00ff592b82 */ /* 0x010ee40000000800 */
[----:B------:R4:W-:Y:S04]  /*ccc0*/  SHFL.IDX PT, R67, R29, R12, 0x1c1f ;  /* 0x001c1f0c1d437589 */ /* 0x0009e800000e0000 */
[----:B------:R0:W-:Y:S02]  /*ccd0*/  SHFL.IDX PT, R71, R11, R12, 0x1c1f ;  /* 0x001c1f0c0b477589 */ /* 0x0001e400000e0000 */
[----:B-1----:R-:W1:Y:S02]  /*cce0*/  @P2 LDC R77, c[0x0][0xbf0] ;  /* 0x0002fc00ff4d2b82 */ /* 0x002e640000000800 */
[----:B------:R-:W-:Y:S01]  /*ccf0*/  SHFL.IDX PT, R61, R61, R12, 0x1c1f ;  /* 0x001c1f0c3d3d7589 */ /* 0x000fe200000e0000 */
[----:B----4-:R-:W-:Y:S01]  /*cd00*/  SEL R29, R27, R34, P0 ;  /* 0x000000221b1d7207 */ /* 0x010fe20000000000 */
[----:B------:R-:W-:-:S02]  /*cd10*/  IMAD R34, R84, UR13, RZ ;  /* 0x0000000d54227c24 */ /* 0x000fc4000f8e02ff */
[----:B------:R-:W-:Y:S01]  /*cd20*/  SHFL.IDX PT, R65, R65, R12, 0x1c1f ;  /* 0x001c1f0c41417589 */ /* 0x000fe200000e0000 */
[----:B--2---:R-:W-:Y:S02]  /*cd30*/  SEL R27, R62, R35, P0 ;  /* 0x000000233e1b7207 */ /* 0x004fe40000000000 */
[----:B0-----:R-:W-:Y:S01]  /*cd40*/  SEL R11, R13, R18, P0 ;  /* 0x000000120d0b7207 */ /* 0x001fe20000000000 */
[----:B------:R-:W-:Y:S01]  /*cd50*/  SHFL.IDX PT, R55, R55, R12, 0x1c1f ;  /* 0x001c1f0c37377589 */ /* 0x000fe200000e0000 */
[----:B------:R-:W-:Y:S02]  /*cd60*/  SEL R13, R19, R20, P0 ;  /* 0x00000014130d7207 */ /* 0x000fe40000000000 */
[----:B------:R-:W-:Y:S01]  /*cd70*/  SEL R18, R51, R58, P0 ;  /* 0x0000003a33127207 */ /* 0x000fe20000000000 */
[----:B------:R-:W-:Y:S04]  /*cd80*/  SHFL.IDX PT, R57, R57, R12, 0x1c1f ;  /* 0x001c1f0c39397589 */ /* 0x000fe800000e0000 */
[----:B------:R-:W-:Y:S04]  /*cd90*/  SHFL.IDX PT, R43, R43, R12, 0x1c1f ;  /* 0x001c1f0c2b2b7589 */ /* 0x000fe800000e0000 */
        /* <DEDUP_REMOVED lines=17> */
[----:B------:R-:W-:Y:S01]  /*ceb0*/  IMAD R69, RZ, RZ, -UR59 ;  /* 0x8000003bff457e24 */ /* 0x000fe2000f8e02ff */
[----:B------:R-:W-:Y:S01]  /*cec0*/  SEL R33, R63, R72, P0 ;  /* 0x000000483f217207 */ /* 0x000fe20000000000 */
[----:B------:R-:W-:Y:S01]  /*ced0*/  IMAD R68, R86, UR13, RZ ;  /* 0x0000000d56447c24 */ /* 0x000fe2000f8e02ff */
[----:B------:R-:W-:Y:S01]  /*cee0*/  SEL R35, R72, R63, P0 ;  /* 0x0000003f48237207 */ /* 0x000fe20000000000 */
[----:B------:R-:W-:Y:S01]  /*cef0*/  IMAD R85, R88, R69, UR4 ;  /* 0x0000000458557e24 */ /* 0x000fe2000f8e0245 */
[----:B------:R-:W-:Y:S01]  /*cf00*/  ULDC.64 UR4, c[0x0][0xbe0] ;  /* 0x0002f80000047ab9 */ /* 0x000fe20000000a00 */
[----:B------:R-:W-:-:S02]  /*cf10*/  IMAD R63, R87, UR12, R68 ;  /* 0x0000000c573f7c24 */ /* 0x000fc4000f8e0244 */
[----:B------:R-:W-:Y:S01]  /*cf20*/  @P2 IMAD.HI.U32 R62, R75, R76, RZ ;  /* 0x0000004c4b3e2227 */ /* 0x000fe200078e00ff */
[----:B------:R-:W-:-:S03]  /*cf30*/  SHF.R.S32.HI R72, RZ, 0x1f, R85 ;  /* 0x0000001fff487819 */ /* 0x000fc60000011455 */
[----:B------:R-:W-:Y:S02]  /*cf40*/  IMAD.IADD R63, R45, 0x1, R63 ;  /* 0x000000012d3f7824 */ /* 0x000fe400078e023f */
[----:B------:R-:W-:Y:S02]  /*cf50*/  IMAD R45, R72, UR4, RZ ;  /* 0x00000004482d7c24 */ /* 0x000fe4000f8e02ff */
[----:B------:R-:W-:Y:S02]  /*cf60*/  IMAD.IADD R59, R59, 0x1, R51 ;  /* 0x000000013b3b7824 */ /* 0x000fe400078e0233 */
[----:B------:R-:W-:Y:S01]  /*cf70*/  IMAD.MOV.U32 R51, RZ, RZ, R75 ;  /* 0x000000ffff337224 */ /* 0x000fe200078e004b */
[----:B-1----:R-:W-:Y:S01]  /*cf80*/  @P2 SHF.R.U32.HI R51, RZ, R77, R62 ;  /* 0x0000004dff332219 */ /* 0x002fe2000001163e */
[----:B------:R-:W-:Y:S02]  /*cf90*/  IMAD.MOV.U32 R62, RZ, RZ, R44 ;  /* 0x000000ffff3e7224 */ /* 0x000fe400078e002c */
[----:B------:R-:W-:-:S02]  /*cfa0*/  IMAD R68, R85, UR5, R45 ;  /* 0x0000000555447c24 */ /* 0x000fc4000f8e022d */
[----:B------:R-:W-:Y:S01]  /*cfb0*/  IMAD.MOV.U32 R69, RZ, RZ, R75 ;  /* 0x000000ffff457224 */ /* 0x000fe200078e004b */
[----:B---3--:R-:W-:Y:S01]  /*cfc0*/  @P2 SHF.R.U32.HI R69, RZ, R89, R90 ;  /* 0x00000059ff452219 */ /* 0x008fe2000001165a */
        /* <DEDUP_REMOVED lines=19> */
[----:B------:R-:W0:Y:S01]  /*d100*/  S2UR UR5, SR_CgaCtaId ;  /* 0x00000000000579c3 */ /* 0x000e220000008800 */
        /* <DEDUP_REMOVED lines=9> */
[----:B-----5:R-:W-:Y:S01]  /*d1a0*/  SEL R62, R74, R73, P0 ;  /* 0x000000494a3e7207 */ /* 0x020fe20000000000 */
[----:B------:R-:W-:Y:S01]  /*d1b0*/  IMAD.WIDE.U32 R68, R63, UR8, R58 ;  /* 0x000000083f447c25 */ /* 0x000fe2000f8e003a */
[----:B------:R-:W-:Y:S01]  /*d1c0*/  SEL R58, R73, R74, P0 ;  /* 0x0000004a493a7207 */ /* 0x000fe20000000000 */
[----:B------:R-:W-:Y:S01]  /*d1d0*/  ULDC.64 UR8, c[0x0][0xb00] ;  /* 0x0002c00000087ab9 */ /* 0x000fe20000000a00 */
[C---:B------:R-:W-:Y:S01]  /*d1e0*/  LEA R73, P2, R44.reuse, UR6, 0x2 ;  /* 0x000000062c497c11 */ /* 0x040fe2000f8410ff */
[----:B------:R-:W-:Y:S01]  /*d1f0*/  IMAD.IADD R51, R45, 0x1, R75 ;  /* 0x000000012d337824 */ /* 0x000fe200078e024b */
[----:B------:R-:W-:Y:S01]  /*d200*/  ULDC UR6, c[0x0][0xa88] ;  /* 0x0002a20000067ab9 */ /* 0x000fe20000000800 */
[----:B------:R-:W-:Y:S01]  /*d210*/  IMAD.IADD R45, R69, 0x1, R77 ;  /* 0x00000001452d7824 */ /* 0x000fe200078e024d */
[----:B0-----:R-:W-:Y:S01]  /*d220*/  ULEA UR4, UR5, UR4, 0x18 ;  /* 0x0000000405047291 */ /* 0x001fe2000f8ec03f */
        /* <DEDUP_REMOVED lines=8> */
[----:B------:R-:W1:Y:S01]  /*d2b0*/  SHFL.IDX PT, R75, R51, RZ, 0x1c1f ;  /* 0x001c1fff334b7589 */ /* 0x000e6200000e0000 */
[----:B------:R-:W-:-:S02]  /*d2c0*/  ISETP.GE.OR P2, PT, R70, R85, P1 ;  /* 0x000000554600720c */ /* 0x000fc40000f46670 */
[-C--:B------:R-:W-:Y:S01]  /*d2d0*/  ISETP.GE.OR P1, PT, R72, R85.reuse, P1 ;  /* 0x000000554800720c */ /* 0x080fe20000f26670 */
[----:B------:R2:W3:Y:S01]  /*d2e0*/  SHFL.IDX PT, R77, R51, 0x1, 0x1c1f ;  /* 0x003c1f00334d7f89 */ /* 0x0004e200000e0000 */
[----:B------:R-:W-:Y:S01]  /*d2f0*/  LEA.HI.X R86, R68, UR9, R45, 0x2, P3 ;  /* 0x0000000944567c11 */ /* 0x000fe200098f142d */
[----:B0-----:R-:W-:Y:S01]  /*d300*/  IMAD.SHL.U32 R73, R66, 0x2, RZ ;  /* 0x0000000242497824 */ /* 0x001fe200078e00ff */
[----:B------:R-:W-:Y:S01]  /*d310*/  ISETP.GE.AND P3, PT, R70, R85, PT ;  /* 0x000000554600720c */ /* 0x000fe20003f66270 */
[----:B------:R-:W-:Y:S01]  /*d320*/  SYNCS.ARRIVE.TRANS64.RED.A1T0 RZ, [UR4], RZ ;  /* 0x000000ffffff79a7 */ /* 0x000fe20008100404 */
[----:B------:R0:W4:Y:S01]  /*d330*/  SHFL.IDX PT, R68, R84, RZ, 0x1c1f ;  /* 0x001c1fff54447589 */ /* 0x00012200000e0000 */
[----:B------:R-:W-:Y:S02]  /*d340*/  SEL R59, R50, R79, P0 ;  /* 0x0000004f323b7207 */ /* 0x000fe40000000000 */
[----:B------:R-:W-:Y:S01]  /*d350*/  SEL R63, R79, R50, P0 ;  /* 0x000000324f3f7207 */ /* 0x000fe20000000000 */
[----:B------:R0:W0:Y:S01]  /*d360*/  SHFL.IDX PT, R69, R86, RZ, 0x1c1f ;  /* 0x001c1fff56457589 */ /* 0x00002200000e0000 */
[----:B------:R-:W-:-:S02]  /*d370*/  SEL R44, R48, R81, P0 ;  /* 0x00000051302c7207 */ /* 0x000fc40000000000 */
[----:B------:R-:W-:Y:S02]  /*d380*/  SEL R45, R49, R78, P0 ;  /* 0x0000004e312d7207 */ /* 0x000fe40000000000 */
[----:B------:R-:W-:Y:S02]  /*d390*/  SEL R50, R52, R83, P0 ;  /* 0x0000005334327207 */ /* 0x000fe40000000000 */
[----:B--2---:R-:W-:Y:S02]  /*d3a0*/  SEL R51, R53, R80, P0 ;  /* 0x0000005035337207 */ /* 0x004fe40000000000 */
[----:B------:R-:W-:Y:S01]  /*d3b0*/  SEL R48, R81, R48, P0 ;  /* 0x0000003051307207 */ /* 0x000fe20000000000 */
[----:B-1----:R1:W-:Y:S01]  /*d3c0*/  @!P2 ST.E desc[UR36][R74.64], R0 ;  /* 0x000000004a00a985 */ /* 0x0023e2000c101924 */
[----:B------:R-:W-:Y:S02]  /*d3d0*/  SEL R49, R78, R49, P0 ;  /* 0x000000314e317207 */ /* 0x000fe40000000000 */
[----:B------:R-:W-:Y:S01]  /*d3e0*/  SEL R52, R83, R52, P0 ;  /* 0x0000003453347207 */ /* 0x000fe20000000000 */
[----:B---3--:R1:W-:Y:S01]  /*d3f0*/  @!P1 ST.E desc[UR36][R76.64], R2 ;  /* 0x000000024c009985 */ /* 0x0083e2000c101924 */
        /* <DEDUP_REMOVED lines=13> */
[C-C-:B0---4-:R-:W-:Y:S02]  /*d4d0*/  @!P2 IMAD.WIDE R74, R73.reuse, 0x4, R68.reuse ;  /* 0x00000004494aa825 */ /* 0x151fe400078e0244 */
        /* <DEDUP_REMOVED lines=12> */
[----:B------:R-:W-:Y:S01]  /*d5a0*/  @!P4 IMAD.WIDE R78, R79, 0x4, R68 ;  /* 0x000000044f4ec825 */ /* 0x000fe200078e0244 */
[----:B------:R-:W-:Y:S02]  /*d5b0*/  ISETP.GE.AND P3, PT, R0, UR4, PT ;  /* 0x0000000400007c0c */ /* 0x000fe4000bf66270 */
[----:B0-----:R-:W-:Y:S01]  /*d5c0*/  @!P1 LOP3.LUT R9, R70, 0xfffffffe, RZ, 0xc0, !PT ;  /* 0xfffffffe46099812 */ /* 0x001fe200078ec0ff */
[C---:B------:R-:W-:Y:S01]  /*d5d0*/  VIADD R74, R73.reuse, 0x40 ;  /* 0x00000040494a7836 */ /* 0x040fe20000000000 */
[----:B------:R-:W-:Y:S01]  /*d5e0*/  ISETP.GE.AND P6, PT, R66, UR4, PT ;  /* 0x0000000442007c0c */ /* 0x000fe2000bfc6270 */
[----:B------:R-:W-:Y:S01]  /*d5f0*/  VIADD R70, R73, 0x48 ;  /* 0x0000004849467836 */ /* 0x000fe20000000000 */
[----:B------:R0:W-:Y:S01]  /*d600*/  @!P4 ST.E.64 desc[UR36][R78.64], R10 ;  /* 0x0000000a4e00c985 */ /* 0x0001e2000c101b24 */
[----:B------:R-:W-:-:S02]  /*d610*/  @!P2 LEA.HI R80, R80, R80, RZ, 0x1 ;  /* 0x000000505050a211 */ /* 0x000fc400078f08ff */
[----:B------:R-:W-:Y:S01]  /*d620*/  ISETP.GE.AND P4, PT, R74, UR4, PT ;  /* 0x000000044a007c0c */ /* 0x000fe2000bf86270 */
[--C-:B-1----:R-:W-:Y:S01]  /*d630*/  @!P1 IMAD.WIDE R6, R9, 0x4, R68.reuse ;  /* 0x0000000409069825 */ /* 0x102fe200078e0244 */
[----:B------:R-:W-:Y:S02]  /*d640*/  @!P2 LOP3.LUT R9, R80, 0xfffffffe, RZ, 0xc0, !PT ;  /* 0xfffffffe5009a812 */ /* 0x000fe400078ec0ff */
[----:B------:R-:W-:Y:S02]  /*d650*/  @!P3 LEA.HI R0, R0, R0, RZ, 0x1 ;  /* 0x000000000000b211 */ /* 0x000fe400078f08ff */
[----:B------:R1:W-:Y:S01]  /*d660*/  @!P1 ST.E.64 desc[UR36][R6.64], R14 ;  /* 0x0000000e06009985 */ /* 0x0003e2000c101b24 */
[----:B------:R-:W-:Y:S01]  /*d670*/  ISETP.GE.AND P1, PT, R70, UR4, PT ;  /* 0x0000000446007c0c */ /* 0x000fe2000bf26270 */
[--C-:B------:R-:W-:Y:S01]  /*d680*/  @!P2 IMAD.WIDE R8, R9, 0x4, R68.reuse ;  /* 0x000000040908a825 */ /* 0x100fe200078e0244 */
[----:B------:R-:W-:Y:S02]  /*d690*/  @!P6 LEA.HI R66, R66, R66, RZ, 0x1 ;  /* 0x000000424242e211 */ /* 0x000fe400078f08ff */
[----:B0-----:R-:W-:Y:S01]  /*d6a0*/  @!P3 LOP3.LUT R11, R0, 0xfffffffe, RZ, 0xc0, !PT ;  /* 0xfffffffe000bb812 */ /* 0x001fe200078ec0ff */
[----:B------:R-:W-:Y:S01]  /*d6b0*/  VIADD R0, R73, 0x50 ;  /* 0x0000005049007836 */ /* 0x000fe20000000000 */
[----:B------:R-:W-:Y:S01]  /*d6c0*/  @!P6 LOP3.LUT R75, R66, 0xfffffffe, RZ, 0xc0, !PT ;  /* 0xfffffffe424be812 */ /* 0x000fe200078ec0ff */
[----:B------:R0:W-:Y:S01]  /*d6d0*/  @!P2 ST.E.64 desc[UR36][R8.64], R12 ;  /* 0x0000000c0800a985 */ /* 0x0001e2000c101b24 */
[----:B------:R-:W-:Y:S01]  /*d6e0*/  @!P4 LEA.HI R74, R74, R74, RZ, 0x1 ;  /* 0x0000004a4a4ac211 */ /* 0x000fe200078f08ff */
[----:B------:R-:W-:-:S04]  /*d6f0*/  @!P3 IMAD.WIDE R10, R11, 0x4, R68 ;  /* 0x000000040b0ab825 */ /* 0x000fc800078e0244 */
[----:B------:R-:W-:Y:S01]  /*d700*/  @!P1 LEA.HI R70, R70, R70, RZ, 0x1 ;  /* 0x0000004646469211 */ /* 0x000fe200078f08ff */
[----:B-1----:R-:W-:Y:S01]  /*d710*/  @!P6 IMAD.WIDE R6, R75, 0x4, R68 ;  /* 0x000000044b06e825 */ /* 0x002fe200078e0244 */
[----:B------:R-:W-:Y:S01]  /*d720*/  @!P5 LOP3.LUT R15, R81, 0xfffffffe, RZ, 0xc0, !PT ;  /* 0xfffffffe510fd812 */ /* 0x000fe200078ec0ff */
[----:B------:R1:W-:Y:S01]  /*d730*/  @!P3 ST.E.64 desc[UR36][R10.64], R22 ;  /* 0x000000160a00b985 */ /* 0x0003e2000c101b24 */
[----:B------:R-:W-:-:S03]  /*d740*/  @!P4 LOP3.LUT R75, R74, 0xfffffffe, RZ, 0xc0, !PT ;  /* 0xfffffffe4a4bc812 */ /* 0x000fc600078ec0ff */
[--C-:B------:R-:W-:Y:S01]  /*d750*/  @!P5 IMAD.WIDE R14, R15, 0x4, R68.reuse ;  /* 0x000000040f0ed825 */ /* 0x100fe200078e0244 */
[----:B0-----:R-:W-:Y:S01]  /*d760*/  @!P1 LOP3.LUT R13, R70, 0xfffffffe, RZ, 0xc0, !PT ;  /* 0xfffffffe460d9812 */ /* 0x001fe200078ec0ff */
[----:B------:R0:W-:Y:S02]  /*d770*/  @!P6 ST.E.64 desc[UR36][R6.64], R20 ;  /* 0x000000140600e985 */ /* 0x0001e4000c101b24 */
[--C-:B------:R-:W-:Y:S02]  /*d780*/  @!P4 IMAD.WIDE R8, R75, 0x4, R68.reuse ;  /* 0x000000044b08c825 */ /* 0x100fe400078e0244 */
[----:B------:R-:W-:Y:S02]  /*d790*/  @!P5 ST.E.64 desc[UR36][R14.64], R24 ;  /* 0x000000180e00d985 */ /* 0x000fe4000c101b24 */
[----:B------:R-:W-:Y:S02]  /*d7a0*/  VIADD R12, R73, 0x58 ;  /* 0x00000058490c7836 */ /* 0x000fe40000000000 */
[----:B-1----:R-:W-:Y:S01]  /*d7b0*/  @!P1 IMAD.WIDE R10, R13, 0x4, R68 ;  /* 0x000000040d0a9825 */ /* 0x002fe200078e0244 */
[----:B------:R1:W-:Y:S02]  /*d7c0*/  @!P4 ST.E.64 desc[UR36][R8.64], R28 ;  /* 0x0000001c0800c985 */ /* 0x0003e4000c101b24 */
[----:B------:R-:W-:Y:S01]  /*d7d0*/  ISETP.GE.AND P2, PT, R12, UR4, PT ;  /* 0x000000040c007c0c */ /* 0x000fe2000bf46270 */
[C---:B------:R-:W-:Y:S01]  /*d7e0*/  VIADD R13, R73.reuse, 0x60 ;  /* 0x00000060490d7836 */ /* 0x040fe20000000000 */
[----:B------:R2:W-:Y:S01]  /*d7f0*/  @!P1 ST.E.64 desc[UR36][R10.64], R30 ;  /* 0x0000001e0a009985 */ /* 0x0005e2000c101b24 */
[C---:B------:R-:W-:Y:S01]  /*d800*/  VIADD R22, R73.reuse, 0x68 ;  /* 0x0000006849167836 */ /* 0x040fe20000000000 */
[----:B------:R-:W-:Y:S01]  /*d810*/  ISETP.GE.AND P1, PT, R0, UR4, PT ;  /* 0x0000000400007c0c */ /* 0x000fe2000bf26270 */
[----:B0-----:R-:W-:Y:S01]  /*d820*/  VIADD R7, R73, 0x78 ;  /* 0x0000007849077836 */ /* 0x001fe20000000000 */
        /* <DEDUP_REMOVED lines=9> */
[----:B-1----:R-:W-:Y:S02]  /*d8c0*/  @!P6 LEA.HI R8, R7, R7, RZ, 0x1 ;  /* 0x000000070708e211 */ /* 0x002fe400078f08ff */
[----:B------:R-:W-:Y:S02]  /*d8d0*/  @!P5 LEA.HI R6, R6, R6, RZ, 0x1 ;  /* 0x000000060606d211 */ /* 0x000fe400078f08ff */
[----:B------:R-:W-:-:S02]  /*d8e0*/  @!P1 LOP3.LUT R7, R0, 0xfffffffe, RZ, 0xc0, !PT ;  /* 0xfffffffe00079812 */ /* 0x000fc400078ec0ff */
[----:B------:R-:W-:Y:S02]  /*d8f0*/  @!P2 LOP3.LUT R9, R12, 0xfffffffe, RZ, 0xc0, !PT ;  /* 0xfffffffe0c09a812 */ /* 0x000fe400078ec0ff */
[----:B--2---:R-:W-:Y:S02]  /*d900*/  @!P3 LOP3.LUT R11, R13, 0xfffffffe, RZ, 0xc0, !PT ;  /* 0xfffffffe0d0bb812 */ /* 0x004fe400078ec0ff */
        /* <DEDUP_REMOVED lines=15> */
.L_x_2276:
[----:B------:R-:W-:Y:S05]  /*da00*/  BSYNC B0 ;  /* 0x0000000000007941 */ /* 0x000fea0003800000 */
.L_x_2275:
[----:B------:R-:W-:Y:S01]  /*da10*/  ISETP.GE.AND P1, PT, R72, R85, PT ;  /* 0x000000554800720c */ /* 0x000fe20003f26270 */
[----:B--2---:R2:W3:Y:S01]  /*da20*/  SHFL.IDX PT, R35, R86, 0x1, 0x1c1f ;  /* 0x003c1f0056237f89 */ /* 0x0044e200000e0000 */
        /* <DEDUP_REMOVED lines=22> */
[----:B-1----:R-:W-:Y:S01]  /*db90*/  SEL R2, R39, R16, P0 ;  /* 0x0000001027027207 */ /* 0x002fe20000000000 */
[----:B0-23--:R-:W-:Y:S06]  /*dba0*/  @P1 BRA `(.L_x_2235) ;  /* 0x0000005400701947 */ /* 0x00dfec0003800000 */
[C---:B------:R-:W-:Y:S01]  /*dbb0*/  VIADD R0, R73.reuse, 0x8 ;  /* 0x0000000849007836 */ /* 0x040fe20000000000 */
[----:B------:R-:W-:Y:S01]  /*dbc0*/  ULDC UR4, c[0x0][0xac8] ;  /* 0x0002b20000047ab9 */ /* 0x000fe20000000800 */
[C---:B------:R-:W-:Y:S01]  /*dbd0*/  VIADD R11, R73.reuse, 0x18 ;  /* 0x00000018490b7836 */ /* 0x040fe20000000000 */
[C---:B------:R-:W-:Y:S01]  /*dbe0*/  ISETP.GE.AND P0, PT, R73.reuse, UR4, PT ;  /* 0x0000000449007c0c */ /* 0x040fe2000bf06270 */
[C---:B------:R-:W-:Y:S01]  /*dbf0*/  VIADD R10, R73.reuse, 0x10 ;  /* 0x00000010490a7836 */ /* 0x040fe20000000000 */
[----:B------:R-:W-:Y:S01]  /*dc00*/  ISETP.GE.AND P4, PT, R0, UR4, PT ;  /* 0x0000000400007c0c */ /* 0x000fe2000bf86270 */
[----:B------:R-:W-:Y:S01]  /*dc10*/  VIADD R16, R73, 0x28 ;  /* 0x0000002849107836 */ /* 0x000fe20000000000 */
[----:B------:R-:W-:Y:S01]  /*dc20*/  ISETP.GE.AND P2, PT, R11, UR4, PT ;  /* 0x000000040b007c0c */ /* 0x000fe2000bf46270 */
[C---:B------:R-:W-:Y:S01]  /*dc30*/  VIADD R12, R73.reuse, 0x20 ;  /* 0x00000020490c7836 */ /* 0x040fe20000000000 */
[----:B------:R-:W-:Y:S01]  /*dc40*/  ISETP.GE.AND P1, PT, R10, UR4, PT ;  /* 0x000000040a007c0c */ /* 0x000fe2000bf26270 */
[C---:B------:R-:W-:Y:S01]  /*dc50*/  VIADD R38, R73.reuse, 0x30 ;  /* 0x0000003049267836 */ /* 0x040fe20000000000 */
[----:B------:R-:W-:Y:S01]  /*dc60*/  ISETP.GE.AND P5, PT, R16, UR4, PT ;  /* 0x0000000410007c0c */ /* 0x000fe2000bfa6270 */
[----:B------:R-:W-:Y:S01]  /*dc70*/  VIADD R39, R73, 0x38 ;  /* 0x0000003849277836 */ /* 0x000fe20000000000 */
[----:B------:R-:W-:-:S03]  /*dc80*/  ISETP.GE.AND P3, PT, R12, UR4, PT ;  /* 0x000000040c007c0c */ /* 0x000fc6000bf66270 */
[----:B------:R-:W-:Y:S02]  /*dc90*/  @!P0 IMAD.WIDE R6, R73, 0x4, R34 ;  /* 0x0000000449068825 */ /* 0x000fe400078e0222 */
[----:B------:R-:W-:-:S03]  /*dca0*/  @!P4 LEA.HI R0, R0, R0, RZ, 0x1 ;  /* 0x000000000000c211 */ /* 0x000fc600078f08ff */
[----:B------:R0:W-:Y:S01]  /*dcb0*/  @!P0 ST.E.64 desc[UR36][R6.64], R44 ;  /* 0x0000002c06008985 */ /* 0x0001e2000c101b24 */
[----:B------:R-:W-:Y:S02]  /*dcc0*/  @!P4 LOP3.LUT R9, R0, 0xfffffffe, RZ, 0xc0, !PT ;  /* 0xfffffffe0009c812 */ /* 0x000fe400078ec0ff */
[----:B------:R-:W-:Y:S02]  /*dcd0*/  ISETP.GE.AND P0, PT, R39, UR4, PT ;  /* 0x0000000427007c0c */ /* 0x000fe4000bf06270 */
[----:B------:R-:W-:Y:S01]  /*dce0*/  @!P2 LEA.HI R0, R11, R11, RZ, 0x1 ;  /* 0x0000000b0b00a211 */ /* 0x000fe200078f08ff */
[----:B------:R-:W-:Y:S01]  /*dcf0*/  @!P4 IMAD.WIDE R8, R9, 0x4, R34 ;  /* 0x000000040908c825 */ /* 0x000fe200078e0222 */
[----:B------:R-:W-:Y:S02]  /*dd00*/  @!P1 LEA.HI R10, R10, R10, RZ, 0x1 ;  /* 0x0000000a0a0a9211 */ /* 0x000fe400078f08ff */
[----:B------:R-:W-:Y:S02]  /*dd10*/  @!P2 LOP3.LUT R13, R0, 0xfffffffe, RZ, 0xc0, !PT ;  /* 0xfffffffe000da812 */ /* 0x000fe400078ec0ff */
[----:B------:R1:W-:Y:S01]  /*dd20*/  @!P4 ST.E.64 desc[UR36][R8.64], R48 ;  /* 0x000000300800c985 */ /* 0x0003e2000c101b24 */
[----:B------:R-:W-:-:S02]  /*dd30*/  ISETP.GE.AND P4, PT, R38, UR4, PT ;  /* 0x0000000426007c0c */ /* 0x000fc4000bf86270 */
[----:B------:R-:W-:Y:S02]  /*dd40*/  @!P1 LOP3.LUT R11, R10, 0xfffffffe, RZ, 0xc0, !PT ;  /* 0xfffffffe0a0b9812 */ /* 0x000fe400078ec0ff */
[----:B------:R-:W-:Y:S02]  /*dd50*/  @!P5 LEA.HI R16, R16, R16, RZ, 0x1 ;  /* 0x000000101010d211 */ /* 0x000fe400078f08ff */
[----:B------:R-:W-:Y:S01]  /*dd60*/  @!P3 LEA.HI R12, R12, R12, RZ, 0x1 ;  /* 0x0000000c0c0cb211 */ /* 0x000fe200078f08ff */
[--C-:B0-----:R-:W-:Y:S01]  /*dd70*/  @!P1 IMAD.WIDE R6, R11, 0x4, R34.reuse ;  /* 0x000000040b069825 */ /* 0x101fe200078e0222 */
[----:B------:R-:W-:Y:S02]  /*dd80*/  @!P0 LEA.HI R0, R39, R39, RZ, 0x1 ;  /* 0x0000002727008211 */ /* 0x000fe400078f08ff */
[----:B------:R-:W-:Y:S02]  /*dd90*/  @!P3 LOP3.LUT R11, R12, 0xfffffffe, RZ, 0xc0, !PT ;  /* 0xfffffffe0c0bb812 */ /* 0x000fe400078ec0ff */
[----:B------:R0:W-:Y:S01]  /*dda0*/  @!P1 ST.E.64 desc[UR36][R6.64], R50 ;  /* 0x0000003206009985 */ /* 0x0001e2000c101b24 */
[----:B-1----:R-:W-:Y:S01]  /*ddb0*/  @!P2 IMAD.WIDE R8, R13, 0x4, R34 ;  /* 0x000000040d08a825 */ /* 0x002fe200078e0222 */
[----:B------:R-:W-:-:S02]  /*ddc0*/  @!P5 LOP3.LUT R13, R16, 0xfffffffe, RZ, 0xc0, !PT ;  /* 0xfffffffe100dd812 */ /* 0x000fc400078ec0ff */
[----:B------:R-:W-:Y:S01]  /*ddd0*/  @!P4 LEA.HI R38, R38, R38, RZ, 0x1 ;  /* 0x000000262626c211 */ /* 0x000fe200078f08ff */
[----:B------:R-:W-:Y:S01]  /*dde0*/  VIADD R16, R73, 0x40 ;  /* 0x0000004049107836 */ /* 0x000fe20000000000 */
[----:B------:R-:W-:Y:S01]  /*ddf0*/  @!P0 LOP3.LUT R41, R0, 0xfffffffe, RZ, 0xc0, !PT ;  /* 0xfffffffe00298812 */ /* 0x000fe200078ec0ff */
[--C-:B------:R-:W-:Y:S01]  /*de00*/  @!P3 IMAD.WIDE R10, R11, 0x4, R34.reuse ;  /* 0x000000040b0ab825 */ /* 0x100fe200078e0222 */
[----:B------:R-:W-:Y:S01]  /*de10*/  @!P4 LOP3.LUT R39, R38, 0xfffffffe, RZ, 0xc0, !PT ;  /* 0xfffffffe2627c812 */ /* 0x000fe200078ec0ff */
[----:B------:R1:W-:Y:S01]  /*de20*/  @!P2 ST.E.64 desc[UR36][R8.64], R52 ;  /* 0x000000340800a985 */ /* 0x0003e2000c101b24 */
[----:B------:R-:W-:Y:S01]  /*de30*/  ISETP.GE.AND P1, PT, R16, UR4, PT ;  /* 0x0000000410007c0c */ /* 0x000fe2000bf26270 */
[----:B------:R-:W-:Y:S02]  /*de40*/  VIADD R0, R73, 0x50 ;  /* 0x0000005049007836 */ /* 0x000fe40000000000 */
[--C-:B------:R-:W-:Y:S01]  /*de50*/  @!P5 IMAD.WIDE R12, R13, 0x4, R34.reuse ;  /* 0x000000040d0cd825 */ /* 0x100fe200078e0222 */
[----:B------:R2:W-:Y:S02]  /*de60*/  @!P3 ST.E.64 desc[UR36][R10.64], R14 ;  /* 0x0000000e0a00b985 */ /* 0x0005e4000c101b24 */
[----:B------:R-:W-:Y:S01]  /*de70*/  ISETP.GE.AND P3, PT, R0, UR4, PT ;  /* 0x0000000400007c0c */ /* 0x000fe2000bf66270 */
[----:B------:R-:W-:Y:S01]  /*de80*/  VIADD R38, R73, 0x48 ;  /* 0x0000004849267836 */ /* 0x000fe20000000000 */
[----:B------:R3:W-:Y:S01]  /*de90*/  @!P5 ST.E.64 desc[UR36][R12.64], R18 ;  /* 0x000000120c00d985 */ /* 0x0007e2000c101b24 */
[----:B0-----:R-:W-:-:S03]  /*dea0*/  @!P4 IMAD.WIDE R6, R39, 0x4, R34 ;  /* 0x000000042706c825 */ /* 0x001fc600078e0222 */
[----:B------:R-:W-:Y:S01]  /*deb0*/  ISETP.GE.AND P2, PT, R38, UR4, PT ;  /* 0x0000000426007c0c */ /* 0x000fe2000bf46270 */
[--C-:B-1----:R-:W-:Y:S01]  /*dec0*/  @!P0 IMAD.WIDE R8, R41, 0x4, R34.reuse ;  /* 0x0000000429088825 */ /* 0x102fe200078e0222 */
[----:B------:R0:W-:Y:S01]  /*ded0*/  @!P4 ST.E.64 desc[UR36][R6.64], R20 ;  /* 0x000000140600c985 */ /* 0x0001e2000c101b24 */
[----:B------:R-:W-:Y:S02]  /*dee0*/  @!P1 LEA.HI R16, R16, R16, RZ, 0x1 ;  /* 0x0000001010109211 */ /* 0x000fe400078f08ff */
[C---:B--2---:R-:W-:Y:S01]  /*def0*/  VIADD R10, R73.reuse, 0x58 ;  /* 0x00000058490a7836 */ /* 0x044fe20000000000 */
[----:B------:R1:W-:Y:S01]  /*df00*/  @!P0 ST.E.64 desc[UR36][R8.64], R22 ;  /* 0x0000001608008985 */ /* 0x0003e2000c101b24 */
[C---:B------:R-:W-:Y:S01]  /*df10*/  VIADD R14, R73.reuse, 0x68 ;  /* 0x00000068490e7836 */ /* 0x040fe20000000000 */
[----:B------:R-:W-:Y:S01]  /*df20*/  @!P1 LOP3.LUT R11, R16, 0xfffffffe, RZ, 0xc0, !PT ;  /* 0xfffffffe100b9812 */ /* 0x000fe200078ec0ff */
[C---:B---3--:R-:W-:Y:S01]  /*df30*/  VIADD R12, R73.reuse, 0x60 ;  /* 0x00000060490c7836 */ /* 0x048fe20000000000 */
[----:B------:R-:W-:Y:S01]  /*df40*/  ISETP.GE.AND P0, PT, R10, UR4, PT ;  /* 0x000000040a007c0c */ /* 0x000fe2000bf06270 */
[C---:B------:R-:W-:Y:S01]  /*df50*/  VIADD R15, R73.reuse, 0x70 ;  /* 0x00000070490f7836 */ /* 0x040fe20000000000 */
[----:B------:R-:W-:Y:S01]  /*df60*/  ISETP.GE.AND P5, PT, R14, UR4, PT ;  /* 0x000000040e007c0c */ /* 0x000fe2000bfa6270 */
[----:B------:R-:W-:Y:S01]  /*df70*/  VIADD R73, R73, 0x78 ;  /* 0x0000007849497836 */ /* 0x000fe20000000000 */
[----:B------:R-:W-:Y:S01]  /*df80*/  ISETP.GE.AND P4, PT, R12, UR4, PT ;  /* 0x000000040c007c0c */ /* 0x000fe2000bf86270 */
[----:B0-----:R-:W-:Y:S01]  /*df90*/  @!P1 IMAD.WIDE R6, R11, 0x4, R34 ;  /* 0x000000040b069825 */ /* 0x001fe200078e0222 */
[----:B------:R-:W-:-:S02]  /*dfa0*/  ISETP.GE.AND P6, PT, R15, UR4, PT ;  /* 0x000000040f007c0c */ /* 0x000fc4000bfc6270 */
[----:B------:R-:W-:Y:S02]  /*dfb0*/  @!P3 LEA.HI R0, R0, R0, RZ, 0x1 ;  /* 0x000000000000b211 */ /* 0x000fe400078f08ff */
[----:B------:R-:W-:Y:S01]  /*dfc0*/  @!P2 LEA.HI R38, R38, R38, RZ, 0x1 ;  /* 0x000000262626a211 */ /* 0x000fe200078f08ff */
[----:B------:R0:W-:Y:S01]  /*dfd0*/  @!P1 ST.E.64 desc[UR36][R6.64], R24 ;  /* 0x0000001806009985 */ /* 0x0001e2000c101b24 */
[----:B------:R-:W-:Y:S02]  /*dfe0*/  @!P3 LOP3.LUT R11, R0, 0xfffffffe, RZ, 0xc0, !PT ;  /* 0xfffffffe000bb812 */ /* 0x000fe400078ec0ff */
[----:B------:R-:W-:Y:S02]  /*dff0*/  @!P0 LEA.HI R0, R10, R10, RZ, 0x1 ;  /* 0x0000000a0a008211 */ /* 0x000fe400078f08ff */
[----:B-1----:R-:W-:Y:S01]  /*e000*/  @!P2 LOP3.LUT R9, R38, 0xfffffffe, RZ, 0xc0, !PT ;  /* 0xfffffffe2609a812 */ /* 0x002fe200078ec0ff */
[----:B------:R-:W-:Y:S01]  /*e010*/  @!P3 IMAD.WIDE R10, R11, 0x4, R34 ;  /* 0x000000040b0ab825 */ /* 0x000fe200078e0222 */
[----:B------:R-:W-:-:S02]  /*e020*/  @!P4 LEA.HI R12, R12, R12, RZ, 0x1 ;  /* 0x0000000c0c0cc211 */ /* 0x000fc400078f08ff */
[----:B------:R-:W-:Y:S01]  /*e030*/  @!P0 LOP3.LUT R13, R0, 0xfffffffe, RZ, 0xc0, !PT ;  /* 0xfffffffe000d8812 */ /* 0x000fe200078ec0ff */
[--C-:B------:R-:W-:Y:S01]  /*e040*/  @!P2 IMAD.WIDE R8, R9, 0x4, R34.reuse ;  /* 0x000000040908a825 */ /* 0x100fe200078e0222 */
[----:B------:R-:W-:Y:S02]  /*e050*/  @!P5 LEA.HI R14, R14, R14, RZ, 0x1 ;  /* 0x0000000e0e0ed211 */ /* 0x000fe400078f08ff */
[----:B------:R-:W-:Y:S02]  /*e060*/  @!P6 LEA.HI R0, R15, R15, RZ, 0x1 ;  /* 0x0000000f0f00e211 */ /* 0x000fe400078f08ff */
[----:B------:R-:W-:Y:S01]  /*e070*/  @!P4 LOP3.LUT R15, R12, 0xfffffffe, RZ, 0xc0, !PT ;  /* 0xfffffffe0c0fc812 */ /* 0x000fe200078ec0ff */
[--C-:B------:R-:W-:Y:S01]  /*e080*/  @!P0 IMAD.WIDE R12, R13, 0x4, R34.reuse ;  /* 0x000000040d0c8825 */ /* 0x100fe200078e0222 */
[----:B------:R-:W-:Y:S01]  /*e090*/  @!P5 LOP3.LUT R19, R14, 0xfffffffe, RZ, 0xc0, !PT ;  /* 0xfffffffe0e13d812 */ /* 0x000fe200078ec0ff */
[----:B------:R1:W-:Y:S01]  /*e0a0*/  @!P2 ST.E.64 desc[UR36][R8.64], R26 ;  /* 0x0000001a0800a985 */ /* 0x0003e2000c101b24 */
[----:B------:R-:W-:Y:S01]  /*e0b0*/  @!P6 LOP3.LUT R21, R0, 0xfffffffe, RZ, 0xc0, !PT ;  /* 0xfffffffe0015e812 */ /* 0x000fe200078ec0ff */
[----:B0-----:R-:W-:-:S02]  /*e0c0*/  @!P4 IMAD.WIDE R6, R15, 0x4, R34 ;  /* 0x000000040f06c825 */ /* 0x001fc400078e0222 */
[----:B------:R0:W-:Y:S02]  /*e0d0*/  @!P3 ST.E.64 desc[UR36][R10.64], R28 ;  /* 0x0000001c0a00b985 */ /* 0x0001e4000c101b24 */
[----:B------:R-:W-:Y:S02]  /*e0e0*/  @!P6 IMAD.WIDE R14, R21, 0x4, R34 ;  /* 0x00000004150ee825 */ /* 0x000fe400078e0222 */
[----:B------:R0:W-:Y:S01]  /*e0f0*/  @!P0 ST.E.64 desc[UR36][R12.64], R30 ;  /* 0x0000001e0c008985 */ /* 0x0001e2000c101b24 */
[----:B------:R-:W-:-:S03]  /*e100*/  ISETP.GE.AND P0, PT, R73, UR4, PT ;  /* 0x0000000449007c0c */ /* 0x000fc6000bf06270 */
[----:B------:R0:W-:Y:S01]  /*e110*/  @!P4 ST.E.64 desc[UR36][R6.64], R32 ;  /* 0x000000200600c985 */ /* 0x0001e2000c101b24 */
[----:B-1----:R-:W-:-:S05]  /*e120*/  @!P5 IMAD.WIDE R8, R19, 0x4, R34 ;  /* 0x000000041308d825 */ /* 0x002fca00078e0222 */
[----:B------:R0:W-:Y:S04]  /*e130*/  @!P5 ST.E.64 desc[UR36][R8.64], R36 ;  /* 0x000000240800d985 */ /* 0x0001e8000c101b24 */
[----:B------:R0:W-:Y:S01]  /*e140*/  @!P6 ST.E.64 desc[UR36][R14.64], R4 ;  /* 0x000000040e00e985 */ /* 0x0001e2000c101b24 */
[----:B------:R-:W-:Y:S05]  /*e150*/  @P0 BRA `(.L_x_2235) ;  /* 0x0000005000040947 */ /* 0x000fea0003800000 */
[----:B------:R-:W-:-:S04]  /*e160*/  LEA.HI R73, R73, R73, RZ, 0x1 ;  /* 0x0000004949497211 */ /* 0x000fc800078f08ff */
[----:B0-----:R-:W-:-:S05]  /*e170*/  LOP3.LUT R5, R73, 0xfffffffe, RZ, 0xc0, !PT ;  /* 0xfffffffe49057812 */ /* 0x001fca00078ec0ff */
[----:B------:R-:W-:-:S05]  /*e180*/  IMAD.WIDE R4, R5, 0x4, R34 ;  /* 0x0000000405047825 */ /* 0x000fca00078e0222 */
[----:B------:R0:W-:Y:S01]  /*e190*/  ST.E.64 desc[UR36][R4.64], R2 ;  /* 0x0000000204007985 */ /* 0x0001e2000c101b24 */
[----:B------:R-:W-:Y:S05]  /*e1a0*/  BRA `(.L_x_2235) ;  /* 0x0000004c00f07947 */ /* 0x000fea0003800000 */
.L_x_2274:
        /* <DEDUP_REMOVED lines=12> */
[----:B------:R-:W0:Y:S01]  /*e270*/  S2UR UR10, SR_CTAID.Z ;  /* 0x00000000000a79c3 */ /* 0x000e220000002700 */
[----:B------:R-:W-:Y:S01]  /*e280*/  ISETP.NE.AND P0, PT, R6, 0x1, PT ;  /* 0x000000010600780c */ /* 0x000fe20003f05270 */
[----:B------:R-:W-:Y:S01]  /*e290*/  USHF.R.S32.HI UR6, URZ, 0x1f, UR59 ;  /* 0x0000001f3f067899 */ /* 0x000fe2000801143b */
[----:B------:R-:W-:Y:S01]  /*e2a0*/  IMAD.MOV.U32 R5, RZ, RZ, R0 ;  /* 0x000000ffff057224 */ /* 0x000fe200078e0000 */
[----:B------:R-:W-:Y:S02]  /*e2b0*/  ULDC.64 UR8, c[0x0][0xbd0] ;  /* 0x0002f40000087ab9 */ /* 0x000fe40000000a00 */
[----:B------:R-:W-:Y:S02]  /*e2c0*/  UIMAD UR6, UR6, UR8, URZ ;  /* 0x00000008060672a4 */ /* 0x000fe4000f8e023f */
[----:B------:R-:W1:Y:S01]  /*e2d0*/  LDC.64 R10, c[0x0][0xbd8] ;  /* 0x0002f600ff0a7b82 */ /* 0x000e620000000a00 */
[----:B------:R-:W-:Y:S02]  /*e2e0*/  UIMAD.WIDE.U32 UR4, UR59, UR8, URZ ;  /* 0x000000083b0472a5 */ /* 0x000fe4000f8e003f */
[----:B------:R-:W-:-:S04]  /*e2f0*/  UIMAD UR6, UR59, UR9, UR6 ;  /* 0x000000093b0672a4 */ /* 0x000fc8000f8e0206 */
[----:B------:R-:W-:Y:S01]  /*e300*/  UIADD3 UR6, UR5, UR6, URZ ;  /* 0x0000000605067290 */ /* 0x000fe2000fffe03f */
[----:B------:R-:W3:Y:S01]  /*e310*/  @P0 LDC R7, c[0x0][0xbec] ;  /* 0x0002fb00ff070b82 */ /* 0x000ee20000000800 */
[----:B------:R-:W-:Y:S02]  /*e320*/  IMAD.U32 R3, RZ, RZ, UR5 ;  /* 0x00000005ff037e24 */ /* 0x000fe4000f8e00ff */
[----:B------:R-:W-:Y:S01]  /*e330*/  IMAD.U32 R2, RZ, RZ, UR4 ;  /* 0x00000004ff027e24 */ /* 0x000fe2000f8e00ff */
[----:B------:R-:W-:Y:S01]  /*e340*/  ULDC.64 UR4, c[0x0][0xbe0] ;  /* 0x0002f80000047ab9 */ /* 0x000fe20000000a00 */
[----:B------:R-:W-:Y:S01]  /*e350*/  IMAD.U32 R3, RZ, RZ, UR6 ;  /* 0x00000006ff037e24 */ /* 0x000fe2000f8e00ff */
[----:B0-----:R-:W-:Y:S02]  /*e360*/  USHF.R.S32.HI UR10, URZ, 0x1f, UR10 ;  /* 0x0000001f3f0a7899 */ /* 0x001fe4000801140a */
[----:B------:R-:W0:Y:S04]  /*e370*/  @P0 LDC R9, c[0x0][0xbf0] ;  /* 0x0002fc00ff090b82 */ /* 0x000e280000000800 */
[----:B-1----:R-:W-:-:S04]  /*e380*/  IMAD R12, R10, UR10, RZ ;  /* 0x0000000a0a0c7c24 */ /* 0x002fc8000f8e02ff */
[----:B------:R-:W1:Y:S01]  /*e390*/  S2UR UR7, SR_CTAID.Y ;  /* 0x00000000000779c3 */ /* 0x000e620000002600 */
[----:B---3--:R-:W-:-:S07]  /*e3a0*/  @P0 IMAD.HI.U32 R4, R0, R7, RZ ;  /* 0x0000000700040227 */ /* 0x008fce00078e00ff */
[----:B------:R-:W1:Y:S01]  /*e3b0*/  LDC R8, c[0x0][0xc50] ;  /* 0x00031400ff087b82 */ /* 0x000e620000000800 */
[----:B------:R-:W-:-:S07]  /*e3c0*/  IMAD R7, RZ, RZ, -UR59 ;  /* 0x8000003bff077e24 */ /* 0x000fce000f8e02ff */
[----:B------:R-:W3:Y:S01]  /*e3d0*/  S2UR UR10, SR_CTAID.Z ;  /* 0x00000000000a79c3 */ /* 0x000ee20000002700 */
[----:B0-----:R-:W-:Y:S01]  /*e3e0*/  @P0 SHF.R.U32.HI R5, RZ, R9, R4 ;  /* 0x00000009ff050219 */ /* 0x001fe20000011604 */
[----:B-1----:R-:W-:-:S04]  /*e3f0*/  IMAD R9, R8, R7, UR7 ;  /* 0x0000000708097e24 */ /* 0x002fc8000f8e0207 */
[----:B------:R-:W-:Y:S01]  /*e400*/  IMAD.MOV R7, RZ, RZ, -R5 ;  /* 0x000000ffff077224 */ /* 0x000fe200078e0a05 */
[----:B------:R-:W-:-:S03]  /*e410*/  SHF.R.S32.HI R4, RZ, 0x1f, R9 ;  /* 0x0000001fff047819 */ /* 0x000fc60000011409 */
[----:B------:R-:W-:Y:S02]  /*e420*/  IMAD R7, R6, R7, R0 ;  /* 0x0000000706077224 */ /* 0x000fe400078e0200 */
[----:B---3--:R-:W-:Y:S02]  /*e430*/  IMAD R11, R11, UR10, R12 ;  /* 0x0000000a0b0b7c24 */ /* 0x008fe4000f8e020c */
[----:B------:R-:W-:Y:S01]  /*e440*/  IMAD.WIDE.U32 R2, R10, UR10, R2 ;  /* 0x0000000a0a027c25 */ /* 0x000fe2000f8e0002 */
[----:B------:R-:W-:-:S03]  /*e450*/  SHF.R.S32.HI R0, RZ, 0x1f, R7 ;  /* 0x0000001fff007819 */ /* 0x000fc60000011407 */
[----:B------:R-:W-:Y:S02]  /*e460*/  IMAD.IADD R3, R11, 0x1, R3 ;  /* 0x000000010b037824 */ /* 0x000fe400078e0203 */
[----:B------:R-:W-:Y:S02]  /*e470*/  IMAD R4, R4, UR4, RZ ;  /* 0x0000000404047c24 */ /* 0x000fe4000f8e02ff */
[----:B------:R-:W-:-:S04]  /*e480*/  IMAD.WIDE.U32 R2, R9, UR4, R2 ;  /* 0x0000000409027c25 */ /* 0x000fc8000f8e0002 */
[----:B------:R-:W-:Y:S01]  /*e490*/  IMAD R4, R9, UR5, R4 ;  /* 0x0000000509047c24 */ /* 0x000fe2000f8e0204 */
[----:B------:R-:W-:Y:S01]  /*e4a0*/  SHF.R.S32.HI R9, RZ, 0x1f, R5 ;  /* 0x0000001fff097819 */ /* 0x000fe20000011405 */
[----:B------:R-:W-:Y:S01]  /*e4b0*/  ULDC.64 UR4, c[0x0][0xbc8] ;  /* 0x0002f20000047ab9 */ /* 0x000fe20000000a00 */
[----:B------:R-:W-:Y:S01]  /*e4c0*/  IADD3 R2, P0, R5, R2, RZ ;  /* 0x0000000205027210 */ /* 0x000fe20007f1e0ff */
[----:B------:R-:W-:-:S03]  /*e4d0*/  IMAD R0, R0, UR4, RZ ;  /* 0x0000000400007c24 */ /* 0x000fc6000f8e02ff */
[----:B------:R-:W-:Y:S01]  /*e4e0*/  IADD3.X R3, R9, R3, R4, P0, !PT ;  /* 0x0000000309037210 */ /* 0x000fe200007fe404 */
        /* <DEDUP_REMOVED lines=9> */
.L_x_2233:
[----:B------:R-:W-:-:S08]  /*e580*/  NOP ;  /* 0x0000000000007918 */ /* 0x000fd00000000000 */
[----:B0-----:R-:W0:-:S00]  /*e590*/  USETMAXREG.DEALLOC.CTAPOOL 0x28 ;  /* 0x00000028000079c8 */ /* 0x001e0000080e0500 */
        /* <DEDUP_REMOVED lines=16> */
.L_x_2277:
[----:B------:R-:W-:Y:S01]  /*e6a0*/  ULDC UR43, c[0x0][0xc50] ;  /* 0x00031400002b7ab9 */ /* 0x000fe20000000800 */
[----:B------:R-:W-:Y:S01]  /*e6b0*/  UMOV UR41, UR6 ;  /* 0x0000000600297c82 */ /* 0x000fe20008000000 */
[----:B------:R-:W-:-:S11]  /*e6c0*/  UISETP.NE.AND UP0, UPT, UR43, 0x1, UPT ;  /* 0x000000012b00788c */ /* 0x000fd6000bf05270 */
[----:B------:R-:W-:Y:S01]  /*e6d0*/  @UP0 ULDC UR4, c[0x0][0xc54] ;  /* 0x0003150000040ab9 */ /* 0x000fe20000000800 */
[----:B------:R-:W-:Y:S01]  /*e6e0*/  @UP0 ULDC UR7, c[0x0][0xc58] ;  /* 0x0003160000070ab9 */ /* 0x000fe20000000800 */
[----:B------:R-:W-:-:S04]  /*e6f0*/  UIMAD.WIDE.U32 UR4, UR6, UR4, URZ ;  /* 0x00000004060472a5 */ /* 0x000fc8000f8e003f */
[----:B------:R-:W-:-:S12]  /*e700*/  @UP0 USHF.R.U32.HI UR41, URZ, UR7, UR5 ;  /* 0x000000073f290299 */ /* 0x000fd80008011605 */
.L_x_2278:
        /* <DEDUP_REMOVED lines=8> */
[----:B------:R-:W-:Y:S01]  /*e790*/  ULDC UR4, c[0x0][0x448] ;  /* 0x0001120000047ab9 */ /* 0x000fe20000000800 */
[----:B------:R-:W-:Y:S01]  /*e7a0*/  ULDC UR7, c[0x0][0x2f0] ;  /* 0x0000bc0000077ab9 */ /* 0x000fe20000000800 */
[----:B------:R-:W-:-:S05]  /*e7b0*/  IMAD.MOV.U32 R17, RZ, RZ, RZ ;  /* 0x000000ffff117224 */ /* 0x000fca00078e00ff */
[----:B------:R-:W1:Y:S01]  /*e7c0*/  S2UR UR47, SR_CTAID.X ;  /* 0x00000000002f79c3 */ /* 0x000e620000002500 */
[----:B------:R-:W-:Y:S01]  /*e7d0*/  UISETP.NE.AND UP1, UPT, UR4, 0x1, UPT ;  /* 0x000000010400788c */ /* 0x000fe2000bf25270 */
[----:B------:R-:W-:Y:S02]  /*e7e0*/  ULDC UR8, c[0x0][0x288] ;  /* 0x0000a20000087ab9 */ /* 0x000fe40000000800 */
[----:B------:R-:W-:Y:S02]  /*e7f0*/  ULDC.64 UR4, c[0x0][0x418] ;  /* 0x0001060000047ab9 */ /* 0x000fe40000000a00 */
[----:B------:R-:W-:-:S03]  /*e800*/  UISETP.NE.U32.AND UP0, UPT, UR4, URZ, UPT ;  /* 0x0000003f0400728c */ /* 0x000fc6000bf05070 */
[----:B------:R-:W-:Y:S01]  /*e810*/  ULDC UR4, c[0x0][0x424] ;  /* 0x0001090000047ab9 */ /* 0x000fe20000000800 */
[----:B------:R-:W-:-:S03]  /*e820*/  UISETP.NE.AND.EX UP0, UPT, UR5, URZ, UPT, UP0 ;  /* 0x0000003f0500728c */ /* 0x000fc6000bf05300 */
[----:B------:R-:W-:Y:S01]  /*e830*/  @UP1 ULDC UR5, c[0x0][0x44c] ;  /* 0x0001130000051ab9 */ /* 0x000fe20000000800 */
[----:B0-----:R-:W-:Y:S01]  /*e840*/  ISETP.NE.U32.AND P0, PT, R2, RZ, PT ;  /* 0x000000ff0200720c */ /* 0x001fe20003f05070 */
[----:B------:R-:W-:-:S03]  /*e850*/  USEL UR38, UR4, 0x1, UP0 ;  /* 0x0000000104267887 */ /* 0x000fc60008000000 */
[----:B------:R-:W-:Y:S01]  /*e860*/  ISETP.NE.AND.EX P0, PT, R3, RZ, PT, P0 ;  /* 0x000000ff0300720c */ /* 0x000fe20003f05300 */
[----:B-1----:R-:W-:Y:S02]  /*e870*/  ULEA UR6, UR47, 0x7f, 0x7 ;  /* 0x0000007f2f067891 */ /* 0x002fe4000f8e383f */
[----:B------:R-:W-:Y:S02]  /*e880*/  UIMAD UR38, UR38, UR7, URZ ;  /* 0x00000007262672a4 */ /* 0x000fe4000f8e023f */
[----:B------:R-:W-:Y:S01]  /*e890*/  UIMAD.WIDE.U32 UR4, UR6, UR5, URZ ;  /* 0x00000005060472a5 */ /* 0x000fe2000f8e003f */
[----:B------:R-:W-:-:S03]  /*e8a0*/  @UP1 ULDC UR7, c[0x0][0x450] ;  /* 0x0001140000071ab9 */ /* 0x000fc60000000800 */
[----:B------:R-:W-:-:S04]  /*e8b0*/  @UP1 USHF.R.U32.HI UR6, URZ, UR7, UR5 ;  /* 0x000000073f061299 */ /* 0x000fc80008011605 */
[----:B------:R-:W0:Y:S01]  /*e8c0*/  @P0 LDC.64 R2, c[0x0][0xa28] ;  /* 0x00028a00ff020b82 */ /* 0x000e220000000a00 */
[----:B------:R-:W-:Y:S02]  /*e8d0*/  UIADD3 UR5, UR38, 0xa0, -UR8 ;  /* 0x000000a026057890 */ /* 0x000fe4000fffe808 */
[----:B------:R-:W-:Y:S02]  /*e8e0*/  UIADD3 UR4, UR38, 0x9f, URZ ;  /* 0x0000009f26047890 */ /* 0x000fe4000fffe03f */
[----:B------:R-:W-:Y:S02]  /*e8f0*/  UIADD3 UR6, UR5, UR6, URZ ;  /* 0x0000000605067290 */ /* 0x000fe4000fffe03f */
[----:B------:R-:W-:Y:S02]  /*e900*/  UIMAD.WIDE UR4, UR4, 0x66666667, URZ ;  /* 0x66666667040478a5 */ /* 0x000fe4000f8e023f */
[----:B------:R-:W-:Y:S02]  /*e910*/  UIMAD.WIDE UR6, UR6, 0x66666667, URZ ;  /* 0x66666667060678a5 */ /* 0x000fe4000f8e023f */
[----:B------:R-:W-:-:S02]  /*e920*/  USHF.R.U32.HI UR42, URZ, 0x1f, UR5 ;  /* 0x0000001f3f2a7899 */ /* 0x000fc40008011605 */
[----:B------:R-:W-:Y:S02]  /*e930*/  USHF.R.U32.HI UR44, URZ, 0x1f, UR7 ;  /* 0x0000001f3f2c7899 */ /* 0x000fe40008011607 */
[----:B------:R-:W-:Y:S02]  /*e940*/  ULEA.HI.SX32 UR42, UR5, UR42, 0x1a ;  /* 0x0000002a052a7291 */ /* 0x000fe4000f8fd23f */
[----:B------:R-:W-:-:S04]  /*e950*/  ULEA.HI.SX32 UR44, UR7, UR44, 0x1a ;  /* 0x0000002c072c7291 */ /* 0x000fc8000f8fd23f */
[----:B------:R-:W-:Y:S02]  /*e960*/  UISETP.LT.AND UP0, UPT, UR42, UR44, UPT ;  /* 0x0000002c2a00728c */ /* 0x000fe4000bf01270 */
[----:B------:R-:W-:Y:S01]  /*e970*/  UP2UR UR48, UPR, URZ, 0x2 ;  /* 0x000000023f307883 */ /* 0x000fe20008000000 */
[----:B0-----:R-:W-:Y:S01]  /*e980*/  @P0 IMAD.WIDE R2, R18, 0x4, R2 ;  /* 0x0000000412020825 */ /* 0x001fe200078e0202 */
[----:B------:R-:W-:-:S04]  /*e990*/  USEL UR11, UR42, UR44, UP0 ;  /* 0x0000002c2a0b7287 */ /* 0x000fc80008000000 */
[----:B------:R-:W-:Y:S01]  /*e9a0*/  UISETP.GE.AND UP1, UPT, UR11, 0x1, UPT ;  /* 0x000000010b00788c */ /* 0x000fe2000bf26270 */
[----:B------:R0:W5:Y:S01]  /*e9b0*/  @P0 LDG.E R17, desc[UR36][R2.64] ;  /* 0x0000002402110981 */ /* 0x000162000c1e1900 */
[----:B------:R-:W-:Y:S02]  /*e9c0*/  USHF.R.U32.HI UR9, URZ, 0x10, UR43 ;  /* 0x000000103f097899 */ /* 0x000fe4000801162b */
[----:B------:R-:W-:Y:S02]  /*e9d0*/  ULOP3.LUT UR43, UR43, 0xffff, URZ, 0xc0, !UPT ;  /* 0x0000ffff2b2b7892 */ /* 0x000fe4000f8ec03f */
[----:B------:R-:W-:Y:S01]  /*e9e0*/  PLOP3.LUT P0, PT, PT, PT, UP1, 0x80, 0x0 ;  /* 0x000000000000781c */ /* 0x000fe20003f0f018 */
[----:B------:R-:W-:Y:S01]  /*e9f0*/  UISETP.NE.AND UP0, UPT, UR9, URZ, UPT ;  /* 0x0000003f0900728c */ /* 0x000fe2000bf05270 */
[----:B------:R-:W-:-:S10]  /*ea00*/  UMOV UR40, URZ ;  /* 0x0000003f00287c82 */ /* 0x000fd40008000000 */
[----:B------:R-:W-:Y:S01]  /*ea10*/  @!UP0 ULDC UR9, c[0x0][0x9f0] ;  /* 0x00027c0000098ab9 */ /* 0x000fe20000000800 */
[----:B0-----:R-:W-:Y:S05]  /*ea20*/  @!P0 BRA `(.L_x_2280) ;  /* 0x0000000000788947 */ /* 0x001fea0003800000 */
[----:B------:R-:W-:Y:S01]  /*ea30*/  IABS R2, UR9 ;  /* 0x0000000900027c13 */ /* 0x000fe20008000000 */
[----:B------:R-:W-:Y:S02]  /*ea40*/  UIADD3 UR6, UR9, -0x1, UR11 ;  /* 0xffffffff09067890 */ /* 0x000fe4000fffe00b */
[----:B------:R-:W-:Y:S01]  /*ea50*/  IABS R5, UR9 ;  /* 0x0000000900057c13 */ /* 0x000fe20008000000 */
[----:B------:R-:W-:Y:S01]  /*ea60*/  UMOV UR4, URZ ;  /* 0x0000003f00047c82 */ /* 0x000fe20008000000 */
        /* <DEDUP_REMOVED lines=26> */
.L_x_2280:
        /* <DEDUP_REMOVED lines=34> */
.L_x_2281:
        /* <DEDUP_REMOVED lines=20> */
.L_x_2282:
        /* <DEDUP_REMOVED lines=20> */
.L_x_2283:
        /* <DEDUP_REMOVED lines=18> */
.L_x_2284:
        /* <DEDUP_REMOVED lines=38> */
.L_x_2339:
[----:B------:R-:W2:Y:S01]  /*f430*/  LDL R0, [R1+0x14] ;  /* 0x0000140001007983 */ /* 0x000ea20000100800 */
[----:B------:R-:W-:Y:S01]  /*f440*/  UMOV UR4, 0xa0 ;  /* 0x000000a000047882 */ /* 0x000fe20000000000 */
[----:B------:R-:W-:Y:S01]  /*f450*/  LOP3.LUT R15, R27, 0x80, RZ, 0xfc, !PT ;  /* 0x000000801b0f7812 */ /* 0x000fe200078efcff */
[----:B------:R-:W-:Y:S01]  /*f460*/  UIMAD UR4, UR50, UR4, -0xa0 ;  /* 0xffffff60320474a4 */ /* 0x000fe2000f8e0204 */
[----:B------:R-:W0:Y:S01]  /*f470*/  @P2 LDC R2, c[0x0][0x434] ;  /* 0x00010d00ff022b82 */ /* 0x000e220000000800 */
[----:B-----5:R-:W-:-:S07]  /*f480*/  SHF.R.S32.HI R37, RZ, 0x1f, R30 ;  /* 0x0000001fff257819 */ /* 0x020fce000001141e */
[----:B------:R-:W1:Y:S01]  /*f490*/  @P2 LDC R3, c[0x0][0x438] ;  /* 0x00010e00ff032b82 */ /* 0x000e620000000800 */
[----:B------:R-:W-:Y:S01]  /*f4a0*/  IMAD.MOV.U32 R33, RZ, RZ, 0x40 ;  /* 0x00000040ff217424 */ /* 0x000fe200078e00ff */
[----:B------:R-:W-:Y:S01]  /*f4b0*/  STL [R1+0x10], R15 ;  /* 0x0000100f01007387 */ /* 0x000fe20000100800 */
[----:B------:R-:W-:Y:S01]  /*f4c0*/  LOP3.LUT R16, R16, 0xffffffdf, RZ, 0xc0, !PT ;  /* 0xffffffdf10107812 */ /* 0x000fe200078ec0ff */
[----:B------:R-:W-:-:S05]  /*f4d0*/  IMAD.U32 R32, RZ, RZ, UR41 ;  /* 0x00000029ff207e24 */ /* 0x000fca000f8e00ff */
[----:B------:R-:W-:Y:S02]  /*f4e0*/  SHF.R.S32.HI R32, RZ, 0x1f, R32 ;  /* 0x0000001fff207819 */ /* 0x000fe40000011420 */
[----:B--2---:R-:W-:Y:S01]  /*f4f0*/  R2UR UR5, R0 ;  /* 0x00000000000572ca */ /* 0x004fe200000e0000 */
[----:B------:R-:W-:-:S04]  /*f500*/  VIADD R0, R15, UR4 ;  /* 0x000000040f007c36 */ /* 0x000fc80008000000 */
[C---:B------:R-:W-:Y:S01]  /*f510*/  IMAD.IADD R9, R0.reuse, 0x1, R17 ;  /* 0x0000000100097824 */ /* 0x040fe200078e0211 */
[----:B------:R-:W-:-:S03]  /*f520*/  ISETP.GE.AND P0, PT, R0, UR38, PT ;  /* 0x0000002600007c0c */ /* 0x000fc6000bf06270 */
[----:B0-----:R-:W-:Y:S01]  /*f530*/  @P2 IMAD.HI.U32 R0, R9, R2, RZ ;  /* 0x0000000209002227 */ /* 0x001fe200078e00ff */
[----:B------:R-:W-:-:S03]  /*f540*/  ISETP.GT.U32.OR P0, PT, R15, 0x9f, P0 ;  /* 0x0000009f0f00780c */ /* 0x000fc60000704470 */
[----:B------:R-:W-:Y:S01]  /*f550*/  IMAD.MOV.U32 R12, RZ, RZ, R9 ;  /* 0x000000ffff0c7224 */ /* 0x000fe200078e0009 */
[----:B-1----:R-:W-:-:S09]  /*f560*/  @P2 SHF.R.U32.HI R12, RZ, R3, R0 ;  /* 0x00000003ff0c2219 */ /* 0x002fd20000011600 */
[----:B------:R-:W0:Y:S01]  /*f570*/  @!P0 LDC.64 R6, c[0x0][0x428] ;  /* 0x00010a00ff068b82 */ /* 0x000e220000000a00 */
[--C-:B------:R-:W-:Y:S01]  /*f580*/  @!P0 SHF.R.S32.HI R3, RZ, 0x1f, R12.reuse ;  /* 0x0000001fff038819 */ /* 0x100fe2000001140c */
[----:B------:R-:W-:-:S06]  /*f590*/  @!P0 IMAD.MOV.U32 R2, RZ, RZ, R12 ;  /* 0x000000ffff028224 */ /* 0x000fcc00078e000c */
[----:B------:R-:W1:Y:S01]  /*f5a0*/  @!P0 LDC.64 R4, c[0x0][0x418] ;  /* 0x00010600ff048b82 */ /* 0x000e620000000a00 */
[-C--:B0-----:R-:W-:Y:S02]  /*f5b0*/  @!P0 IMAD R0, R37, R6.reuse, RZ ;  /* 0x0000000625008224 */ /* 0x081fe400078e02ff */
        /* <DEDUP_REMOVED lines=23> */
[----:B------:R-:W-:-:S06]  /*f730*/  IMAD.MOV.U32 R0, RZ, RZ, RZ ;  /* 0x000000ffff007224 */ /* 0x000fcc00078e00ff */
        /* <DEDUP_REMOVED lines=13> */
[----:B------:R-:W-:Y:S02]  /*f810*/  IMAD.U32 R11, RZ, RZ, UR50 ;  /* 0x00000032ff0b7e24 */ /* 0x000fe4000f8e00ff */
[----:B-1----:R-:W-:Y:S01]  /*f820*/  IMAD R6, R19, R2, R13 ;  /* 0x0000000213067224 */ /* 0x002fe200078e020d */
[----:B------:R-:W-:Y:S01]  /*f830*/  SHF.R.U32.HI R7, RZ, 0x5, R18 ;  /* 0x00000005ff077819 */ /* 0x000fe20000011612 */
[----:B------:R-:W-:-:S02]  /*f840*/  IMAD.SHL.U32 R2, R29, 0x80, RZ ;  /* 0x000000801d027824 */ /* 0x000fc400078e00ff */
[----:B------:R-:W-:Y:S02]  /*f850*/  VIADD R11, R11, 0xffffffff ;  /* 0xffffffff0b0b7836 */ /* 0x000fe40000000000 */
[----:B------:R-:W-:Y:S01]  /*f860*/  @P0 LOP3.LUT R16, R16, 0x20, RZ, 0xfc, !PT ;  /* 0x0000002010100812 */ /* 0x000fe200078efcff */
[----:B------:R-:W-:Y:S01]  /*f870*/  IMAD.SHL.U32 R36, R7, 0x200, RZ ;  /* 0x0000020007247824 */ /* 0x000fe200078e00ff */
[----:B------:R-:W-:Y:S02]  /*f880*/  LOP3.LUT R10, R2, 0x380, RZ, 0xc0, !PT ;  /* 0x00000380020a7812 */ /* 0x000fe400078ec0ff */
[----:B------:R-:W-:-:S03]  /*f890*/  LOP3.LUT R16, R16, 0xffffffbf, RZ, 0xc0, !PT ;  /* 0xffffffbf10107812 */ /* 0x000fc600078ec0ff */
[----:B------:R-:W-:-:S05]  /*f8a0*/  IMAD R10, R7, 0x10, R10 ;  /* 0x00000010070a7824 */ /* 0x000fca00078e020a */
[----:B------:R-:W-:-:S04]  /*f8b0*/  LOP3.LUT R3, R10, 0x70, R31, 0x78, !PT ;  /* 0x000000700a037812 */ /* 0x000fc800078e781f */
[----:B------:R-:W-:Y:S02]  /*f8c0*/  LOP3.LUT R3, R3, 0xc00, R2, 0xf8, !PT ;  /* 0x00000c0003037812 */ /* 0x000fe400078ef802 */
[----:B------:R-:W-:-:S03]  /*f8d0*/  LOP3.LUT R2, R8, 0x80, RZ, 0xc0, !PT ;  /* 0x0000008008027812 */ /* 0x000fc600078ec0ff */
[----:B------:R0:W-:Y:S01]  /*f8e0*/  STL [R1+0x4], R3 ;  /* 0x0000040301007387 */ /* 0x0001e20000100800 */
[----:B------:R-:W-:-:S04]  /*f8f0*/  LOP3.LUT R2, R2, 0x10, R29, 0xf8, !PT ;  /* 0x0000001002027812 */ /* 0x000fc800078ef81d */
[----:B------:R-:W-:Y:S02]  /*f900*/  LOP3.LUT R2, R2, 0x10, R9, 0x78, !PT ;  /* 0x0000001002027812 */ /* 0x000fe400078e7809 */
[----:B0-----:R-:W-:-:S04]  /*f910*/  LOP3.LUT R3, R36, 0x60, R8, 0xf8, !PT ;  /* 0x0000006024037812 */ /* 0x001fc800078ef808 */
[----:B------:R-:W-:-:S04]  /*f920*/  LOP3.LUT R3, R3, 0x100, R8, 0xf8, !PT ;  /* 0x0000010003037812 */ /* 0x000fc800078ef808 */
[----:B------:R-:W-:-:S05]  /*f930*/  LOP3.LUT R2, R3, R2, RZ, 0xfc, !PT ;  /* 0x0000000203027212 */ /* 0x000fca00078efcff */
[----:B------:R0:W-:Y:S02]  /*f940*/  STL [R1], R2 ;  /* 0x0000000201007387 */ /* 0x0001e40000100800 */
[----:B0-----:R-:W-:-:S05]  /*f950*/  IMAD.U32 R2, RZ, RZ, UR4 ;  /* 0x00000004ff027e24 */ /* 0x001fca000f8e00ff */
[----:B------:R-:W-:-:S13]  /*f960*/  ISETP.NE.AND P0, PT, R2, 0x3, PT ;  /* 0x000000030200780c */ /* 0x000fda0003f05270 */
[----:B------:R-:W-:Y:S01]  /*f970*/  @P0 LOP3.LUT R16, R16, 0x40, RZ, 0xfc, !PT ;  /* 0x0000004010100812 */ /* 0x000fe200078efcff */
[----:B------:R-:W-:Y:S06]  /*f980*/  @!P0 BRA `(.L_x_2286) ;  /* 0x0000000000048947 */ /* 0x000fec0003800000 */
[----:B------:R-:W-:Y:S01]  /*f990*/  BPT.TRAP 0x1 ;  /* 0x000000040000795c */ /* 0x000fe20000300000 */
.L_x_2286:
[----:B------:R-:W-:Y:S01]  /*f9a0*/  IMAD.MOV.U32 R2, RZ, RZ, 0x1 ;  /* 0x00000001ff027424 */ /* 0x000fe200078e00ff */
[----:B------:R-:W-:-:S04]  /*f9b0*/  SHF.R.S32.HI R21, RZ, 0x1f, R6 ;  /* 0x0000001fff157819 */ /* 0x000fc80000011406 */
[----:B------:R-:W-:-:S04]  /*f9c0*/  SHF.L.U32 R3, R2, 0x1f, RZ ;  /* 0x0000001f02037819 */ /* 0x000fc800000006ff */
[----:B------:R-:W0:Y:S02]  /*f9d0*/  SYNCS.PHASECHK.TRANS64.TRYWAIT P0, [UR45+0x29880], R3 ;  /* 0x02988003ff0075a7 */ /* 0x000e24000800016d */
[----:B0-----:R-:W-:Y:S05]  /*f9e0*/  @!P0 BRA `(.L_x_2287) ;  /* 0x0000003800b08947 */ /* 0x001fea0003800000 */
.L_x_2340:
[----:B------:R-:W-:Y:S01]  /*f9f0*/  ULDC.64 UR4, c[0x0][0x328] ;  /* 0x0000ca0000047ab9 */ /* 0x000fe20000000a00 */
        /* <DEDUP_REMOVED lines=38> */
[----:B------:R-:W-:Y:S02]  /*fc60*/  IADD3.X R10, R19, UR4, R9, P0, !PT ;  /* 0x00000004130a7c10 */ /* 0x000fe400087fe409 */
[----:B------:R-:W-:Y:S01]  /*fc70*/  IADD3 R20, P0, R2, UR6, RZ ;  /* 0x0000000602147c10 */ /* 0x000fe2000ff1e0ff */
[----:B------:R-:W-:-:S03]  /*fc80*/  IMAD.MOV.U32 R2, RZ, RZ, -0xa0 ;  /* 0xffffff60ff027424 */ /* 0x000fc600078e00ff */
[----:B------:R-:W-:Y:S01]  /*fc90*/  IADD3.X R19, R19, UR4, R3, P0, !PT ;  /* 0x0000000413137c10 */ /* 0x000fe200087fe403 */
[----:B------:R-:W-:Y:S01]  /*fca0*/  IMAD R9, R11, R2, UR38 ;  /* 0x000000260b097e24 */ /* 0x000fe2000f8e0202 */
[----:B------:R-:W-:-:S03]  /*fcb0*/  UMOV UR4, 0xffffffff ;  /* 0xffffffff00047882 */ /* 0x000fc60000000000 */
        /* <DEDUP_REMOVED lines=10> */
[C---:B------:R-:W-:Y:S01]  /*fd60*/  ISETP.GE.AND P2, PT, R9.reuse, 0x41, PT ;  /* 0x000000410900780c */ /* 0x040fe20003f46270 */
[----:B------:R-:W-:Y:S01]  /*fd70*/  SHFL.IDX PT, R19, R19, RZ, 0x1c1f ;  /* 0x001c1fff13137589 */ /* 0x000fe200000e0000 */
[----:B------:R-:W-:Y:S01]  /*fd80*/  VIADD R34, R8, 0xa400 ;  /* 0x0000a40008227836 */ /* 0x000fe20000000000 */
        /* <DEDUP_REMOVED lines=33> */
.L_x_2352:
        /* <DEDUP_REMOVED lines=15> */
[----:B------:R-:W-:-:S13]  /*10090*/  LOP3.LUT P6, RZ, R16, 0x40, RZ, 0xc0, !PT ;  /* 0x0000004010ff7812 */ /* 0x000fda00078cc0ff */
[----:B-1----:R-:W-:Y:S05]  /*100a0*/  @!P6 BRA `(.L_x_2289) ;  /* 0x000000000004e947 */ /* 0x002fea0003800000 */
[----:B------:R-:W-:Y:S01]  /*100b0*/  BPT.TRAP 0x1 ;  /* 0x000000040000795c */ /* 0x000fe20000300000 */
.L_x_2289:
[----:B------:R-:W-:Y:S01]  /*100c0*/  SYNCS.ARRIVE.TRANS64.A1T0 RZ, [UR45+0x29870], RZ ;  /* 0x029870ffffff79a7 */ /* 0x000fe2000810002d */
[----:B------:R-:W-:Y:S05]  /*100d0*/  @!P6 BRA `(.L_x_2290) ;  /* 0x000000000004e947 */ /* 0x000fea0003800000 */
[----:B------:R-:W-:Y:S01]  /*100e0*/  BPT.TRAP 0x1 ;  /* 0x000000040000795c */ /* 0x000fe20000300000 */
.L_x_2290:
[----:B------:R-:W-:-:S05]  /*100f0*/  IMAD.MOV.U32 R2, RZ, RZ, 0x1 ;  /* 0x00000001ff027424 */ /* 0x000fca00078e00ff */
[----:B------:R-:W-:-:S04]  /*10100*/  SHF.L.U32 R2, R2, 0x1f, RZ ;  /* 0x0000001f02027819 */ /* 0x000fc800000006ff */
[----:B------:R-:W1:Y:S02]  /*10110*/  SYNCS.PHASECHK.TRANS64.TRYWAIT P0, [UR45+0x29840], R2 ;  /* 0x02984002ff0075a7 */ /* 0x000e64000800016d */
[----:B-1----:R-:W-:Y:S05]  /*10120*/  @!P0 BRA `(.L_x_2291) ;  /* 0x0000003800c88947 */ /* 0x002fea0003800000 */
.L_x_2353:
        /* <DEDUP_REMOVED lines=8> */
[----:B------:R-:W-:-:S02]  /*101b0*/  IMAD R22, R22, UR10, RZ ;  /* 0x0000000a16167c24 */ /* 0x000fc4000f8e02ff */
[----:B------:R-:W-:Y:S02]  /*101c0*/  IMAD.IADD R3, R3, 0x1, R21 ;  /* 0x0000000103037824 */ /* 0x000fe400078e0215 */
        /* <DEDUP_REMOVED lines=20> */
[----:B------:R-:W-:Y:S02]  /*10310*/  IMAD.SHL.U32 R29, R29, 0x40, RZ ;  /* 0x000000401d1d7824 */ /* 0x000fe400078e00ff */
[----:B------:R-:W-:-:S03]  /*10320*/  IMAD.WIDE.U32 R2, R8, UR41, R2 ;  /* 0x0000002908027c25 */ /* 0x000fc6000f8e0002 */
[----:B------:R-:W-:Y:S02]  /*10330*/  LOP3.LUT R29, R29, 0x40, RZ, 0xc0, !PT ;  /* 0x000000401d1d7812 */ /* 0x000fe400078ec0ff */
[----:B------:R-:W-:Y:S01]  /*10340*/  IADD3 R0, P0, R2, UR6, RZ ;  /* 0x0000000602007c10 */ /* 0x000fe2000ff1e0ff */
[----:B------:R-:W-:-:S03]  /*10350*/  IMAD.SHL.U32 R2, R10, 0x80, RZ ;  /* 0x000000800a027824 */ /* 0x000fc600078e00ff */
[----:B------:R-:W-:Y:S01]  /*10360*/  IADD3.X R7, R7, UR4, R3, P0, !PT ;  /* 0x0000000407077c10 */ /* 0x000fe200087fe403 */
[----:B------:R-:W-:Y:S01]  /*10370*/  IMAD.SHL.U32 R3, R10, 0x10, RZ ;  /* 0x000000100a037824 */ /* 0x000fe200078e00ff */
[----:B------:R-:W-:Y:S01]  /*10380*/  LOP3.LUT R2, R2, 0x180, RZ, 0xc0, !PT ;  /* 0x0000018002027812 */ /* 0x000fe200078ec0ff */
[----:B------:R-:W-:-:S03]  /*10390*/  UMOV UR4, 0xffffffff ;  /* 0xffffffff00047882 */ /* 0x000fc60000000000 */
        /* <DEDUP_REMOVED lines=23> */
[----:B------:R-:W-:Y:S02]  /*10510*/  @P3 IMAD.X R19, RZ, RZ, R8, P0 ;  /* 0x000000ffff133224 */ /* 0x000fe400000e0608 */
[----:B--2---:R-:W-:Y:S01]  /*10520*/  @P3 IMAD.MOV.U32 R2, RZ, RZ, R14 ;  /* 0x000000ffff023224 */ /* 0x004fe200078e000e */
[----:B------:R-:W-:Y:S01]  /*10530*/  SHFL.IDX PT, R8, R6, 0x2, 0x1c1f ;  /* 0x005c1f0006087f89 */ /* 0x000fe200000e0000 */
[----:B------:R-:W-:Y:S02]  /*10540*/  @P3 IMAD.MOV.U32 R3, RZ, RZ, R19 ;  /* 0x000000ffff033224 */ /* 0x000fe400078e0013 */
[C---:B------:R-:W-:Y:S01]  /*10550*/  @P2 VIADD R19, R36.reuse, UR45 ;  /* 0x0000002d24132c36 */ /* 0x040fe20008000000 */
[----:B------:R-:W1:Y:S04]  /*10560*/  SHFL.IDX PT, R14, R5, 0x2, 0x1c1f ;  /* 0x005c1f00050e7f89 */ /* 0x000e6800000e0000 */
        /* <DEDUP_REMOVED lines=22> */
.L_x_2365:
        /* <DEDUP_REMOVED lines=14> */
.L_x_2294:
[----:B------:R-:W-:Y:S05]  /*107b0*/  BSYNC B0 ;  /* 0x0000000000007941 */ /* 0x000fea0003800000 */
.L_x_2293:
[----:B------:R-:W-:Y:S01]  /*107c0*/  NOP ;  /* 0x0000000000007918 */ /* 0x000fe20000000000 */
[----:B------:R-:W-:Y:S01]  /*107d0*/  SYNCS.ARRIVE.TRANS64.RED.A0T1 RZ, [UR45+0x29830], RZ ;  /* 0x029830ffffff79a7 */ /* 0x000fe2000820042d */
[----:B------:R-:W-:Y:S01]  /*107e0*/  ARRIVES.LDGSTSBAR.64.TRANSCNT [UR45+0x29830] ;  /* 0x02983000ff0079b0 */ /* 0x000fe20008000aad */
[----:B------:R-:W-:Y:S01]  /*107f0*/  NOP ;  /* 0x0000000000007918 */ /* 0x000fe20000000000 */
[----:B------:R-:W-:-:S13]  /*10800*/  LOP3.LUT P0, RZ, R16, 0x40, RZ, 0xc0, !PT ;  /* 0x0000004010ff7812 */ /* 0x000fda000780c0ff */
[----:B------:R-:W-:Y:S05]  /*10810*/  @!P0 BRA `(.L_x_2295) ;  /* 0x0000000000048947 */ /* 0x000fea0003800000 */
[----:B------:R-:W-:Y:S01]  /*10820*/  BPT.TRAP 0x1 ;  /* 0x000000040000795c */ /* 0x000fe20000300000 */
.L_x_2295:
[----:B------:R-:W-:Y:S01]  /*10830*/  SYNCS.ARRIVE.TRANS64.A1T0 RZ, [UR45+0x29830], RZ ;  /* 0x029830ffffff79a7 */ /* 0x000fe2000810002d */
[----:B------:R-:W-:Y:S05]  /*10840*/  WARPSYNC.ALL ;  /* 0x0000000000007948 */ /* 0x000fea0003800000 */
[----:B------:R-:W4:Y:S01]  /*10850*/  S2R R19, SR_CTAID.Z ;  /* 0x0000000000137919 */ /* 0x000f220000002700 */
        /* <DEDUP_REMOVED lines=10> */
[----:B----4-:R-:W-:Y:S01]  /*10900*/  SHF.R.S32.HI R18, RZ, 0x1f, R19 ;  /* 0x0000001fff127819 */ /* 0x010fe20000011413 */
[----:B------:R-:W-:Y:S10]  /*10910*/  @!P0 BRA `(.L_x_2296) ;  /* 0x0000000000408947 */ /* 0x000ff40003800000 */
[----:B-1-3--:R-:W-:Y:S01]  /*10920*/  MOV R2, 0x0 ;  /* 0x0000000000027802 */ /* 0x00afe20000000f00 */
[----:B------:R-:W-:Y:S01]  /*10930*/  ULDC.64 UR6, c[0x4][0xc8] ;  /* 0x0100320000067ab9 */ /* 0x000fe20000000a00 */
[----:B------:R-:W-:Y:S01]  /*10940*/  ULDC.64 UR8, c[0x4][0xd0] ;  /* 0x0100340000087ab9 */ /* 0x000fe20000000a00 */
[----:B------:R-:W-:Y:S01]  /*10950*/  ULDC.64 UR4, c[0x4][0x28] ;  /* 0x01000a0000047ab9 */ /* 0x000fe20000000a00 */
[----:B------:R-:W-:Y:S02]  /*10960*/  IMAD.U32 R4, RZ, RZ, UR6 ;  /* 0x00000006ff047e24 */ /* 0x000fe4000f8e00ff */
[----:B------:R-:W1:Y:S01]  /*10970*/  LDC.64 R2, c[0x4][R2] ;  /* 0x0100000002027b82 */ /* 0x000e620000000a00 */
        /* <DEDUP_REMOVED lines=8> */
[----:B0-----:R-:W-:-:S07]  /*10a00*/  LEPC R20, `(.L_x_2296) ;  /* 0x000000001014794e */ /* 0x001fce0000000000 */
[----:B-12---:R-:W-:Y:S05]  /*10a10*/  CALL.ABS.NOINC R2 ;  /* 0x0000000002007343 */ /* 0x006fea0003c00000 */
.L_x_2296:
[----:B------:R-:W-:Y:S01]  /*10a20*/  UISETP.NE.AND UP0, UPT, UR48, URZ, UPT ;  /* 0x0000003f3000728c */ /* 0x000fe2000bf05270 */
[----:B-1----:R-:W-:Y:S02]  /*10a30*/  IMAD.U32 R0, RZ, RZ, UR47 ;  /* 0x0000002fff007e24 */ /* 0x002fe4000f8e00ff */
[----:B------:R-:W-:Y:S02]  /*10a40*/  IMAD.U32 R4, RZ, RZ, UR38 ;  /* 0x00000026ff047e24 */ /* 0x000fe4000f8e00ff */
[----:B------:R-:W-:Y:S01]  /*10a50*/  IMAD R27, R0, 0x80, R27 ;  /* 0x00000080001b7824 */ /* 0x000fe200078e021b */
[----:B------:R-:W-:Y:S01]  /*10a60*/  PLOP3.LUT P0, PT, PT, PT, UP0, 0x80, 0x0 ;  /* 0x000000000000781c */ /* 0x000fe20003f0f008 */
[----:B---3--:R-:W-:Y:S02]  /*10a70*/  IMAD.U32 R3, RZ, RZ, UR46 ;  /* 0x0000002eff037e24 */ /* 0x008fe4000f8e00ff */
[----:B------:R-:W-:Y:S02]  /*10a80*/  IMAD.MOV.U32 R7, RZ, RZ, R27 ;  /* 0x000000ffff077224 */ /* 0x000fe400078e001b */
[----:B------:R-:W-:Y:S01]  /*10a90*/  @UP0 ULDC UR4, c[0x0][0x44c] ;  /* 0x0001130000040ab9 */ /* 0x000fe20000000800 */
[----:B------:R-:W-:-:S02]  /*10aa0*/  IMAD.MOV.U32 R2, RZ, RZ, R4 ;  /* 0x000000ffff027224 */ /* 0x000fc400078e0004 */
[----:B------:R-:W-:-:S05]  /*10ab0*/  IMAD.U32 R5, RZ, RZ, UR39 ;  /* 0x00000027ff057e24 */ /* 0x000fca000f8e00ff */
[----:B------:R-:W-:Y:S01]  /*10ac0*/  @P0 IMAD.HI.U32 R0, R27, UR4, RZ ;  /* 0x000000041b000c27 */ /* 0x000fe2000f8e00ff */
[----:B------:R-:W-:Y:S01]  /*10ad0*/  PLOP3.LUT P0, PT, PT, PT, UP0, 0x80, 0x0 ;  /* 0x000000000000781c */ /* 0x000fe20003f0f008 */
[----:B------:R-:W-:-:S12]  /*10ae0*/  @UP0 ULDC UR4, c[0x0][0x450] ;  /* 0x0001140000040ab9 */ /* 0x000fd80000000800 */
[----:B------:R-:W-:Y:S01]  /*10af0*/  @P0 SHF.R.U32.HI R7, RZ, UR4, R0 ;  /* 0x00000004ff070c19 */ /* 0x000fe20008011600 */
[----:B------:R-:W-:Y:S01]  /*10b00*/  ULDC.64 UR4, c[0x0][0x2e0] ;  /* 0x0000b80000047ab9 */ /* 0x000fe20000000a00 */
[----:B------:R-:W1:Y:S01]  /*10b10*/  LDC R0, c[0x0][0x448] ;  /* 0x00011200ff007b82 */ /* 0x000e620000000800 */
        /* <DEDUP_REMOVED lines=12> */
[----:B-1----:R-:W-:-:S04]  /*10be0*/  IMAD R27, R0, R4, R27 ;  /* 0x00000004001b7224 */ /* 0x002fc800078e021b */
        /* <DEDUP_REMOVED lines=14> */
[----:B------:R-:W-:Y:S01]  /*10cd0*/  IMAD.U32 R3, RZ, RZ, UR47 ;  /* 0x0000002fff037e24 */ /* 0x000fe2000f8e00ff */
[----:B------:R-:W-:Y:S02]  /*10ce0*/  ULDC UR4, c[0x0][0x288] ;  /* 0x0000a20000047ab9 */ /* 0x000fe40000000800 */
[----:B------:R-:W2:Y:S01]  /*10cf0*/  SHFL.IDX PT, R2, R5, RZ, 0x1c1f ;  /* 0x001c1fff05027589 */ /* 0x000ea200000e0000 */
[----:B------:R-:W-:Y:S02]  /*10d00*/  IMAD R7, R0, UR4, RZ ;  /* 0x0000000400077c24 */ /* 0x000fe4000f8e02ff */
[----:B------:R-:W-:Y:S01]  /*10d10*/  IMAD R0, R3, 0x80, R28 ;  /* 0x0000008003007824 */ /* 0x000fe200078e021c */
[----:B------:R-:W-:Y:S03]  /*10d20*/  SHFL.IDX PT, R6, R5, 0x1, 0x1c1f ;  /* 0x003c1f0005067f89 */ /* 0x000fe600000e0000 */
[C---:B------:R-:W-:Y:S01]  /*10d30*/  VIADD R8, R0.reuse, 0x20 ;  /* 0x0000002000087836 */ /* 0x040fe20000000000 */
[----:B------:R-:W-:-:S13]  /*10d40*/  ISETP.GE.AND P0, PT, R0, R7, PT ;  /* 0x000000070000720c */ /* 0x000fda0003f06270 */
[----:B-1----:R-:W-:Y:S01]  /*10d50*/  @!P0 IADD3 R14, P4, R35, R14, RZ ;  /* 0x0000000e230e8210 */ /* 0x002fe20007f9e0ff */
[----:B------:R-:W-:-:S04]  /*10d60*/  @!P0 VIADD R19, R36, UR45 ;  /* 0x0000002d24138c36 */ /* 0x000fc80008000000 */
[----:B--2---:R-:W-:Y:S02]  /*10d70*/  @!P0 IMAD.X R3, RZ, RZ, R2, P4 ;  /* 0x000000ffff038224 */ /* 0x004fe400020e0602 */
[----:B------:R-:W-:Y:S02]  /*10d80*/  @!P0 IMAD.MOV.U32 R2, RZ, RZ, R14 ;  /* 0x000000ffff028224 */ /* 0x000fe400078e000e */
[----:B------:R-:W1:Y:S04]  /*10d90*/  SHFL.IDX PT, R14, R4, 0x1, 0x1c1f ;  /* 0x003c1f00040e7f89 */ /* 0x000e6800000e0000 */
[----:B------:R-:W-:Y:S04]  /*10da0*/  @!P0 LDGSTS.E.BYPASS.LTC128B.128 [R19+0x14400], desc[UR36][R2.64], !P3 ;  /* 0x1440000002138fae */ /* 0x000fe8000d901d64 */
[----:B------:R-:W-:Y:S04]  /*10db0*/  @!P0 LDGSTS.E.BYPASS.LTC128B.128 [R19+0x16400], desc[UR36][R2.64+0x40], !P2 ;  /* 0x1640004002138fae */ /* 0x000fe8000d101d64 */
[----:B------:R2:W-:Y:S01]  /*10dc0*/  @!P0 LDGSTS.E.BYPASS.LTC128B.128 [R19+0x18400], desc[UR36][R2.64+0x80], !P1 ;  /* 0x1840008002138fae */ /* 0x0005e2000c901d64 */
[----:B------:R-:W-:Y:S01]  /*10dd0*/  ISETP.GE.AND P0, PT, R8, R7, PT ;  /* 0x000000070800720c */ /* 0x000fe20003f06270 */
[----:B------:R-:W-:-:S12]  /*10de0*/  VIADD R8, R0, 0x40 ;  /* 0x0000004000087836 */ /* 0x000fd80000000000 */
[----:B-1----:R-:W-:Y:S01]  /*10df0*/  @!P0 IADD3 R14, P4, R35, R14, RZ ;  /* 0x0000000e230e8210 */ /* 0x002fe20007f9e0ff */
[----:B------:R-:W-:-:S04]  /*10e00*/  @!P0 VIADD R21, R36, UR45 ;  /* 0x0000002d24158c36 */ /* 0x000fc80008000000 */
[----:B------:R-:W-:Y:S02]  /*10e10*/  @!P0 IMAD.X R9, RZ, RZ, R6, P4 ;  /* 0x000000ffff098224 */ /* 0x000fe400020e0606 */
[----:B--2---:R-:W-:Y:S01]  /*10e20*/  @!P0 IMAD.MOV.U32 R2, RZ, RZ, R14 ;  /* 0x000000ffff028224 */ /* 0x004fe200078e000e */
[----:B------:R-:W-:Y:S01]  /*10e30*/  SHFL.IDX PT, R6, R5, 0x2, 0x1c1f ;  /* 0x005c1f0005067f89 */ /* 0x000fe200000e0000 */
[----:B------:R-:W-:-:S03]  /*10e40*/  @!P0 IMAD.MOV.U32 R3, RZ, RZ, R9 ;  /* 0x000000ffff038224 */ /* 0x000fc600078e0009 */
[----:B------:R-:W1:Y:S04]  /*10e50*/  SHFL.IDX PT, R14, R4, 0x2, 0x1c1f ;  /* 0x005c1f00040e7f89 */ /* 0x000e6800000e0000 */
[----:B------:R-:W-:Y:S04]  /*10e60*/  @!P0 LDGSTS.E.BYPASS.LTC128B.128 [R21+0x14c00], desc[UR36][R2.64], !P3 ;  /* 0x14c0000002158fae */ /* 0x000fe8000d901d64 */
[----:B------:R-:W-:Y:S04]  /*10e70*/  @!P0 LDGSTS.E.BYPASS.LTC128B.128 [R21+0x16c00], desc[UR36][R2.64+0x40], !P2 ;  /* 0x16c0004002158fae */ /* 0x000fe8000d101d64 */
[----:B------:R2:W-:Y:S01]  /*10e80*/  @!P0 LDGSTS.E.BYPASS.LTC128B.128 [R21+0x18c00], desc[UR36][R2.64+0x80], !P1 ;  /* 0x18c0008002158fae */ /* 0x0005e2000c901d64 */
[----:B------:R-:W-:-:S03]  /*10e90*/  ISETP.GE.AND P0, PT, R8, R7, PT ;  /* 0x000000070800720c */ /* 0x000fc60003f06270 */
[----:B------:R-:W3:Y:S10]  /*10ea0*/  SHFL.IDX PT, R5, R5, 0x3, 0x1c1f ;  /* 0x007c1f0005057f89 */ /* 0x000ef400000e0000 */
[----:B-1----:R-:W-:Y:S01]  /*10eb0*/  @!P0 IADD3 R14, P4, R35, R14, RZ ;  /* 0x0000000e230e8210 */ /* 0x002fe20007f9e0ff */
[----:B------:R-:W-:-:S04]  /*10ec0*/  @!P0 VIADD R19, R36, UR45 ;  /* 0x0000002d24138c36 */ /* 0x000fc80008000000 */
[----:B------:R-:W-:Y:S02]  /*10ed0*/  @!P0 IMAD.X R9, RZ, RZ, R6, P4 ;  /* 0x000000ffff098224 */ /* 0x000fe400020e0606 */
[----:B--2---:R-:W-:Y:S02]  /*10ee0*/  @!P0 IMAD.MOV.U32 R2, RZ, RZ, R14 ;  /* 0x000000ffff028224 */ /* 0x004fe400078e000e */
[----:B------:R-:W-:Y:S01]  /*10ef0*/  @!P0 IMAD.MOV.U32 R3, RZ, RZ, R9 ;  /* 0x000000ffff038224 */ /* 0x000fe200078e0009 */
[----:B------:R1:W2:Y:S04]  /*10f00*/  SHFL.IDX PT, R14, R4, 0x3, 0x1c1f ;  /* 0x007c1f00040e7f89 */ /* 0x0002a800000e0000 */
[----:B------:R1:W-:Y:S04]  /*10f10*/  @!P0 LDGSTS.E.BYPASS.LTC128B.128 [R19+0x15400], desc[UR36][R2.64], !P3 ;  /* 0x1540000002138fae */ /* 0x0003e8000d901d64 */
[----:B------:R1:W-:Y:S04]  /*10f20*/  @!P0 LDGSTS.E.BYPASS.LTC128B.128 [R19+0x17400], desc[UR36][R2.64+0x40], !P2 ;  /* 0x1740004002138fae */ /* 0x0003e8000d101d64 */
[----:B---3--:R1:W-:Y:S02]  /*10f30*/  @!P0 LDGSTS.E.BYPASS.LTC128B.128 [R19+0x19400], desc[UR36][R2.64+0x80], !P1 ;  /* 0x1940008002138fae */ /* 0x0083e4000c901d64 */
.L_x_2374:
[----:B------:R-:W-:Y:S01]  /*10f40*/  VIADD R0, R0, 0x60 ;  /* 0x0000006000007836 */ /* 0x000fe20000000000 */
[----:B------:R-:W-:Y:S04]  /*10f50*/  BSSY B0, `(.L_x_2298) ;  /* 0x000000c000007945 */ /* 0x000fe80003800000 */
[----:B------:R-:W-:-:S13]  /*10f60*/  ISETP.GE.AND P0, PT, R0, R7, PT ;  /* 0x000000070000720c */ /* 0x000fda0003f06270 */
[----:B------:R-:W-:Y:S05]  /*10f70*/  @P0 BRA `(.L_x_2299) ;  /* 0x0000000000240947 */ /* 0x000fea0003800000 */
[----:B-12---:R-:W-:-:S05]  /*10f80*/  IADD3 R2, P0, R35, R14, RZ ;  /* 0x0000000e23027210 */ /* 0x006fca0007f1e0ff */
        /* <DEDUP_REMOVED lines=8> */
.L_x_2299:
[----:B------:R-:W-:Y:S05]  /*11010*/  BSYNC B0 ;  /* 0x0000000000007941 */ /* 0x000fea0003800000 */
.L_x_2298:
[----:B------:R-:W-:Y:S01]  /*11020*/  NOP ;  /* 0x0000000000007918 */ /* 0x000fe20000000000 */
[----:B------:R-:W-:Y:S01]  /*11030*/  SYNCS.ARRIVE.TRANS64.RED.A0T1 RZ, [UR45+0x29800], RZ ;  /* 0x029800ffffff79a7 */ /* 0x000fe2000820042d */
[----:B------:R-:W-:Y:S01]  /*11040*/  IMAD.MOV.U32 R0, RZ, RZ, 0x1 ;  /* 0x00000001ff007424 */ /* 0x000fe200078e00ff */
[----:B------:R-:W-:Y:S04]  /*11050*/  ARRIVES.LDGSTSBAR.64.TRANSCNT [UR45+0x29800] ;  /* 0x02980000ff0079b0 */ /* 0x000fe80008000aad */
[----:B------:R-:W-:Y:S01]  /*11060*/  SHF.L.U32 R0, R0, 0x1f, RZ ;  /* 0x0000001f00007819 */ /* 0x000fe200000006ff */
[----:B------:R-:W-:Y:S01]  /*11070*/  NOP ;  /* 0x0000000000007918 */ /* 0x000fe20000000000 */
[----:B------:R-:W-:Y:S02]  /*11080*/  SYNCS.ARRIVE.TRANS64.A1T0 RZ, [UR45+0x29800], RZ ;  /* 0x029800ffffff79a7 */ /* 0x000fe4000810002d */
[----:B------:R-:W4:Y:S02]  /*11090*/  SYNCS.PHASECHK.TRANS64.TRYWAIT P0, [UR45+0x29820], R0 ;  /* 0x02982000ff0075a7 */ /* 0x000f24000800016d */
[----:B----4-:R-:W-:Y:S05]  /*110a0*/  @!P0 BRA `(.L_x_2300) ;  /* 0x0000003800248947 */ /* 0x010fea0003800000 */
.L_x_2375:
[----:B------:R-:W-:Y:S01]  /*110b0*/  UIADD3 UR4, UR50, -0x2, URZ ;  /* 0xfffffffe32047890 */ /* 0x000fe2000fffe03f */
[----:B------:R-:W-:-:S03]  /*110c0*/  IMAD.MOV.U32 R29, RZ, RZ, 0x1 ;  /* 0x00000001ff1d7424 */ /* 0x000fc600078e00ff */
[----:B------:R-:W-:-:S06]  /*110d0*/  UISETP.GE.AND UP0, UPT, UR4, UR49, UPT ;  /* 0x000000310400728c */ /* 0x000fcc000bf06270 */
[----:B------:R-:W-:-:S13]  /*110e0*/  PLOP3.LUT P0, PT, PT, PT, UP0, 0x40, 0x0 ;  /* 0x000000000000781c */ /* 0x000fda0003f0e808 */
[----:B------:R-:W-:Y:S05]  /*110f0*/  @P0 BRA `(.L_x_2301) ;  /* 0x00000014007c0947 */ /* 0x000fea0003800000 */
[----:B-1-3--:R-:W3:Y:S01]  /*11100*/  LDL R3, [R1+0x14] ;  /* 0x0000140001037983 */ /* 0x00aee20000100800 */
[----:B------:R-:W-:Y:S01]  /*11110*/  UIADD3 UR4, UR43, 0x1, URZ ;  /* 0x000000012b047890 */ /* 0x000fe2000fffe03f */
[----:B------:R-:W-:Y:S01]  /*11120*/  LOP3.LUT R0, RZ, UR42, RZ, 0x33, !PT ;  /* 0x0000002aff007c12 */ /* 0x000fe2000f8e33ff */
[----:B------:R-:W-:Y:S01]  /*11130*/  ULOP3.LUT UR5, URZ, UR44, URZ, 0x33, !UPT ;  /* 0x0000002c3f057292 */ /* 0x000fe2000f8e333f */
[----:B------:R-:W1:Y:S01]  /*11140*/  S2R R2, SR_TID.X ;  /* 0x0000000000027919 */ /* 0x000e620000002100 */
[----:B------:R-:W-:Y:S01]  /*11150*/  UIMAD UR4, UR4, UR40, URZ ;  /* 0x00000028040472a4 */ /* 0x000fe2000f8e023f */
[----:B0-----:R-:W-:Y:S02]  /*11160*/  IMAD.MOV.U32 R20, RZ, RZ, 0x1 ;  /* 0x00000001ff147424 */ /* 0x001fe400078e00ff */
[----:B-1----:R-:W-:-:S05]  /*11170*/  IMAD.SHL.U32 R2, R2, 0x20, RZ ;  /* 0x0000002002027824 */ /* 0x002fca00078e00ff */
[----:B------:R-:W-:-:S04]  /*11180*/  LOP3.LUT R2, R2, 0x60, RZ, 0xc0, !PT ;  /* 0x0000006002027812 */ /* 0x000fc800078ec0ff */
[----:B------:R-:W-:-:S05]  /*11190*/  IADD3 R17, R2, R17, R28 ;  /* 0x0000001102117210 */ /* 0x000fca0007ffe01c */
[----:B------:R-:W-:Y:S02]  /*111a0*/  VIADD R2, R17, 0xfffffe20 ;  /* 0xfffffe2011027836 */ /* 0x000fe40000000000 */
[----:B------:R-:W-:Y:S01]  /*111b0*/  IMAD.MOV.U32 R17, RZ, RZ, RZ ;  /* 0x000000ffff117224 */ /* 0x000fe200078e00ff */
[----:B---3--:R-:W-:Y:S02]  /*111c0*/  R2UR UR6, R3 ;  /* 0x00000000030672ca */ /* 0x008fe400000e0000 */
[----:B------:R-:W-:-:S04]  /*111d0*/  LOP3.LUT R3, RZ, UR4, RZ, 0x33, !PT ;  /* 0x00000004ff037c12 */ /* 0x000fc8000f8e33ff */
[----:B------:R-:W-:-:S04]  /*111e0*/  VIMNMX3 R3, R0, UR5, R3, !PT ;  /* 0x0000000500037c0f */ /* 0x000fc8000f800103 */
[C---:B------:R-:W-:Y:S01]  /*111f0*/  IADD3 R31, -R3.reuse, -0x2, RZ ;  /* 0xfffffffe031f7810 */ /* 0x040fe20007ffe1ff */
[----:B------:R-:W-:Y:S02]  /*11200*/  IMAD R0, R3, -0xa0, R2 ;  /* 0xffffff6003007824 */ /* 0x000fe400078e0202 */
[----:B------:R-:W-:-:S05]  /*11210*/  IMAD.U32 R4, RZ, RZ, UR6 ;  /* 0x00000006ff047e24 */ /* 0x000fca000f8e00ff */
[----:B------:R-:W-:-:S05]  /*11220*/  LOP3.LUT R4, R4, 0x1, RZ, 0xfc, !PT ;  /* 0x0000000104047812 */ /* 0x000fca00078efcff */
[----:B------:R0:W-:Y:S02]  /*11230*/  STL [R1+0xc], R4 ;  /* 0x00000c0401007387 */ /* 0x0001e40000100800 */
.L_x_2316:
[----:B-1----:R-:W1:Y:S01]  /*11240*/  LDC R2, c[0x0][0x430] ;  /* 0x00010c00ff027b82 */ /* 0x002e620000000800 */
[----:B0-----:R-:W3:Y:S01]  /*11250*/  LDL R4, [R1+0x10] ;  /* 0x0000100001047983 */ /* 0x001ee20000100800 */
[----:B------:R-:W-:Y:S01]  /*11260*/  IMAD.MOV.U32 R5, RZ, RZ, R0 ;  /* 0x000000ffff057224 */ /* 0x000fe200078e0000 */
[----:B------:R-:W-:Y:S01]  /*11270*/  ULDC.64 UR4, c[0x0][0x428] ;  /* 0x00010a0000047ab9 */ /* 0x000fe20000000a00 */
[----:B------:R-:W-:Y:S01]  /*11280*/  ULDC.64 UR6, c[0x0][0x418] ;  /* 0x0001060000067ab9 */ /* 0x000fe20000000a00 */
[----:B------:R-:W-:Y:S01]  /*11290*/  IMAD R9, R37, UR4, RZ ;  /* 0x0000000425097c24 */ /* 0x000fe2000f8e02ff */
[----:B------:R-:W-:Y:S01]  /*112a0*/  LOP3.LUT P1, RZ, R16, 0x40, RZ, 0xc0, !PT ;  /* 0x0000004010ff7812 */ /* 0x000fe2000782c0ff */
[----:B------:R-:W-:Y:S02]  /*112b0*/  VIADD R11, R0, 0x80 ;  /* 0x00000080000b7836 */ /* 0x000fe40000000000 */
[----:B------:R-:W-:Y:S02]  /*112c0*/  IMAD R9, R30, UR5, R9 ;  /* 0x000000051e097c24 */ /* 0x000fe4000f8e0209 */
[----:B------:R-:W-:Y:S01]  /*112d0*/  VIADD R18, R17, 0x1 ;  /* 0x0000000111127836 */ /* 0x000fe20000000000 */
[----:B-1----:R-:W-:-:S13]  /*112e0*/  ISETP.NE.AND P3, PT, R2, 0x1, PT ;  /* 0x000000010200780c */ /* 0x002fda0003f65270 */
        /* <DEDUP_REMOVED lines=8> */
[----:B------:R-:W-:-:S04]  /*11370*/  LEA R6, P0, R2, UR6, 0x2 ;  /* 0x0000000602067c11 */ /* 0x000fc8000f8010ff */
[----:B------:R-:W-:Y:S02]  /*11380*/  LEA.HI.X R7, R2, UR7, R3, 0x2, P0 ;  /* 0x0000000702077c11 */ /* 0x000fe400080f1403 */
[----:B------:R-:W0:Y:S03]  /*11390*/  @P3 LDC R2, c[0x0][0x434] ;  /* 0x00010d00ff023b82 */ /* 0x000e260000000800 */
[----:B------:R-:W4:Y:S05]  /*113a0*/  LDG.E R6, desc[UR36][R6.64] ;  /* 0x0000002406067981 */ /* 0x000f2a000c1e1900 */
[----:B------:R-:W1:Y:S01]  /*113b0*/  @P3 LDC R3, c[0x0][0x438] ;  /* 0x00010e00ff033b82 */ /* 0x000e620000000800 */
[----:B0-----:R-:W-:-:S05]  /*113c0*/  @P3 IMAD.HI.U32 R2, R11, R2, RZ ;  /* 0x000000020b023227 */ /* 0x001fca00078e00ff */
[----:B-1----:R-:W-:Y:S01]  /*113d0*/  @P3 SHF.R.U32.HI R11, RZ, R3, R2 ;  /* 0x00000003ff0b3219 */ /* 0x002fe20000011602 */
[----:B------:R-:W-:Y:S01]  /*113e0*/  VIADD R31, R31, 0xffffffff ;  /* 0xffffffff1f1f7836 */ /* 0x000fe20000000000 */
[----:B---3--:R-:W-:-:S13]  /*113f0*/  ISETP.GT.U32.AND P2, PT, R4, 0x9f, PT ;  /* 0x0000009f0400780c */ /* 0x008fda0003f44070 */
        /* <DEDUP_REMOVED lines=9> */
[----:B------:R-:W-:Y:S02]  /*11490*/  SEL R29, RZ, 0x1, P0 ;  /* 0x00000001ff1d7807 */ /* 0x000fe40000000000 */
[----:B------:R-:W-:Y:S02]  /*114a0*/  SEL R18, R18, RZ, P0 ;  /* 0x000000ff12127207 */ /* 0x000fe40000000000 */
[----:B------:R-:W-:Y:S02]  /*114b0*/  LOP3.LUT R29, R20, R29, RZ, 0x3c, !PT ;  /* 0x0000001d141d7212 */ /* 0x000fe400078e3cff */
[----:B------:R-:W-:Y:S02]  /*114c0*/  ISETP.GT.AND P2, PT, R31, UR49, PT ;  /* 0x000000311f007c0c */ /* 0x000fe4000bf44270 */
[----:B----4-:R-:W-:Y:S01]  /*114d0*/  SHF.R.S32.HI R24, RZ, 0x1f, R6 ;  /* 0x0000001fff187819 */ /* 0x010fe20000011406 */
[----:B0-----:R-:W-:Y:S10]  /*114e0*/  @!P1 BRA `(.L_x_2302) ;  /* 0x0000000000049947 */ /* 0x001ff40003800000 */
[----:B------:R-:W-:Y:S01]  /*114f0*/  BPT.TRAP 0x1 ;  /* 0x000000040000795c */ /* 0x000fe20000300000 */
.L_x_2302:
[----:B------:R-:W-:Y:S02]  /*11500*/  LEA R10, R18, UR45, 0x3 ;  /* 0x0000002d120a7c11 */ /* 0x000fe4000f8e18ff */
[----:B------:R-:W-:-:S04]  /*11510*/  SHF.L.U32 R26, R29, 0x1f, RZ ;  /* 0x0000001f1d1a7819 */ /* 0x000fc800000006ff */
[----:B------:R-:W0:Y:S02]  /*11520*/  SYNCS.PHASECHK.TRANS64.TRYWAIT P0, [R10+URZ+0x29880], R26 ;  /* 0x0298801a0a0075a7 */ /* 0x000e24000800017f */
[----:B0-----:R-:W-:Y:S05]  /*11530*/  @!P0 BRA `(.L_x_2303) ;  /* 0x0000003400188947 */ /* 0x001fea0003800000 */
.L_x_2376:
        /* <DEDUP_REMOVED lines=45> */
[----:B------:R-:W3:Y:S01]  /*11810*/  SHFL.IDX PT, R3, R25, RZ, 0x1c1f ;  /* 0x001c1fff19037589 */ /* 0x000ee200000e0000 */
[----:B------:R-:W-:-:S03]  /*11820*/  IMAD.IADD R21, R33, 0x1, R9 ;  /* 0x0000000121157824 */ /* 0x000fc600078e0209 */
[----:B------:R-:W-:Y:S04]  /*11830*/  SHFL.IDX PT, R23, R23, RZ, 0x1c1f ;  /* 0x001c1fff17177589 */ /* 0x000fe800000e0000 */
[----:B--2---:R-:W-:Y:S01]  /*11840*/  SHFL.IDX PT, R14, R8, RZ, 0x1c1f ;  /* 0x001c1fff080e7589 */ /* 0x004fe200000e0000 */
[----:B-1----:R-:W-:-:S05]  /*11850*/  IADD3 R2, P0, R35, R2, RZ ;  /* 0x0000000223027210 */ /* 0x002fca0007f1e0ff */
[----:B---3--:R-:W-:-:S05]  /*11860*/  IMAD.X R3, RZ, RZ, R3, P0 ;  /* 0x000000ffff037224 */ /* 0x008fca00000e0603 */
        /* <DEDUP_REMOVED lines=20> */
.L_x_2388:
[----:B-1----:R-:W-:Y:S02]  /*119b0*/  IADD3 R2, P0, R35, R14, RZ ;  /* 0x0000000e23027210 */ /* 0x002fe40007f1e0ff */
        /* <DEDUP_REMOVED lines=14> */
.L_x_2305:
[----:B------:R1:W-:Y:S01]  /*11aa0*/  SYNCS.ARRIVE.TRANS64.A1T0 RZ, [R10+URZ+0x29870], RZ ;  /* 0x029870ff0aff79a7 */ /* 0x0003e2000810003f */
[----:B------:R-:W-:Y:S05]  /*11ab0*/  @!P1 BRA `(.L_x_2306) ;  /* 0x0000000000049947 */ /* 0x000fea0003800000 */
[----:B------:R-:W-:Y:S01]  /*11ac0*/  BPT.TRAP 0x1 ;  /* 0x000000040000795c */ /* 0x000fe20000300000 */
.L_x_2306:
[----:B------:R-:W2:Y:S02]  /*11ad0*/  SYNCS.PHASECHK.TRANS64.TRYWAIT P0, [R10+URZ+0x29840], R26 ;  /* 0x0298401a0a0075a7 */ /* 0x000ea4000800017f */
[----:B--2---:R-:W-:Y:S05]  /*11ae0*/  @!P0 BRA `(.L_x_2307) ;  /* 0x0000003400308947 */ /* 0x004fea0003800000 */
.L_x_2389:
        /* <DEDUP_REMOVED lines=68> */
.L_x_2401:
        /* <DEDUP_REMOVED lines=13> */
[----:B------:R-:W-:-:S13]  /*12000*/  LOP3.LUT P1, RZ, R16, 0x40, RZ, 0xc0, !PT ;  /* 0x0000004010ff7812 */ /* 0x000fda000782c0ff */
[----:B0-----:R-:W-:Y:S05]  /*12010*/  @!P1 BRA `(.L_x_2309) ;  /* 0x0000000000049947 */ /* 0x001fea0003800000 */
[----:B------:R-:W-:Y:S01]  /*12020*/  BPT.TRAP 0x1 ;  /* 0x000000040000795c */ /* 0x000fe20000300000 */
.L_x_2309:
[----:B------:R-:W3:Y:S01]  /*12030*/  LDL R2, [R1+0xc] ;  /* 0x00000c0001027983 */ /* 0x000ee20000100800 */
[----:B------:R0:W-:Y:S01]  /*12040*/  SYNCS.ARRIVE.TRANS64.A1T0 RZ, [R10+URZ+0x29830], RZ ;  /* 0x029830ff0aff79a7 */ /* 0x0001e2000810003f */
[----:B---3--:R-:W-:-:S13]  /*12050*/  ISETP.NE.AND P1, PT, R2, 0x3, PT ;  /* 0x000000030200780c */ /* 0x008fda0003f25270 */
[----:B0-----:R-:W-:Y:S05]  /*12060*/  @!P1 BRA `(.L_x_2310) ;  /* 0x0000000000049947 */ /* 0x001fea0003800000 */
[----:B------:R-:W-:Y:S01]  /*12070*/  BPT.TRAP 0x1 ;  /* 0x000000040000795c */ /* 0x000fe20000300000 */
.L_x_2310:
[----:B------:R-:W-:Y:S02]  /*12080*/  LOP3.LUT R2, R20, 0x1, RZ, 0x3c, !PT ;  /* 0x0000000114027812 */ /* 0x000fe400078e3cff */
[----:B------:R-:W-:Y:S02]  /*12090*/  LEA R19, R17, UR45, 0x3 ;  /* 0x0000002d11137c11 */ /* 0x000fe4000f8e18ff */
[----:B------:R-:W-:-:S04]  /*120a0*/  SHF.L.U32 R2, R2, 0x1f, RZ ;  /* 0x0000001f02027819 */ /* 0x000fc800000006ff */
[----:B------:R-:W0:Y:S02]  /*120b0*/  SYNCS.PHASECHK.TRANS64.TRYWAIT P0, [R19+URZ+0x29870], R2 ;  /* 0x02987002130075a7 */ /* 0x000e24000800017f */
[----:B0-----:R-:W-:Y:S05]  /*120c0*/  @!P0 BRA `(.L_x_2311) ;  /* 0x0000003400388947 */ /* 0x001fea0003800000 */
.L_x_2402:
[----:B------:R-:W-:-:S13]  /*120d0*/  LOP3.LUT P0, RZ, R16, 0x40, RZ, 0xc0, !PT ;  /* 0x0000004010ff7812 */ /* 0x000fda000780c0ff */
[----:B------:R-:W-:Y:S05]  /*120e0*/  @!P0 BRA `(.L_x_2312) ;  /* 0x0000000000048947 */ /* 0x000fea0003800000 */
[----:B------:R-:W-:Y:S01]  /*120f0*/  BPT.TRAP 0x1 ;  /* 0x000000040000795c */ /* 0x000fe20000300000 */
.L_x_2312:
[----:B0-----:R-:W-:Y:S01]  /*12100*/  SHF.L.U32 R2, R20, 0x1f, RZ ;  /* 0x0000001f14027819 */ /* 0x001fe200000006ff */
[----:B-12---:R-:W-:-:S03]  /*12110*/  IMAD R10, R17, 0x5000, RZ ;  /* 0x00005000110a7824 */ /* 0x006fc600078e02ff */
[----:B------:R-:W0:Y:S02]  /*12120*/  SYNCS.PHASECHK.TRANS64.TRYWAIT P0, [R19+URZ+0x29860], R2 ;  /* 0x02986002130075a7 */ /* 0x000e24000800017f */
[----:B0-----:R-:W-:Y:S05]  /*12130*/  @!P0 BRA `(.L_x_2313) ;  /* 0x0000003400308947 */ /* 0x001fea0003800000 */
.L_x_2403:
[----:B------:R-:W2:Y:S04]  /*12140*/  LDL R3, [R1+0x4] ;  /* 0x0000040001037983 */ /* 0x000ea80000100800 */
[----:B------:R-:W3:Y:S04]  /*12150*/  LDL R4, [R1+0x8] ;  /* 0x0000080001047983 */ /* 0x000ee80000100800 */
[----:B------:R-:W4:Y:S01]  /*12160*/  LDL R11, [R1] ;  /* 0x00000000010b7983 */ /* 0x000f220000100800 */
[----:B------:R-:W-:Y:S05]  /*12170*/  WARPSYNC.ALL ;  /* 0x0000000000007948 */ /* 0x000fea0003800000 */
[----:B------:R-:W-:-:S02]  /*12180*/  LOP3.LUT P0, RZ, R16, 0x40, RZ, 0xc0, !PT ;  /* 0x0000004010ff7812 */ /* 0x000fc4000780c0ff */
[----:B--2---:R-:W-:-:S05]  /*12190*/  LOP3.LUT R3, R10, R3, RZ, 0xfc, !PT ;  /* 0x000000030a037212 */ /* 0x004fca00078efcff */
[----:B0-----:R-:W-:Y:S01]  /*121a0*/  VIADD R2, R3, UR45 ;  /* 0x0000002d03027c36 */ /* 0x001fe20008000000 */
[----:B------:R-:W0:Y:S01]  /*121b0*/  LDSM.16.MT88.4 R12, [R3+UR45+0xa400] ;  /* 0x00a4002d030c783b */ /* 0x000e220008004200 */
[----:B----4-:R-:W-:Y:S02]  /*121c0*/  LOP3.LUT R17, R10, R11, RZ, 0xfc, !PT ;  /* 0x0000000b0a117212 */ /* 0x010fe400078efcff */
[----:B---3--:R-:W-:-:S03]  /*121d0*/  IMAD.IADD R2, R4, 0x1, R2 ;  /* 0x0000000104027824 */ /* 0x008fc600078e0202 */
[----:B------:R-:W-:Y:S02]  /*121e0*/  VIADD R17, R17, UR45 ;  /* 0x0000002d11117c36 */ /* 0x000fe40008000000 */
[----:B------:R-:W1:Y:S01]  /*121f0*/  LDSM.16.MT88.4 R4, [R2+0xa400] ;  /* 0x00a400000204783b */ /* 0x000e620000004200 */
[C-C-:B0-----:R-:W-:Y:S02]  /*12200*/  PRMT R8, R12.reuse, 0x6420, R13.reuse ;  /* 0x000064200c087816 */ /* 0x141fe4000000000d */
[----:B------:R-:W-:Y:S02]  /*12210*/  PRMT R9, R12, 0x7531, R13 ;  /* 0x000075310c097816 */ /* 0x000fe4000000000d */
[C-C-:B------:R-:W-:Y:S02]  /*12220*/  PRMT R10, R14.reuse, 0x6420, R15.reuse ;  /* 0x000064200e0a7816 */ /* 0x140fe4000000000f */
[----:B------:R-:W-:Y:S02]  /*12230*/  PRMT R11, R14, 0x7531, R15 ;  /* 0x000075310e0b7816 */ /* 0x000fe4000000000f */
[----:B-1----:R-:W-:-:S02]  /*12240*/  PRMT R20, R4, 0x6420, R5 ;  /* 0x0000642004147816 */ /* 0x002fc40000000005 */
        /* <DEDUP_REMOVED lines=61> */
.L_x_2314:
[----:B-1----:R1:W-:Y:S01]  /*12620*/  SYNCS.ARRIVE.TRANS64.A1T0 RZ, [R19+URZ+0x29850], RZ ;  /* 0x029850ff13ff79a7 */ /* 0x0023e2000810003f */
[----:B------:R-:W-:Y:S06]  /*12630*/  BAR.SYNC.DEFER_BLOCKING 0x2, 0x80 ;  /* 0x0082000000007b1d */ /* 0x000fec0000010000 */
[----:B------:R-:W-:Y:S05]  /*12640*/  @!P1 BRA `(.L_x_2315) ;  /* 0x0000000000049947 */ /* 0x000fea0003800000 */
[----:B------:R-:W-:Y:S01]  /*12650*/  BPT.TRAP 0x1 ;  /* 0x000000040000795c */ /* 0x000fe20000300000 */
.L_x_2315:
        /* <DEDUP_REMOVED lines=9> */
.L_x_2301:
[----:B------:R-:W-:-:S07]  /*126f0*/  IMAD.MOV.U32 R18, RZ, RZ, RZ ;  /* 0x000000ffff127224 */ /* 0x000fce00078e00ff */
.L_x_2317:
[----:B-1----:R-:W4:Y:S02]  /*12700*/  LDL R0, [R1+0x14] ;  /* 0x0000140001007983 */ /* 0x002f240000100800 */
[----:B----4-:R-:W-:-:S13]  /*12710*/  R2UR UR4, R0 ;  /* 0x00000000000472ca */ /* 0x010fda00000e0000 */
[----:B------:R-:W-:-:S06]  /*12720*/  ULOP3.LUT UR4, UR4, 0x1, URZ, 0xfc, !UPT ;  /* 0x0000000104047892 */ /* 0x000fcc000f8efc3f */
[----:B------:R-:W-:-:S05]  /*12730*/  IMAD.U32 R0, RZ, RZ, UR4 ;  /* 0x00000004ff007e24 */ /* 0x000fca000f8e00ff */
[----:B------:R-:W-:-:S13]  /*12740*/  ISETP.NE.AND P1, PT, R0, 0x3, PT ;  /* 0x000000030000780c */ /* 0x000fda0003f25270 */
[----:B------:R-:W-:Y:S05]  /*12750*/  @!P1 BRA `(.L_x_2318) ;  /* 0x0000000000049947 */ /* 0x000fea0003800000 */
[----:B------:R-:W-:Y:S01]  /*12760*/  BPT.TRAP 0x1 ;  /* 0x000000040000795c */ /* 0x000fe20000300000 */
.L_x_2318:
[----:B------:R-:W-:Y:S01]  /*12770*/  LOP3.LUT R0, R29, 0x1, RZ, 0x3c, !PT ;  /* 0x000000011d007812 */ /* 0x000fe200078e3cff */
[----:B------:R-:W-:Y:S01]  /*12780*/  BSSY B0, `(.L_x_2319) ;  /* 0x0000005000007945 */ /* 0x000fe20003800000 */
[----:B------:R-:W-:Y:S02]  /*12790*/  LEA R17, R18, UR45, 0x3 ;  /* 0x0000002d12117c11 */ /* 0x000fe4000f8e18ff */
[----:B------:R-:W-:-:S04]  /*127a0*/  SHF.L.U32 R0, R0, 0x1f, RZ ;  /* 0x0000001f00007819 */ /* 0x000fc800000006ff */
[----:B------:R-:W1:Y:S02]  /*127b0*/  SYNCS.PHASECHK.TRANS64.TRYWAIT P0, [R17+URZ+0x29870], R0 ;  /* 0x02987000110075a7 */ /* 0x000e64000800017f */
[----:B-1----:R-:W-:Y:S05]  /*127c0*/  @!P0 BRA `(.L_x_2320) ;  /* 0x0000002c00a08947 */ /* 0x002fea0003800000 */
.L_x_2404:
[----:B------:R-:W-:Y:S05]  /*127d0*/  BSYNC B0 ;  /* 0x0000000000007941 */ /* 0x000fea0003800000 */
.L_x_2319:
[----:B------:R-:W-:-:S13]  /*127e0*/  LOP3.LUT P0, RZ, R16, 0x40, RZ, 0xc0, !PT ;  /* 0x0000004010ff7812 */ /* 0x000fda000780c0ff */
[----:B------:R-:W-:Y:S05]  /*127f0*/  @!P0 BRA `(.L_x_2321) ;  /* 0x0000000000048947 */ /* 0x000fea0003800000 */
[----:B------:R-:W-:Y:S01]  /*12800*/  BPT.TRAP 0x1 ;  /* 0x000000040000795c */ /* 0x000fe20000300000 */
.L_x_2321:
[----:B-1----:R-:W4:Y:S04]  /*12810*/  LDL.LU R0, [R1+0x4] ;  /* 0x0000040001007983 */ /* 0x002f280000300800 */
[----:B---3--:R-:W3:Y:S01]  /*12820*/  LDL.LU R5, [R1+0x8] ;  /* 0x0000080001057983 */ /* 0x008ee20000300800 */
[----:B------:R-:W-:Y:S01]  /*12830*/  SHF.L.U32 R4, R29, 0x1f, RZ ;  /* 0x0000001f1d047819 */ /* 0x000fe200000006ff */
[----:B------:R-:W-:-:S03]  /*12840*/  IMAD R3, R18, 0x5000, RZ ;  /* 0x0000500012037824 */ /* 0x000fc600078e02ff */
[----:B------:R-:W1:Y:S02]  /*12850*/  SYNCS.PHASECHK.TRANS64.TRYWAIT P0, [R17+URZ+0x29860], R4 ;  /* 0x02986004110075a7 */ /* 0x000e64000800017f */
[----:B----4-:R-:W-:-:S05]  /*12860*/  LOP3.LUT R0, R3, R0, RZ, 0xfc, !PT ;  /* 0x0000000003007212 */ /* 0x010fca00078efcff */
[----:B------:R-:W-:-:S04]  /*12870*/  VIADD R2, R0, UR45 ;  /* 0x0000002d00027c36 */ /* 0x000fc80008000000 */
[----:B---3--:R-:W-:Y:S01]  /*12880*/  IMAD.IADD R2, R5, 0x1, R2 ;  /* 0x0000000105027824 */ /* 0x008fe200078e0202 */
[----:B-1----:R-:W-:Y:S06]  /*12890*/  @!P0 BRA `(.L_x_2322) ;  /* 0x0000002c00808947 */ /* 0x002fec0003800000 */
.L_x_2405:
[----:B------:R-:W3:Y:S01]  /*128a0*/  LDL.LU R12, [R1] ;  /* 0x00000000010c7983 */ /* 0x000ee20000300800 */
[----:B------:R-:W-:Y:S05]  /*128b0*/  WARPSYNC.ALL ;  /* 0x0000000000007948 */ /* 0x000fea0003800000 */
[----:B------:R-:W4:Y:S01]  /*128c0*/  LDSM.16.MT88.4 R8, [R0+UR45+0xa400] ;  /* 0x00a4002d0008783b */ /* 0x000f220008004200 */
[----:B------:R-:W-:-:S03]  /*128d0*/  LOP3.LUT P0, RZ, R16, 0x40, RZ, 0xc0, !PT ;  /* 0x0000004010ff7812 */ /* 0x000fc6000780c0ff */
[----:B-1----:R-:W1:Y:S01]  /*128e0*/  LDSM.16.MT88.4 R4, [R2+0xa400] ;  /* 0x00a400000204783b */ /* 0x002e620000004200 */
[----:B----4-:R-:W-:Y:S02]  /*128f0*/  PRMT R13, R8, 0x7531, R9 ;  /* 0x00007531080d7816 */ /* 0x010fe40000000009 */
[C-C-:B--2---:R-:W-:Y:S02]  /*12900*/  PRMT R14, R10.reuse, 0x6420, R11.reuse ;  /* 0x000064200a0e7816 */ /* 0x144fe4000000000b */
[----:B------:R-:W-:Y:S02]  /*12910*/  PRMT R15, R10, 0x7531, R11 ;  /* 0x000075310a0f7816 */ /* 0x000fe4000000000b */
[C-C-:B-1----:R-:W-:Y:S02]  /*12920*/  PRMT R10, R6.reuse, 0x6420, R7.reuse ;  /* 0x00006420060a7816 */ /* 0x142fe40000000007 */
[----:B------:R-:W-:Y:S02]  /*12930*/  PRMT R11, R6, 0x7531, R7 ;  /* 0x00007531060b7816 */ /* 0x000fe40000000007 */
[----:B---3--:R-:W-:-:S02]  /*12940*/  LOP3.LUT R3, R3, R12, RZ, 0xfc, !PT ;  /* 0x0000000c03037212 */ /* 0x008fc400078efcff */
        /* <DEDUP_REMOVED lines=62> */
.L_x_2323:
[----:B--2---:R2:W-:Y:S01]  /*12d30*/  SYNCS.ARRIVE.TRANS64.A1T0 RZ, [R17+URZ+0x29850], RZ ;  /* 0x029850ff11ff79a7 */ /* 0x0045e2000810003f */
[----:B------:R-:W-:Y:S06]  /*12d40*/  BAR.SYNC.DEFER_BLOCKING 0x2, 0x80 ;  /* 0x0082000000007b1d */ /* 0x000fec0000010000 */
[----:B------:R-:W-:Y:S05]  /*12d50*/  @!P1 BRA `(.L_x_2324) ;  /* 0x0000000000049947 */ /* 0x000fea0003800000 */
[----:B------:R-:W-:Y:S01]  /*12d60*/  BPT.TRAP 0x1 ;  /* 0x000000040000795c */ /* 0x000fe20000300000 */
.L_x_2324:
        /* <DEDUP_REMOVED lines=10> */
.L_x_2279:
[----:B------:R-:W2:Y:S01]  /*12e10*/  S2R R5, SR_CgaCtaId ;  /* 0x0000000000057919 */ /* 0x000ea20000008800 */
[----:B------:R-:W-:Y:S02]  /*12e20*/  MOV R4, 0x400 ;  /* 0x0000040000047802 */ /* 0x000fe40000000f00 */
[----:B------:R-:W-:Y:S02]  /*12e30*/  SHF.L.U32 R3, R3, 0x1f, RZ ;  /* 0x0000001f03037819 */ /* 0x000fe400000006ff */
[----:B--2---:R-:W-:-:S04]  /*12e40*/  LEA R6, R5, R4, 0x18 ;  /* 0x0000000405067211 */ /* 0x004fc800078ec0ff */
[----:B------:R-:W2:Y:S02]  /*12e50*/  SYNCS.PHASECHK.TRANS64.TRYWAIT P0, [R6+URZ+0x29820], R3 ;  /* 0x02982003060075a7 */ /* 0x000ea4000800017f */
[----:B--2---:R-:W-:Y:S05]  /*12e60*/  @!P0 BRA `(.L_x_2325) ;  /* 0x0000002800208947 */ /* 0x004fea0003800000 */
.L_x_2406:
        /* <DEDUP_REMOVED lines=8> */
[----:B------:R-:W2:Y:S02]  /*12ef0*/  LDL R4, [R1+0x14] ;  /* 0x0000140001047983 */ /* 0x000ea40000100800 */
[----:B--2---:R-:W-:-:S13]  /*12f00*/  R2UR UR4, R4 ;  /* 0x00000000040472ca */ /* 0x004fda00000e0000 */
[----:B------:R-:W-:-:S06]  /*12f10*/  ULOP3.LUT UR4, UR4, 0x2, URZ, 0xfc, !UPT ;  /* 0x0000000204047892 */ /* 0x000fcc000f8efc3f */
[----:B------:R-:W-:-:S05]  /*12f20*/  IMAD.U32 R3, RZ, RZ, UR4 ;  /* 0x00000004ff037e24 */ /* 0x000fca000f8e00ff */
[----:B------:R-:W-:-:S13]  /*12f30*/  ISETP.NE.AND P0, PT, R3, 0x3, PT ;  /* 0x000000030300780c */ /* 0x000fda0003f05270 */
[----:B------:R-:W-:Y:S05]  /*12f40*/  @!P0 BRA `(.L_x_2326) ;  /* 0x0000000000048947 */ /* 0x000fea0003800000 */
[----:B------:R-:W-:Y:S01]  /*12f50*/  BPT.TRAP 0x1 ;  /* 0x000000040000795c */ /* 0x000fe20000300000 */
.L_x_2326:
[----:B------:R-:W-:Y:S01]  /*12f60*/  IMAD R5, R2, 0x8, R6 ;  /* 0x0000000802057824 */ /* 0x000fe200078e0206 */
[----:B------:R-:W-:Y:S01]  /*12f70*/  SHF.L.U32 R4, R0, 0x1f, RZ ;  /* 0x0000001f00047819 */ /* 0x000fe200000006ff */
[----:B------:R-:W-:-:S03]  /*12f80*/  VIADD R2, R2, 0x1 ;  /* 0x0000000102027836 */ /* 0x000fc60000000000 */
[----:B------:R-:W2:Y:S02]  /*12f90*/  SYNCS.PHASECHK.TRANS64.TRYWAIT P1, [R5+URZ+0x29840], R4 ;  /* 0x02984004050075a7 */ /* 0x000ea4000802017f */
[----:B------:R-:W-:-:S04]  /*12fa0*/  ISETP.NE.AND P2, PT, R2, 0x2, PT ;  /* 0x000000020200780c */ /* 0x000fc80003f45270 */
[----:B------:R-:W-:Y:S01]  /*12fb0*/  SEL R3, RZ, 0x1, P2 ;  /* 0x00000001ff037807 */ /* 0x000fe20001000000 */
[----:B--2---:R-:W-:Y:S08]  /*12fc0*/  @!P1 BRA `(.L_x_2327) ;  /* 0x0000002400dc9947 */ /* 0x004ff00003800000 */
.L_x_2407:
[----:B------:R-:W-:Y:S02]  /*12fd0*/  SEL R2, R2, RZ, P2 ;  /* 0x000000ff02027207 */ /* 0x000fe40001000000 */
[----:B------:R-:W-:Y:S01]  /*12fe0*/  LOP3.LUT R0, R0, R3, RZ, 0x3c, !PT ;  /* 0x0000000300007212 */ /* 0x000fe200078e3cff */
[----:B------:R-:W-:Y:S06]  /*12ff0*/  @!P0 BRA `(.L_x_2328) ;  /* 0x0000000000048947 */ /* 0x000fec0003800000 */
[----:B------:R-:W-:Y:S01]  /*13000*/  BPT.TRAP 0x1 ;  /* 0x000000040000795c */ /* 0x000fe20000300000 */
.L_x_2328:
[----:B------:R-:W-:Y:S01]  /*13010*/  IMAD R3, R2, 0x8, R6 ;  /* 0x0000000802037824 */ /* 0x000fe200078e0206 */
[----:B------:R-:W-:-:S04]  /*13020*/  SHF.L.U32 R0, R0, 0x1f, RZ ;  /* 0x0000001f00007819 */ /* 0x000fc800000006ff */
[----:B------:R-:W3:Y:S02]  /*13030*/  SYNCS.PHASECHK.TRANS64.TRYWAIT P1, [R3+URZ+0x29840], R0 ;  /* 0x02984000030075a7 */ /* 0x000ee4000802017f */
[----:B---3--:R-:W-:Y:S05]  /*13040*/  @!P1 BRA `(.L_x_2329) ;  /* 0x0000002400d09947 */ /* 0x008fea0003800000 */
.L_x_2408:
[----:B------:R-:W-:Y:S05]  /*13050*/  @!P0 BRA `(.L_x_2330) ;  /* 0x0000000000048947 */ /* 0x000fea0003800000 */
[----:B------:R-:W-:Y:S01]  /*13060*/  BPT.TRAP 0x1 ;  /* 0x000000040000795c */ /* 0x000fe20000300000 */
.L_x_2330:
[----:B------:R-:W4:Y:S02]  /*13070*/  SYNCS.PHASECHK.TRANS64.TRYWAIT P1, [R5+URZ+0x29860], R4 ;  /* 0x02986004050075a7 */ /* 0x000f24000802017f */
[----:B----4-:R-:W-:Y:S05]  /*13080*/  @!P1 BRA `(.L_x_2331) ;  /* 0x0000002400d49947 */ /* 0x010fea0003800000 */
.L_x_2409:
[----:B------:R-:W-:Y:S05]  /*13090*/  @!P0 BRA `(.L_x_2332) ;  /* 0x0000000000048947 */ /* 0x000fea0003800000 */
[----:B------:R-:W-:Y:S01]  /*130a0*/  BPT.TRAP 0x1 ;  /* 0x000000040000795c */ /* 0x000fe20000300000 */
.L_x_2332:
[----:B------:R-:W0:Y:S02]  /*130b0*/  SYNCS.PHASECHK.TRANS64.TRYWAIT P1, [R3+URZ+0x29860], R0 ;  /* 0x02986000030075a7 */ /* 0x000e24000802017f */
[----:B0-----:R-:W-:Y:S05]  /*130c0*/  @!P1 BRA `(.L_x_2333) ;  /* 0x0000002400d89947 */ /* 0x001fea0003800000 */
.L_x_2410:
[----:B------:R-:W-:Y:S05]  /*130d0*/  @!P0 BRA `(.L_x_2334) ;  /* 0x0000000000048947 */ /* 0x000fea0003800000 */
[----:B------:R-:W-:Y:S01]  /*130e0*/  BPT.TRAP 0x1 ;  /* 0x000000040000795c */ /* 0x000fe20000300000 */
.L_x_2334:
[----:B------:R-:W0:Y:S02]  /*130f0*/  SYNCS.PHASECHK.TRANS64.TRYWAIT P1, [R5+URZ+0x29880], R4 ;  /* 0x02988004050075a7 */ /* 0x000e24000802017f */
[----:B0-----:R-:W-:Y:S05]  /*13100*/  @!P1 BRA `(.L_x_2335) ;  /* 0x0000002400dc9947 */ /* 0x001fea0003800000 */
.L_x_2411:
[----:B------:R-:W-:Y:S05]  /*13110*/  @!P0 BRA `(.L_x_2336) ;  /* 0x0000000000048947 */ /* 0x000fea0003800000 */
[----:B------:R-:W-:Y:S01]  /*13120*/  BPT.TRAP 0x1 ;  /* 0x000000040000795c */ /* 0x000fe20000300000 */
.L_x_2336:
[----:B------:R0:W0:Y:S02]  /*13130*/  SYNCS.PHASECHK.TRANS64.TRYWAIT P0, [R3+URZ+0x29880], R0 ;  /* 0x02988000030075a7 */ /* 0x000024000800017f */
[----:B0-----:R-:W-:Y:S05]  /*13140*/  @!P0 NANOSLEEP.SYNCS 0x989680 ;  /* 0x009896800000895d */ /* 0x001fea0003900000 */
[----:B------:R-:W0:Y:S02]  /*13150*/  @!P0 SYNCS.PHASECHK.TRANS64 P0, [R3+URZ+0x29880], R0 ;  /* 0x02988000030085a7 */ /* 0x000e24000800007f */
[----:B0-----:R-:W-:Y:S05]  /*13160*/  @!P0 BRA `(.L_x_2336) ;  /* 0xfffffffc00f08947 */ /* 0x001fea000383ffff */
.L_x_2235:
[----:B------:R-:W-:Y:S05]  /*13170*/  BSYNC B6 ;  /* 0x0000000000067941 */ /* 0x000fea0003800000 */
.L_x_2232:
[----:B------:R-:W-:Y:S05]  /*13180*/  EXIT ;  /* 0x000000000000794d */ /* 0x000fea0003800000 */
.L_x_2239:
[----:B0-----:R-:W-:-:S04]  /*13190*/  IMAD.U32 R3, RZ, RZ, UR39 ;  /* 0x00000027ff037e24 */ /* 0x001fc8000f8e00ff */
[----:B------:R0:W1:Y:S03]  /*131a0*/  SYNCS.PHASECHK.TRANS64.TRYWAIT P0, [R3+URZ+0x29800], R0 ;  /* 0x02980000030075a7 */ /* 0x000066000800017f */
[----:B-1----:R-:W-:Y:S05]  /*131b0*/  @!P0 NANOSLEEP.SYNCS 0x989680 ;  /* 0x009896800000895d */ /* 0x002fea0003900000 */
[----:B------:R-:W1:Y:S02]  /*131c0*/  @!P0 SYNCS.PHASECHK.TRANS64 P0, [R3+URZ+0x29800], R0 ;  /* 0x02980000030085a7 */ /* 0x000e64000800007f */
[----:B-1----:R-:W-:Y:S05]  /*131d0*/  @!P0 BRA `(.L_x_2239) ;  /* 0xfffffffc00ec8947 */ /* 0x002fea000383ffff */
[----:B------:R-:W-:Y:S05]  /*131e0*/  BRA `(.L_x_2337) ;  /* 0xfffffee400347947 */ /* 0x000fea000383ffff */
.L_x_2243:
[----:B--2---:R-:W-:-:S04]  /*131f0*/  IMAD.U32 R5, RZ, RZ, UR39 ;  /* 0x00000027ff057e24 */ /* 0x004fc8000f8e00ff */
[----:B------:R2:W3:Y:S03]  /*13200*/  SYNCS.PHASECHK.TRANS64.TRYWAIT P1, [R5+URZ+0x29830], R0 ;  /* 0x02983000050075a7 */ /* 0x0004e6000802017f */
[----:B---3--:R-:W-:Y:S05]  /*13210*/  @!P1 NANOSLEEP.SYNCS 0x989680 ;  /* 0x009896800000995d */ /* 0x008fea0003900000 */
[----:B------:R-:W3:Y:S02]  /*13220*/  @!P1 SYNCS.PHASECHK.TRANS64 P1, [R5+URZ+0x29830], R0 ;  /* 0x02983000050095a7 */ /* 0x000ee4000802007f */
[----:B---3--:R-:W-:Y:S05]  /*13230*/  @!P1 BRA `(.L_x_2243) ;  /* 0xfffffffc00ec9947 */ /* 0x008fea000383ffff */
[----:B------:R-:W-:Y:S05]  /*13240*/  BRA `(.L_x_2242) ;  /* 0xfffffee400587947 */ /* 0x000fea000383ffff */
.L_x_2249:
[----:B-1----:R-:W-:-:S04]  /*13250*/  IMAD.U32 R8, RZ, RZ, UR4 ;  /* 0x00000004ff087e24 */ /* 0x002fc8000f8e00ff */
[----:B------:R1:W2:Y:S03]  /*13260*/  SYNCS.PHASECHK.TRANS64.TRYWAIT P1, [R8+URZ+0x29830], R7 ;  /* 0x02983007080075a7 */ /* 0x0002a6000802017f */
[----:B--2---:R-:W-:Y:S05]  /*13270*/  @!P1 NANOSLEEP.SYNCS 0x989680 ;  /* 0x009896800000995d */ /* 0x004fea0003900000 */
[----:B------:R-:W2:Y:S02]  /*13280*/  @!P1 SYNCS.PHASECHK.TRANS64 P1, [R8+URZ+0x29830], R7 ;  /* 0x02983007080095a7 */ /* 0x000ea4000802007f */
[----:B--2---:R-:W-:Y:S05]  /*13290*/  @!P1 BRA `(.L_x_2249) ;  /* 0xfffffffc00ec9947 */ /* 0x004fea000383ffff */
[----:B------:R-:W-:Y:S05]  /*132a0*/  BRA `(.L_x_2246) ;  /* 0xffffff1c008c7947 */ /* 0x000fea000383ffff */
.L_x_2253:
[----:B-1----:R-:W-:-:S04]  /*132b0*/  IMAD.U32 R8, RZ, RZ, UR10 ;  /* 0x0000000aff087e24 */ /* 0x002fc8000f8e00ff */
[----:B------:R1:W2:Y:S03]  /*132c0*/  SYNCS.PHASECHK.TRANS64.TRYWAIT P1, [R8+URZ+0x29850], R7 ;  /* 0x02985007080075a7 */ /* 0x0002a6000802017f */
[----:B--2---:R-:W-:Y:S05]  /*132d0*/  @!P1 NANOSLEEP.SYNCS 0x989680 ;  /* 0x009896800000995d */ /* 0x004fea0003900000 */
[----:B------:R-:W2:Y:S02]  /*132e0*/  @!P1 SYNCS.PHASECHK.TRANS64 P1, [R8+URZ+0x29850], R7 ;  /* 0x02985007080095a7 */ /* 0x000ea4000802007f */
[----:B--2---:R-:W-:Y:S05]  /*132f0*/  @!P1 BRA `(.L_x_2253) ;  /* 0xfffffffc00ec9947 */ /* 0x004fea000383ffff */
[----:B------:R-:W-:Y:S05]  /*13300*/  BRA `(.L_x_2250) ;  /* 0xffffff2800a07947 */ /* 0x000fea000383ffff */
.L_x_2261:
[----:B-1----:R-:W-:-:S04]  /*13310*/  IMAD.U32 R8, RZ, RZ, UR7 ;  /* 0x00000007ff087e24 */ /* 0x002fc8000f8e00ff */
[----:B------:R1:W2:Y:S03]  /*13320*/  SYNCS.PHASECHK.TRANS64.TRYWAIT P1, [R8+URZ+0x29830], R7 ;  /* 0x02983007080075a7 */ /* 0x0002a6000802017f */
[----:B--2---:R-:W-:Y:S05]  /*13330*/  @!P1 NANOSLEEP.SYNCS 0x989680 ;  /* 0x009896800000995d */ /* 0x004fea0003900000 */
[----:B------:R-:W2:Y:S02]  /*13340*/  @!P1 SYNCS.PHASECHK.TRANS64 P1, [R8+URZ+0x29830], R7 ;  /* 0x02983007080095a7 */ /* 0x000ea4000802007f */
[----:B--2---:R-:W-:Y:S05]  /*13350*/  @!P1 BRA `(.L_x_2261) ;  /* 0xfffffffc00ec9947 */ /* 0x004fea000383ffff */
[----:B------:R-:W-:Y:S05]  /*13360*/  BRA `(.L_x_2258) ;  /* 0xffffff5400947947 */ /* 0x000fea000383ffff */
.L_x_2265:
[----:B-1----:R-:W-:-:S04]  /*13370*/  IMAD.U32 R8, RZ, RZ, UR7 ;  /* 0x00000007ff087e24 */ /* 0x002fc8000f8e00ff */
[----:B------:R1:W2:Y:S03]  /*13380*/  SYNCS.PHASECHK.TRANS64.TRYWAIT P1, [R8+URZ+0x29850], R7 ;  /* 0x02985007080075a7 */ /* 0x0002a6000802017f */
[----:B--2---:R-:W-:Y:S05]  /*13390*/  @!P1 NANOSLEEP.SYNCS 0x989680 ;  /* 0x009896800000995d */ /* 0x004fea0003900000 */
[----:B------:R-:W2:Y:S02]  /*133a0*/  @!P1 SYNCS.PHASECHK.TRANS64 P1, [R8+URZ+0x29850], R7 ;  /* 0x02985007080095a7 */ /* 0x000ea4000802007f */
[----:B--2---:R-:W-:Y:S05]  /*133b0*/  @!P1 BRA `(.L_x_2265) ;  /* 0xfffffffc00ec9947 */ /* 0x004fea000383ffff */
[----:B------:R-:W-:Y:S05]  /*133c0*/  BRA `(.L_x_2262) ;  /* 0xffffff6000987947 */ /* 0x000fea000383ffff */
.L_x_2272:
[----:B-1----:R-:W-:-:S04]  /*133d0*/  IMAD.U32 R3, RZ, RZ, UR9 ;  /* 0x00000009ff037e24 */ /* 0x002fc8000f8e00ff */
[----:B------:R1:W3:Y:S03]  /*133e0*/  SYNCS.PHASECHK.TRANS64.TRYWAIT P1, [R3+URZ+0x29850], R2 ;  /* 0x02985002030075a7 */ /* 0x0002e6000802017f */
[----:B---3--:R-:W-:Y:S05]  /*133f0*/  @!P1 NANOSLEEP.SYNCS 0x989680 ;  /* 0x009896800000995d */ /* 0x008fea0003900000 */
[----:B------:R-:W3:Y:S02]  /*13400*/  @!P1 SYNCS.PHASECHK.TRANS64 P1, [R3+URZ+0x29850], R2 ;  /* 0x02985002030095a7 */ /* 0x000ee4000802007f */
[----:B---3--:R-:W-:Y:S05]  /*13410*/  @!P1 BRA `(.L_x_2272) ;  /* 0xfffffffc00ec9947 */ /* 0x008fea000383ffff */
[----:B------:R-:W-:Y:S05]  /*13420*/  BRA `(.L_x_2271) ;  /* 0xffffff8000647947 */ /* 0x000fea000383ffff */
.L_x_2285:
[----:B------:R-:W-:Y:S02]  /*13430*/  IMAD.MOV.U32 R13, RZ, RZ, R22 ;  /* 0x000000ffff0d7224 */ /* 0x000fe400078e0016 */
[----:B------:R-:W-:Y:S02]  /*13440*/  IMAD.MOV.U32 R12, RZ, RZ, RZ ;  /* 0x000000ffff0c7224 */ /* 0x000fe400078e00ff */
[----:B------:R-:W-:Y:S02]  /*13450*/  IMAD.MOV.U32 R11, RZ, RZ, 0x1f ;  /* 0x0000001fff0b7424 */ /* 0x000fe400078e00ff */
[----:B------:R-:W-:-:S07]  /*13460*/  IMAD.MOV.U32 R15, RZ, RZ, -0x1 ;  /* 0xffffffffff0f7424 */ /* 0x000fce00078e00ff */
[----:B-----5:R-:W-:Y:S05]  /*13470*/  WARPSYNC.COLLECTIVE R15, `(.L_x_2338) ;  /* 0x000000000f087348 */ /* 0x020fea0003c00000 */
[----:B------:R0:W1:Y:S02]  /*13480*/  SHFL.IDX P6, R14, R13, R12, R11 ;  /* 0x0000000c0d0e7389 */ /* 0x00006400000c000b */
[----:B01---5:R-:W-:Y:S01]  /*13490*/  ENDCOLLECTIVE ;  /* 0x000000000000791b */ /* 0x023fe20003800000 */
.L_x_2338:
[----:B------:R-:W-:Y:S05]  /*134a0*/  BRA `(.L_x_2339) ;  /* 0xffffffbc00e07947 */ /* 0x000fea000383ffff */
.L_x_2287:
        /* <DEDUP_REMOVED lines=8> */
.L_x_2288:
        /* <DEDUP_REMOVED lines=8> */
.L_x_2342:
[----:B------:R-:W-:Y:S05]  /*135b0*/  BSYNC B0 ;  /* 0x0000000000007941 */ /* 0x000fea0003800000 */
.L_x_2341:
[----:B------:R-:W-:Y:S01]  /*135c0*/  IMAD.MOV.U32 R13, RZ, RZ, R18 ;  /* 0x000000ffff0d7224 */ /* 0x000fe200078e0012 */
[C---:B------:R-:W-:Y:S01]  /*135d0*/  LOP3.LUT P3, RZ, R16.reuse, 0x2, RZ, 0xc0, !PT ;  /* 0x0000000210ff7812 */ /* 0x040fe2000786c0ff */
[----:B------:R-:W-:Y:S01]  /*135e0*/  IMAD.MOV.U32 R12, RZ, RZ, RZ ;  /* 0x000000ffff0c7224 */ /* 0x000fe200078e00ff */
[----:B------:R-:W-:Y:S01]  /*135f0*/  LOP3.LUT P2, RZ, R16, 0x1, RZ, 0xc0, !PT ;  /* 0x0000000110ff7812 */ /* 0x000fe2000784c0ff */
[----:B------:R-:W-:Y:S01]  /*13600*/  IMAD.MOV.U32 R11, RZ, RZ, 0x1c1f ;  /* 0x00001c1fff0b7424 */ /* 0x000fe200078e00ff */
[C---:B------:R-:W-:Y:S01]  /*13610*/  ISETP.GE.AND P1, PT, R9.reuse, 0x61, PT ;  /* 0x000000610900780c */ /* 0x040fe20003f26270 */
[----:B------:R-:W-:Y:S01]  /*13620*/  IMAD.MOV.U32 R15, RZ, RZ, -0x1 ;  /* 0xffffffffff0f7424 */ /* 0x000fe200078e00ff */
[----:B------:R-:W-:Y:S01]  /*13630*/  ISETP.GE.AND P5, PT, R9, 0x81, PT ;  /* 0x000000810900780c */ /* 0x000fe20003fa6270 */
[----:B------:R-:W-:Y:S02]  /*13640*/  IMAD.MOV.U32 R3, RZ, RZ, R14 ;  /* 0x000000ffff037224 */ /* 0x000fe400078e000e */
[----:B------:R-:W-:-:S10]  /*13650*/  VIADD R8, R7, UR45 ;  /* 0x0000002d07087c36 */ /* 0x000fd40008000000 */
[----:B------:R-:W-:Y:S05]  /*13660*/  WARPSYNC.COLLECTIVE R15, `(.L_x_2343) ;  /* 0x000000000f087348 */ /* 0x000fea0003c00000 */
[----:B------:R0:W1:Y:S02]  /*13670*/  SHFL.IDX P6, R14, R13, R12, R11 ;  /* 0x0000000c0d0e7389 */ /* 0x00006400000c000b */
[----:B01----:R-:W-:Y:S01]  /*13680*/  ENDCOLLECTIVE ;  /* 0x000000000000791b */ /* 0x003fe20003800000 */
.L_x_2343:
        /* <DEDUP_REMOVED lines=8> */
.L_x_2344:
        /* <DEDUP_REMOVED lines=14> */
.L_x_2345:
[----:B------:R-:W-:Y:S02]  /*137f0*/  IMAD.MOV.U32 R13, RZ, RZ, R10 ;  /* 0x000000ffff0d7224 */ /* 0x000fe400078e000a */
[----:B------:R-:W-:Y:S02]  /*13800*/  IMAD.MOV.U32 R12, RZ, RZ, 0x2 ;  /* 0x00000002ff0c7424 */ /* 0x000fe400078e00ff */
[----:B------:R-:W-:-:S07]  /*13810*/  IMAD.MOV.U32 R2, RZ, RZ, R14 ;  /* 0x000000ffff027224 */ /* 0x000fce00078e000e */
[----:B------:R-:W-:Y:S05]  /*13820*/  WARPSYNC.COLLECTIVE R15, `(.L_x_2346) ;  /* 0x000000000f087348 */ /* 0x000fea0003c00000 */
[----:B------:R0:W1:Y:S02]  /*13830*/  SHFL.IDX P6, R14, R13, R12, R11 ;  /* 0x0000000c0d0e7389 */ /* 0x00006400000c000b */
[----:B01----:R-:W-:Y:S01]  /*13840*/  ENDCOLLECTIVE ;  /* 0x000000000000791b */ /* 0x003fe20003800000 */
.L_x_2346:
        /* <DEDUP_REMOVED lines=14> */
.L_x_2347:
[----:B------:R-:W-:Y:S02]  /*13930*/  IMAD.MOV.U32 R13, RZ, RZ, R10 ;  /* 0x000000ffff0d7224 */ /* 0x000fe400078e000a */
[----:B------:R-:W-:Y:S02]  /*13940*/  IMAD.MOV.U32 R12, RZ, RZ, 0x3 ;  /* 0x00000003ff0c7424 */ /* 0x000fe400078e00ff */
[----:B------:R-:W-:-:S07]  /*13950*/  IMAD.MOV.U32 R2, RZ, RZ, R14 ;  /* 0x000000ffff027224 */ /* 0x000fce00078e000e */
[----:B------:R-:W-:Y:S05]  /*13960*/  WARPSYNC.COLLECTIVE R15, `(.L_x_2348) ;  /* 0x000000000f087348 */ /* 0x000fea0003c00000 */
[----:B------:R0:W1:Y:S02]  /*13970*/  SHFL.IDX P6, R14, R13, R12, R11 ;  /* 0x0000000c0d0e7389 */ /* 0x00006400000c000b */
[----:B01----:R-:W-:Y:S01]  /*13980*/  ENDCOLLECTIVE ;  /* 0x000000000000791b */ /* 0x003fe20003800000 */
.L_x_2348:
        /* <DEDUP_REMOVED lines=13> */
.L_x_2349:
        /* <DEDUP_REMOVED lines=10> */
.L_x_2350:
        /* <DEDUP_REMOVED lines=15> */
.L_x_2351:
[----:B------:R-:W-:Y:S01]  /*13bf0*/  @!PT LDS RZ, [RZ] ;  /* 0x00000000fffff984 */ /* 0x000fe20000000800 */
[----:B------:R-:W-:Y:S01]  /*13c00*/  @!PT LDS RZ, [RZ] ;  /* 0x00000000fffff984 */ /* 0x000fe20000000800 */
[----:B------:R-:W-:Y:S01]  /*13c10*/  @!PT LDS RZ, [RZ] ;  /* 0x00000000fffff984 */ /* 0x000fe20000000800 */
[----:B------:R0:W-:Y:S02]  /*13c20*/  LDGSTS.E.BYPASS.LTC128B.128 [R7+0xd400], desc[UR36][R2.64+0x40], !P0 ;  /* 0x0d40004002077fae */ /* 0x0001e4000c101d64 */
[----:B0-----:R-:W-:Y:S01]  /*13c30*/  IMAD.MOV.U32 R2, RZ, RZ, R14 ;  /* 0x000000ffff027224 */ /* 0x001fe200078e000e */
[----:B------:R-:W-:Y:S06]  /*13c40*/  BRA `(.L_x_2352) ;  /* 0xffffffc000d47947 */ /* 0x000fec000383ffff */
.L_x_2291:
        /* <DEDUP_REMOVED lines=8> */
.L_x_2292:
        /* <DEDUP_REMOVED lines=8> */
.L_x_2355:
[----:B------:R-:W-:Y:S05]  /*13d50*/  BSYNC B0 ;  /* 0x0000000000007941 */ /* 0x000fea0003800000 */
.L_x_2354:
        /* <DEDUP_REMOVED lines=11> */
.L_x_2356:
        /* <DEDUP_REMOVED lines=16> */
.L_x_2357:
        /* <DEDUP_REMOVED lines=10> */
.L_x_2358:
[----:B------:R-:W-:Y:S02]  /*13fb0*/  IMAD.MOV.U32 R13, RZ, RZ, R6 ;  /* 0x000000ffff0d7224 */ /* 0x000fe400078e0006 */
[----:B------:R-:W-:Y:S01]  /*13fc0*/  IMAD.MOV.U32 R12, RZ, RZ, 0x2 ;  /* 0x00000002ff0c7424 */ /* 0x000fe200078e00ff */
[----:B------:R-:W-:Y:S02]  /*13fd0*/  @P3 IADD3 R14, P0, R35, R14, RZ ;  /* 0x0000000e230e3210 */ /* 0x000fe40007f1e0ff */
[----:B------:R-:W-:-:S03]  /*13fe0*/  LOP3.LUT P6, RZ, R16, 0x10, RZ, 0xc0, !PT ;  /* 0x0000001010ff7812 */ /* 0x000fc600078cc0ff */
[----:B------:R-:W-:Y:S02]  /*13ff0*/  @P3 IMAD.X R19, RZ, RZ, R8, P0 ;  /* 0x000000ffff133224 */ /* 0x000fe400000e0608 */
[----:B------:R-:W-:Y:S02]  /*14000*/  @P3 IMAD.MOV.U32 R2, RZ, RZ, R14 ;  /* 0x000000ffff023224 */ /* 0x000fe400078e000e */
[----:B------:R-:W-:Y:S02]  /*14010*/  @P3 IMAD.MOV.U32 R3, RZ, RZ, R19 ;  /* 0x000000ffff033224 */ /* 0x000fe400078e0013 */
[----:B------:R-:W-:-:S04]  /*14020*/  @P2 VIADD R19, R36, UR45 ;  /* 0x0000002d24132c36 */ /* 0x000fc80008000000 */
[----:B------:R-:W-:Y:S01]  /*14030*/  @!PT LDS RZ, [RZ] ;  /* 0x00000000fffff984 */ /* 0x000fe20000000800 */
[----:B------:R-:W-:Y:S01]  /*14040*/  @!PT LDS RZ, [RZ] ;  /* 0x00000000fffff984 */ /* 0x000fe20000000800 */
[----:B------:R-:W-:Y:S01]  /*14050*/  @!PT LDS RZ, [RZ] ;  /* 0x00000000fffff984 */ /* 0x000fe20000000800 */
[----:B------:R0:W-:Y:S03]  /*14060*/  @P3 LDGSTS.E.BYPASS.LTC128B.128 [R21+0x1ac00], desc[UR36][R2.64], !P6 ;  /* 0x1ac0000002153fae */ /* 0x0001e6000f101d64 */
[----:B0-----:R-:W-:Y:S05]  /*14070*/  WARPSYNC.COLLECTIVE R15, `(.L_x_2359) ;  /* 0x000000000f087348 */ /* 0x001fea0003c00000 */
[----:B------:R1:W2:Y:S02]  /*14080*/  SHFL.IDX P6, R14, R13, R12, R11 ;  /* 0x0000000c0d0e7389 */ /* 0x0002a400000c000b */
[----:B012---:R-:W-:Y:S01]  /*14090*/  ENDCOLLECTIVE ;  /* 0x000000000000791b */ /* 0x007fe20003800000 */
.L_x_2359:
        /* <DEDUP_REMOVED lines=12> */
.L_x_2360:
[----:B------:R-:W-:Y:S02]  /*14160*/  IMAD.MOV.U32 R13, RZ, RZ, R6 ;  /* 0x000000ffff0d7224 */ /* 0x000fe400078e0006 */
[----:B------:R-:W-:Y:S01]  /*14170*/  IMAD.MOV.U32 R12, RZ, RZ, 0x3 ;  /* 0x00000003ff0c7424 */ /* 0x000fe200078e00ff */
[----:B------:R-:W-:-:S05]  /*14180*/  @P2 IADD3 R14, P0, R35, R14, RZ ;  /* 0x0000000e230e2210 */ /* 0x000fca0007f1e0ff */
[----:B------:R-:W-:-:S08]  /*14190*/  @P2 IMAD.MOV.U32 R2, RZ, RZ, R14 ;  /* 0x000000ffff022224 */ /* 0x000fd000078e000e */
[----:B------:R-:W-:Y:S05]  /*141a0*/  WARPSYNC.COLLECTIVE R15, `(.L_x_2361) ;  /* 0x000000000f087348 */ /* 0x000fea0003c00000 */
[----:B------:R0:W1:Y:S02]  /*141b0*/  SHFL.IDX P6, R14, R13, R12, R11 ;  /* 0x0000000c0d0e7389 */ /* 0x00006400000c000b */
[----:B01----:R-:W-:Y:S01]  /*141c0*/  ENDCOLLECTIVE ;  /* 0x000000000000791b */ /* 0x003fe20003800000 */
.L_x_2361:
        /* <DEDUP_REMOVED lines=13> */
.L_x_2362:
[----:B------:R-:W-:Y:S02]  /*142a0*/  IMAD.MOV.U32 R13, RZ, RZ, R7 ;  /* 0x000000ffff0d7224 */ /* 0x000fe400078e0007 */
[----:B------:R-:W-:Y:S01]  /*142b0*/  IMAD.MOV.U32 R12, RZ, RZ, RZ ;  /* 0x000000ffff0c7224 */ /* 0x000fe200078e00ff */
[----:B------:R-:W-:-:S05]  /*142c0*/  @P1 IADD3 R14, P0, R35, R14, RZ ;  /* 0x0000000e230e1210 */ /* 0x000fca0007f1e0ff */
[----:B------:R-:W-:-:S08]  /*142d0*/  @P1 IMAD.MOV.U32 R2, RZ, RZ, R14 ;  /* 0x000000ffff021224 */ /* 0x000fd000078e000e */
[----:B------:R-:W-:Y:S05]  /*142e0*/  WARPSYNC.COLLECTIVE R15, `(.L_x_2363) ;  /* 0x000000000f087348 */ /* 0x000fea0003c00000 */
[----:B------:R0:W1:Y:S02]  /*142f0*/  SHFL.IDX P6, R14, R13, R12, R11 ;  /* 0x0000000c0d0e7389 */ /* 0x00006400000c000b */
[----:B01----:R-:W-:Y:S01]  /*14300*/  ENDCOLLECTIVE ;  /* 0x000000000000791b */ /* 0x003fe20003800000 */
.L_x_2363:
        /* <DEDUP_REMOVED lines=14> */
.L_x_2364:
[----:B------:R-:W-:Y:S05]  /*143f0*/  BRA `(.L_x_2365) ;  /* 0xffffffc000b47947 */ /* 0x000fea000383ffff */
.L_x_2297:
[----:B------:R-:W-:Y:S02]  /*14400*/  IMAD.MOV.U32 R13, RZ, RZ, R5 ;  /* 0x000000ffff0d7224 */ /* 0x000fe400078e0005 */
[----:B------:R-:W-:Y:S02]  /*14410*/  IMAD.MOV.U32 R12, RZ, RZ, RZ ;  /* 0x000000ffff0c7224 */ /* 0x000fe400078e00ff */
[----:B------:R-:W-:Y:S02]  /*14420*/  IMAD.MOV.U32 R11, RZ, RZ, 0x1c1f ;  /* 0x00001c1fff0b7424 */ /* 0x000fe400078e00ff */
[----:B------:R-:W-:Y:S02]  /*14430*/  IMAD.MOV.U32 R15, RZ, RZ, -0x1 ;  /* 0xffffffffff0f7424 */ /* 0x000fe400078e00ff */
[----:B------:R-:W-:-:S07]  /*14440*/  IMAD.U32 R3, RZ, RZ, UR47 ;  /* 0x0000002fff037e24 */ /* 0x000fce000f8e00ff */
[----:B0-2---:R-:W-:Y:S05]  /*14450*/  WARPSYNC.COLLECTIVE R15, `(.L_x_2366) ;  /* 0x000000000f087348 */ /* 0x005fea0003c00000 */
[----:B--2---:R1:W2:Y:S02]  /*14460*/  SHFL.IDX P6, R14, R13, R12, R11 ;  /* 0x0000000c0d0e7389 */ /* 0x0042a400000c000b */
[----:B012---:R-:W-:Y:S01]  /*14470*/  ENDCOLLECTIVE ;  /* 0x000000000000791b */ /* 0x007fe20003800000 */
.L_x_2366:
[----:B------:R-:W-:Y:S02]  /*14480*/  IMAD.MOV.U32 R13, RZ, RZ, R4 ;  /* 0x000000ffff0d7224 */ /* 0x000fe400078e0004 */
[----:B------:R-:W-:-:S07]  /*14490*/  IMAD.MOV.U32 R2, RZ, RZ, R14 ;  /* 0x000000ffff027224 */ /* 0x000fce00078e000e */
[----:B------:R-:W-:Y:S05]  /*144a0*/  WARPSYNC.COLLECTIVE R15, `(.L_x_2367) ;  /* 0x000000000f087348 */ /* 0x000fea0003c00000 */
[----:B------:R0:W1:Y:S02]  /*144b0*/  SHFL.IDX P6, R14, R13, R12, R11 ;  /* 0x0000000c0d0e7389 */ /* 0x00006400000c000b */
[----:B01----:R-:W-:Y:S01]  /*144c0*/  ENDCOLLECTIVE ;  /* 0x000000000000791b */ /* 0x003fe20003800000 */
.L_x_2367:
[----:B------:R-:W-:Y:S02]  /*144d0*/  ULDC UR4, c[0x0][0x288] ;  /* 0x0000a20000047ab9 */ /* 0x000fe40000000800 */
[----:B------:R-:W-:Y:S02]  /*144e0*/  IMAD R7, R0, UR4, RZ ;  /* 0x0000000400077c24 */ /* 0x000fe4000f8e02ff */
[----:B------:R-:W-:-:S04]  /*144f0*/  IMAD R0, R3, 0x80, R28 ;  /* 0x0000008003007824 */ /* 0x000fc800078e021c */
        /* <DEDUP_REMOVED lines=11> */
.L_x_2368:
        /* <DEDUP_REMOVED lines=12> */
.L_x_2369:
        /* <DEDUP_REMOVED lines=8> */
.L_x_2370:
        /* <DEDUP_REMOVED lines=15> */
.L_x_2371:
        /* <DEDUP_REMOVED lines=8> */
.L_x_2372:
        /* <DEDUP_REMOVED lines=13> */
.L_x_2373:
[----:B------:R-:W-:Y:S05]  /*14930*/  BRA `(.L_x_2374) ;  /* 0xffffffc400807947 */ /* 0x000fea000383ffff */
.L_x_2300:
[----:B-1-3--:R-:W-:-:S04]  /*14940*/  IMAD.U32 R3, RZ, RZ, UR45 ;  /* 0x0000002dff037e24 */ /* 0x00afc8000f8e00ff */
[----:B------:R1:W3:Y:S03]  /*14950*/  SYNCS.PHASECHK.TRANS64.TRYWAIT P0, [R3+URZ+0x29820], R0 ;  /* 0x02982000030075a7 */ /* 0x0002e6000800017f */
[----:B---3--:R-:W-:Y:S05]  /*14960*/  @!P0 NANOSLEEP.SYNCS 0x989680 ;  /* 0x009896800000895d */ /* 0x008fea0003900000 */
[----:B------:R-:W3:Y:S02]  /*14970*/  @!P0 SYNCS.PHASECHK.TRANS64 P0, [R3+URZ+0x29820], R0 ;  /* 0x02982000030085a7 */ /* 0x000ee4000800007f */
[----:B---3--:R-:W-:Y:S05]  /*14980*/  @!P0 BRA `(.L_x_2300) ;  /* 0xfffffffc00ec8947 */ /* 0x008fea000383ffff */
[----:B------:R-:W-:Y:S05]  /*14990*/  BRA `(.L_x_2375) ;  /* 0xffffffc400c47947 */ /* 0x000fea000383ffff */
.L_x_2303:
[----:B0-----:R0:W1:Y:S02]  /*149a0*/  SYNCS.PHASECHK.TRANS64.TRYWAIT P0, [R10+URZ+0x29880], R26 ;  /* 0x0298801a0a0075a7 */ /* 0x001064000800017f */
[----:B-1----:R-:W-:Y:S05]  /*149b0*/  @!P0 NANOSLEEP.SYNCS 0x989680 ;  /* 0x009896800000895d */ /* 0x002fea0003900000 */
[----:B------:R-:W1:Y:S02]  /*149c0*/  @!P0 SYNCS.PHASECHK.TRANS64 P0, [R10+URZ+0x29880], R26 ;  /* 0x0298801a0a0085a7 */ /* 0x000e64000800007f */
[----:B-1----:R-:W-:Y:S05]  /*149d0*/  @!P0 BRA `(.L_x_2303) ;  /* 0xfffffffc00f08947 */ /* 0x002fea000383ffff */
[----:B------:R-:W-:Y:S05]  /*149e0*/  BRA `(.L_x_2376) ;  /* 0xffffffc800d47947 */ /* 0x000fea000383ffff */
.L_x_2304:
[----:B------:R-:W-:Y:S01]  /*149f0*/  BSSY B0, `(.L_x_2377) ;  /* 0x0000008000007945 */ /* 0x000fe20003800000 */
[----:B------:R-:W-:Y:S02]  /*14a00*/  IMAD.MOV.U32 R13, RZ, RZ, R25 ;  /* 0x000000ffff0d7224 */ /* 0x000fe400078e0019 */
[----:B------:R-:W-:Y:S02]  /*14a10*/  IMAD.MOV.U32 R12, RZ, RZ, RZ ;  /* 0x000000ffff0c7224 */ /* 0x000fe400078e00ff */
[----:B------:R-:W-:Y:S02]  /*14a20*/  IMAD.MOV.U32 R11, RZ, RZ, 0x1c1f ;  /* 0x00001c1fff0b7424 */ /* 0x000fe400078e00ff */
[----:B------:R-:W-:-:S07]  /*14a30*/  IMAD.MOV.U32 R15, RZ, RZ, -0x1 ;  /* 0xffffffffff0f7424 */ /* 0x000fce00078e00ff */
[----:B0-2---:R-:W-:Y:S05]  /*14a40*/  WARPSYNC.COLLECTIVE R15, `(.L_x_2378) ;  /* 0x000000000f087348 */ /* 0x005fea0003c00000 */
[----:B--2---:R1:W2:Y:S02]  /*14a50*/  SHFL.IDX P6, R14, R13, R12, R11 ;  /* 0x0000000c0d0e7389 */ /* 0x0042a400000c000b */
[----:B012---:R-:W-:Y:S01]  /*14a60*/  ENDCOLLECTIVE ;  /* 0x000000000000791b */ /* 0x007fe20003800000 */
.L_x_2378:
[----:B------:R-:W-:Y:S05]  /*14a70*/  BSYNC B0 ;  /* 0x0000000000007941 */ /* 0x000fea0003800000 */
.L_x_2377:
        /* <DEDUP_REMOVED lines=9> */
.L_x_2379:
[----:B------:R-:W-:Y:S02]  /*14b10*/  IMAD.IADD R21, R33, 0x1, R9 ;  /* 0x0000000121157824 */ /* 0x000fe400078e0209 */
[----:B------:R-:W-:Y:S02]  /*14b20*/  IMAD.MOV.U32 R13, RZ, RZ, R25 ;  /* 0x000000ffff0d7224 */ /* 0x000fe400078e0019 */
[----:B------:R-:W-:Y:S02]  /*14b30*/  IMAD.MOV.U32 R12, RZ, RZ, 0x1 ;  /* 0x00000001ff0c7424 */ /* 0x000fe400078e00ff */
[----:B------:R-:W-:-:S07]  /*14b40*/  IMAD.MOV.U32 R2, RZ, RZ, R14 ;  /* 0x000000ffff027224 */ /* 0x000fce00078e000e */
[----:B------:R-:W-:Y:S05]  /*14b50*/  WARPSYNC.COLLECTIVE R15, `(.L_x_2380) ;  /* 0x000000000f087348 */ /* 0x000fea0003c00000 */
[----:B------:R0:W1:Y:S02]  /*14b60*/  SHFL.IDX P6, R14, R13, R12, R11 ;  /* 0x0000000c0d0e7389 */ /* 0x00006400000c000b */
[----:B01----:R-:W-:Y:S01]  /*14b70*/  ENDCOLLECTIVE ;  /* 0x000000000000791b */ /* 0x003fe20003800000 */
.L_x_2380:
        /* <DEDUP_REMOVED lines=12> */
.L_x_2381:
[----:B------:R-:W-:Y:S02]  /*14c40*/  IMAD.MOV.U32 R13, RZ, RZ, R25 ;  /* 0x000000ffff0d7224 */ /* 0x000fe400078e0019 */
[----:B------:R-:W-:Y:S02]  /*14c50*/  IMAD.MOV.U32 R12, RZ, RZ, 0x2 ;  /* 0x00000002ff0c7424 */ /* 0x000fe400078e00ff */
[----:B------:R-:W-:-:S07]  /*14c60*/  IMAD.MOV.U32 R2, RZ, RZ, R14 ;  /* 0x000000ffff027224 */ /* 0x000fce00078e000e */
[----:B------:R-:W-:Y:S05]  /*14c70*/  WARPSYNC.COLLECTIVE R15, `(.L_x_2382) ;  /* 0x000000000f087348 */ /* 0x000fea0003c00000 */
[----:B------:R0:W1:Y:S02]  /*14c80*/  SHFL.IDX P6, R14, R13, R12, R11 ;  /* 0x0000000c0d0e7389 */ /* 0x00006400000c000b */
[----:B01----:R-:W-:Y:S01]  /*14c90*/  ENDCOLLECTIVE ;  /* 0x000000000000791b */ /* 0x003fe20003800000 */
.L_x_2382:
        /* <DEDUP_REMOVED lines=12> */
.L_x_2383:
[----:B------:R-:W-:Y:S02]  /*14d60*/  IMAD.MOV.U32 R13, RZ, RZ, R25 ;  /* 0x000000ffff0d7224 */ /* 0x000fe400078e0019 */
[----:B------:R-:W-:Y:S02]  /*14d70*/  IMAD.MOV.U32 R12, RZ, RZ, 0x3 ;  /* 0x00000003ff0c7424 */ /* 0x000fe400078e00ff */
[----:B------:R-:W-:-:S07]  /*14d80*/  IMAD.MOV.U32 R2, RZ, RZ, R14 ;  /* 0x000000ffff027224 */ /* 0x000fce00078e000e */
[----:B------:R-:W-:Y:S05]  /*14d90*/  WARPSYNC.COLLECTIVE R15, `(.L_x_2384) ;  /* 0x000000000f087348 */ /* 0x000fea0003c00000 */
[----:B------:R0:W1:Y:S02]  /*14da0*/  SHFL.IDX P6, R14, R13, R12, R11 ;  /* 0x0000000c0d0e7389 */ /* 0x00006400000c000b */
[----:B01----:R-:W-:Y:S01]  /*14db0*/  ENDCOLLECTIVE ;  /* 0x000000000000791b */ /* 0x003fe20003800000 */
.L_x_2384:
        /* <DEDUP_REMOVED lines=12> */
.L_x_2385:
[----:B------:R-:W-:Y:S02]  /*14e80*/  IMAD.MOV.U32 R13, RZ, RZ, R23 ;  /* 0x000000ffff0d7224 */ /* 0x000fe400078e0017 */
[----:B------:R-:W-:Y:S02]  /*14e90*/  IMAD.MOV.U32 R12, RZ, RZ, RZ ;  /* 0x000000ffff0c7224 */ /* 0x000fe400078e00ff */
[----:B------:R-:W-:-:S07]  /*14ea0*/  IMAD.MOV.U32 R2, RZ, RZ, R14 ;  /* 0x000000ffff027224 */ /* 0x000fce00078e000e */
[----:B------:R-:W-:Y:S05]  /*14eb0*/  WARPSYNC.COLLECTIVE R15, `(.L_x_2386) ;  /* 0x000000000f087348 */ /* 0x000fea0003c00000 */
[----:B------:R0:W1:Y:S02]  /*14ec0*/  SHFL.IDX P6, R14, R13, R12, R11 ;  /* 0x0000000c0d0e7389 */ /* 0x00006400000c000b */
[----:B01----:R-:W-:Y:S01]  /*14ed0*/  ENDCOLLECTIVE ;  /* 0x000000000000791b */ /* 0x003fe20003800000 */
.L_x_2386:
        /* <DEDUP_REMOVED lines=12> */
.L_x_2387:
[----:B------:R-:W-:Y:S05]  /*14fa0*/  BRA `(.L_x_2388) ;  /* 0xffffffc800807947 */ /* 0x000fea000383ffff */
.L_x_2307:
[----:B--2---:R2:W3:Y:S02]  /*14fb0*/  SYNCS.PHASECHK.TRANS64.TRYWAIT P0, [R10+URZ+0x29840], R26 ;  /* 0x0298401a0a0075a7 */ /* 0x0044e4000800017f */
[----:B---3--:R-:W-:Y:S05]  /*14fc0*/  @!P0 NANOSLEEP.SYNCS 0x989680 ;  /* 0x009896800000895d */ /* 0x008fea0003900000 */
[----:B------:R-:W3:Y:S02]  /*14fd0*/  @!P0 SYNCS.PHASECHK.TRANS64 P0, [R10+URZ+0x29840], R26 ;  /* 0x0298401a0a0085a7 */ /* 0x000ee4000800007f */
[----:B---3--:R-:W-:Y:S05]  /*14fe0*/  @!P0 BRA `(.L_x_2307) ;  /* 0xfffffffc00f08947 */ /* 0x008fea000383ffff */
[----:B------:R-:W-:Y:S05]  /*14ff0*/  BRA `(.L_x_2389) ;  /* 0xffffffc800bc7947 */ /* 0x000fea000383ffff */
.L_x_2308:
        /* <DEDUP_REMOVED lines=8> */
.L_x_2391:
[----:B------:R-:W-:Y:S05]  /*15080*/  BSYNC B0 ;  /* 0x0000000000007941 */ /* 0x000fea0003800000 */
.L_x_2390:
        /* <DEDUP_REMOVED lines=9> */
.L_x_2392:
[----:B------:R-:W-:Y:S02]  /*15120*/  IMAD.MOV.U32 R13, RZ, RZ, R21 ;  /* 0x000000ffff0d7224 */ /* 0x000fe400078e0015 */
[----:B------:R-:W-:Y:S01]  /*15130*/  IMAD.MOV.U32 R12, RZ, RZ, 0x1 ;  /* 0x00000001ff0c7424 */ /* 0x000fe200078e00ff */
[----:B------:R-:W-:-:S13]  /*15140*/  IADD3 R2, P0, R35, R14, RZ ;  /* 0x0000000e23027210 */ /* 0x000fda0007f1e0ff */
[----:B------:R-:W-:Y:S05]  /*15150*/  WARPSYNC.COLLECTIVE R15, `(.L_x_2393) ;  /* 0x000000000f087348 */ /* 0x000fea0003c00000 */
[----:B------:R0:W1:Y:S02]  /*15160*/  SHFL.IDX P6, R14, R13, R12, R11 ;  /* 0x0000000c0d0e7389 */ /* 0x00006400000c000b */
[----:B01----:R-:W-:Y:S01]  /*15170*/  ENDCOLLECTIVE ;  /* 0x000000000000791b */ /* 0x003fe20003800000 */
.L_x_2393:
        /* <DEDUP_REMOVED lines=12> */
.L_x_2394:
[----:B------:R-:W-:Y:S02]  /*15240*/  IMAD.MOV.U32 R13, RZ, RZ, R21 ;  /* 0x000000ffff0d7224 */ /* 0x000fe400078e0015 */
[----:B------:R-:W-:Y:S01]  /*15250*/  IMAD.MOV.U32 R12, RZ, RZ, 0x2 ;  /* 0x00000002ff0c7424 */ /* 0x000fe200078e00ff */
[----:B------:R-:W-:-:S13]  /*15260*/  IADD3 R2, P0, R35, R14, RZ ;  /* 0x0000000e23027210 */ /* 0x000fda0007f1e0ff */
[----:B------:R-:W-:Y:S05]  /*15270*/  WARPSYNC.COLLECTIVE R15, `(.L_x_2395) ;  /* 0x000000000f087348 */ /* 0x000fea0003c00000 */
[----:B------:R0:W1:Y:S02]  /*15280*/  SHFL.IDX P6, R14, R13, R12, R11 ;  /* 0x0000000c0d0e7389 */ /* 0x00006400000c000b */
[----:B01----:R-:W-:Y:S01]  /*15290*/  ENDCOLLECTIVE ;  /* 0x000000000000791b */ /* 0x003fe20003800000 */
.L_x_2395:
        /* <DEDUP_REMOVED lines=12> */
.L_x_2396:
[----:B------:R-:W-:Y:S02]  /*15360*/  IMAD.MOV.U32 R13, RZ, RZ, R21 ;  /* 0x000000ffff0d7224 */ /* 0x000fe400078e0015 */
[----:B------:R-:W-:Y:S01]  /*15370*/  IMAD.MOV.U32 R12, RZ, RZ, 0x3 ;  /* 0x00000003ff0c7424 */ /* 0x000fe200078e00ff */
[----:B------:R-:W-:-:S13]  /*15380*/  IADD3 R2, P0, R35, R14, RZ ;  /* 0x0000000e23027210 */ /* 0x000fda0007f1e0ff */
[----:B------:R-:W-:Y:S05]  /*15390*/  WARPSYNC.COLLECTIVE R15, `(.L_x_2397) ;  /* 0x000000000f087348 */ /* 0x000fea0003c00000 */
[----:B------:R0:W1:Y:S02]  /*153a0*/  SHFL.IDX P6, R14, R13, R12, R11 ;  /* 0x0000000c0d0e7389 */ /* 0x00006400000c000b */
[----:B01----:R-:W-:Y:S01]  /*153b0*/  ENDCOLLECTIVE ;  /* 0x000000000000791b */ /* 0x003fe20003800000 */
.L_x_2397:
        /* <DEDUP_REMOVED lines=12> */
.L_x_2398:
[----:B------:R-:W-:Y:S02]  /*15480*/  IMAD.MOV.U32 R13, RZ, RZ, R24 ;  /* 0x000000ffff0d7224 */ /* 0x000fe400078e0018 */
[----:B------:R-:W-:Y:S01]  /*15490*/  IMAD.MOV.U32 R12, RZ, RZ, RZ ;  /* 0x000000ffff0c7224 */ /* 0x000fe200078e00ff */
[----:B------:R-:W-:-:S13]  /*154a0*/  IADD3 R2, P0, R35, R14, RZ ;  /* 0x0000000e23027210 */ /* 0x000fda0007f1e0ff */
[----:B------:R-:W-:Y:S05]  /*154b0*/  WARPSYNC.COLLECTIVE R15, `(.L_x_2399) ;  /* 0x000000000f087348 */ /* 0x000fea0003c00000 */
[----:B------:R0:W1:Y:S02]  /*154c0*/  SHFL.IDX P6, R14, R13, R12, R11 ;  /* 0x0000000c0d0e7389 */ /* 0x00006400000c000b */
[----:B01----:R-:W-:Y:S01]  /*154d0*/  ENDCOLLECTIVE ;  /* 0x000000000000791b */ /* 0x003fe20003800000 */
.L_x_2399:
        /* <DEDUP_REMOVED lines=12> */
.L_x_2400:
[----:B------:R-:W-:Y:S05]  /*155a0*/  BRA `(.L_x_2401) ;  /* 0xffffffc800607947 */ /* 0x000fea000383ffff */
.L_x_2311:
[----:B0-----:R0:W3:Y:S02]  /*155b0*/  SYNCS.PHASECHK.TRANS64.TRYWAIT P0, [R19+URZ+0x29870], R2 ;  /* 0x02987002130075a7 */ /* 0x0010e4000800017f */
[----:B---3--:R-:W-:Y:S05]  /*155c0*/  @!P0 NANOSLEEP.SYNCS 0x989680 ;  /* 0x009896800000895d */ /* 0x008fea0003900000 */
[----:B------:R-:W3:Y:S02]  /*155d0*/  @!P0 SYNCS.PHASECHK.TRANS64 P0, [R19+URZ+0x29870], R2 ;  /* 0x02987002130085a7 */ /* 0x000ee4000800007f */
[----:B---3--:R-:W-:Y:S05]  /*155e0*/  @!P0 BRA `(.L_x_2311) ;  /* 0xfffffffc00f08947 */ /* 0x008fea000383ffff */
[----:B------:R-:W-:Y:S05]  /*155f0*/  BRA `(.L_x_2402) ;  /* 0xffffffc800b47947 */ /* 0x000fea000383ffff */
.L_x_2313:
[----:B0-----:R0:W1:Y:S02]  /*15600*/  SYNCS.PHASECHK.TRANS64.TRYWAIT P0, [R19+URZ+0x29860], R2 ;  /* 0x02986002130075a7 */ /* 0x001064000800017f */
[----:B-1----:R-:W-:Y:S05]  /*15610*/  @!P0 NANOSLEEP.SYNCS 0x989680 ;  /* 0x009896800000895d */ /* 0x002fea0003900000 */
[----:B------:R-:W1:Y:S02]  /*15620*/  @!P0 SYNCS.PHASECHK.TRANS64 P0, [R19+URZ+0x29860], R2 ;  /* 0x02986002130085a7 */ /* 0x000e64000800007f */
[----:B-1----:R-:W-:Y:S05]  /*15630*/  @!P0 BRA `(.L_x_2313) ;  /* 0xfffffffc00f08947 */ /* 0x002fea000383ffff */
[----:B------:R-:W-:Y:S05]  /*15640*/  BRA `(.L_x_2403) ;  /* 0xffffffc800bc7947 */ /* 0x000fea000383ffff */
.L_x_2320:
[----:B-1----:R1:W4:Y:S02]  /*15650*/  SYNCS.PHASECHK.TRANS64.TRYWAIT P0, [R17+URZ+0x29870], R0 ;  /* 0x02987000110075a7 */ /* 0x002324000800017f */
[----:B----4-:R-:W-:Y:S05]  /*15660*/  @!P0 NANOSLEEP.SYNCS 0x989680 ;  /* 0x009896800000895d */ /* 0x010fea0003900000 */
[----:B------:R-:W4:Y:S02]  /*15670*/  @!P0 SYNCS.PHASECHK.TRANS64 P0, [R17+URZ+0x29870], R0 ;  /* 0x02987000110085a7 */ /* 0x000f24000800007f */
[----:B----4-:R-:W-:Y:S05]  /*15680*/  @!P0 BRA `(.L_x_2320) ;  /* 0xfffffffc00f08947 */ /* 0x010fea000383ffff */
[----:B------:R-:W-:Y:S05]  /*15690*/  BRA `(.L_x_2404) ;  /* 0xffffffd0004c7947 */ /* 0x000fea000383ffff */
.L_x_2322:
[----:B-1----:R1:W3:Y:S02]  /*156a0*/  SYNCS.PHASECHK.TRANS64.TRYWAIT P0, [R17+URZ+0x29860], R4 ;  /* 0x02986004110075a7 */ /* 0x0022e4000800017f */
[----:B---3--:R-:W-:Y:S05]  /*156b0*/  @!P0 NANOSLEEP.SYNCS 0x989680 ;  /* 0x009896800000895d */ /* 0x008fea0003900000 */
[----:B------:R-:W3:Y:S02]  /*156c0*/  @!P0 SYNCS.PHASECHK.TRANS64 P0, [R17+URZ+0x29860], R4 ;  /* 0x02986004110085a7 */ /* 0x000ee4000800007f */
[----:B---3--:R-:W-:Y:S05]  /*156d0*/  @!P0 BRA `(.L_x_2322) ;  /* 0xfffffffc00f08947 */ /* 0x008fea000383ffff */
[----:B------:R-:W-:Y:S05]  /*156e0*/  BRA `(.L_x_2405) ;  /* 0xffffffd0006c7947 */ /* 0x000fea000383ffff */
.L_x_2325:
[----:B--2---:R2:W3:Y:S02]  /*156f0*/  SYNCS.PHASECHK.TRANS64.TRYWAIT P0, [R6+URZ+0x29820], R3 ;  /* 0x02982003060075a7 */ /* 0x0044e4000800017f */
[----:B---3--:R-:W-:Y:S05]  /*15700*/  @!P0 NANOSLEEP.SYNCS 0x989680 ;  /* 0x009896800000895d */ /* 0x008fea0003900000 */
[----:B------:R-:W3:Y:S02]  /*15710*/  @!P0 SYNCS.PHASECHK.TRANS64 P0, [R6+URZ+0x29820], R3 ;  /* 0x02982003060085a7 */ /* 0x000ee4000800007f */
[----:B---3--:R-:W-:Y:S05]  /*15720*/  @!P0 BRA `(.L_x_2325) ;  /* 0xfffffffc00f08947 */ /* 0x008fea000383ffff */
[----:B------:R-:W-:Y:S05]  /*15730*/  BRA `(.L_x_2406) ;  /* 0xffffffd400cc7947 */ /* 0x000fea000383ffff */
.L_x_2327:
[----:B--2---:R2:W3:Y:S02]  /*15740*/  SYNCS.PHASECHK.TRANS64.TRYWAIT P1, [R5+URZ+0x29840], R4 ;  /* 0x02984004050075a7 */ /* 0x0044e4000802017f */
[----:B---3--:R-:W-:Y:S05]  /*15750*/  @!P1 NANOSLEEP.SYNCS 0x989680 ;  /* 0x009896800000995d */ /* 0x008fea0003900000 */
[----:B------:R-:W3:Y:S02]  /*15760*/  @!P1 SYNCS.PHASECHK.TRANS64 P1, [R5+URZ+0x29840], R4 ;  /* 0x02984004050095a7 */ /* 0x000ee4000802007f */
[----:B---3--:R-:W-:Y:S05]  /*15770*/  @!P1 BRA `(.L_x_2327) ;  /* 0xfffffffc00f09947 */ /* 0x008fea000383ffff */
[----:B------:R-:W-:Y:S05]  /*15780*/  BRA `(.L_x_2407) ;  /* 0xffffffd800107947 */ /* 0x000fea000383ffff */
.L_x_2329:
[----:B---3--:R3:W4:Y:S02]  /*15790*/  SYNCS.PHASECHK.TRANS64.TRYWAIT P1, [R3+URZ+0x29840], R0 ;  /* 0x02984000030075a7 */ /* 0x008724000802017f */
[----:B----4-:R-:W-:Y:S05]  /*157a0*/  @!P1 NANOSLEEP.SYNCS 0x989680 ;  /* 0x009896800000995d */ /* 0x010fea0003900000 */
[----:B------:R-:W4:Y:S02]  /*157b0*/  @!P1 SYNCS.PHASECHK.TRANS64 P1, [R3+URZ+0x29840], R0 ;  /* 0x02984000030095a7 */ /* 0x000f24000802007f */
[----:B----4-:R-:W-:Y:S05]  /*157c0*/  @!P1 BRA `(.L_x_2329) ;  /* 0xfffffffc00f09947 */ /* 0x010fea000383ffff */
[----:B------:R-:W-:Y:S05]  /*157d0*/  BRA `(.L_x_2408) ;  /* 0xffffffd8001c7947 */ /* 0x000fea000383ffff */
.L_x_2331:
[----:B----4-:R4:W0:Y:S02]  /*157e0*/  SYNCS.PHASECHK.TRANS64.TRYWAIT P1, [R5+URZ+0x29860], R4 ;  /* 0x02986004050075a7 */ /* 0x010824000802017f */
[----:B0-----:R-:W-:Y:S05]  /*157f0*/  @!P1 NANOSLEEP.SYNCS 0x989680 ;  /* 0x009896800000995d */ /* 0x001fea0003900000 */
[----:B------:R-:W0:Y:S02]  /*15800*/  @!P1 SYNCS.PHASECHK.TRANS64 P1, [R5+URZ+0x29860], R4 ;  /* 0x02986004050095a7 */ /* 0x000e24000802007f */
[----:B0-----:R-:W-:Y:S05]  /*15810*/  @!P1 BRA `(.L_x_2331) ;  /* 0xfffffffc00f09947 */ /* 0x001fea000383ffff */
[----:B------:R-:W-:Y:S05]  /*15820*/  BRA `(.L_x_2409) ;  /* 0xffffffd800187947 */ /* 0x000fea000383ffff */
.L_x_2333:
[----:B------:R0:W0:Y:S02]  /*15830*/  SYNCS.PHASECHK.TRANS64.TRYWAIT P1, [R3+URZ+0x29860], R0 ;  /* 0x02986000030075a7 */ /* 0x000024000802017f */
[----:B0-----:R-:W-:Y:S05]  /*15840*/  @!P1 NANOSLEEP.SYNCS 0x989680 ;  /* 0x009896800000995d */ /* 0x001fea0003900000 */
[----:B------:R-:W0:Y:S02]  /*15850*/  @!P1 SYNCS.PHASECHK.TRANS64 P1, [R3+URZ+0x29860], R0 ;  /* 0x02986000030095a7 */ /* 0x000e24000802007f */
[----:B0-----:R-:W-:Y:S05]  /*15860*/  @!P1 BRA `(.L_x_2333) ;  /* 0xfffffffc00f09947 */ /* 0x001fea000383ffff */
[----:B------:R-:W-:Y:S05]  /*15870*/  BRA `(.L_x_2410) ;  /* 0xffffffd800147947 */ /* 0x000fea000383ffff */
.L_x_2335:
[----:B------:R0:W0:Y:S02]  /*15880*/  SYNCS.PHASECHK.TRANS64.TRYWAIT P1, [R5+URZ+0x29880], R4 ;  /* 0x02988004050075a7 */ /* 0x000024000802017f */
[----:B0-----:R-:W-:Y:S05]  /*15890*/  @!P1 NANOSLEEP.SYNCS 0x989680 ;  /* 0x009896800000995d */ /* 0x001fea0003900000 */
[----:B------:R-:W0:Y:S02]  /*158a0*/  @!P1 SYNCS.PHASECHK.TRANS64 P1, [R5+URZ+0x29880], R4 ;  /* 0x02988004050095a7 */ /* 0x000e24000802007f */
[----:B0-----:R-:W-:Y:S05]  /*158b0*/  @!P1 BRA `(.L_x_2335) ;  /* 0xfffffffc00f09947 */ /* 0x001fea000383ffff */
[----:B------:R-:W-:Y:S05]  /*158c0*/  BRA `(.L_x_2411) ;  /* 0xffffffd800107947 */ /* 0x000fea000383ffff */
.L_x_2412:
        /* <DEDUP_REMOVED lines=11> */
.L_x_3320:


//--------------------- .text._ZN7cutlass13device_kernelIN5flash11enable_sm90INS1_16FlashAttnFwdSm90INS1_25CollectiveMainloopFwdSm90ILi2EN4cute5tupleIJNS5_1CILi1EEES8_S8_EEENS6_IJNS7_ILi128EEENS7_ILi160EEENS7_ILi192EEEEEELi128ENS_12float_e4m3_tEfNS_4arch4Sm90ELb1ELb0ELb0ELb1ELb1ELb0ELb0ELb1ELb1ELb1ELb1ELb0EEENS1_21CollectiveEpilogueFwdINS6_IJSA_SA_SB_EEES9_NS_10bfloat16_tESG_Li256ELb1ELb1ELb1ELb1EEENS1_36VarlenDynamicPersistentTileSchedulerILi128ELi160ELi256ELi128ELb1ELb1ELb1ELb1ELb1ELb1EEEEEEEEEvNT_6ParamsE --------------------------
	.section	.text._ZN7cutlass13device_kernelIN5flash11enable_sm90INS1_16FlashAttnFwdSm90INS1_25CollectiveMainloopFwdSm90ILi2EN4cute5tupleIJNS5_1CILi1EEES8_S8_EEENS6_IJNS7_ILi128EEENS7_ILi160EEENS7_ILi192EEEEEELi128ENS_12float_e4m3_tEfNS_4arch4Sm90ELb1ELb0ELb0ELb1ELb1ELb0ELb0ELb1ELb1ELb1ELb1ELb0EEENS1_21CollectiveEpilogueFwdINS6_IJSA_SA_SB_EEES9_NS_10bfloat16_tESG_Li256ELb1ELb1ELb1ELb1EEENS1_36VarlenDynamicPersistentTileSchedulerILi128ELi160ELi256ELi128ELb1ELb1ELb1ELb1ELb1ELb1EEEEEEEEEvNT_6ParamsE,"ax",@progbits
	.align	128
.text._ZN7cutlass13device_kernelIN5flash11enable_sm90INS1_16FlashAttnFwdSm90INS1_25CollectiveMainloopFwdSm90ILi2EN4cute5tupleIJNS5_1CILi1EEES8_S8_EEENS6_IJNS7_ILi128EEENS7_ILi160EEENS7_ILi192EEEEEELi128ENS_12float_e4m3_tEfNS_4arch4Sm90ELb1ELb0ELb0ELb1ELb1ELb0ELb0ELb1ELb1ELb1ELb1ELb0EEENS1_21CollectiveEpilogueFwdINS6_IJSA_SA_SB_EEES9_NS_10bfloat16_tESG_Li256ELb1ELb1ELb1ELb1EEENS1_36VarlenDynamicPersistentTileSchedulerILi128ELi160ELi256ELi128ELb1ELb1ELb1ELb1ELb1ELb1EEEEEEEEEvNT_6ParamsE:
        .type           _ZN7cutlass13device_kernelIN5flash11enable_sm90INS1_16FlashAttnFwdSm90INS1_25CollectiveMainloopFwdSm90ILi2EN4cute5tupleIJNS5_1CILi1EEES8_S8_EEENS6_IJNS7_ILi128EEENS7_ILi160EEENS7_ILi192EEEEEELi128ENS_12float_e4m3_tEfNS_4arch4Sm90ELb1ELb0ELb0ELb1ELb1ELb0ELb0ELb1ELb1ELb1ELb1ELb0EEENS1_21CollectiveEpilogueFwdINS6_IJSA_SA_SB_EEES9_NS_10bfloat16_tESG_Li256ELb1ELb1ELb1ELb1EEENS1_36VarlenDynamicPersistentTileSchedulerILi128ELi160ELi256ELi128ELb1ELb1ELb1ELb1ELb1ELb1EEEEEEEEEvNT_6ParamsE,@function
        .size           _ZN7cutlass13device_kernelIN5flash11enable_sm90INS1_16FlashAttnFwdSm90INS1_25CollectiveMainloopFwdSm90ILi2EN4cute5tupleIJNS5_1CILi1EEES8_S8_EEENS6_IJNS7_ILi128EEENS7_ILi160EEENS7_ILi192EEEEEELi128ENS_12float_e4m3_tEfNS_4arch4Sm90ELb1ELb0ELb0ELb1ELb1ELb0ELb0ELb1ELb1ELb1ELb1ELb0EEENS1_21CollectiveEpilogueFwdINS6_IJSA_SA_SB_EEES9_NS_10bfloat16_tESG_Li256ELb1ELb1ELb1ELb1EEENS1_36VarlenDynamicPersistentTileSchedulerILi128ELi160ELi256ELi128ELb1ELb1ELb1ELb1ELb1ELb1EEEEEEEEEvNT_6ParamsE,(.L_x_3321 - _ZN7cutlass13device_kernelIN5flash11enable_sm90INS1_16FlashAttnFwdSm90INS1_25CollectiveMainloopFwdSm90ILi2EN4cute5tupleIJNS5_1CILi1EEES8_S8_EEENS6_IJNS7_ILi128EEENS7_ILi160EEENS7_ILi192EEEEEELi128ENS_12float_e4m3_tEfNS_4arch4Sm90ELb1ELb0ELb0ELb1ELb1ELb0ELb0ELb1ELb1ELb1ELb1ELb0EEENS1_21CollectiveEpilogueFwdINS6_IJSA_SA_SB_EEES9_NS_10bfloat16_tESG_Li256ELb1ELb1ELb1ELb1EEENS1_36VarlenDynamicPersistentTileSchedulerILi128ELi160ELi256ELi128ELb1ELb1ELb1ELb1ELb1ELb1EEEEEEEEEvNT_6ParamsE)
        .other          _ZN7cutlass13device_kernelIN5flash11enable_sm90INS1_16FlashAttnFwdSm90INS1_25CollectiveMainloopFwdSm90ILi2EN4cute5tupleIJNS5_1CILi1EEES8_S8_EEENS6_IJNS7_ILi128EEENS7_ILi160EEENS7_ILi192EEEEEELi128ENS_12float_e4m3_tEfNS_4arch4Sm90ELb1ELb0ELb0ELb1ELb1ELb0ELb0ELb1ELb1ELb1ELb1ELb0EEENS1_21CollectiveEpilogueFwdINS6_IJSA_SA_SB_EEES9_NS_10bfloat16_tESG_Li256ELb1ELb1ELb1ELb1EEENS1_36VarlenDynamicPersistentTileSchedulerILi128ELi160ELi256ELi128ELb1ELb1ELb1ELb1ELb1ELb1EEEEEEEEEvNT_6ParamsE,@"STO_CUDA_ENTRY STV_DEFAULT"
_ZN7cutlass13device_kernelIN5flash11enable_sm90INS1_16FlashAttnFwdSm90INS1_25CollectiveMainloopFwdSm90ILi2EN4cute5tupleIJNS5_1CILi1EEES8_S8_EEENS6_IJNS7_ILi128EEENS7_ILi160EEENS7_ILi192EEEEEELi128ENS_12float_e4m3_tEfNS_4arch4Sm90ELb1ELb0ELb0ELb1ELb1ELb0ELb0ELb1ELb1ELb1ELb1ELb0EEENS1_21CollectiveEpilogueFwdINS6_IJSA_SA_SB_EEES9_NS_10bfloat16_tESG_Li256ELb1ELb1ELb1ELb1EEENS1_36VarlenDynamicPersistentTileSchedulerILi128ELi160ELi256ELi128ELb1ELb1ELb1ELb1ELb1ELb1EEEEEEEEEvNT_6ParamsE:
        /* <DEDUP_REMOVED lines=45> */
.L_x_2413:
        /* <DEDUP_REMOVED lines=22> */
.L_x_2414:
        /* <DEDUP_REMOVED lines=18> */
.L_x_2415:
        /* <DEDUP_REMOVED lines=22> */
.L_x_2416:
        /* <DEDUP_REMOVED lines=24> */
.L_x_2417:
[----:B------:R-:W-:Y:S01]  /*0830*/  UISETP.NE.AND UP0, UPT, UR9, URZ, UPT ;  /* 0x0000003f0900728c */ /* 0x000fe2000bf05270 */
[----:B------:R-:W-:Y:S01]  /*0840*/  NOP ;  /* 0x0000000000007918 */ /* 0x000fe20000000000 */
[----:B01----:R-:W-:Y:S01]  /*0850*/  UMOV UR4, 0x1 ;  /* 0x0000000100047882 */ /* 0x003fe20000000000 */
[----:B------:R-:W-:Y:S01]  /*0860*/  ULDC.64 UR36, c[0x0][0x208] ;  /* 0x0000820000247ab9 */ /* 0x000fe20000000a00 */
[----:B------:R-:W-:Y:S01]  /*0870*/  USEL UR4, UR4, 0x2, !UP0 ;  /* 0x0000000204047887 */ /* 0x000fe2000c000000 */
[----:B--234-:R-:W-:Y:S01]  /*0880*/  BAR.SYNC.DEFER_BLOCKING 0x0 ;  /* 0x0000000000007b1d */ /* 0x01cfe20000010000 */
[----:B------:R-:W-:-:S04]  /*0890*/  PLOP3.LUT P0, PT, PT, PT, UP0, 0x80, 0x0 ;  /* 0x000000000000781c */ /* 0x000fc80003f0f008 */
[----:B------:R-:W-:-:S05]  /*08a0*/  IMAD.U32 R3, RZ, RZ, UR4 ;  /* 0x00000004ff037e24 */ /* 0x000fca000f8e00ff */
[----:B------:R0:W-:Y:S04]  /*08b0*/  STL [R1+0x2c], R3 ;  /* 0x00002c0301007387 */ /* 0x0001e80000100800 */
[----:B------:R-:W-:Y:S05]  /*08c0*/  @!P0 BRA `(.L_x_2418) ;  /* 0x000000f400fc8947 */ /* 0x000fea0003800000 */
.L_x_2419:
[----:B------:R-:W-:-:S08]  /*08d0*/  NOP ;  /* 0x0000000000007918 */ /* 0x000fd00000000000 */
[----:B------:R-:W1:Y:S02]  /*08e0*/  USETMAXREG.TRY_ALLOC.CTAPOOL UP0, 0xe8 ;  /* 0x000000e8000079c8 */ /* 0x000e640008000600 */
[----:B-1----:R-:W-:-:S13]  /*08f0*/  PLOP3.LUT P0, PT, PT, PT, UP0, 0x80, 0x0 ;  /* 0x000000000000781c */ /* 0x002fda0003f0f008 */
[----:B------:R-:W-:Y:S05]  /*0900*/  @!P0 BRA `(.L_x_2419) ;  /* 0xfffffffc00f08947 */ /* 0x000fea000383ffff */
[----:B------:R-:W1:Y:S01]  /*0910*/  S2R R2, SR_TID.X ;  /* 0x0000000000027919 */ /* 0x000e620000002100 */
[----:B------:R-:W2:Y:S01]  /*0920*/  S2UR UR5, SR_CgaCtaId ;  /* 0x00000000000579c3 */ /* 0x000ea20000008800 */
[----:B------:R-:W-:-:S07]  /*0930*/  UMOV UR4, 0x400 ;  /* 0x0000040000047882 */ /* 0x000fce0000000000 */
[----:B------:R-:W-:Y:S06]  /*0940*/  BAR.ARV 0x8, 0x180 ;  /* 0x0206000000007b1d */ /* 0x000fec0000002000 */
[----:B--2---:R-:W-:Y:S01]  /*0950*/  ULEA UR4, UR5, UR4, 0x18 ;  /* 0x0000000405047291 */ /* 0x004fe2000f8ec03f */
[----:B-1----:R-:W-:-:S04]  /*0960*/  LOP3.LUT R0, R2, 0xffffff80, RZ, 0xc0, !PT ;  /* 0xffffff8002007812 */ /* 0x002fc800078ec0ff */
[----:B------:R-:W-:-:S13]  /*0970*/  ISETP.NE.AND P0, PT, R0, 0x80, PT ;  /* 0x000000800000780c */ /* 0x000fda0003f05270 */
[----:B------:R-:W-:Y:S08]  /*0980*/  @!P0 BAR.ARV 0x9, 0x100 ;  /* 0x0244000000008b1d */ /* 0x000ff00000002000 */
[----:B------:R-:W-:Y:S06]  /*0990*/  BAR.SYNC.DEFER_BLOCKING 0x5, 0x180 ;  /* 0x0146000000007b1d */ /* 0x000fec0000010000 */
[----:B------:R-:W1:Y:S01]  /*09a0*/  LDS.128 R28, [UR4+0x298d0] ;  /* 0x0298d004ff1c7984 */ /* 0x000e620008000c00 */
[----:B------:R-:W-:Y:S01]  /*09b0*/  ULDC UR4, c[0x0][0xc3c] ;  /* 0x00030f0000047ab9 */ /* 0x000fe20000000800 */
[----:B------:R-:W-:Y:S06]  /*09c0*/  BAR.ARV 0x4, 0x180 ;  /* 0x0106000000007b1d */ /* 0x000fec0000002000 */
[----:B-1----:R-:W-:-:S13]  /*09d0*/  ISETP.GE.AND P0, PT, R31, UR4, PT ;  /* 0x000000041f007c0c */ /* 0x002fda000bf06270 */
[----:B------:R-:W-:Y:S05]  /*09e0*/  @P0 EXIT ;  /* 0x000000000000094d */ /* 0x000fea0003800000 */
[----:B0-----:R-:W2:Y:S01]  /*09f0*/  LDL R3, [R1+0x2c] ;  /* 0x00002c0001037983 */ /* 0x001ea20000100800 */
[----:B------:R-:W-:Y:S01]  /*0a00*/  VIADD R224, R2, 0xffffff80 ;  /* 0xffffff8002e07836 */ /* 0x000fe20000000000 */
[----:B------:R-:W-:Y:S01]  /*0a10*/  R2UR UR6, R29 ;  /* 0x000000001d0672ca */ /* 0x000fe200000e0000 */
[----:B------:R-:W-:Y:S01]  /*0a20*/  UMOV UR60, URZ ;  /* 0x0000003f003c7c82 */ /* 0x000fe20008000000 */
[----:B------:R-:W-:Y:S01]  /*0a30*/  R2UR UR5, R30 ;  /* 0x000000001e0572ca */ /* 0x000fe200000e0000 */
[----:B------:R-:W-:Y:S01]  /*0a40*/  UMOV UR41, URZ ;  /* 0x0000003f00297c82 */ /* 0x000fe20008000000 */
[----:B------:R-:W-:Y:S01]  /*0a50*/  UMOV UR38, URZ ;  /* 0x0000003f00267c82 */ /* 0x000fe20008000000 */
[----:B--2---:R-:W-:Y:S02]  /*0a60*/  R2UR UR4, R3 ;  /* 0x00000000030472ca */ /* 0x004fe400000e0000 */
[----:B------:R-:W-:-:S04]  /*0a70*/  SHF.R.S32.HI R3, RZ, 0x1f, R224 ;  /* 0x0000001fff037819 */ /* 0x000fc800000114e0 */
[CC--:B------:R-:W-:Y:S02]  /*0a80*/  LEA.HI R0, R3.reuse, R224.reuse, RZ, 0x7 ;  /* 0x000000e003007211 */ /* 0x0c0fe400078f38ff */
[CC--:B------:R-:W-:Y:S02]  /*0a90*/  LEA.HI R4, R3.reuse, R224.reuse, RZ, 0x5 ;  /* 0x000000e003047211 */ /* 0x0c0fe400078f28ff */
[----:B------:R-:W-:Y:S02]  /*0aa0*/  LOP3.LUT R203, R0, 0xffffff80, RZ, 0xc0, !PT ;  /* 0xffffff8000cb7812 */ /* 0x000fe400078ec0ff */
[----:B------:R-:W-:Y:S01]  /*0ab0*/  LEA.HI R2, R3, R224, RZ, 0x4 ;  /* 0x000000e003027211 */ /* 0x000fe200078f20ff */
[----:B------:R-:W-:Y:S01]  /*0ac0*/  IMAD.SHL.U32 R4, R4, 0x20, RZ ;  /* 0x0000002004047824 */ /* 0x000fe200078e00ff */
[----:B------:R-:W-:Y:S01]  /*0ad0*/  SHF.R.S32.HI R219, RZ, 0x7, R0 ;  /* 0x00000007ffdb7819 */ /* 0x000fe20000011400 */
[----:B------:R-:W-:Y:S01]  /*0ae0*/  IMAD.IADD R203, R224, 0x1, -R203 ;  /* 0x00000001e0cb7824 */ /* 0x000fe200078e0acb */
[----:B------:R-:W-:Y:S01]  /*0af0*/  SHF.R.S32.HI R7, RZ, 0x4, R2 ;  /* 0x00000004ff077819 */ /* 0x000fe20000011402 */
[----:B------:R-:W-:Y:S01]  /*0b00*/  ULOP3.LUT UR61, UR4, 0x1, URZ, 0xfc, !UPT ;  /* 0x00000001043d7892 */ /* 0x000fe2000f8efc3f */
[----:B------:R-:W-:-:S02]  /*0b10*/  LOP3.LUT R5, R2, 0x3fffff0, RZ, 0xc0, !PT ;  /* 0x03fffff002057812 */ /* 0x000fc400078ec0ff */
[----:B------:R-:W-:Y:S02]  /*0b20*/  SHF.R.S32.HI R6, RZ, 0x1f, R203 ;  /* 0x0000001fff067819 */ /* 0x000fe400000114cb */
[----:B------:R-:W-:Y:S01]  /*0b30*/  LOP3.LUT R4, R4, 0xfffffc00, RZ, 0xc0, !PT ;  /* 0xfffffc0004047812 */ /* 0x000fe200078ec0ff */
[----:B------:R-:W-:Y:S01]  /*0b40*/  IMAD.IADD R5, R224, 0x1, -R5 ;  /* 0x00000001e0057824 */ /* 0x000fe200078e0a05 */
[----:B------:R-:W-:Y:S02]  /*0b50*/  LEA.HI R2, R2, R7, RZ, 0x1 ;  /* 0x0000000702027211 */ /* 0x000fe400078f08ff */
[----:B------:R-:W-:Y:S01]  /*0b60*/  LEA.HI R8, R6, R203, RZ, 0x2 ;  /* 0x000000cb06087211 */ /* 0x000fe200078f10ff */
[----:B------:R-:W-:Y:S01]  /*0b70*/  IMAD R5, R5, 0x40, R4 ;  /* 0x0000004005057824 */ /* 0x000fe200078e0204 */
[----:B------:R-:W-:Y:S02]  /*0b80*/  LOP3.LUT R2, R2, 0x1ffffffe, RZ, 0xc0, !PT ;  /* 0x1ffffffe02027812 */ /* 0x000fe400078ec0ff */
[----:B------:R-:W-:-:S02]  /*0b90*/  LEA.HI R4, R3, R224, RZ, 0x2 ;  /* 0x000000e003047211 */ /* 0x000fc400078f10ff */
[----:B------:R-:W-:Y:S01]  /*0ba0*/  SHF.R.S32.HI R9, RZ, 0x2, R8 ;  /* 0x00000002ff097819 */ /* 0x000fe20000011408 */
[----:B------:R-:W-:Y:S01]  /*0bb0*/  IMAD.IADD R2, R7, 0x1, -R2 ;  /* 0x0000000107027824 */ /* 0x000fe200078e0a02 */
[----:B------:R-:W-:Y:S02]  /*0bc0*/  SHF.R.S32.HI R10, RZ, 0x1f, R8 ;  /* 0x0000001fff0a7819 */ /* 0x000fe40000011408 */
[----:B------:R-:W-:Y:S01]  /*0bd0*/  LOP3.LUT R7, R4, 0xfffffffc, RZ, 0xc0, !PT ;  /* 0xfffffffc04077812 */ /* 0x000fe200078ec0ff */
[----:B------:R-:W-:Y:S01]  /*0be0*/  IMAD R221, R2, 0x8, R5 ;  /* 0x0000000802dd7824 */ /* 0x000fe200078e0205 */
[----:B------:R-:W-:Y:S02]  /*0bf0*/  LEA.HI R3, R3, R224, RZ, 0x3 ;  /* 0x000000e003037211 */ /* 0x000fe400078f18ff */
[----:B------:R-:W-:Y:S01]  /*0c00*/  LEA.HI R10, R10, R9, RZ, 0x3 ;  /* 0x000000090a0a7211 */ /* 0x000fe200078f18ff */
[----:B------:R-:W-:Y:S01]  /*0c10*/  IMAD.IADD R7, R224, 0x1, -R7 ;  /* 0x00000001e0077824 */ /* 0x000fe200078e0a07 */
[----:B------:R-:W-:-:S02]  /*0c20*/  LOP3.LUT R5, R3, 0xfffffff8, RZ, 0xc0, !PT ;  /* 0xfffffff803057812 */ /* 0x000fc400078ec0ff */
[----:B------:R-:W-:Y:S02]  /*0c30*/  LOP3.LUT R8, R8, 0x7ffffffc, RZ, 0xc0, !PT ;  /* 0x7ffffffc08087812 */ /* 0x000fe400078ec0ff */
[----:B------:R-:W-:Y:S01]  /*0c40*/  LOP3.LUT R10, R10, 0xfffffff8, RZ, 0xc0, !PT ;  /* 0xfffffff80a0a7812 */ /* 0x000fe200078ec0ff */
[----:B------:R-:W-:Y:S01]  /*0c50*/  IMAD.IADD R22, R224, 0x1, -R5 ;  /* 0x00000001e0167824 */ /* 0x000fe200078e0a05 */
[----:B------:R-:W-:Y:S01]  /*0c60*/  LEA.HI R6, R6, R203, RZ, 0x5 ;  /* 0x000000cb06067211 */ /* 0x000fe200078f28ff */
[----:B------:R-:W-:Y:S01]  /*0c70*/  IMAD.IADD R8, R203, 0x1, -R8 ;  /* 0x00000001cb087824 */ /* 0x000fe200078e0a08 */
[----:B------:R-:W-:Y:S01]  /*0c80*/  LEA.HI R0, R0, R219, RZ, 0x1 ;  /* 0x000000db00007211 */ /* 0x000fe200078f08ff */
[----:B------:R-:W-:Y:S01]  /*0c90*/  IMAD.IADD R9, R9, 0x1, -R10 ;  /* 0x0000000109097824 */ /* 0x000fe200078e0a0a */
[----:B------:R-:W-:Y:S01]  /*0ca0*/  LEA.HI R2, R7, R7, RZ, 0x1 ;  /* 0x0000000707027211 */ /* 0x000fe200078f08ff */
[----:B------:R-:W-:Y:S01]  /*0cb0*/  IMAD.SHL.U32 R16, R22, 0x8, RZ ;  /* 0x0000000816107824 */ /* 0x000fe200078e00ff */
[----:B------:R-:W-:Y:S01]  /*0cc0*/  SHF.R.S32.HI R6, RZ, 0x5, R6 ;  /* 0x00000005ff067819 */ /* 0x000fe20000011406 */
[----:B------:R-:W-:Y:S01]  /*0cd0*/  IMAD.SHL.U32 R17, R8, 0x2, RZ ;  /* 0x0000000208117824 */ /* 0x000fe200078e00ff */
[----:B------:R-:W-:Y:S01]  /*0ce0*/  LOP3.LUT R0, R0, 0x3fffffe, RZ, 0xc0, !PT ;  /* 0x03fffffe00007812 */ /* 0x000fe200078ec0ff */
[----:B------:R-:W-:Y:S01]  /*0cf0*/  VIADD R19, R16, 0x40 ;  /* 0x0000004010137836 */ /* 0x000fe20000000000 */
[----:B------:R-:W-:Y:S01]  /*0d00*/  LOP3.LUT R2, R2, 0x1ffffffe, RZ, 0xc0, !PT ;  /* 0x1ffffffe02027812 */ /* 0x000fe200078ec0ff */
[----:B------:R-:W-:Y:S01]  /*0d10*/  IMAD R9, R6, 0x10, R9 ;  /* 0x0000001006097824 */ /* 0x000fe200078e0209 */
[----:B------:R-:W-:Y:S01]  /*0d20*/  SHF.R.S32.HI R202, RZ, 0x3, R3 ;  /* 0x00000003ffca7819 */ /* 0x000fe20000011403 */
[----:B------:R-:W-:Y:S01]  /*0d30*/  IMAD.IADD R0, R219, 0x1, -R0 ;  /* 0x00000001db007824 */ /* 0x000fe200078e0a00 */
[----:B------:R-:W-:Y:S01]  /*0d40*/  SHF.R.S32.HI R223, RZ, 0x1f, R16 ;  /* 0x0000001fffdf7819 */ /* 0x000fe20000011410 */
[C---:B------:R-:W-:Y:S01]  /*0d50*/  VIADD R201, R17.reuse, 0x8 ;  /* 0x0000000811c97836 */ /* 0x040fe20000000000 */
[----:B------:R-:W-:Y:S01]  /*0d60*/  SHF.R.S32.HI R222, RZ, 0x1f, R19 ;  /* 0x0000001fffde7819 */ /* 0x000fe20000011413 */
[----:B------:R-:W-:-:S02]  /*0d70*/  VIADD R200, R17, 0x10 ;  /* 0x0000001011c87836 */ /* 0x000fc40000000000 */
        /* <DEDUP_REMOVED lines=26> */
[----:B------:R-:W-:Y:S01]  /*0f20*/  IMAD.IADD R7, R7, 0x1, -R2 ;  /* 0x0000000107077824 */ /* 0x000fe200078e0a02 */
[----:B------:R-:W-:Y:S01]  /*0f30*/  SHF.R.S32.HI R205, RZ, 0x1f, R188 ;  /* 0x0000001fffcd7819 */ /* 0x000fe200000114bc */
[----:B------:R-:W-:Y:S01]  /*0f40*/  IMAD R220, R0, 0x40, R9 ;  /* 0x0000004000dc7824 */ /* 0x000fe200078e0209 */
[----:B------:R-:W-:-:S03]  /*0f50*/  SHF.R.S32.HI R204, RZ, 0x1f, R23 ;  /* 0x0000001fffcc7819 */ /* 0x000fc60000011417 */
[----:B------:R-:W-:-:S07]  /*0f60*/  IMAD R18, R7, 0x8, R220 ;  /* 0x0000000807127824 */ /* 0x000fce00078e02dc */
.L_x_2483:
[----:B0-234-:R-:W0:Y:S01]  /*0f70*/  LDC.64 R2, c[0x0][0xc88] ;  /* 0x00032200ff027b82 */ /* 0x01de220000000a00 */
[----:B------:R-:W-:Y:S01]  /*0f80*/  ULDC.64 UR8, c[0x0][0xa28] ;  /* 0x00028a0000087ab9 */ /* 0x000fe20000000a00 */
[----:B------:R-:W-:Y:S01]  /*0f90*/  ULDC.64 UR10, c[0x0][0xa18] ;  /* 0x00028600000a7ab9 */ /* 0x000fe20000000a00 */
[----:B------:R-:W-:Y:S01]  /*0fa0*/  ULDC UR4, c[0x0][0x424] ;  /* 0x0001090000047ab9 */ /* 0x000fe20000000800 */
[----:B------:R-:W-:Y:S01]  /*0fb0*/  ULDC UR7, c[0x0][0x2f0] ;  /* 0x0000bc0000077ab9 */ /* 0x000fe20000000800 */
[----:B0-----:R-:W-:-:S06]  /*0fc0*/  IMAD.WIDE R2, R31, 0x4, R2 ;  /* 0x000000041f027825 */ /* 0x001fcc00078e0202 */
[----:B------:R-:W2:Y:S01]  /*0fd0*/  LDG.E R2, desc[UR36][R2.64] ;  /* 0x0000002402027981 */ /* 0x000ea2000c1e1900 */
[----:B------:R-:W-:Y:S02]  /*0fe0*/  UISETP.NE.U32.AND UP0, UPT, UR8, URZ, UPT ;  /* 0x0000003f0800728c */ /* 0x000fe4000bf05070 */
[----:B------:R-:W-:Y:S02]  /*0ff0*/  UISETP.NE.U32.AND UP1, UPT, UR10, URZ, UPT ;  /* 0x0000003f0a00728c */ /* 0x000fe4000bf25070 */
[----:B------:R-:W-:Y:S02]  /*1000*/  UISETP.NE.AND.EX UP0, UPT, UR9, URZ, UPT, UP0 ;  /* 0x0000003f0900728c */ /* 0x000fe4000bf05300 */
[----:B------:R-:W-:-:S04]  /*1010*/  UISETP.NE.AND.EX UP1, UPT, UR11, URZ, UPT, UP1 ;  /* 0x0000003f0b00728c */ /* 0x000fc8000bf25310 */
[----:B------:R-:W-:Y:S02]  /*1020*/  PLOP3.LUT P0, PT, PT, PT, UP0, 0x80, 0x0 ;  /* 0x000000000000781c */ /* 0x000fe40003f0f008 */
[----:B------:R-:W-:Y:S02]  /*1030*/  PLOP3.LUT P2, PT, PT, PT, UP1, 0x80, 0x0 ;  /* 0x000000000000781c */ /* 0x000fe40003f4f018 */
[----:B--2---:R-:W-:-:S13]  /*1040*/  R2UR UR54, R2 ;  /* 0x00000000023672ca */ /* 0x004fda00000e0000 */
[----:B------:R-:W-:Y:S02]  /*1050*/  USHF.R.S32.HI UR58, URZ, 0x1f, UR54 ;  /* 0x0000001f3f3a7899 */ /* 0x000fe40008011436 */
[----:B------:R-:W-:-:S04]  /*1060*/  @UP0 ULEA UR8, UP2, UR54, UR8, 0x2 ;  /* 0x0000000836080291 */ /* 0x000fc8000f84103f */
[----:B------:R-:W-:Y:S02]  /*1070*/  @UP0 ULEA.HI.X UR9, UR54, UR9, UR58, 0x2, UP2 ;  /* 0x0000000936090291 */ /* 0x000fe400090f143a */
[----:B------:R-:W-:Y:S01]  /*1080*/  @UP1 ULEA UR10, UP0, UR54, UR10, 0x2 ;  /* 0x0000000a360a1291 */ /* 0x000fe2000f80103f */
[----:B------:R-:W-:-:S03]  /*1090*/  IMAD.U32 R2, RZ, RZ, UR8 ;  /* 0x00000008ff027e24 */ /* 0x000fc6000f8e00ff */
[----:B------:R-:W-:Y:S01]  /*10a0*/  @UP1 ULEA.HI.X UR11, UR54, UR11, UR58, 0x2, UP0 ;  /* 0x0000000b360b1291 */ /* 0x000fe200080f143a */
[----:B------:R-:W-:Y:S01]  /*10b0*/  IMAD.U32 R3, RZ, RZ, UR9 ;  /* 0x00000009ff037e24 */ /* 0x000fe2000f8e00ff */
[----:B------:R-:W-:Y:S01]  /*10c0*/  ULDC.64 UR8, c[0x0][0x418] ;  /* 0x0001060000087ab9 */ /* 0x000fe20000000a00 */
[----:B------:R-:W-:-:S03]  /*10d0*/  IMAD.U32 R4, RZ, RZ, UR10 ;  /* 0x0000000aff047e24 */ /* 0x000fc6000f8e00ff */
[----:B------:R-:W-:Y:S01]  /*10e0*/  IMAD.U32 R5, RZ, RZ, UR11 ;  /* 0x0000000bff057e24 */ /* 0x000fe2000f8e00ff */
[----:B------:R-:W2:Y:S01]  /*10f0*/  @P0 LDG.E R2, desc[UR36][R2.64] ;  /* 0x0000002402020981 */ /* 0x000ea2000c1e1900 */
[----:B------:R-:W-:Y:S01]  /*1100*/  UISETP.NE.U32.AND UP0, UPT, UR8, URZ, UPT ;  /* 0x0000003f0800728c */ /* 0x000fe2000bf05070 */
[----:B------:R-:W-:Y:S02]  /*1110*/  ULDC.64 UR10, c[0x0][0xa20] ;  /* 0x00028800000a7ab9 */ /* 0x000fe40000000a00 */
[----:B------:R-:W3:Y:S01]  /*1120*/  @P2 LDG.E R4, desc[UR36][R4.64] ;  /* 0x0000002404042981 */ /* 0x000ee2000c1e1900 */
[----:B------:R-:W-:Y:S01]  /*1130*/  UISETP.NE.AND.EX UP0, UPT, UR9, URZ, UPT, UP0 ;  /* 0x0000003f0900728c */ /* 0x000fe2000bf05300 */
[----:B------:R-:W-:Y:S01]  /*1140*/  ISETP.NE.U32.AND P1, PT, RZ, UR10, PT ;  /* 0x0000000aff007c0c */ /* 0x000fe2000bf25070 */
[----:B------:R-:W-:Y:S01]  /*1150*/  UMOV UR51, URZ ;  /* 0x0000003f00337c82 */ /* 0x000fe20008000000 */
[----:B------:R-:W-:Y:S02]  /*1160*/  ULOP3.LUT UR55, UR5, 0xffff, URZ, 0xc0, !UPT ;  /* 0x0000ffff05377892 */ /* 0x000fe4000f8ec03f */
[----:B------:R-:W-:Y:S01]  /*1170*/  USEL UR4, UR4, 0x1, UP0 ;  /* 0x0000000104047887 */ /* 0x000fe20008000000 */
[----:B------:R-:W-:-:S03]  /*1180*/  ISETP.NE.AND.EX P1, PT, RZ, UR11, PT, P1 ;  /* 0x0000000bff007c0c */ /* 0x000fc6000bf25310 */
[----:B------:R-:W-:Y:S01]  /*1190*/  UIMAD UR4, UR4, UR7, URZ ;  /* 0x00000007040472a4 */ /* 0x000fe2000f8e023f */
        /* <DEDUP_REMOVED lines=17> */
.L_x_2420:
[----:B------:R-:W-:Y:S05]  /*12b0*/  @!P1 BRA `(.L_x_2421) ;  /* 0x00000000001c9947 */ /* 0x000fea0003800000 */
[----:B------:R-:W-:-:S04]  /*12c0*/  ULEA UR4, UP0, UR54, UR10, 0x2 ;  /* 0x0000000a36047291 */ /* 0x000fc8000f80103f */
[----:B------:R-:W-:Y:S02]  /*12d0*/  ULEA.HI.X UR7, UR54, UR11, UR58, 0x2, UP0 ;  /* 0x0000000b36077291 */ /* 0x000fe400080f143a */
[----:B------:R-:W-:-:S04]  /*12e0*/  IMAD.U32 R2, RZ, RZ, UR4 ;  /* 0x00000004ff027e24 */ /* 0x000fc8000f8e00ff */
[----:B------:R-:W-:-:S05]  /*12f0*/  IMAD.U32 R3, RZ, RZ, UR7 ;  /* 0x00000007ff037e24 */ /* 0x000fca000f8e00ff */
[----:B------:R-:W2:Y:S02]  /*1300*/  LDG.E R2, desc[UR36][R2.64] ;  /* 0x0000002402027981 */ /* 0x000ea4000c1e1900 */
[----:B--2---:R-:W-:Y:S01]  /*1310*/  R2UR UR4, R2 ;  /* 0x00000000020472ca */ /* 0x004fe200000e0000 */
[----:B------:R-:W-:-:S14]  /*1320*/  BRA `(.L_x_2422) ;  /* 0x0000000000347947 */ /* 0x000fdc0003800000 */
.L_x_2421:
        /* <DEDUP_REMOVED lines=13> */
.L_x_2422:
[----:B------:R-:W-:Y:S01]  /*1400*/  ULDC.64 UR10, c[0x0][0x998] ;  /* 0x00026600000a7ab9 */ /* 0x000fe20000000a00 */
[----:B------:R-:W-:Y:S01]  /*1410*/  ULDC.64 UR8, c[0x0][0x990] ;  /* 0x0002640000087ab9 */ /* 0x000fe20000000a00 */
[----:B------:R-:W-:Y:S01]  /*1420*/  ISETP.NE.U32.AND P1, PT, RZ, UR10, PT ;  /* 0x0000000aff007c0c */ /* 0x000fe2000bf25070 */
[----:B------:R-:W-:Y:S01]  /*1430*/  ULDC UR7, c[0x0][0x448] ;  /* 0x0001120000077ab9 */ /* 0x000fe20000000800 */
[----:B------:R-:W-:Y:S02]  /*1440*/  ISETP.NE.U32.AND P0, PT, RZ, UR8, PT ;  /* 0x00000008ff007c0c */ /* 0x000fe4000bf05070 */
[----:B------:R-:W-:Y:S02]  /*1450*/  ISETP.NE.AND.EX P1, PT, RZ, UR11, PT, P1 ;  /* 0x0000000bff007c0c */ /* 0x000fe4000bf25310 */
[----:B------:R-:W-:-:S11]  /*1460*/  ISETP.NE.AND.EX P0, PT, RZ, UR9, PT, P0 ;  /* 0x00000009ff007c0c */ /* 0x000fd6000bf05300 */
[----:B------:R-:W0:Y:S08]  /*1470*/  @P1 LDC.64 R8, c[0x0][0x9b8] ;  /* 0x00026e00ff081b82 */ /* 0x000e300000000a00 */
[----:B------:R-:W1:Y:S08]  /*1480*/  @P0 LDC.64 R6, c[0x0][0x9a8] ;  /* 0x00026a00ff060b82 */ /* 0x000e700000000a00 */
[----:B------:R-:W2:Y:S08]  /*1490*/  @P0 LDC.64 R10, c[0x0][0x9b0] ;  /* 0x00026c00ff0a0b82 */ /* 0x000eb00000000a00 */
[----:B------:R-:W3:Y:S01]  /*14a0*/  @P1 LDC.64 R12, c[0x0][0x9c0] ;  /* 0x00027000ff0c1b82 */ /* 0x000ee20000000a00 */
[----:B0-----:R-:W-:-:S02]  /*14b0*/  @P1 IMAD R2, R8, UR58, RZ ;  /* 0x0000003a08021c24 */ /* 0x001fc4000f8e02ff */
[----:B------:R-:W-:-:S04]  /*14c0*/  @P1 IMAD.WIDE.U32 R4, R8, UR54, RZ ;  /* 0x0000003608041c25 */ /* 0x000fc8000f8e00ff */
[----:B------:R-:W-:Y:S02]  /*14d0*/  @P1 IMAD R9, R9, UR54, R2 ;  /* 0x0000003609091c24 */ /* 0x000fe4000f8e0202 */
[C---:B-1----:R-:W-:Y:S02]  /*14e0*/  @P0 IMAD R0, R6.reuse, UR58, RZ ;  /* 0x0000003a06000c24 */ /* 0x042fe4000f8e02ff */
[----:B------:R-:W-:-:S04]  /*14f0*/  @P0 IMAD.WIDE.U32 R2, R6, UR54, RZ ;  /* 0x0000003606020c25 */ /* 0x000fc8000f8e00ff */
[----:B------:R-:W-:Y:S02]  /*1500*/  @P0 IMAD R7, R7, UR54, R0 ;  /* 0x0000003607070c24 */ /* 0x000fe4000f8e0200 */
[----:B------:R-:W-:Y:S02]  /*1510*/  @P1 IMAD.IADD R5, R5, 0x1, R9 ;  /* 0x0000000105051824 */ /* 0x000fe400078e0209 */
[----:B------:R-:W-:Y:S02]  /*1520*/  @P0 IMAD.IADD R3, R3, 0x1, R7 ;  /* 0x0000000103030824 */ /* 0x000fe400078e0207 */
[----:B------:R-:W-:Y:S02]  /*1530*/  IMAD.MOV.U32 R0, RZ, RZ, 0x3f800000 ;  /* 0x3f800000ff007424 */ /* 0x000fe400078e00ff */
[----:B--2---:R-:W-:-:S04]  /*1540*/  @P0 IMAD.WIDE.U32 R2, R10, UR55, R2 ;  /* 0x000000370a020c25 */ /* 0x004fc8000f8e0002 */
[----:B---3--:R-:W-:Y:S01]  /*1550*/  @P1 IMAD.WIDE.U32 R6, R12, UR55, R4 ;  /* 0x000000370c061c25 */ /* 0x008fe2000f8e0004 */
[----:B------:R-:W-:-:S03]  /*1560*/  @P0 LEA R4, P2, R2, UR8, 0x2 ;  /* 0x0000000802040c11 */ /* 0x000fc6000f8410ff */
[----:B------:R-:W-:Y:S01]  /*1570*/  @P0 IMAD R5, R11, UR55, R3 ;  /* 0x000000370b050c24 */ /* 0x000fe2000f8e0203 */
[----:B------:R-:W-:Y:S01]  /*1580*/  @P1 LEA R8, P3, R6, UR10, 0x2 ;  /* 0x0000000a06081c11 */ /* 0x000fe2000f8610ff */
[----:B------:R-:W-:-:S03]  /*1590*/  @P1 IMAD R3, R13, UR55, R7 ;  /* 0x000000370d031c24 */ /* 0x000fc6000f8e0207 */
[----:B------:R-:W-:Y:S02]  /*15a0*/  @P0 LEA.HI.X R5, R2, UR9, R5, 0x2, P2 ;  /* 0x0000000902050c11 */ /* 0x000fe400090f1405 */
[----:B------:R-:W-:Y:S01]  /*15b0*/  @P1 LEA.HI.X R9, R6, UR11, R3, 0x2, P3 ;  /* 0x0000000b06091c11 */ /* 0x000fe200098f1403 */
[----:B------:R-:W-:Y:S01]  /*15c0*/  IMAD.MOV.U32 R3, RZ, RZ, 0x3f800000 ;  /* 0x3f800000ff037424 */ /* 0x000fe200078e00ff */
[----:B------:R-:W-:Y:S02]  /*15d0*/  UISETP.NE.AND UP0, UPT, UR7, 0x1, UPT ;  /* 0x000000010700788c */ /* 0x000fe4000bf05270 */
[----:B------:R-:W-:Y:S01]  /*15e0*/  USHF.L.U32 UR49, UR6, 0x7, URZ ;  /* 0x0000000706317899 */ /* 0x000fe2000800063f */
[----:B------:R-:W2:Y:S01]  /*15f0*/  @P1 LDG.E R0, desc[UR36][R8.64] ;  /* 0x0000002408001981 */ /* 0x000ea2000c1e1900 */
[----:B------:R-:W-:Y:S01]  /*1600*/  UIADD3 UR51, -UR51, UR4, URZ ;  /* 0x0000000433337290 */ /* 0x000fe2000fffe13f */
[----:B------:R-:W-:Y:S02]  /*1610*/  ULDC UR11, c[0x0][0x988] ;  /* 0x00026200000b7ab9 */ /* 0x000fe40000000800 */
[----:B------:R-:W2:Y:S01]  /*1620*/  @P0 LDG.E R3, desc[UR36][R4.64] ;  /* 0x0000002404030981 */ /* 0x000ea2000c1e1900 */
[----:B------:R-:W-:-:S03]  /*1630*/  UIADD3 UR8, UR49, 0x7f, URZ ;  /* 0x0000007f31087890 */ /* 0x000fc6000fffe03f */
[----:B------:R-:W-:Y:S01]  /*1640*/  @UP0 ULDC UR6, c[0x0][0x44c] ;  /* 0x0001130000060ab9 */ /* 0x000fe20000000800 */
[----:B------:R-:W-:Y:S01]  /*1650*/  @UP0 ULDC UR9, c[0x0][0x450] ;  /* 0x0001140000090ab9 */ /* 0x000fe20000000800 */
[----:B------:R-:W-:Y:S02]  /*1660*/  UIMAD.WIDE.U32 UR6, UR8, UR6, URZ ;  /* 0x00000006080672a5 */ /* 0x000fe4000f8e003f */
[----:B------:R-:W-:Y:S02]  /*1670*/  UIADD3 UR4, UR51, 0xa0, -UR42 ;  /* 0x000000a033047890 */ /* 0x000fe4000fffe82a */
[----:B------:R-:W-:Y:S02]  /*1680*/  @UP0 USHF.R.U32.HI UR8, URZ, UR9, UR7 ;  /* 0x000000093f080299 */ /* 0x000fe40008011607 */
[----:B------:R-:W-:Y:S02]  /*1690*/  UIADD3 UR6, UR51, 0x9f, URZ ;  /* 0x0000009f33067890 */ /* 0x000fe4000fffe03f */
[----:B------:R-:W-:-:S02]  /*16a0*/  UIADD3 UR8, UR4, UR8, URZ ;  /* 0x0000000804087290 */ /* 0x000fc4000fffe03f */
[----:B------:R-:W-:Y:S02]  /*16b0*/  UIMAD.WIDE UR6, UR6, 0x66666667, URZ ;  /* 0x66666667060678a5 */ /* 0x000fe4000f8e023f */
[----:B------:R-:W-:Y:S02]  /*16c0*/  UIMAD.WIDE UR8, UR8, 0x66666667, URZ ;  /* 0x66666667080878a5 */ /* 0x000fe4000f8e023f */
[----:B------:R-:W-:Y:S02]  /*16d0*/  USHF.R.U32.HI UR4, URZ, 0x1f, UR7 ;  /* 0x0000001f3f047899 */ /* 0x000fe40008011607 */
[----:B------:R-:W-:Y:S02]  /*16e0*/  USHF.R.U32.HI UR6, URZ, 0x1f, UR9 ;  /* 0x0000001f3f067899 */ /* 0x000fe40008011609 */
[----:B------:R-:W-:Y:S02]  /*16f0*/  ULEA.HI.SX32 UR7, UR7, UR4, 0x1a ;  /* 0x0000000407077291 */ /* 0x000fe4000f8fd23f */
[----:B------:R-:W-:-:S02]  /*1700*/  ULEA.HI.SX32 UR6, UR9, UR6, 0x1a ;  /* 0x0000000609067291 */ /* 0x000fc4000f8fd23f */
[----:B------:R-:W-:Y:S02]  /*1710*/  UP2UR UR52, UPR, URZ, 0x1 ;  /* 0x000000013f347883 */ /* 0x000fe40008000000 */
[----:B------:R-:W-:-:S04]  /*1720*/  UISETP.LT.AND UP0, UPT, UR7, UR6, UPT ;  /* 0x000000060700728c */ /* 0x000fc8000bf01270 */
[----:B------:R-:W-:-:S04]  /*1730*/  USEL UR9, UR7, UR6, UP0 ;  /* 0x0000000607097287 */ /* 0x000fc80008000000 */
[----:B------:R-:W-:Y:S02]  /*1740*/  UISETP.GE.AND UP0, UPT, UR9, 0x1, UPT ;  /* 0x000000010900788c */ /* 0x000fe4000bf06270 */
[----:B------:R-:W-:-:S04]  /*1750*/  ULOP3.LUT UR4, UR5, 0xff000000, URZ, 0xc0, !UPT ;  /* 0xff00000005047892 */ /* 0x000fc8000f8ec03f */
[----:B------:R-:W-:Y:S01]  /*1760*/  PLOP3.LUT P0, PT, PT, PT, UP0, 0x80, 0x0 ;  /* 0x000000000000781c */ /* 0x000fe20003f0f008 */
[----:B------:R-:W-:Y:S02]  /*1770*/  ULOP3.LUT UR5, UR5, 0xff0000, URZ, 0xc0, !UPT ;  /* 0x00ff000005057892 */ /* 0x000fe4000f8ec03f */
[----:B------:R-:W-:-:S04]  /*1780*/  USHF.R.U32.HI UR4, URZ, 0x8, UR4 ;  /* 0x000000083f047899 */ /* 0x000fc80008011604 */
[----:B------:R-:W-:-:S03]  /*1790*/  ULEA.HI UR5, UR5, UR4, URZ, 0x10 ;  /* 0x0000000405057291 */ /* 0x000fc6000f8f803f */
[----:B------:R-:W-:Y:S01]  /*17a0*/  UMOV UR4, URZ ;  /* 0x0000003f00047c82 */ /* 0x000fe20008000000 */
[----:B------:R-:W-:Y:S02]  /*17b0*/  ULOP3.LUT UR59, UR5, 0xff, URZ, 0xc0, !UPT ;  /* 0x000000ff053b7892 */ /* 0x000fe4000f8ec03f */
[----:B------:R-:W-:Y:S01]  /*17c0*/  USHF.R.U32.HI UR57, URZ, 0x10, UR5 ;  /* 0x000000103f397899 */ /* 0x000fe20008011605 */
[----:B--2---:R-:W-:Y:S01]  /*17d0*/  FMUL.FTZ R0, R3, R0 ;  /* 0x0000000003007220 */ /* 0x004fe20000410000 */
[----:B------:R-:W-:Y:S10]  /*17e0*/  @!P0 BRA `(.L_x_2423) ;  /* 0x0000000000908947 */ /* 0x000ff40003800000 */
        /* <DEDUP_REMOVED lines=36> */
.L_x_2423:
[----:B------:R-:W-:Y:S01]  /*1a30*/  UIMAD UR53, UR59, UR4, URZ ;  /* 0x000000043b3572a4 */ /* 0x000fe2000f8e023f */
[----:B------:R-:W-:Y:S02]  /*1a40*/  IMAD.U32 R2, RZ, RZ, UR9 ;  /* 0x00000009ff027e24 */ /* 0x000fe4000f8e00ff */
[----:B------:R-:W-:Y:S01]  /*1a50*/  FMUL.FTZ R0, R0, UR11 ;  /* 0x0000000b00007c20 */ /* 0x000fe20008410000 */
[----:B------:R-:W-:Y:S01]  /*1a60*/  IMAD.U32 R3, RZ, RZ, UR4 ;  /* 0x00000004ff037e24 */ /* 0x000fe2000f8e00ff */
[----:B------:R-:W-:Y:S02]  /*1a70*/  PLOP3.LUT P0, PT, PT, PT, PT, 0x80, 0x0 ;  /* 0x000000000000781c */ /* 0x000fe40003f0f070 */
[----:B------:R-:W-:Y:S02]  /*1a80*/  CS2R R6, SRZ ;  /* 0x0000000000067805 */ /* 0x000fe4000001ff00 */
[----:B------:R-:W-:Y:S02]  /*1a90*/  CS2R R44, SRZ ;  /* 0x00000000002c7805 */ /* 0x000fe4000001ff00 */
[----:B------:R-:W-:Y:S01]  /*1aa0*/  R2UR UR40, R0 ;  /* 0x00000000002872ca */ /* 0x000fe200000e0000 */
[----:B------:R-:W-:Y:S01]  /*1ab0*/  IMAD.MOV.U32 R0, RZ, RZ, RZ ;  /* 0x000000ffff007224 */ /* 0x000fe200078e00ff */
[----:B------:R-:W-:-:S02]  /*1ac0*/  VIADDMNMX R2, R3, UR53, R2, PT ;  /* 0x0000003503027c46 */ /* 0x000fc4000b800102 */
[----:B------:R-:W-:Y:S02]  /*1ad0*/  CS2R R8, SRZ ;  /* 0x0000000000087805 */ /* 0x000fe4000001ff00 */
[----:B------:R-:W-:Y:S02]  /*1ae0*/  CS2R R10, SRZ ;  /* 0x00000000000a7805 */ /* 0x000fe4000001ff00 */
[----:B------:R-:W-:Y:S02]  /*1af0*/  CS2R R36, SRZ ;  /* 0x0000000000247805 */ /* 0x000fe4000001ff00 */
[----:B------:R-:W-:Y:S01]  /*1b00*/  R2UR UR43, R2 ;  /* 0x00000000022b72ca */ /* 0x000fe200000e0000 */
        /* <DEDUP_REMOVED lines=13> */
[----:B------:R-:W-:Y:S01]  /*1be0*/  CS2R R56, SRZ ;  /* 0x0000000000387805 */ /* 0x000fe2000001ff00 */
[----:B------:R-:W-:Y:S01]  /*1bf0*/  IMAD.MOV.U32 R60, RZ, RZ, RZ ;  /* 0x000000ffff3c7224 */ /* 0x000fe200078e00ff */
[----:B------:R-:W-:Y:S02]  /*1c00*/  CS2R R90, SRZ ;  /* 0x00000000005a7805 */ /* 0x000fe4000001ff00 */
[----:B------:R-:W-:Y:S01]  /*1c10*/  CS2R R62, SRZ ;  /* 0x00000000003e7805 */ /* 0x000fe2000001ff00 */
[----:B------:R-:W-:Y:S01]  /*1c20*/  IMAD.MOV.U32 R58, RZ, RZ, RZ ;  /* 0x000000ffff3a7224 */ /* 0x000fe200078e00ff */
[----:B------:R-:W-:-:S02]  /*1c30*/  PLOP3.LUT P1, PT, PT, PT, UP0, 0x80, 0x0 ;  /* 0x000000000000781c */ /* 0x000fc40003f2f008 */
        /* <DEDUP_REMOVED lines=8> */
[----:B------:R-:W-:Y:S01]  /*1cc0*/  IMAD.MOV.U32 R93, RZ, RZ, RZ ;  /* 0x000000ffff5d7224 */ /* 0x000fe200078e00ff */
[----:B------:R-:W-:Y:S02]  /*1cd0*/  CS2R R84, SRZ ;  /* 0x0000000000547805 */ /* 0x000fe4000001ff00 */
[----:B------:R-:W-:Y:S02]  /*1ce0*/  CS2R R80, SRZ ;  /* 0x0000000000507805 */ /* 0x000fe4000001ff00 */
        /* <DEDUP_REMOVED lines=34> */
.L_x_2425:
        /* <DEDUP_REMOVED lines=9> */
.L_x_2588:
[----:B------:R-:W-:Y:S05]  /*1fa0*/  @!P1 BRA `(.L_x_2427) ;  /* 0x0000000000049947 */ /* 0x000fea0003800000 */
[----:B------:R-:W-:Y:S01]  /*1fb0*/  BPT.TRAP 0x1 ;  /* 0x000000040000795c */ /* 0x000fe20000300000 */
.L_x_2427:
[----:B0-----:R-:W-:Y:S02]  /*1fc0*/  IMAD.U32 R0, RZ, RZ, UR38 ;  /* 0x00000026ff007e24 */ /* 0x001fe4000f8e00ff */
[----:B------:R-:W-:-:S03]  /*1fd0*/  IMAD.U32 R3, RZ, RZ, UR41 ;  /* 0x00000029ff037e24 */ /* 0x000fc6000f8e00ff */
[----:B------:R-:W-:Y:S02]  /*1fe0*/  LEA R0, R0, UR39, 0x3 ;  /* 0x0000002700007c11 */ /* 0x000fe4000f8e18ff */
[----:B------:R-:W-:-:S04]  /*1ff0*/  SHF.L.U32 R3, R3, 0x1f, RZ ;  /* 0x0000001f03037819 */ /* 0x000fc800000006ff */
[----:B------:R0:W1:Y:S01]  /*2000*/  SYNCS.PHASECHK.TRANS64.TRYWAIT P0, [R0+URZ+0x29830], R3 ;  /* 0x02983003000075a7 */ /* 0x000062000800017f */
[----:B------:R-:W-:Y:S05]  /*2010*/  @!P1 BRA `(.L_x_2428) ;  /* 0x0000000000049947 */ /* 0x000fea0003800000 */
[----:B------:R-:W-:Y:S01]  /*2020*/  BPT.TRAP 0x1 ;  /* 0x000000040000795c */ /* 0x000fe20000300000 */
.L_x_2428:
[----:B-1----:R-:W-:Y:S05]  /*2030*/  @P0 BRA `(.L_x_2429) ;  /* 0x0000000000080947 */ /* 0x002fea0003800000 */
[----:B------:R-:W1:Y:S02]  /*2040*/  SYNCS.PHASECHK.TRANS64.TRYWAIT P0, [R0+URZ+0x29830], R3 ;  /* 0x02983003000075a7 */ /* 0x000e64000800017f */
[----:B-1----:R-:W-:Y:S05]  /*2050*/  @!P0 BRA `(.L_x_2430) ;  /* 0x0000015400d88947 */ /* 0x002fea0003800000 */
.L_x_2429:
        /* <DEDUP_REMOVED lines=11> */
[----:B------:R-:W-:Y:S02]  /*2110*/  UMOV UR7, 0x80000020 ;  /* 0x8000002000077882 */ /* 0x000fe40000000000 */
[----:B------:R-:W-:Y:S01]  /*2120*/  UMOV UR4, UR28 ;  /* 0x0000001c00047c82 */ /* 0x000fe20008000000 */
[----:B------:R-:W-:Y:S01]  /*2130*/  UIMAD UR30, UR38, 0x780, UR48 ;  /* 0x00000780261e78a4 */ /* 0x000fe2000f8e0230 */
[----:B------:R-:W-:Y:S01]  /*2140*/  UMOV UR8, UR28 ;  /* 0x0000001c00087c82 */ /* 0x000fe20008000000 */
[----:B------:R-:W-:-:S02]  /*2150*/  UMOV UR9, UR29 ;  /* 0x0000001d00097c82 */ /* 0x000fc40008000000 */
[----:B------:R-:W-:Y:S02]  /*2160*/  UIADD3 UR6, UR30, 0x80, URZ ;  /* 0x000000801e067890 */ /* 0x000fe4000fffe03f */
[----:B------:R-:W-:Y:S01]  /*2170*/  UIADD3 UR10, UR30, 0x100, URZ ;  /* 0x000001001e0a7890 */ /* 0x000fe2000fffe03f */
[----:B------:R-:W-:Y:S02]  /*2180*/  UMOV UR11, 0x80000020 ;  /* 0x80000020000b7882 */ /* 0x000fe40000000000 */
[----:B------:R-:W-:Y:S01]  /*2190*/  QGMMA.64x32x32.F32.E4M3.E4M3 R88, gdesc[UR28], RZ, !UPT, gsb0 ;  /* 0x006000001c5879f3 */ /* 0x000fe2000c0008ff */
[----:B------:R-:W-:Y:S02]  /*21a0*/  UIADD3 UR12, UR30, 0x180, URZ ;  /* 0x000001801e0c7890 */ /* 0x000fe4000fffe03f */
[----:B------:R-:W-:Y:S02]  /*21b0*/  UIADD3 UR13, UR30, 0x200, URZ ;  /* 0x000002001e0d7890 */ /* 0x000fe4000fffe03f */
[----:B------:R-:W-:Y:S01]  /*21c0*/  UIADD3 UR14, UR30, 0x202, URZ ;  /* 0x000002021e0e7890 */ /* 0x000fe2000fffe03f */
        /* <DEDUP_REMOVED lines=16> */
[----:B------:R-:W-:Y:S01]  /*22d0*/  UMOV UR5, UR29 ;  /* 0x0000001d00057c82 */ /* 0x000fe20008000000 */
[----:B------:R-:W-:Y:S01]  /*22e0*/  UMOV UR6, UR12 ;  /* 0x0000000c00067c82 */ /* 0x000fe20008000000 */
[----:B------:R-:W-:Y:S01]  /*22f0*/  UMOV UR7, 0x80000020 ;  /* 0x8000002000077882 */ /* 0x000fe20000000000 */
[----:B------:R-:W-:Y:S01]  /*2300*/  UIADD3 UR12, UR30, 0x102, URZ ;  /* 0x000001021e0c7890 */ /* 0x000fe2000fffe03f */
[----:B------:R-:W-:Y:S02]  /*2310*/  WARPGROUP.DEPBAR.LE gsb0, 0x0 ;  /* 0x00008000000079c5 */ /* 0x000fe40000010000 */
[----:B------:R-:W-:-:S06]  /*2320*/  WARPGROUP.ARRIVE ;  /* 0x00000000000079c5 */ /* 0x000fcc0000000000 */
[----:B------:R-:W-:Y:S01]  /*2330*/  QGMMA.64x32x32.F32.E4M3.E4M3 R56, gdesc[UR8], RZ, !UPT, gsb0 ;  /* 0x00600000083879f3 */ /* 0x000fe2000c0008ff */
[----:B------:R-:W-:Y:S02]  /*2340*/  UIADD3 UR8, UR24, 0x2, URZ ;  /* 0x0000000218087890 */ /* 0x000fe4000fffe03f */
[----:B------:R-:W-:Y:S01]  /*2350*/  UIADD3 UR10, UR30, 0x2, URZ ;  /* 0x000000021e0a7890 */ /* 0x000fe2000fffe03f */
[----:B------:R-:W-:Y:S01]  /*2360*/  UMOV UR9, 0x80000020 ;  /* 0x8000002000097882 */ /* 0x000fe20000000000 */
[----:B------:R-:W-:Y:S01]  /*2370*/  UMOV UR11, 0x80000020 ;  /* 0x80000020000b7882 */ /* 0x000fe20000000000 */
[----:B------:R-:W-:Y:S02]  /*2380*/  WARPGROUP.DEPBAR.LE gsb0, 0x0 ;  /* 0x00008000000079c5 */ /* 0x000fe40000010000 */
        /* <DEDUP_REMOVED lines=27> */
[----:B------:R-:W-:Y:S01]  /*2540*/  UMOV UR13, 0x80000020 ;  /* 0x80000020000d7882 */ /* 0x000fe20000000000 */
        /* <DEDUP_REMOVED lines=42> */
[----:B------:R-:W-:Y:S01]  /*27f0*/  UMOV UR5, UR13 ;  /* 0x0000000d00057c82 */ /* 0x000fe20008000000 */
[----:B------:R-:W-:Y:S01]  /*2800*/  UMOV UR6, UR16 ;  /* 0x0000001000067c82 */ /* 0x000fe20008000000 */
[----:B------:R-:W-:Y:S01]  /*2810*/  UMOV UR7, 0x80000020 ;  /* 0x8000002000077882 */ /* 0x000fe20000000000 */
[----:B------:R-:W-:Y:S02]  /*2820*/  UIADD3 UR16, UR24, 0x202, URZ ;  /* 0x0000020218107890 */ /* 0x000fe4000fffe03f */
        /* <DEDUP_REMOVED lines=100> */
.L_x_2431:
[----:B------:R-:W-:Y:S01]  /*2e70*/  UISETP.NE.AND UP0, UPT, UR52, URZ, UPT ;  /* 0x0000003f3400728c */ /* 0x000fe2000bf05270 */
[----:B------:R-:W-:Y:S01]  /*2e80*/  VIADD R9, R18, UR49 ;  /* 0x0000003112097c36 */ /* 0x000fe20008000000 */
[----:B------:R-:W-:Y:S01]  /*2e90*/  UIMAD UR5, UR43, -0xa0, UR51 ;  /* 0xffffff602b0578a4 */ /* 0x000fe2000f8e0233 */
[----:B------:R-:W-:Y:S01]  /*2ea0*/  IMAD.U32 R125, RZ, RZ, UR42 ;  /* 0x0000002aff7d7e24 */ /* 0x000fe2000f8e00ff */
[----:B------:R-:W-:Y:S01]  /*2eb0*/  R2UR UR10, R0 ;  /* 0x00000000000a72ca */ /* 0x000fe200000e0000 */
[----:B------:R-:W-:Y:S01]  /*2ec0*/  UMOV UR7, UR49 ;  /* 0x0000003100077c82 */ /* 0x000fe20008000000 */
[----:B------:R-:W-:Y:S01]  /*2ed0*/  PLOP3.LUT P0, PT, PT, PT, UP0, 0x80, 0x0 ;  /* 0x000000000000781c */ /* 0x000fe20003f0f008 */
[----:B------:R-:W-:Y:S01]  /*2ee0*/  UIADD3 UR6, UR43, -0x2, URZ ;  /* 0xfffffffe2b067890 */ /* 0x000fe2000fffe03f */
[----:B------:R-:W-:Y:S01]  /*2ef0*/  PLOP3.LUT P2, PT, PT, PT, UP0, 0x80, 0x0 ;  /* 0x000000000000781c */ /* 0x000fe20003f4f008 */
[----:B------:R-:W-:Y:S02]  /*2f00*/  IMAD.U32 R4, RZ, RZ, UR5 ;  /* 0x00000005ff047e24 */ /* 0x000fe4000f8e00ff */
[----:B------:R-:W-:Y:S01]  /*2f10*/  @UP0 ULDC UR4, c[0x0][0x44c] ;  /* 0x0001130000040ab9 */ /* 0x000fe20000000800 */
[----:B------:R-:W-:-:S02]  /*2f20*/  @UP0 ULDC UR11, c[0x0][0x450] ;  /* 0x00011400000b0ab9 */ /* 0x000fc40000000800 */
[----:B------:R-:W-:-:S05]  /*2f30*/  IADD3 R4, -R17, 0xa0, R4 ;  /* 0x000000a011047810 */ /* 0x000fca0007ffe104 */
[----:B------:R-:W-:Y:S01]  /*2f40*/  @P0 IMAD.HI.U32 R2, R9, UR4, RZ ;  /* 0x0000000409020c27 */ /* 0x000fe2000f8e00ff */
[----:B------:R-:W-:-:S04]  /*2f50*/  @UP0 ULDC UR4, c[0x0][0x450] ;  /* 0x0001140000040ab9 */ /* 0x000fc80000000800 */
[----:B------:R-:W-:Y:S01]  /*2f60*/  @P2 SHF.R.U32.HI R9, RZ, UR4, R2 ;  /* 0x00000004ff092c19 */ /* 0x000fe20008011602 */
[----:B------:R-:W-:-:S04]  /*2f70*/  UIMAD UR4, UR43, -0xa0, URZ ;  /* 0xffffff602b0478a4 */ /* 0x000fc8000f8e023f */
[----:B01----:R-:W0:Y:S02]  /*2f80*/  SHFL.IDX PT, R3, R9, 0x1, 0x1c1f ;  /* 0x003c1f0009037f89 */ /* 0x003e2400000e0000 */
[----:B------:R-:W-:Y:S01]  /*2f90*/  IMAD.U32 R2, RZ, RZ, UR4 ;  /* 0x00000004ff027e24 */ /* 0x000fe2000f8e00ff */
[----:B------:R-:W-:Y:S01]  /*2fa0*/  @UP0 ULDC UR4, c[0x0][0x44c] ;  /* 0x0001130000040ab9 */ /* 0x000fe20000000800 */
[----:B------:R-:W1:Y:S01]  /*2fb0*/  SHFL.IDX PT, R9, R9, RZ, 0x1c1f ;  /* 0x001c1fff09097589 */ /* 0x000e6200000e0000 */
[----:B------:R-:W-:Y:S02]  /*2fc0*/  UIMAD.WIDE.U32 UR4, UR49, UR4, URZ ;  /* 0x00000004310472a5 */ /* 0x000fe4000f8e003f */
[----:B------:R-:W-:Y:S02]  /*2fd0*/  IADD3 R2, -R17, 0xa1, R2 ;  /* 0x000000a111027810 */ /* 0x000fe40007ffe102 */
[----:B------:R-:W-:Y:S02]  /*2fe0*/  @UP0 USHF.R.U32.HI UR7, URZ, UR11, UR5 ;  /* 0x0000000b3f070299 */ /* 0x000fe40008011605 */
[----:B------:R-:W-:-:S02]  /*2ff0*/  IADD3 R125, -R125, UR51, R2 ;  /* 0x000000337d7d7c10 */ /* 0x000fc4000fffe102 */
[----:B------:R-:W-:-:S04]  /*3000*/  UIADD3 UR4, UR7, UR51, -UR42 ;  /* 0x0000003307047290 */ /* 0x000fc8000fffe82a */
[----:B------:R-:W-:-:S04]  /*3010*/  UIMAD.WIDE UR4, UR4, 0x66666667, URZ ;  /* 0x66666667040478a5 */ /* 0x000fc8000f8e023f */
[----:B------:R-:W-:Y:S01]  /*3020*/  USHF.R.U32.HI UR4, URZ, 0x1f, UR5 ;  /* 0x0000001f3f047899 */ /* 0x000fe20008011605 */
[----:B0-----:R-:W-:-:S03]  /*3030*/  VIADDMNMX R3, R3, R125, R4, PT ;  /* 0x0000007d03037246 */ /* 0x001fc60003800104 */
[----:B------:R-:W-:Y:S02]  /*3040*/  ULEA.HI.SX32 UR5, UR5, UR4, 0x1a ;  /* 0x0000000405057291 */ /* 0x000fe4000f8fd23f */
[----:B------:R-:W-:Y:S01]  /*3050*/  UIADD3 UR4, UR10, 0x29840, URZ ;  /* 0x000298400a047890 */ /* 0x000fe2000fffe03f */
[C---:B------:R-:W-:Y:S01]  /*3060*/  ISETP.GT.AND P0, PT, R3.reuse, RZ, PT ;  /* 0x000000ff0300720c */ /* 0x040fe20003f04270 */
[----:B------:R-:W-:Y:S01]  /*3070*/  UISETP.LT.AND UP0, UPT, UR53, UR5, UPT ;  /* 0x000000053500728c */ /* 0x000fe2000bf01270 */
[C---:B------:R-:W-:Y:S01]  /*3080*/  ISETP.GT.AND P2, PT, R3.reuse, 0x1, PT ;  /* 0x000000010300780c */ /* 0x040fe20003f44270 */
[----:B------:R-:W-:Y:S01]  /*3090*/  UPRMT UR4, UR56, 0x654, UR4 ;  /* 0x0000065438047896 */ /* 0x000fe20008000004 */
[----:B------:R-:W-:Y:S01]  /*30a0*/  ISETP.GT.AND P3, PT, R3, 0x8, PT ;  /* 0x000000080300780c */ /* 0x000fe20003f64270 */
[----:B------:R-:W-:Y:S01]  /*30b0*/  USEL UR43, UR53, UR5, !UP0 ;  /* 0x00000005352b7287 */ /* 0x000fe2000c000000 */
[----:B------:R-:W-:Y:S02]  /*30c0*/  FSEL R5, R90, -INF , P0 ;  /* 0xff8000005a057808 */ /* 0x000fe40000000000 */
[----:B------:R-:W-:Y:S01]  /*30d0*/  FSEL R7, R91, -INF , P2 ;  /* 0xff8000005b077808 */ /* 0x000fe20001000000 */
[----:B------:R-:W-:Y:S01]  /*30e0*/  UISETP.GE.AND UP0, UPT, UR6, UR43, UPT ;  /* 0x0000002b0600728c */ /* 0x000fe2000bf06270 */
[----:B------:R-:W-:-:S02]  /*30f0*/  ISETP.GT.AND P0, PT, R3, 0x9, PT ;  /* 0x000000090300780c */ /* 0x000fc40003f04270 */
[----:B------:R-:W-:Y:S01]  /*3100*/  FSEL R127, R94, -INF , P3 ;  /* 0xff8000005e7f7808 */ /* 0x000fe20001800000 */
[----:B------:R-:W-:Y:S01]  /*3110*/  SYNCS.ARRIVE.TRANS64.RED.A1T0 RZ, [UR4], RZ ;  /* 0x000000ffffff79a7 */ /* 0x000fe20008100404 */
        /* <DEDUP_REMOVED lines=110> */
[----:B------:R-:W-:Y:S02]  /*3800*/  FMNMX.FTZ R2, R11, R2, !PT ;  /* 0x000000020b027209 */ /* 0x000fe40007810000 */
[----:B-1----:R-:W-:Y:S02]  /*3810*/  VIADDMNMX R4, R9, R125, R4, PT ;  /* 0x0000007d09047246 */ /* 0x002fe40003800104 */
[----:B------:R-:W-:Y:S01]  /*3820*/  FMNMX.FTZ R6, R39, R2, !PT ;  /* 0x0000000227067209 */ /* 0x000fe20007810000 */
[----:B------:R-:W-:Y:S01]  /*3830*/  IMAD.U32 R2, RZ, RZ, UR40 ;  /* 0x00000028ff027e24 */ /* 0x000fe2000f8e00ff */
[----:B------:R-:W-:-:S02]  /*3840*/  ISETP.GT.AND P2, PT, R4, 0x1, PT ;  /* 0x000000010400780c */ /* 0x000fc40003f44270 */
[----:B------:R-:W-:Y:S01]  /*3850*/  ISETP.GT.AND P3, PT, R4, 0x8, PT ;  /* 0x000000080400780c */ /* 0x000fe20003f64270 */
[----:B------:R-:W0:Y:S01]  /*3860*/  SHFL.BFLY PT, R3, R6, 0x2, 0x1f ;  /* 0x0c401f0006037f89 */ /* 0x000e2200000e0000 */
[----:B------:R-:W-:Y:S02]  /*3870*/  FSEL R89, R89, -INF , P2 ;  /* 0xff80000059597808 */ /* 0x000fe40001000000 */
[----:B------:R-:W-:Y:S02]  /*3880*/  FSEL R92, R92, -INF , P3 ;  /* 0xff8000005c5c7808 */ /* 0x000fe40001800000 */
[----:B------:R-:W-:-:S04]  /*3890*/  ISETP.GT.AND P2, PT, R4, 0x10, PT ;  /* 0x000000100400780c */ /* 0x000fc80003f44270 */
[----:B------:R-:W-:Y:S02]  /*38a0*/  FSEL R96, R96, -INF , P2 ;  /* 0xff80000060607808 */ /* 0x000fe40001000000 */
[----:B------:R-:W-:-:S04]  /*38b0*/  ISETP.GT.AND P2, PT, R4, 0x18, PT ;  /* 0x000000180400780c */ /* 0x000fc80003f44270 */
[----:B------:R-:W-:Y:S02]  /*38c0*/  FSEL R100, R100, -INF , P2 ;  /* 0xff80000064647808 */ /* 0x000fe40001000000 */
[----:B------:R-:W-:Y:S02]  /*38d0*/  ISETP.GT.AND P2, PT, R4, 0x21, PT ;  /* 0x000000210400780c */ /* 0x000fe40003f44270 */
[----:B0-----:R-:W-:-:S05]  /*38e0*/  FMNMX.FTZ R8, R6, R3, !PT ;  /* 0x0000000306087209 */ /* 0x001fca0007810000 */
[----:B------:R-:W0:Y:S02]  /*38f0*/  SHFL.BFLY PT, R3, R8, 0x1, 0x1f ;  /* 0x0c201f0008037f89 */ /* 0x000e2400000e0000 */
[----:B0-----:R-:W-:-:S04]  /*3900*/  FMNMX.FTZ R3, R8, R3, !PT ;  /* 0x0000000308037209 */ /* 0x001fc80007810000 */
[C---:B------:R-:W-:Y:S01]  /*3910*/  FSETP.NEU.FTZ.AND P0, PT, R3.reuse, -INF , PT ;  /* 0xff8000000300780b */ /* 0x040fe20003f1d000 */
[----:B------:R-:W-:-:S05]  /*3920*/  FFMA.FTZ R2, R3, R2, -8 ;  /* 0xc100000003027423 */ /* 0x000fca0000010002 */
[----:B------:R-:W-:Y:S02]  /*3930*/  FSEL R2, R2, RZ, P0 ;  /* 0x000000ff02027208 */ /* 0x000fe40000000000 */
[----:B------:R-:W-:-:S03]  /*3940*/  ISETP.GT.AND P0, PT, R4, RZ, PT ;  /* 0x000000ff0400720c */ /* 0x000fc60003f04270 */
        /* <DEDUP_REMOVED lines=12> */
[----:B------:R-:W-:Y:S01]  /*3a10*/  IMAD.U32 R31, RZ, RZ, UR40 ;  /* 0x00000028ff1f7e24 */ /* 0x000fe2000f8e00ff */
[----:B------:R-:W-:Y:S01]  /*3a20*/  FMNMX.FTZ R83, R93, R14, !PT ;  /* 0x0000000e5d537209 */ /* 0x000fe20007810000 */
[--C-:B------:R-:W-:Y:S01]  /*3a30*/  FFMA.FTZ R94, R27, UR40, -R2.reuse ;  /* 0x000000281b5e7c23 */ /* 0x100fe20008010802 */
[----:B------:R-:W-:Y:S01]  /*3a40*/  FSEL R97, R97, -INF , P0 ;  /* 0xff80000061617808 */ /* 0x000fe20000000000 */
[--C-:B------:R-:W-:Y:S01]  /*3a50*/  FFMA.FTZ R5, R5, UR40, -R2.reuse ;  /* 0x0000002805057c23 */ /* 0x100fe20008010802 */
[----:B------:R-:W-:Y:S01]  /*3a60*/  FMNMX.FTZ R14, R96, R83, !PT ;  /* 0x00000053600e7209 */ /* 0x000fe20007810000 */
[--C-:B------:R-:W-:Y:S01]  /*3a70*/  FFMA.FTZ R6, R7, UR40, -R2.reuse ;  /* 0x0000002807067c23 */ /* 0x100fe20008010802 */
[C---:B------:R-:W-:Y:S01]  /*3a80*/  ISETP.GT.AND P0, PT, R4.reuse, 0x19, PT ;  /* 0x000000190400780c */ /* 0x040fe20003f04270 */
[----:B------:R0:W-:Y:S01]  /*3a90*/  MUFU.EX2 R83, R26 ;  /* 0x0000001a00537308 */ /* 0x0001e20000000800 */
[----:B------:R-:W-:Y:S01]  /*3aa0*/  FMNMX.FTZ R123, R97, R14, !PT ;  /* 0x0000000e617b7209 */ /* 0x000fe20007810000 */
[--C-:B------:R-:W-:Y:S01]  /*3ab0*/  FFMA.FTZ R14, R121, UR40, -R2.reuse ;  /* 0x00000028790e7c23 */ /* 0x100fe20008010802 */
[----:B------:R-:W-:Y:S01]  /*3ac0*/  FSEL R101, R101, -INF , P0 ;  /* 0xff80000065657808 */ /* 0x000fe20000000000 */
[--C-:B------:R-:W-:Y:S01]  /*3ad0*/  FFMA.FTZ R7, R127, UR40, -R2.reuse ;  /* 0x000000287f077c23 */ /* 0x100fe20008010802 */
[----:B------:R-:W-:Y:S01]  /*3ae0*/  ISETP.GT.AND P0, PT, R4, 0x20, PT ;  /* 0x000000200400780c */ /* 0x000fe20003f04270 */
[--C-:B------:R-:W-:Y:S01]  /*3af0*/  FFMA.FTZ R8, R129, UR40, -R2.reuse ;  /* 0x0000002881087c23 */ /* 0x100fe20008010802 */
[----:B------:R-:W-:Y:S01]  /*3b00*/  FMNMX.FTZ R20, R100, R123, !PT ;  /* 0x0000007b64147209 */ /* 0x000fe20007810000 */
[----:B------:R-:W-:Y:S01]  /*3b10*/  MUFU.EX2 R5, R5 ;  /* 0x0000000500057308 */ /* 0x000fe20000000800 */
[----:B------:R-:W-:Y:S01]  /*3b20*/  FSEL R72, R72, -INF , P0 ;  /* 0xff80000048487808 */ /* 0x000fe20000000000 */
[--C-:B------:R-:W-:Y:S01]  /*3b30*/  FFMA.FTZ R102, R35, UR40, -R2.reuse ;  /* 0x0000002823667c23 */ /* 0x100fe20008010802 */
[----:B------:R-:W-:Y:S01]  /*3b40*/  FMNMX.FTZ R121, R101, R20, !PT ;  /* 0x0000001465797209 */ /* 0x000fe20007810000 */
[--C-:B------:R-:W-:Y:S01]  /*3b50*/  FFMA.FTZ R131, R131, UR40, -R2.reuse ;  /* 0x0000002883837c23 */ /* 0x100fe20008010802 */
[----:B------:R-:W-:Y:S01]  /*3b60*/  ISETP.GT.AND P0, PT, R4, 0x28, PT ;  /* 0x000000280400780c */ /* 0x000fe20003f04270 */
[--C-:B------:R-:W-:Y:S01]  /*3b70*/  FFMA.FTZ R10, R133, UR40, -R2.reuse ;  /* 0x00000028850a7c23 */ /* 0x100fe20008010802 */
[----:B0-----:R-:W-:Y:S01]  /*3b80*/  FSEL R26, R73, -INF , P2 ;  /* 0xff800000491a7808 */ /* 0x001fe20001000000 */
[----:B------:R-:W-:Y:S01]  /*3b90*/  MUFU.EX2 R6, R6 ;  /* 0x0000000600067308 */ /* 0x000fe20000000800 */
[----:B------:R-:W-:Y:S01]  /*3ba0*/  FMNMX.FTZ R121, R72, R121, !PT ;  /* 0x0000007948797209 */ /* 0x000fe20007810000 */
[--C-:B------:R-:W-:Y:S01]  /*3bb0*/  FFMA.FTZ R12, R135, UR40, -R2.reuse ;  /* 0x00000028870c7c23 */ /* 0x100fe20008010802 */
[----:B------:R-:W-:Y:S01]  /*3bc0*/  ISETP.GT.AND P2, PT, R4, 0x29, PT ;  /* 0x000000290400780c */ /* 0x000fe20003f44270 */
[--C-:B------:R-:W-:Y:S01]  /*3bd0*/  FFMA.FTZ R90, R55, UR40, -R2.reuse ;  /* 0x00000028375a7c23 */ /* 0x100fe20008010802 */
[----:B------:R-:W-:Y:S01]  /*3be0*/  FSEL R76, R76, -INF , P0 ;  /* 0xff8000004c4c7808 */ /* 0x000fe20000000000 */
[--C-:B------:R-:W-:Y:S01]  /*3bf0*/  FFMA.FTZ R73, R119, UR40, -R2.reuse ;  /* 0x0000002877497c23 */ /* 0x100fe20008010802 */
[----:B------:R-:W-:Y:S01]  /*3c00*/  FMNMX.FTZ R121, R26, R121, !PT ;  /* 0x000000791a797209 */ /* 0x000fe20007810000 */
[----:B------:R-:W-:Y:S01]  /*3c10*/  MUFU.EX2 R7, R7 ;  /* 0x0000000700077308 */ /* 0x000fe20000000800 */
[----:B------:R-:W-:Y:S01]  /*3c20*/  ISETP.GT.AND P0, PT, R4, 0x30, PT ;  /* 0x000000300400780c */ /* 0x000fe20003f04270 */
[--C-:B------:R-:W-:Y:S01]  /*3c30*/  FFMA.FTZ R20, R117, UR40, -R2.reuse ;  /* 0x0000002875147c23 */ /* 0x100fe20008010802 */
[----:B------:R-:W-:Y:S01]  /*3c40*/  FSEL R34, R77, -INF , P2 ;  /* 0xff8000004d227808 */ /* 0x000fe20001000000 */
[--C-:B------:R-:W-:Y:S01]  /*3c50*/  FFMA.FTZ R77, R115, UR40, -R2.reuse ;  /* 0x00000028734d7c23 */ /* 0x100fe20008010802 */
[----:B------:R-:W-:Y:S01]  /*3c60*/  FMNMX.FTZ R121, R76, R121, !PT ;  /* 0x000000794c797209 */ /* 0x000fe20007810000 */
[--C-:B------:R-:W-:Y:S01]  /*3c70*/  FFMA.FTZ R95, R95, UR40, -R2.reuse ;  /* 0x000000285f5f7c23 */ /* 0x100fe20008010802 */
[----:B------:R-:W-:Y:S01]  /*3c80*/  ISETP.GT.AND P2, PT, R4, 0x31, PT ;  /* 0x000000310400780c */ /* 0x000fe20003f44270 */
[----:B------:R-:W0:Y:S01]  /*3c90*/  MUFU.EX2 R8, R8 ;  /* 0x0000000800087308 */ /* 0x000e220000000800 */
[----:B------:R-:W-:Y:S01]  /*3ca0*/  FSEL R80, R80, -INF , P0 ;  /* 0xff80000050507808 */ /* 0x000fe20000000000 */
[--C-:B------:R-:W-:Y:S01]  /*3cb0*/  FFMA.FTZ R15, R15, UR40, -R2.reuse ;  /* 0x000000280f0f7c23 */ /* 0x100fe20008010802 */
[----:B------:R-:W-:Y:S01]  /*3cc0*/  FMNMX.FTZ R121, R34, R121, !PT ;  /* 0x0000007922797209 */ /* 0x000fe20007810000 */
[--C-:B------:R-:W-:Y:S01]  /*3cd0*/  FFMA.FTZ R43, R43, UR40, -R2.reuse ;  /* 0x000000282b2b7c23 */ /* 0x100fe20008010802 */
[----:B------:R-:W-:Y:S01]  /*3ce0*/  ISETP.GT.AND P0, PT, R4, 0x38, PT ;  /* 0x000000380400780c */ /* 0x000fe20003f04270 */
[--C-:B------:R-:W-:Y:S01]  /*3cf0*/  FFMA.FTZ R21, R21, UR40, -R2.reuse ;  /* 0x0000002815157c23 */ /* 0x100fe20008010802 */
[----:B------:R-:W-:Y:S01]  /*3d00*/  FSEL R81, R81, -INF , P2 ;  /* 0xff80000051517808 */ /* 0x000fe20001000000 */
[----:B------:R-:W-:Y:S01]  /*3d10*/  MUFU.EX2 R9, R131 ;  /* 0x0000008300097308 */ /* 0x000fe20000000800 */
[----:B------:R-:W-:Y:S01]  /*3d20*/  FMNMX.FTZ R30, R80, R121, !PT ;  /* 0x00000079501e7209 */ /* 0x000fe20007810000 */
[--C-:B------:R-:W-:Y:S01]  /*3d30*/  FFMA.FTZ R13, R13, UR40, -R2.reuse ;  /* 0x000000280d0d7c23 */ /* 0x100fe20008010802 */
[----:B------:R-:W-:Y:S01]  /*3d40*/  ISETP.GT.AND P2, PT, R4, 0x39, PT ;  /* 0x000000390400780c */ /* 0x000fe20003f44270 */
[----:B------:R-:W-:Y:S01]  /*3d50*/  FFMA.FTZ R11, R11, UR40, -R2 ;  /* 0x000000280b0b7c23 */ /* 0x000fe20008010802 */
[----:B------:R-:W-:-:S02]  /*3d60*/  FSEL R84, R84, -INF , P0 ;  /* 0xff80000054547808 */ /* 0x000fc40000000000 */
[----:B------:R-:W-:Y:S01]  /*3d70*/  FMNMX.FTZ R115, R81, R30, !PT ;  /* 0x0000001e51737209 */ /* 0x000fe20007810000 */
[----:B------:R-:W-:-:S01]  /*3d80*/  FFMA.FTZ R30, R113, UR40, -R2 ;  /* 0x00000028711e7c23 */ /* 0x000fc20008010802 */
[----:B------:R-:W-:Y:S01]  /*3d90*/  FSEL R85, R85, -INF , P2 ;  /* 0xff80000055557808 */ /* 0x000fe20001000000 */
[----:B------:R-:W-:Y:S01]  /*3da0*/  MUFU.EX2 R10, R10 ;  /* 0x0000000a000a7308 */ /* 0x000fe20000000800 */
[----:B------:R-:W-:Y:S02]  /*3db0*/  ISETP.GT.AND P0, PT, R4, 0x40, PT ;  /* 0x000000400400780c */ /* 0x000fe40003f04270 */
[----:B------:R-:W-:Y:S02]  /*3dc0*/  FMNMX.FTZ R38, R84, R115, !PT ;  /* 0x0000007354267209 */ /* 0x000fe40007810000 */
[----:B------:R-:W-:Y:S02]  /*3dd0*/  ISETP.GT.AND P2, PT, R4, 0x41, PT ;  /* 0x000000410400780c */ /* 0x000fe40003f44270 */
[----:B------:R-:W-:Y:S01]  /*3de0*/  FSEL R56, R56, -INF , P0 ;  /* 0xff80000038387808 */ /* 0x000fe20000000000 */
[----:B------:R-:W1:Y:S01]  /*3df0*/  MUFU.EX2 R12, R12 ;  /* 0x0000000c000c7308 */ /* 0x000e620000000800 */
[----:B------:R-:W-:-:S02]  /*3e00*/  FMNMX.FTZ R113, R85, R38, !PT ;  /* 0x0000002655717209 */ /* 0x000fc40007810000 */
[----:B------:R-:W-:Y:S02]  /*3e10*/  ISETP.GT.AND P0, PT, R4, 0x48, PT ;  /* 0x000000480400780c */ /* 0x000fe40003f04270 */
[----:B------:R-:W-:Y:S01]  /*3e20*/  FSEL R38, R57, -INF , P2 ;  /* 0xff80000039267808 */ /* 0x000fe20001000000 */
[----:B------:R-:W-:Y:S01]  /*3e30*/  FFMA.FTZ R57, R111, UR40, -R2 ;  /* 0x000000286f397c23 */ /* 0x000fe20008010802 */
[----:B------:R-:W-:Y:S01]  /*3e40*/  FMNMX.FTZ R113, R56, R113, !PT ;  /* 0x0000007138717209 */ /* 0x000fe20007810000 */
[----:B------:R-:W-:Y:S01]  /*3e50*/  MUFU.EX2 R14, R14 ;  /* 0x0000000e000e7308 */ /* 0x000fe20000000800 */
[----:B------:R-:W-:Y:S02]  /*3e60*/  ISETP.GT.AND P2, PT, R4, 0x49, PT ;  /* 0x000000490400780c */ /* 0x000fe40003f44270 */
[----:B------:R-:W-:Y:S02]  /*3e70*/  FSEL R60, R60, -INF , P0 ;  /* 0xff8000003c3c7808 */ /* 0x000fe40000000000 */
[----:B------:R-:W-:-:S02]  /*3e80*/  FMNMX.FTZ R113, R38, R113, !PT ;  /* 0x0000007126717209 */ /* 0x000fc40007810000 */
[----:B------:R-:W-:Y:S01]  /*3e90*/  ISETP.GT.AND P0, PT, R4, 0x50, PT ;  /* 0x000000500400780c */ /* 0x000fe20003f04270 */
[----:B------:R-:W-:Y:S01]  /*3ea0*/  MUFU.EX2 R73, R73 ;  /* 0x0000004900497308 */ /* 0x000fe20000000800 */
[----:B------:R-:W-:Y:S02]  /*3eb0*/  FSEL R61, R61, -INF , P2 ;  /* 0xff8000003d3d7808 */ /* 0x000fe40001000000 */
[----:B------:R-:W-:Y:S02]  /*3ec0*/  FMNMX.FTZ R46, R60, R113, !PT ;  /* 0x000000713c2e7209 */ /* 0x000fe40007810000 */
[----:B------:R-:W-:Y:S02]  /*3ed0*/  ISETP.GT.AND P2, PT, R4, 0x51, PT ;  /* 0x000000510400780c */ /* 0x000fe40003f44270 */
[----:B------:R-:W-:Y:S01]  /*3ee0*/  FSEL R64, R64, -INF , P0 ;  /* 0xff80000040407808 */ /* 0x000fe20000000000 */
[----:B------:R-:W-:Y:S01]  /*3ef0*/  MUFU.EX2 R20, R20 ;  /* 0x0000001400147308 */ /* 0x000fe20000000800 */
        /* <DEDUP_REMOVED lines=9> */
[----:B------:R-:W-:Y:S01]  /*3f90*/  FSEL R69, R69, -INF , P2 ;  /* 0xff80000045457808 */ /* 0x000fe20001000000 */
[----:B------:R-:W-:Y:S01]  /*3fa0*/  MUFU.EX2 R30, R30 ;  /* 0x0000001e001e7308 */ /* 0x000fe20000000800 */
[----:B------:R-:W-:Y:S02]  /*3fb0*/  ISETP.GT.AND P0, PT, R4, 0x60, PT ;  /* 0x000000600400780c */ /* 0x000fe40003f04270 */
        /* <DEDUP_REMOVED lines=9> */
[----:B------:R2:W-:Y:S01]  /*4050*/  MUFU.EX2 R40, R58 ;  /* 0x0000003a00287308 */ /* 0x0005e20000000800 */
        /* <DEDUP_REMOVED lines=8> */
[----:B--2---:R-:W-:Y:S01]  /*40e0*/  FSEL R58, R48, -INF , P0 ;  /* 0xff800000303a7808 */ /* 0x004fe20000000000 */
        /* <DEDUP_REMOVED lines=11> */
[----:B------:R-:W-:Y:S02]  /*41a0*/  ISETP.GT.AND P0, PT, R4, 0x80, PT ;  /* 0x000000800400780c */ /* 0x000fe40003f04270 */
[----:B--2---:R-:W-:Y:S02]  /*41b0*/  FMNMX.FTZ R66, R52, R99, !PT ;  /* 0x0000006334427209 */ /* 0x004fe40007810000 */
[----:B------:R-:W-:Y:S02]  /*41c0*/  ISETP.GT.AND P2, PT, R4, 0x81, PT ;  /* 0x000000810400780c */ /* 0x000fe40003f44270 */
[----:B------:R-:W-:Y:S01]  /*41d0*/  FSEL R62, R24, -INF , P0 ;  /* 0xff800000183e7808 */ /* 0x000fe20000000000 */
[----:B------:R-:W-:Y:S01]  /*41e0*/  MUFU.EX2 R95, R95 ;  /* 0x0000005f005f7308 */ /* 0x000fe20000000800 */
[----:B------:R-:W-:-:S02]  /*41f0*/  FMNMX.FTZ R91, R53, R66, !PT ;  /* 0x00000042355b7209 */ /* 0x000fc40007810000 */
[----:B------:R-:W-:Y:S02]  /*4200*/  ISETP.GT.AND P0, PT, R4, 0x88, PT ;  /* 0x000000880400780c */ /* 0x000fe40003f04270 */
[----:B------:R-:W-:Y:S01]  /*4210*/  FSEL R66, R25, -INF , P2 ;  /* 0xff80000019427808 */ /* 0x000fe20001000000 */
[--C-:B------:R-:W-:Y:S01]  /*4220*/  FFMA.FTZ R25, R87, UR40, -R2.reuse ;  /* 0x0000002857197c23 */ /* 0x100fe20008010802 */
[----:B------:R-:W-:Y:S01]  /*4230*/  FMNMX.FTZ R91, R62, R91, !PT ;  /* 0x0000005b3e5b7209 */ /* 0x000fe20007810000 */
[----:B------:R2:W-:Y:S01]  /*4240*/  MUFU.EX2 R24, R74 ;  /* 0x0000004a00187308 */ /* 0x0005e20000000800 */
[----:B------:R-:W-:Y:S02]  /*4250*/  ISETP.GT.AND P2, PT, R4, 0x89, PT ;  /* 0x000000890400780c */ /* 0x000fe40003f44270 */
[----:B------:R-:W-:Y:S01]  /*4260*/  FSEL R70, R28, -INF , P0 ;  /* 0xff8000001c467808 */ /* 0x000fe20000000000 */
[----:B------:R-:W-:-:S01]  /*4270*/  FFMA.FTZ R28, R79, UR40, -R2 ;  /* 0x000000284f1c7c23 */ /* 0x000fc20008010802 */
[----:B------:R-:W-:-:S02]  /*4280*/  FMNMX.FTZ R91, R66, R91, !PT ;  /* 0x0000005b425b7209 */ /* 0x000fc40007810000 */
[----:B------:R-:W-:Y:S01]  /*4290*/  ISETP.GT.AND P0, PT, R4, 0x90, PT ;  /* 0x000000900400780c */ /* 0x000fe20003f04270 */
[----:B------:R-:W-:Y:S01]  /*42a0*/  MUFU.EX2 R25, R25 ;  /* 0x0000001900197308 */ /* 0x000fe20000000800 */
[----:B------:R-:W-:Y:S01]  /*42b0*/  FSEL R78, R29, -INF , P2 ;  /* 0xff8000001d4e7808 */ /* 0x000fe20001000000 */
[--C-:B------:R-:W-:Y:S01]  /*42c0*/  FFMA.FTZ R29, R75, UR40, -R2.reuse ;  /* 0x000000284b1d7c23 */ /* 0x100fe20008010802 */
[----:B------:R-:W-:Y:S01]  /*42d0*/  FMNMX.FTZ R91, R70, R91, !PT ;  /* 0x0000005b465b7209 */ /* 0x000fe20007810000 */
[--C-:B--2---:R-:W-:Y:S01]  /*42e0*/  FFMA.FTZ R74, R47, UR40, -R2.reuse ;  /* 0x000000282f4a7c23 */ /* 0x104fe20008010802 */
[----:B------:R-:W-:Y:S01]  /*42f0*/  ISETP.GT.AND P2, PT, R4, 0x91, PT ;  /* 0x000000910400780c */ /* 0x000fe20003f44270 */
[----:B------:R-:W-:Y:S01]  /*4300*/  FFMA.FTZ R47, R67, UR40, -R2 ;  /* 0x00000028432f7c23 */ /* 0x000fe20008010802 */
[----:B------:R-:W-:Y:S01]  /*4310*/  FSEL R79, R32, -INF , P0 ;  /* 0xff800000204f7808 */ /* 0x000fe20000000000 */
[----:B------:R-:W-:Y:S01]  /*4320*/  MUFU.EX2 R28, R28 ;  /* 0x0000001c001c7308 */ /* 0x000fe20000000800 */
[----:B------:R-:W-:-:S02]  /*4330*/  FMNMX.FTZ R32, R78, R91, !PT ;  /* 0x0000005b4e207209 */ /* 0x000fc40007810000 */
[----:B------:R-:W-:Y:S02]  /*4340*/  FSEL R82, R33, -INF , P2 ;  /* 0xff80000021527808 */ /* 0x000fe40001000000 */
[----:B------:R-:W-:Y:S02]  /*4350*/  ISETP.GT.AND P0, PT, R4, 0x98, PT ;  /* 0x000000980400780c */ /* 0x000fe40003f04270 */
[----:B------:R-:W-:Y:S01]  /*4360*/  FMNMX.FTZ R33, R79, R32, !PT ;  /* 0x000000204f217209 */ /* 0x000fe20007810000 */
[----:B------:R-:W-:-:S01]  /*4370*/  FFMA.FTZ R32, R63, UR40, -R2 ;  /* 0x000000283f207c23 */ /* 0x000fc20008010802 */
[----:B------:R-:W-:Y:S01]  /*4380*/  ISETP.GT.AND P2, PT, R4, 0x99, PT ;  /* 0x000000990400780c */ /* 0x000fe20003f44270 */
[----:B------:R-:W-:Y:S01]  /*4390*/  MUFU.EX2 R29, R29 ;  /* 0x0000001d001d7308 */ /* 0x000fe20000000800 */
[----:B------:R-:W-:Y:S01]  /*43a0*/  FSEL R75, R36, -INF , P0 ;  /* 0xff800000244b7808 */ /* 0x000fe20000000000 */
[----:B------:R-:W-:Y:S01]  /*43b0*/  FFMA.FTZ R36, R71, UR40, -R2 ;  /* 0x0000002847247c23 */ /* 0x000fe20008010802 */
[----:B------:R-:W-:-:S02]  /*43c0*/  FMNMX.FTZ R4, R82, R33, !PT ;  /* 0x0000002152047209 */ /* 0x000fc40007810000 */
[----:B------:R-:W-:Y:S01]  /*43d0*/  FSEL R86, R37, -INF , P2 ;  /* 0xff80000025567808 */ /* 0x000fe20001000000 */
[----:B------:R-:W-:-:S01]  /*43e0*/  FFMA.FTZ R37, R51, UR40, -R2 ;  /* 0x0000002833257c23 */ /* 0x000fc20008010802 */
[----:B------:R-:W-:Y:S01]  /*43f0*/  FMNMX.FTZ R33, R75, R4, !PT ;  /* 0x000000044b217209 */ /* 0x000fe20007810000 */
[----:B------:R-:W-:Y:S01]  /*4400*/  MUFU.EX2 R15, R15 ;  /* 0x0000000f000f7308 */ /* 0x000fe20000000800 */
[----:B0-----:R-:W-:Y:S02]  /*4410*/  F2FP.SATFINITE.E4M3.F32.PACK_AB_MERGE_C R185, R8, R7, RZ ;  /* 0x0000000708b9723e */ /* 0x001fe400048070ff */
[----:B------:R-:W-:Y:S01]  /*4420*/  FMNMX.FTZ R4, R86, R33, !PT ;  /* 0x0000002156047209 */ /* 0x000fe20007810000 */
[----:B------:R-:W-:-:S01]  /*4430*/  FFMA.FTZ R33, R59, UR40, -R2 ;  /* 0x000000283b217c23 */ /* 0x000fc20008010802 */
[----:B------:R-:W-:Y:S01]  /*4440*/  FFMA.FTZ R2, R39, UR40, -R2 ;  /* 0x0000002827027c23 */ /* 0x000fe20008010802 */
[----:B-1----:R-:W-:Y:S02]  /*4450*/  F2FP.SATFINITE.E4M3.F32.PACK_AB_MERGE_C R187, R83, R12, RZ ;  /* 0x0000000c53bb723e */ /* 0x002fe400048070ff */
[----:B------:R-:W0:Y:S01]  /*4460*/  SHFL.BFLY PT, R63, R4, 0x2, 0x1f ;  /* 0x0c401f00043f7f89 */ /* 0x000e2200000e0000 */
[----:B------:R-:W-:Y:S01]  /*4470*/  MUFU.EX2 R32, R32 ;  /* 0x0000002000207308 */ /* 0x000fe20000000800 */
[----:B------:R-:W-:-:S02]  /*4480*/  F2FP.SATFINITE.E4M3.F32.PACK_AB_MERGE_C R185, R6, R5, R185 ;  /* 0x0000000506b9723e */ /* 0x000fc400048070b9 */
[----:B------:R-:W-:-:S05]  /*4490*/  F2FP.SATFINITE.E4M3.F32.PACK_AB_MERGE_C R187, R10, R9, R187 ;  /* 0x000000090abb723e */ /* 0x000fca00048070bb */
        /* <DEDUP_REMOVED lines=9> */
[C---:B------:R-:W-:Y:S01]  /*4530*/  FSETP.NEU.FTZ.AND P0, PT, R4.reuse, -INF , PT ;  /* 0xff8000000400780b */ /* 0x040fe20003f1d000 */
[----:B------:R-:W-:-:S02]  /*4540*/  FFMA.FTZ R31, R4, R31, -8 ;  /* 0xc1000000041f7423 */ /* 0x000fc4000001001f */
[----:B------:R-:W-:Y:S03]  /*4550*/  MUFU.EX2 R47, R47 ;  /* 0x0000002f002f7308 */ /* 0x000fe60000000800 */
        /* <DEDUP_REMOVED lines=43> */
[----:B-1----:R-:W-:-:S01]  /*4810*/  FADD.FTZ R87, R63, R50 ;  /* 0x000000323f577221 */ /* 0x002fc20000010000 */
[--C-:B------:R-:W-:Y:S01]  /*4820*/  FFMA.FTZ R82, R82, UR40, -R31.reuse ;  /* 0x0000002852527c23 */ /* 0x100fe2000801081f */
[----:B------:R-:W-:-:S05]  /*4830*/  FFMA.FTZ R75, R75, UR40, -R31 ;  /* 0x000000284b4b7c23 */ /* 0x000fca000801081f */
[----:B------:R1:W-:Y:S01]  /*4840*/  MUFU.EX2 R71, R59 ;  /* 0x0000003b00477308 */ /* 0x0003e20000000800 */
[----:B--2---:R-:W-:-:S01]  /*4850*/  FADD.FTZ R50, R104, R87 ;  /* 0x0000005768327221 */ /* 0x004fc20000010000 */
[----:B------:R-:W-:-:S04]  /*4860*/  F2FP.SATFINITE.E4M3.F32.PACK_AB_MERGE_C R184, R104, R63, RZ ;  /* 0x0000003f68b8723e */ /* 0x000fc800048070ff */
[----:B------:R-:W-:Y:S02]  /*4870*/  F2FP.SATFINITE.E4M3.F32.PACK_AB_MERGE_C R184, R88, R27, R184 ;  /* 0x0000001b58b8723e */ /* 0x000fe400048070b8 */
[----:B------:R-:W2:Y:S01]  /*4880*/  MUFU.EX2 R92, R92 ;  /* 0x0000005c005c7308 */ /* 0x000ea20000000800 */
[----:B-1----:R-:W-:-:S01]  /*4890*/  FFMA.FTZ R59, R38, UR40, -R31 ;  /* 0x00000028263b7c23 */ /* 0x002fc2000801081f */
[----:B------:R-:W-:Y:S01]  /*48a0*/  FFMA.FTZ R38, R64, UR40, -R31 ;  /* 0x0000002840267c23 */ /* 0x000fe2000801081f */
[----:B------:R-:W-:-:S01]  /*48b0*/  FADD.FTZ R64, R5, R6 ;  /* 0x0000000605407221 */ /* 0x000fc20000010000 */
[----:B0-----:R-:W-:-:S03]  /*48c0*/  FADD.FTZ R87, R35, R50 ;  /* 0x0000003223577221 */ /* 0x001fc60000010000 */
[----:B------:R-:W-:Y:S01]  /*48d0*/  FADD.FTZ R89, R7, R64 ;  /* 0x0000004007597221 */ /* 0x000fe20000010000 */
[----:B------:R-:W0:Y:S08]  /*48e0*/  MUFU.EX2 R100, R100 ;  /* 0x0000006400647308 */ /* 0x000e300000000800 */
[----:B------:R1:W-:Y:S01]  /*48f0*/  MUFU.EX2 R81, R67 ;  /* 0x0000004300517308 */ /* 0x0003e20000000800 */
[----:B--2---:R-:W-:-:S07]  /*4900*/  FADD.FTZ R87, R92, R87 ;  /* 0x000000575c577221 */ /* 0x004fce0000010000 */
[----:B------:R-:W2:Y:S01]  /*4910*/  MUFU.EX2 R101, R101 ;  /* 0x0000006500657308 */ /* 0x000ea20000000800 */
[----:B-1----:R-:W-:-:S01]  /*4920*/  FFMA.FTZ R67, R54, UR40, -R31 ;  /* 0x0000002836437c23 */ /* 0x002fc2000801081f */
[----:B------:R-:W-:Y:S01]  /*4930*/  FADD.FTZ R54, R8, R89 ;  /* 0x0000005908367221 */ /* 0x000fe20000010000 */
[----:B0-----:R-:W-:-:S01]  /*4940*/  FADD.FTZ R50, R100, R87 ;  /* 0x0000005764327221 */ /* 0x001fc20000010000 */
[----:B------:R-:W-:Y:S02]  /*4950*/  FFMA.FTZ R31, R86, UR40, -R31 ;  /* 0x00000028561f7c23 */ /* 0x000fe4000801081f */
[----:B------:R-:W-:-:S02]  /*4960*/  FADD.FTZ R89, R9, R54 ;  /* 0x0000003609597221 */ /* 0x000fc40000010000 */
[----:B------:R-:W0:Y:S02]  /*4970*/  MUFU.EX2 R51, R51 ;  /* 0x0000003300337308 */ /* 0x000e240000000800 */
[----:B------:R-:W-:-:S04]  /*4980*/  FADD.FTZ R89, R10, R89 ;  /* 0x000000590a597221 */ /* 0x000fc80000010000 */
[----:B------:R-:W-:Y:S02]  /*4990*/  FADD.FTZ R54, R12, R89 ;  /* 0x000000590c367221 */ /* 0x000fe40000010000 */
[----:B------:R-:W1:Y:S01]  /*49a0*/  MUFU.EX2 R26, R26 ;  /* 0x0000001a001a7308 */ /* 0x000e620000000800 */
[----:B--2---:R-:W-:-:S01]  /*49b0*/  FADD.FTZ R50, R101, R50 ;  /* 0x0000003265327221 */ /* 0x004fc20000010000 */
[----:B------:R-:W-:Y:S01]  /*49c0*/  FADD.FTZ R39, R83, R54 ;  /* 0x0000003653277221 */ /* 0x000fe20000010000 */
[----:B------:R-:W-:-:S03]  /*49d0*/  F2FP.SATFINITE.E4M3.F32.PACK_AB_MERGE_C R186, R101, R100, RZ ;  /* 0x0000006465ba723e */ /* 0x000fc600048070ff */
[----:B------:R-:W-:Y:S01]  /*49e0*/  FADD.FTZ R54, R14, R39 ;  /* 0x000000270e367221 */ /* 0x000fe20000010000 */
[----:B------:R-:W-:Y:S01]  /*49f0*/  F2FP.SATFINITE.E4M3.F32.PACK_AB_MERGE_C R186, R92, R35, R186 ;  /* 0x000000235cba723e */ /* 0x000fe200048070ba */
[----:B------:R-:W2:Y:S01]  /*4a00*/  MUFU.EX2 R76, R76 ;  /* 0x0000004c004c7308 */ /* 0x000ea20000000800 */
[----:B0-----:R-:W-:-:S01]  /*4a10*/  FADD.FTZ R39, R51, R50 ;  /* 0x0000003233277221 */ /* 0x001fc20000010000 */
[----:B------:R-:W-:-:S04]  /*4a20*/  FADD.FTZ R87, R73, R54 ;  /* 0x0000003649577221 */ /* 0x000fc80000010000 */
[----:B------:R-:W-:Y:S01]  /*4a30*/  FADD.FTZ R54, R20, R87 ;  /* 0x0000005714367221 */ /* 0x000fe20000010000 */
[----:B------:R-:W-:Y:S01]  /*4a40*/  F2FP.SATFINITE.E4M3.F32.PACK_AB_MERGE_C R20, R77, R20, RZ ;  /* 0x000000144d14723e */ /* 0x000fe200048070ff */
[----:B------:R-:W0:Y:S01]  /*4a50*/  MUFU.EX2 R34, R34 ;  /* 0x0000002200227308 */ /* 0x000e220000000800 */
[----:B-1----:R-:W-:-:S01]  /*4a60*/  FADD.FTZ R39, R26, R39 ;  /* 0x000000271a277221 */ /* 0x002fc20000010000 */
[----:B------:R-:W-:Y:S01]  /*4a70*/  FADD.FTZ R87, R77, R54 ;  /* 0x000000364d577221 */ /* 0x000fe20000010000 */
[----:B------:R-:W-:Y:S02]  /*4a80*/  F2FP.SATFINITE.E4M3.F32.PACK_AB_MERGE_C R181, R73, R14, R20 ;  /* 0x0000000e49b5723e */ /* 0x000fe40004807014 */
[----:B------:R-:W-:Y:S01]  /*4a90*/  CS2R R72, SRZ ;  /* 0x0000000000487805 */ /* 0x000fe2000001ff00 */
[----:B------:R-:W-:-:S02]  /*4aa0*/  FADD.FTZ R54, R30, R87 ;  /* 0x000000571e367221 */ /* 0x000fc40000010000 */
[----:B------:R-:W1:Y:S01]  /*4ab0*/  MUFU.EX2 R55, R55 ;  /* 0x0000003700377308 */ /* 0x000e620000000800 */
[----:B--2---:R-:W-:-:S01]  /*4ac0*/  FADD.FTZ R50, R76, R39 ;  /* 0x000000274c327221 */ /* 0x004fc20000010000 */
[----:B------:R-:W-:Y:S01]  /*4ad0*/  FADD.FTZ R87, R57, R54 ;  /* 0x0000003639577221 */ /* 0x000fe20000010000 */
[----:B------:R-:W-:-:S02]  /*4ae0*/  F2FP.SATFINITE.E4M3.F32.PACK_AB_MERGE_C R180, R71, R76, RZ ;  /* 0x0000004c47b4723e */ /* 0x000fc400048070ff */
[----:B------:R-:W-:Y:S01]  /*4af0*/  CS2R R76, SRZ ;  /* 0x00000000004c7805 */ /* 0x000fe2000001ff00 */
[----:B------:R-:W-:-:S01]  /*4b00*/  FADD.FTZ R39, R71, R50 ;  /* 0x0000003247277221 */ /* 0x000fc20000010000 */
[----:B------:R-:W-:Y:S01]  /*4b10*/  FADD.FTZ R54, R42, R87 ;  /* 0x000000572a367221 */ /* 0x000fe20000010000 */
[----:B------:R-:W-:Y:S01]  /*4b20*/  F2FP.SATFINITE.E4M3.F32.PACK_AB_MERGE_C R42, R65, R42, RZ ;  /* 0x0000002a412a723e */ /* 0x000fe200048070ff */
[----:B------:R-:W2:Y:S01]  /*4b30*/  MUFU.EX2 R84, R84 ;  /* 0x0000005400547308 */ /* 0x000ea20000000800 */
[----:B0-----:R-:W-:-:S01]  /*4b40*/  FADD.FTZ R50, R34, R39 ;  /* 0x0000002722327221 */ /* 0x001fc20000010000 */
[----:B------:R-:W-:Y:S02]  /*4b50*/  F2FP.SATFINITE.E4M3.F32.PACK_AB_MERGE_C R180, R26, R51, R180 ;  /* 0x000000331ab4723e */ /* 0x000fe400048070b4 */
[----:B------:R-:W-:Y:S02]  /*4b60*/  CS2R R86, SRZ ;  /* 0x0000000000567805 */ /* 0x000fe4000001ff00 */
[----:B------:R-:W-:-:S02]  /*4b70*/  F2FP.SATFINITE.E4M3.F32.PACK_AB_MERGE_C R183, R57, R30, R42 ;  /* 0x0000001e39b7723e */ /* 0x000fc4000480702a */
[----:B------:R-:W0:Y:S01]  /*4b80*/  MUFU.EX2 R85, R85 ;  /* 0x0000005500557308 */ /* 0x000e220000000800 */
[----:B-1----:R-:W-:-:S07]  /*4b90*/  FADD.FTZ R39, R55, R50 ;  /* 0x0000003237277221 */ /* 0x002fce0000010000 */
[----:B------:R-:W1:Y:S01]  /*4ba0*/  MUFU.EX2 R56, R56 ;  /* 0x0000003800387308 */ /* 0x000e620000000800 */
[----:B--2---:R-:W-:-:S01]  /*4bb0*/  FADD.FTZ R50, R84, R39 ;  /* 0x0000002754327221 */ /* 0x004fc20000010000 */
[----:B------:R-:W-:Y:S01]  /*4bc0*/  FADD.FTZ R39, R65, R54 ;  /* 0x0000003641277221 */ /* 0x000fe20000010000 */
[----:B------:R-:W-:-:S03]  /*4bd0*/  CS2R R64, SRZ ;  /* 0x0000000000407805 */ /* 0x000fc6000001ff00 */
[----:B------:R-:W-:Y:S02]  /*4be0*/  FADD.FTZ R12, R40, R39 ;  /* 0x00000027280c7221 */ /* 0x000fe40000010000 */
[----:B------:R-:W2:Y:S01]  /*4bf0*/  MUFU.EX2 R59, R59 ;  /* 0x0000003b003b7308 */ /* 0x000ea20000000800 */
[----:B0-----:R-:W-:-:S01]  /*4c00*/  FADD.FTZ R7, R85, R50 ;  /* 0x0000003255077221 */ /* 0x001fc20000010000 */
[----:B------:R-:W-:Y:S01]  /*4c10*/  FADD.FTZ R39, R41, R12 ;  /* 0x0000000c29277221 */ /* 0x000fe20000010000 */
[----:B------:R-:W-:Y:S02]  /*4c20*/  F2FP.SATFINITE.E4M3.F32.PACK_AB_MERGE_C R84, R85, R84, RZ ;  /* 0x000000545554723e */ /* 0x000fe400048070ff */
[----:B------:R-:W-:Y:S01]  /*4c30*/  CS2R R50, SRZ ;  /* 0x0000000000327805 */ /* 0x000fe2000001ff00 */
[----:B------:R-:W-:-:S01]  /*4c40*/  FADD.FTZ R12, R48, R39 ;  /* 0x00000027300c7221 */ /* 0x000fc20000010000 */
[----:B------:R-:W-:Y:S01]  /*4c50*/  F2FP.SATFINITE.E4M3.F32.PACK_AB_MERGE_C R48, R95, R48, RZ ;  /* 0x000000305f30723e */ /* 0x000fe200048070ff */
[----:B------:R-:W0:Y:S01]  /*4c60*/  MUFU.EX2 R60, R60 ;  /* 0x0000003c003c7308 */ /* 0x000e220000000800 */
[----:B-1----:R-:W-:-:S01]  /*4c70*/  FADD.FTZ R8, R56, R7 ;  /* 0x0000000738087221 */ /* 0x002fc20000010000 */
[----:B------:R-:W-:Y:S01]  /*4c80*/  FADD.FTZ R63, R95, R12 ;  /* 0x0000000c5f3f7221 */ /* 0x000fe20000010000 */
[----:B------:R-:W-:-:S02]  /*4c90*/  F2FP.SATFINITE.E4M3.F32.PACK_AB_MERGE_C R182, R55, R34, R84 ;  /* 0x0000002237b6723e */ /* 0x000fc40004807054 */
[----:B------:R-:W-:Y:S02]  /*4ca0*/  CS2R R34, SRZ ;  /* 0x0000000000227805 */ /* 0x000fe4000001ff00 */
[----:B------:R-:W-:Y:S01]  /*4cb0*/  F2FP.SATFINITE.E4M3.F32.PACK_AB_MERGE_C R177, R41, R40, R48 ;  /* 0x0000002829b1723e */ /* 0x000fe20004807030 */
[----:B------:R-:W-:Y:S01]  /*4cc0*/  FADD.FTZ R12, R24, R63 ;  /* 0x0000003f180c7221 */ /* 0x000fe20000010000 */
[----:B------:R-:W-:Y:S01]  /*4cd0*/  CS2R R40, SRZ ;  /* 0x0000000000287805 */ /* 0x000fe2000001ff00 */
[----:B------:R-:W1:Y:S01]  /*4ce0*/  MUFU.EX2 R38, R38 ;  /* 0x0000002600267308 */ /* 0x000e620000000800 */
[----:B--2---:R-:W-:-:S01]  /*4cf0*/  FADD.FTZ R7, R59, R8 ;  /* 0x000000083b077221 */ /* 0x004fc20000010000 */
[----:B------:R-:W-:Y:S02]  /*4d00*/  CS2R R54, SRZ ;  /* 0x0000000000367805 */ /* 0x000fe4000001ff00 */
[----:B------:R-:W-:-:S04]  /*4d10*/  CS2R R84, SRZ ;  /* 0x0000000000547805 */ /* 0x000fc8000001ff00 */
[----:B------:R-:W2:Y:S01]  /*4d20*/  MUFU.EX2 R61, R61 ;  /* 0x0000003d003d7308 */ /* 0x000ea20000000800 */
[----:B0-----:R-:W-:-:S01]  /*4d30*/  FADD.FTZ R8, R60, R7 ;  /* 0x000000073c087221 */ /* 0x001fc20000010000 */
[----:B------:R-:W-:-:S03]  /*4d40*/  F2FP.SATFINITE.E4M3.F32.PACK_AB_MERGE_C R60, R81, R60, RZ ;  /* 0x0000003c513c723e */ /* 0x000fc600048070ff */
[----:B------:R-:W-:Y:S01]  /*4d50*/  FADD.FTZ R39, R81, R8 ;  /* 0x0000000851277221 */ /* 0x000fe20000010000 */
[----:B------:R-:W-:Y:S02]  /*4d60*/  F2FP.SATFINITE.E4M3.F32.PACK_AB_MERGE_C R176, R59, R56, R60 ;  /* 0x000000383bb0723e */ /* 0x000fe4000480703c */
[----:B------:R-:W-:Y:S01]  /*4d70*/  CS2R R56, SRZ ;  /* 0x0000000000387805 */ /* 0x000fe2000001ff00 */
[----:B------:R-:W0:Y:S01]  /*4d80*/  MUFU.EX2 R68, R68 ;  /* 0x0000004400447308 */ /* 0x000e220000000800 */
[----:B-1----:R-:W-:-:S01]  /*4d90*/  FADD.FTZ R8, R38, R39 ;  /* 0x0000002726087221 */ /* 0x002fc20000010000 */
[----:B------:R-:W-:Y:S01]  /*4da0*/  FADD.FTZ R39, R25, R12 ;  /* 0x0000000c19277221 */ /* 0x000fe20000010000 */
[----:B------:R-:W-:Y:S02]  /*4db0*/  CS2R R58, SRZ ;  /* 0x00000000003a7805 */ /* 0x000fe4000001ff00 */
[----:B------:R-:W-:-:S03]  /*4dc0*/  CS2R R80, SRZ ;  /* 0x0000000000507805 */ /* 0x000fc6000001ff00 */
        /* <DEDUP_REMOVED lines=8> */
[----:B------:R-:W-:Y:S01]  /*4e50*/  FADD.FTZ R9, R15, R8 ;  /* 0x000000080f097221 */ /* 0x000fe20000010000 */
[----:B------:R-:W-:-:S03]  /*4e60*/  CS2R R28, SRZ ;  /* 0x00000000001c7805 */ /* 0x000fc6000001ff00 */
[----:B------:R-:W-:Y:S02]  /*4e70*/  FADD.FTZ R8, R32, R9 ;  /* 0x0000000920087221 */ /* 0x000fe40000010000 */
[----:B------:R-:W0:Y:S01]  /*4e80*/  MUFU.EX2 R67, R67 ;  /* 0x0000004300437308 */ /* 0x000e220000000800 */
[C---:B-1----:R-:W-:Y:S01]  /*4e90*/  F2FP.SATFINITE.E4M3.F32.PACK_AB_MERGE_C R68, R69.reuse, R68, RZ ;  /* 0x000000444544723e */ /* 0x042fe200048070ff */
[----:B------:R-:W-:Y:S01]  /*4ea0*/  FADD.FTZ R69, R69, R6 ;  /* 0x0000000645457221 */ /* 0x000fe20000010000 */
[----:B------:R-:W-:-:S01]  /*4eb0*/  FADD.FTZ R27, R33, R8 ;  /* 0x00000008211b7221 */ /* 0x000fc20000010000 */
[C---:B------:R-:W-:Y:S02]  /*4ec0*/  F2FP.SATFINITE.E4M3.F32.PACK_AB_MERGE_C R33, R74.reuse, R33, RZ ;  /* 0x000000214a21723e */ /* 0x040fe400048070ff */
[----:B------:R-:W-:Y:S01]  /*4ed0*/  F2FP.SATFINITE.E4M3.F32.PACK_AB_MERGE_C R178, R61, R38, R68 ;  /* 0x000000263db2723e */ /* 0x000fe20004807044 */
[----:B------:R-:W-:Y:S01]  /*4ee0*/  FADD.FTZ R27, R74, R27 ;  /* 0x0000001b4a1b7221 */ /* 0x000fe20000010000 */
[----:B------:R-:W1:Y:S01]  /*4ef0*/  MUFU.EX2 R44, R44 ;  /* 0x0000002c002c7308 */ /* 0x000e620000000800 */
[----:B--2---:R-:W-:-:S01]  /*4f00*/  FADD.FTZ R6, R46, R69 ;  /* 0x000000452e067221 */ /* 0x004fc20000010000 */
[----:B------:R-:W-:Y:S01]  /*4f10*/  F2FP.SATFINITE.E4M3.F32.PACK_AB_MERGE_C R173, R32, R15, R33 ;  /* 0x0000000f20ad723e */ /* 0x000fe20004807021 */
[----:B------:R-:W-:-:S01]  /*4f20*/  FADD.FTZ R8, R36, R27 ;  /* 0x0000001b24087221 */ /* 0x000fc20000010000 */
[----:B------:R-:W-:-:S02]  /*4f30*/  CS2R R32, SRZ ;  /* 0x0000000000207805 */ /* 0x000fc4000001ff00 */
[----:B------:R-:W-:Y:S02]  /*4f40*/  CS2R R38, SRZ ;  /* 0x0000000000267805 */ /* 0x000fe4000001ff00 */
[----:B------:R-:W-:Y:S01]  /*4f50*/  CS2R R60, SRZ ;  /* 0x00000000003c7805 */ /* 0x000fe2000001ff00 */
[----:B------:R-:W-:-:S01]  /*4f60*/  FADD.FTZ R8, R37, R8 ;  /* 0x0000000825087221 */ /* 0x000fc20000010000 */
[----:B------:R-:W2:Y:S01]  /*4f70*/  MUFU.EX2 R45, R45 ;  /* 0x0000002d002d7308 */ /* 0x000ea20000000800 */
[----:B0-----:R-:W-:-:S01]  /*4f80*/  FADD.FTZ R9, R67, R6 ;  /* 0x0000000643097221 */ /* 0x001fc20000010000 */
[----:B------:R-:W-:Y:S01]  /*4f90*/  CS2R R68, SRZ ;  /* 0x0000000000447805 */ /* 0x000fe2000001ff00 */
[----:B------:R-:W-:-:S01]  /*4fa0*/  FADD.FTZ R27, R43, R8 ;  /* 0x000000082b1b7221 */ /* 0x000fc20000010000 */
[----:B------:R-:W-:-:S03]  /*4fb0*/  F2FP.SATFINITE.E4M3.F32.PACK_AB_MERGE_C R43, R90, R43, RZ ;  /* 0x0000002b5a2b723e */ /* 0x000fc600048070ff */
[----:B------:R-:W-:Y:S01]  /*4fc0*/  FADD.FTZ R90, R90, R27 ;  /* 0x0000001b5a5a7221 */ /* 0x000fe20000010000 */
[----:B------:R-:W0:Y:S01]  /*4fd0*/  MUFU.EX2 R0, R0 ;  /* 0x0000000000007308 */ /* 0x000e220000000800 */
[----:B-1----:R-:W-:-:S01]  /*4fe0*/  FADD.FTZ R6, R44, R9 ;  /* 0x000000092c067221 */ /* 0x002fc20000010000 */
[----:B------:R-:W-:Y:S02]  /*4ff0*/  F2FP.SATFINITE.E4M3.F32.PACK_AB_MERGE_C R175, R37, R36, R43 ;  /* 0x0000002425af723e */ /* 0x000fe4000480702b */
[----:B------:R-:W-:Y:S02]  /*5000*/  CS2R R26, SRZ ;  /* 0x00000000001a7805 */ /* 0x000fe4000001ff00 */
[----:B------:R-:W-:Y:S02]  /*5010*/  CS2R R36, SRZ ;  /* 0x0000000000247805 */ /* 0x000fe4000001ff00 */
[----:B------:R-:W-:Y:S01]  /*5020*/  CS2R R42, SRZ ;  /* 0x00000000002a7805 */ /* 0x000fe2000001ff00 */
[----:B------:R-:W1:Y:S01]  /*5030*/  MUFU.EX2 R49, R49 ;  /* 0x0000003100317308 */ /* 0x000e620000000800 */
[C---:B--2---:R-:W-:Y:S01]  /*5040*/  F2FP.SATFINITE.E4M3.F32.PACK_AB_MERGE_C R44, R45.reuse, R44, RZ ;  /* 0x0000002c2d2c723e */ /* 0x044fe200048070ff */
[----:B------:R-:W-:-:S03]  /*5050*/  FADD.FTZ R45, R45, R6 ;  /* 0x000000062d2d7221 */ /* 0x000fc60000010000 */
[----:B------:R-:W-:-:S03]  /*5060*/  F2FP.SATFINITE.E4M3.F32.PACK_AB_MERGE_C R172, R67, R46, R44 ;  /* 0x0000002e43ac723e */ /* 0x000fc6000480702c */
[----:B------:R-:W2:Y:S01]  /*5070*/  MUFU.EX2 R52, R52 ;  /* 0x0000003400347308 */ /* 0x000ea20000000800 */
[----:B0-----:R-:W-:-:S01]  /*5080*/  FADD.FTZ R6, R0, R45 ;  /* 0x0000002d00067221 */ /* 0x001fc20000010000 */
[----:B------:R-:W-:-:S06]  /*5090*/  CS2R R44, SRZ ;  /* 0x00000000002c7805 */ /* 0x000fcc000001ff00 */
[----:B------:R-:W0:Y:S01]  /*50a0*/  MUFU.EX2 R53, R53 ;  /* 0x0000003500357308 */ /* 0x000e220000000800 */
[----:B-1----:R-:W-:-:S07]  /*50b0*/  FADD.FTZ R9, R49, R6 ;  /* 0x0000000631097221 */ /* 0x002fce0000010000 */
[----:B------:R-:W1:Y:S01]  /*50c0*/  MUFU.EX2 R62, R62 ;  /* 0x0000003e003e7308 */ /* 0x000e620000000800 */
[----:B--2---:R-:W-:-:S01]  /*50d0*/  FADD.FTZ R6, R52, R9 ;  /* 0x0000000934067221 */ /* 0x004fc20000010000 */
[----:B------:R-:W-:-:S04]  /*50e0*/  FADD.FTZ R9, R47, R90 ;  /* 0x0000005a2f097221 */ /* 0x000fc80000010000 */
[----:B------:R-:W-:Y:S02]  /*50f0*/  FADD.FTZ R10, R94, R9 ;  /* 0x000000095e0a7221 */ /* 0x000fe40000010000 */
[----:B------:R2:W3:Y:S01]  /*5100*/  MUFU.EX2 R7, R66 ;  /* 0x0000004200077308 */ /* 0x0004e20000000800 */
[C---:B0-----:R-:W-:Y:S01]  /*5110*/  F2FP.SATFINITE.E4M3.F32.PACK_AB_MERGE_C R52, R53.reuse, R52, RZ ;  /* 0x000000343534723e */ /* 0x041fe200048070ff */
[----:B------:R-:W-:-:S03]  /*5120*/  FADD.FTZ R53, R53, R6 ;  /* 0x0000000635357221 */ /* 0x000fc60000010000 */
[----:B------:R-:W-:Y:S02]  /*5130*/  F2FP.SATFINITE.E4M3.F32.PACK_AB_MERGE_C R174, R49, R0, R52 ;  /* 0x0000000031ae723e */ /* 0x000fe40004807034 */
[----:B------:R-:W-:Y:S01]  /*5140*/  CS2R R48, SRZ ;  /* 0x0000000000307805 */ /* 0x000fe2000001ff00 */
[----:B------:R-:W0:Y:S01]  /*5150*/  MUFU.EX2 R21, R21 ;  /* 0x0000001500157308 */ /* 0x000e220000000800 */
[----:B-1----:R-:W-:-:S01]  /*5160*/  FADD.FTZ R8, R62, R53 ;  /* 0x000000353e087221 */ /* 0x002fc20000010000 */
[----:B------:R-:W-:Y:S02]  /*5170*/  CS2R R52, SRZ ;  /* 0x0000000000347805 */ /* 0x000fe4000001ff00 */
[----:B--2---:R-:W-:-:S04]  /*5180*/  CS2R R66, SRZ ;  /* 0x0000000000427805 */ /* 0x004fc8000001ff00 */
        /* <DEDUP_REMOVED lines=8> */
[----:B------:R-:W-:Y:S01]  /*5210*/  FADD.FTZ R98, R98, R25 ;  /* 0x0000001962627221 */ /* 0x000fe20000010000 */
[----:B------:R-:W-:Y:S02]  /*5220*/  CS2R R24, SRZ ;  /* 0x0000000000187805 */ /* 0x000fe4000001ff00 */
[----:B------:R-:W-:Y:S02]  /*5230*/  F2FP.SATFINITE.E4M3.F32.PACK_AB_MERGE_C R169, R94, R47, R21 ;  /* 0x0000002f5ea9723e */ /* 0x000fe40004807015 */
[----:B------:R-:W-:Y:S01]  /*5240*/  CS2R R46, SRZ ;  /* 0x00000000002e7805 */ /* 0x000fe2000001ff00 */
[----:B------:R-:W2:Y:S01]  /*5250*/  MUFU.EX2 R79, R79 ;  /* 0x0000004f004f7308 */ /* 0x000ea20000000800 */
[----:B0-----:R-:W-:-:S01]  /*5260*/  FADD.FTZ R8, R5, R8 ;  /* 0x0000000805087221 */ /* 0x001fc20000010000 */
[----:B------:R-:W-:-:S04]  /*5270*/  F2FP.SATFINITE.E4M3.F32.PACK_AB_MERGE_C R70, R5, R70, RZ ;  /* 0x000000460546723e */ /* 0x000fc800048070ff */
[----:B------:R-:W-:Y:S02]  /*5280*/  F2FP.SATFINITE.E4M3.F32.PACK_AB_MERGE_C R168, R7, R62, R70 ;  /* 0x0000003e07a8723e */ /* 0x000fe40004807046 */
[----:B------:R-:W-:Y:S01]  /*5290*/  CS2R R62, SRZ ;  /* 0x00000000003e7805 */ /* 0x000fe2000001ff00 */
[----:B------:R-:W0:Y:S01]  /*52a0*/  MUFU.EX2 R102, R102 ;  /* 0x0000006600667308 */ /* 0x000e220000000800 */
[----:B-1----:R-:W-:-:S01]  /*52b0*/  FADD.FTZ R9, R13, R98 ;  /* 0x000000620d097221 */ /* 0x002fc20000010000 */
[----:B------:R-:W-:-:S06]  /*52c0*/  CS2R R70, SRZ ;  /* 0x0000000000467805 */ /* 0x000fcc000001ff00 */
[----:B------:R-:W1:Y:S01]  /*52d0*/  MUFU.EX2 R82, R82 ;  /* 0x0000005200527308 */ /* 0x000e620000000800 */
[----:B--2---:R-:W-:-:S07]  /*52e0*/  FADD.FTZ R5, R79, R8 ;  /* 0x000000084f057221 */ /* 0x004fce0000010000 */
[----:B------:R-:W-:Y:S01]  /*52f0*/  MUFU.EX2 R11, R11 ;  /* 0x0000000b000b7308 */ /* 0x000fe20000000800 */
[----:B0-----:R-:W-:-:S07]  /*5300*/  FADD.FTZ R8, R102, R9 ;  /* 0x0000000966087221 */ /* 0x001fce0000010000 */
[----:B------:R-:W0:Y:S01]  /*5310*/  MUFU.EX2 R2, R2 ;  /* 0x0000000200027308 */ /* 0x000e220000000800 */
[----:B-1----:R-:W-:-:S07]  /*5320*/  FADD.FTZ R0, R82, R5 ;  /* 0x0000000552007221 */ /* 0x002fce0000010000 */
[----:B------:R-:W-:Y:S08]  /*5330*/  MUFU.EX2 R75, R75 ;  /* 0x0000004b004b7308 */ /* 0x000ff00000000800 */
[----:B------:R1:W2:Y:S01]  /*5340*/  MUFU.EX2 R6, R31 ;  /* 0x0000001f00067308 */ /* 0x0002a20000000800 */
[----:B0-----:R-:W-:Y:S01]  /*5350*/  F2FP.SATFINITE.E4M3.F32.PACK_AB_MERGE_C R7, R2, R11, RZ ;  /* 0x0000000b0207723e */ /* 0x001fe200048070ff */
[----:B------:R-:W-:-:S03]  /*5360*/  FADD.FTZ R11, R11, R8 ;  /* 0x000000080b0b7221 */ /* 0x000fc60000010000 */
[----:B------:R-:W-:Y:S02]  /*5370*/  F2FP.SATFINITE.E4M3.F32.PACK_AB_MERGE_C R171, R102, R13, R7 ;  /* 0x0000000d66ab723e */ /* 0x000fe40004807007 */
[----:B-1----:R-:W-:Y:S02]  /*5380*/  CS2R R30, SRZ ;  /* 0x00000000001e7805 */ /* 0x002fe4000001ff00 */
[----:B--2---:R-:W-:Y:S01]  /*5390*/  F2FP.SATFINITE.E4M3.F32.PACK_AB_MERGE_C R5, R6, R75, RZ ;  /* 0x0000004b0605723e */ /* 0x004fe200048070ff */
[----:B------:R-:W-:-:S01]  /*53a0*/  FADD.FTZ R75, R75, R0 ;  /* 0x000000004b4b7221 */ /* 0x000fc20000010000 */
[----:B------:R-:W-:Y:S02]  /*53b0*/  FADD.FTZ R0, R2, R11 ;  /* 0x0000000b02007221 */ /* 0x000fe40000010000 */
[----:B------:R-:W-:Y:S01]  /*53c0*/  F2FP.SATFINITE.E4M3.F32.PACK_AB_MERGE_C R170, R82, R79, R5 ;  /* 0x0000004f52aa723e */ /* 0x000fe20004807005 */
[----:B------:R-:W-:Y:S01]  /*53d0*/  FADD.FTZ R2, R6, R75 ;  /* 0x0000004b06027221 */ /* 0x000fe20000010000 */
        /* <DEDUP_REMOVED lines=40> */
.L_x_2443:
[----:B------:R-:W-:Y:S01]  /*5660*/  ISETP.NE.AND P2, PT, RZ, UR50, PT ;  /* 0x00000032ff007c0c */ /* 0x000fe2000bf45270 */
[----:B------:R-:W-:-:S04]  /*5670*/  UISETP.NE.AND UP0, UPT, UR4, 0x1, UPT ;  /* 0x000000010400788c */ /* 0x000fc8000bf05270 */
[----:B------:R-:W-:-:S04]  /*5680*/  USEL UR41, URZ, 0x1, UP0 ;  /* 0x000000013f297887 */ /* 0x000fc80008000000 */
[----:B------:R-:W-:-:S04]  /*5690*/  ULOP3.LUT UR41, UR7, UR41, URZ, 0x3c, !UPT ;  /* 0x0000002907297292 */ /* 0x000fc8000f8e3c3f */
[----:B------:R-:W-:Y:S08]  /*56a0*/  @P2 BRA `(.L_x_2433) ;  /* 0x0000000000382947 */ /* 0x000ff00003800000 */
[----:B------:R-:W-:Y:S05]  /*56b0*/  @!P1 BRA `(.L_x_2434) ;  /* 0x0000000000049947 */ /* 0x000fea0003800000 */
[----:B------:R-:W-:Y:S01]  /*56c0*/  BPT.TRAP 0x1 ;  /* 0x000000040000795c */ /* 0x000fe20000300000 */
.L_x_2434:
        /* <DEDUP_REMOVED lines=9> */
.L_x_2435:
[----:B-1----:R-:W-:Y:S05]  /*5760*/  @P0 BRA `(.L_x_2433) ;  /* 0x0000000000080947 */ /* 0x002fea0003800000 */
[----:B------:R-:W1:Y:S02]  /*5770*/  SYNCS.PHASECHK.TRANS64.TRYWAIT P0, [UR5+0x29830], R3 ;  /* 0x02983003ff0075a7 */ /* 0x000e640008000145 */
[----:B-1----:R-:W-:Y:S05]  /*5780*/  @!P0 BRA `(.L_x_2436) ;  /* 0x0000012000208947 */ /* 0x002fea0003800000 */
.L_x_2433:
        /* <DEDUP_REMOVED lines=191> */
.L_x_2438:
[----:B------:R-:W-:Y:S01]  /*6380*/  ULEA UR5, UR4, UR39, 0x3 ;  /* 0x0000002704057291 */ /* 0x000fe2000f8e183f */
[----:B------:R-:W-:-:S05]  /*6390*/  IMAD.U32 R3, RZ, RZ, UR7 ;  /* 0x00000007ff037e24 */ /* 0x000fca000f8e00ff */
[----:B------:R-:W-:-:S04]  /*63a0*/  SHF.L.U32 R3, R3, 0x1f, RZ ;  /* 0x0000001f03037819 */ /* 0x000fc800000006ff */
[----:B------:R0:W1:Y:S01]  /*63b0*/  SYNCS.PHASECHK.TRANS64.TRYWAIT P0, [UR5+0x29850], R3 ;  /* 0x02985003ff0075a7 */ /* 0x0000620008000145 */
[----:B------:R-:W-:Y:S05]  /*63c0*/  @!P1 BRA `(.L_x_2439) ;  /* 0x0000000000049947 */ /* 0x000fea0003800000 */
[----:B------:R-:W-:Y:S01]  /*63d0*/  BPT.TRAP 0x1 ;  /* 0x000000040000795c */ /* 0x000fe20000300000 */
.L_x_2439:
[----:B-1----:R-:W-:Y:S05]  /*63e0*/  @P0 BRA `(.L_x_2437) ;  /* 0x0000000000080947 */ /* 0x002fea0003800000 */
[----:B------:R-:W1:Y:S02]  /*63f0*/  SYNCS.PHASECHK.TRANS64.TRYWAIT P0, [UR5+0x29850], R3 ;  /* 0x02985003ff0075a7 */ /* 0x000e640008000145 */
[----:B-1----:R-:W-:Y:S05]  /*6400*/  @!P0 BRA `(.L_x_2440) ;  /* 0x0000011400188947 */ /* 0x002fea0003800000 */
.L_x_2437:
[----:B------:R-:W-:Y:S01]  /*6410*/  UIADD3 UR5, UR39, 0x400, URZ ;  /* 0x0000040027057890 */ /* 0x000fe2000fffe03f */
[----:B------:R-:W-:Y:S01]  /*6420*/  WARPGROUP.ARRIVE ;  /* 0x00000000000079c5 */ /* 0x000fe20000000000 */
[----:B------:R-:W-:-:S05]  /*6430*/  UMOV UR11, 0xc0000010 ;  /* 0xc0000010000b7882 */ /* 0x000fca0000000000 */
[----:B-1----:R-:W1:Y:S01]  /*6440*/  S2R R4, SR_TID.X ;  /* 0x0000000000047919 */ /* 0x002e620000002100 */
        /* <DEDUP_REMOVED lines=32> */
.L_x_2441:
[----:B------:R-:W-:Y:S01]  /*6650*/  UISETP.NE.AND UP0, UPT, UR52, URZ, UPT ;  /* 0x0000003f3400728c */ /* 0x000fe2000bf05270 */
[----:B------:R-:W-:Y:S02]  /*6660*/  VIADD R7, R18, UR49 ;  /* 0x0000003112077c36 */ /* 0x000fe40008000000 */
[----:B------:R-:W-:-:S03]  /*6670*/  IMAD.U32 R10, RZ, RZ, UR42 ;  /* 0x0000002aff0a7e24 */ /* 0x000fc6000f8e00ff */
[----:B------:R-:W-:Y:S02]  /*6680*/  PLOP3.LUT P0, PT, PT, PT, UP0, 0x80, 0x0 ;  /* 0x000000000000781c */ /* 0x000fe40003f0f008 */
[----:B------:R-:W-:-:S03]  /*6690*/  PLOP3.LUT P2, PT, PT, PT, UP0, 0x80, 0x0 ;  /* 0x000000000000781c */ /* 0x000fc60003f4f008 */
[----:B------:R-:W-:-:S08]  /*66a0*/  @UP0 ULDC UR5, c[0x0][0x44c] ;  /* 0x0001130000050ab9 */ /* 0x000fd00000000800 */
[----:B0-----:R-:W-:Y:S01]  /*66b0*/  @P0 IMAD.HI.U32 R3, R7, UR5, RZ ;  /* 0x0000000507030c27 */ /* 0x001fe2000f8e00ff */
[----:B------:R-:W-:-:S04]  /*66c0*/  @UP0 ULDC UR5, c[0x0][0x450] ;  /* 0x0001140000050ab9 */ /* 0x000fc80000000800 */
[----:B------:R-:W-:Y:S01]  /*66d0*/  @P2 SHF.R.U32.HI R7, RZ, UR5, R3 ;  /* 0x00000005ff072c19 */ /* 0x000fe20008011603 */
[----:B------:R-:W-:-:S04]  /*66e0*/  UIMAD UR5, UR6, -0xa0, URZ ;  /* 0xffffff60060578a4 */ /* 0x000fc8000f8e023f */
[----:B------:R-:W0:Y:S02]  /*66f0*/  SHFL.IDX PT, R4, R7, RZ, 0x1c1f ;  /* 0x001c1fff07047589 */ /* 0x000e2400000e0000 */
[----:B------:R-:W-:Y:S01]  /*6700*/  IMAD.U32 R8, RZ, RZ, UR5 ;  /* 0x00000005ff087e24 */ /* 0x000fe2000f8e00ff */
[----:B------:R-:W-:Y:S01]  /*6710*/  ULEA UR5, UR38, UR39, 0x3 ;  /* 0x0000002726057291 */ /* 0x000fe2000f8e183f */
[----:B------:R-:W1:Y:S03]  /*6720*/  SHFL.IDX PT, R14, R7, 0x1, 0x1c1f ;  /* 0x003c1f00070e7f89 */ /* 0x000e6600000e0000 */
[----:B------:R-:W-:Y:S01]  /*6730*/  IADD3 R3, -R17, 0x1, R8 ;  /* 0x0000000111037810 */ /* 0x000fe20007ffe108 */
[----:B------:R-:W-:-:S03]  /*6740*/  UIADD3 UR5, UR5, 0x29840, URZ ;  /* 0x0002984005057890 */ /* 0x000fc6000fffe03f */
[----:B------:R-:W-:Y:S01]  /*6750*/  IADD3 R3, -R10, UR51, R3 ;  /* 0x000000330a037c10 */ /* 0x000fe2000fffe103 */
[----:B------:R-:W-:-:S09]  /*6760*/  UPRMT UR5, UR56, 0x654, UR5 ;  /* 0x0000065438057896 */ /* 0x000fd20008000005 */
[----:B------:R-:W-:Y:S01]  /*6770*/  SYNCS.ARRIVE.TRANS64.RED.A1T0 RZ, [UR5], RZ ;  /* 0x000000ffffff79a7 */ /* 0x000fe20008100405 */
[C---:B0-----:R-:W-:Y:S02]  /*6780*/  IMAD.IADD R4, R3.reuse, 0x1, R4 ;  /* 0x0000000103047824 */ /* 0x041fe400078e0204 */
[----:B-1----:R-:W-:-:S03]  /*6790*/  IMAD.IADD R3, R3, 0x1, R14 ;  /* 0x0000000103037824 */ /* 0x002fc600078e020e */
[C---:B------:R-:W-:Y:S02]  /*67a0*/  ISETP.GT.AND P0, PT, R4.reuse, RZ, PT ;  /* 0x000000ff0400720c */ /* 0x040fe40003f04270 */
[----:B------:R-:W-:Y:S02]  /*67b0*/  ISETP.GT.AND P2, PT, R4, 0x1, PT ;  /* 0x000000010400780c */ /* 0x000fe40003f44270 */
        /* <DEDUP_REMOVED lines=117> */
[----:B------:R-:W-:-:S02]  /*6f10*/  ISETP.GT.AND P2, PT, R3, RZ, PT ;  /* 0x000000ff0300720c */ /* 0x000fc40003f44270 */
[----:B------:R-:W-:Y:S02]  /*6f20*/  FMNMX.FTZ R10, R101, R4, !PT ;  /* 0x00000004650a7209 */ /* 0x000fe40007810000 */
[C---:B------:R-:W-:Y:S02]  /*6f30*/  ISETP.GT.AND P3, PT, R3.reuse, 0x1, PT ;  /* 0x000000010300780c */ /* 0x040fe40003f64270 */
[----:B------:R-:W-:Y:S01]  /*6f40*/  FSEL R7, R154, -INF , P2 ;  /* 0xff8000009a077808 */ /* 0x000fe20001000000 */
[----:B------:R-:W0:Y:S01]  /*6f50*/  SHFL.BFLY PT, R9, R10, 0x2, 0x1f ;  /* 0x0c401f000a097f89 */ /* 0x000e2200000e0000 */
        /* <DEDUP_REMOVED lines=8> */
[----:B------:R-:W-:-:S02]  /*6fe0*/  ISETP.GT.AND P3, PT, R3, 0x11, PT ;  /* 0x000000110300780c */ /* 0x000fc40003f64270 */
[----:B------:R-:W-:Y:S02]  /*6ff0*/  FSEL R162, R162, -INF , P2 ;  /* 0xff800000a2a27808 */ /* 0x000fe40001000000 */
[----:B------:R-:W-:Y:S02]  /*7000*/  ISETP.GT.AND P2, PT, R3, 0x18, PT ;  /* 0x000000180300780c */ /* 0x000fe40003f44270 */
[----:B------:R-:W-:Y:S02]  /*7010*/  FSEL R163, R163, -INF , P3 ;  /* 0xff800000a3a37808 */ /* 0x000fe40001800000 */
[----:B0-----:R-:W-:Y:S01]  /*7020*/  FMNMX.FTZ R11, R10, R9, !PT ;  /* 0x000000090a0b7209 */ /* 0x001fe20007810000 */
[----:B------:R-:W-:Y:S01]  /*7030*/  IMAD.U32 R9, RZ, RZ, UR40 ;  /* 0x00000028ff097e24 */ /* 0x000fe2000f8e00ff */
[----:B------:R-:W-:Y:S02]  /*7040*/  ISETP.GT.AND P3, PT, R3, 0x19, PT ;  /* 0x000000190300780c */ /* 0x000fe40003f64270 */
[----:B------:R-:W-:Y:S01]  /*7050*/  FSEL R166, R166, -INF , P2 ;  /* 0xff800000a6a67808 */ /* 0x000fe20001000000 */
[----:B------:R-:W0:Y:S01]  /*7060*/  SHFL.BFLY PT, R4, R11, 0x1, 0x1f ;  /* 0x0c201f000b047f89 */ /* 0x000e2200000e0000 */
[----:B------:R-:W-:-:S02]  /*7070*/  FSEL R167, R167, -INF , P3 ;  /* 0xff800000a7a77808 */ /* 0x000fc40001800000 */
[C---:B------:R-:W-:Y:S02]  /*7080*/  ISETP.GT.AND P2, PT, R3.reuse, 0x20, PT ;  /* 0x000000200300780c */ /* 0x040fe40003f44270 */
[C---:B------:R-:W-:Y:S02]  /*7090*/  ISETP.GT.AND P3, PT, R3.reuse, 0x21, PT ;  /* 0x000000210300780c */ /* 0x040fe40003f64270 */
[----:B------:R-:W-:Y:S02]  /*70a0*/  FSEL R138, R138, -INF , P2 ;  /* 0xff8000008a8a7808 */ /* 0x000fe40001000000 */
[----:B------:R-:W-:Y:S02]  /*70b0*/  ISETP.GT.AND P2, PT, R3, 0x28, PT ;  /* 0x000000280300780c */ /* 0x000fe40003f44270 */
[----:B------:R-:W-:Y:S02]  /*70c0*/  FSEL R139, R139, -INF , P3 ;  /* 0xff8000008b8b7808 */ /* 0x000fe40001800000 */
[----:B------:R-:W-:-:S02]  /*70d0*/  ISETP.GT.AND P3, PT, R3, 0x29, PT ;  /* 0x000000290300780c */ /* 0x000fc40003f64270 */
[----:B------:R-:W-:Y:S02]  /*70e0*/  FSEL R142, R142, -INF , P2 ;  /* 0xff8000008e8e7808 */ /* 0x000fe40001000000 */
[----:B------:R-:W-:Y:S02]  /*70f0*/  ISETP.GT.AND P2, PT, R3, 0x30, PT ;  /* 0x000000300300780c */ /* 0x000fe40003f44270 */
[----:B------:R-:W-:Y:S02]  /*7100*/  FSEL R143, R143, -INF , P3 ;  /* 0xff8000008f8f7808 */ /* 0x000fe40001800000 */
[----:B------:R-:W-:Y:S02]  /*7110*/  ISETP.GT.AND P3, PT, R3, 0x31, PT ;  /* 0x000000310300780c */ /* 0x000fe40003f64270 */
[----:B------:R-:W-:Y:S02]  /*7120*/  FSEL R146, R146, -INF , P2 ;  /* 0xff80000092927808 */ /* 0x000fe40001000000 */
[----:B0-----:R-:W-:-:S02]  /*7130*/  FMNMX.FTZ R4, R11, R4, !PT ;  /* 0x000000040b047209 */ /* 0x001fc40007810000 */
[----:B------:R-:W-:Y:S02]  /*7140*/  ISETP.GT.AND P2, PT, R3, 0x38, PT ;  /* 0x000000380300780c */ /* 0x000fe40003f44270 */
[C---:B------:R-:W-:Y:S01]  /*7150*/  FSETP.NEU.FTZ.AND P0, PT, R4.reuse, -INF , PT ;  /* 0xff8000000400780b */ /* 0x040fe20003f1d000 */
[----:B------:R-:W-:-:S01]  /*7160*/  FFMA.FTZ R8, R4, R9, -8 ;  /* 0xc100000004087423 */ /* 0x000fc20000010009 */
[----:B------:R-:W-:Y:S02]  /*7170*/  FSEL R147, R147, -INF , P3 ;  /* 0xff80000093937808 */ /* 0x000fe40001800000 */
[----:B------:R-:W-:Y:S02]  /*7180*/  ISETP.GT.AND P3, PT, R3, 0x39, PT ;  /* 0x000000390300780c */ /* 0x000fe40003f64270 */
[----:B------:R-:W-:Y:S02]  /*7190*/  FSEL R8, R8, RZ, P0 ;  /* 0x000000ff08087208 */ /* 0x000fe40000000000 */
[----:B------:R-:W-:-:S02]  /*71a0*/  FSEL R150, R150, -INF , P2 ;  /* 0xff80000096967808 */ /* 0x000fc40001000000 */
[----:B------:R-:W-:Y:S01]  /*71b0*/  FSEL R151, R151, -INF , P3 ;  /* 0xff80000097977808 */ /* 0x000fe20001800000 */
[----:B------:R-:W-:-:S01]  /*71c0*/  FFMA.FTZ R9, R152, UR40, -R8 ;  /* 0x0000002898097c23 */ /* 0x000fc20008010808 */
[----:B------:R-:W-:Y:S01]  /*71d0*/  FMNMX.FTZ R152, R158, R21, !PT ;  /* 0x000000159e987209 */ /* 0x000fe20007810000 */
[----:B------:R-:W-:-:S01]  /*71e0*/  FFMA.FTZ R154, R136, UR40, -R8 ;  /* 0x00000028889a7c23 */ /* 0x000fc20008010808 */
[--C-:B------:R-:W-:Y:S01]  /*71f0*/  FFMA.FTZ R10, R153, UR40, -R8.reuse ;  /* 0x00000028990a7c23 */ /* 0x100fe20008010808 */
[----:B------:R-:W-:Y:S01]  /*7200*/  ISETP.GT.AND P2, PT, R3, 0x40, PT ;  /* 0x000000400300780c */ /* 0x000fe20003f44270 */
[--C-:B------:R-:W-:Y:S01]  /*7210*/  FFMA.FTZ R11, R156, UR40, -R8.reuse ;  /* 0x000000289c0b7c23 */ /* 0x100fe20008010808 */
[----:B------:R-:W-:Y:S01]  /*7220*/  FMNMX.FTZ R21, R159, R152, !PT ;  /* 0x000000989f157209 */ /* 0x000fe20007810000 */
[--C-:B------:R-:W-:Y:S01]  /*7230*/  FFMA.FTZ R156, R145, UR40, -R8.reuse ;  /* 0x00000028919c7c23 */ /* 0x100fe20008010808 */
[----:B------:R-:W-:Y:S01]  /*7240*/  ISETP.GT.AND P3, PT, R3, 0x41, PT ;  /* 0x000000410300780c */ /* 0x000fe20003f64270 */
[--C-:B------:R-:W-:Y:S01]  /*7250*/  FFMA.FTZ R12, R157, UR40, -R8.reuse ;  /* 0x000000289d0c7c23 */ /* 0x100fe20008010808 */
[----:B------:R-:W-:Y:S01]  /*7260*/  FMNMX.FTZ R136, R162, R21, !PT ;  /* 0x00000015a2887209 */ /* 0x000fe20007810000 */
[--C-:B------:R-:W-:Y:S01]  /*7270*/  FFMA.FTZ R13, R160, UR40, -R8.reuse ;  /* 0x00000028a00d7c23 */ /* 0x100fe20008010808 */
[----:B------:R0:W-:Y:S01]  /*7280*/  MUFU.EX2 R21, R154 ;  /* 0x0000009a00157308 */ /* 0x0001e20000000800 */
[----:B------:R-:W-:Y:S01]  /*7290*/  FSEL R123, R123, -INF , P3 ;  /* 0xff8000007b7b7808 */ /* 0x000fe20001800000 */
[--C-:B------:R-:W-:Y:S01]  /*72a0*/  FFMA.FTZ R14, R161, UR40, -R8.reuse ;  /* 0x00000028a10e7c23 */ /* 0x100fe20008010808 */
[----:B------:R-:W-:Y:S01]  /*72b0*/  FMNMX.FTZ R153, R163, R136, !PT ;  /* 0x00000088a3997209 */ /* 0x000fe20007810000 */
[--C-:B------:R-:W-:Y:S01]  /*72c0*/  FFMA.FTZ R136, R137, UR40, -R8.reuse ;  /* 0x0000002889887c23 */ /* 0x100fe20008010808 */
[----:B------:R-:W-:Y:S01]  /*72d0*/  ISETP.GT.AND P3, PT, R3, 0x49, PT ;  /* 0x000000490300780c */ /* 0x000fe20003f64270 */
[--C-:B------:R-:W-:Y:S01]  /*72e0*/  FFMA.FTZ R15, R164, UR40, -R8.reuse ;  /* 0x00000028a40f7c23 */ /* 0x100fe20008010808 */
[----:B------:R-:W-:Y:S01]  /*72f0*/  FMNMX.FTZ R152, R166, R153, !PT ;  /* 0x00000099a6987209 */ /* 0x000fe20007810000 */
[--C-:B------:R-:W-:Y:S01]  /*7300*/  FFMA.FTZ R20, R165, UR40, -R8.reuse ;  /* 0x00000028a5147c23 */ /* 0x100fe20008010808 */
[----:B0-----:R-:W-:-:S01]  /*7310*/  FFMA.FTZ R154, R140, UR40, -R8 ;  /* 0x000000288c9a7c23 */ /* 0x001fc20008010808 */
[----:B------:R-:W-:Y:S01]  /*7320*/  FSEL R127, R127, -INF , P3 ;  /* 0xff8000007f7f7808 */ /* 0x000fe20001800000 */
[----:B------:R-:W-:-:S01]  /*7330*/  FFMA.FTZ R149, R149, UR40, -R8 ;  /* 0x0000002895957c23 */ /* 0x000fc20008010808 */
[----:B------:R-:W-:Y:S01]  /*7340*/  FMNMX.FTZ R137, R167, R152, !PT ;  /* 0x00000098a7897209 */ /* 0x000fe20007810000 */
[----:B------:R-:W-:-:S01]  /*7350*/  FFMA.FTZ R120, R120, UR40, -R8 ;  /* 0x0000002878787c23 */ /* 0x000fc20008010808 */
[----:B------:R-:W-:Y:S01]  /*7360*/  ISETP.GT.AND P3, PT, R3, 0x51, PT ;  /* 0x000000510300780c */ /* 0x000fe20003f64270 */
[----:B------:R-:W-:-:S01]  /*7370*/  FFMA.FTZ R121, R121, UR40, -R8 ;  /* 0x0000002879797c23 */ /* 0x000fc20008010808 */
[----:B------:R-:W-:Y:S01]  /*7380*/  FMNMX.FTZ R140, R138, R137, !PT ;  /* 0x000000898a8c7209 */ /* 0x000fe20007810000 */
[----:B------:R-:W-:-:S01]  /*7390*/  FFMA.FTZ R125, R125, UR40, -R8 ;  /* 0x000000287d7d7c23 */ /* 0x000fc20008010808 */
        /* <DEDUP_REMOVED lines=18> */
[----:B------:R-:W-:Y:S01]  /*74c0*/  FSEL R107, R107, -INF , P3 ;  /* 0xff8000006b6b7808 */ /* 0x000fe20001800000 */
[----:B------:R-:W-:-:S01]  /*74d0*/  FFMA.FTZ R116, R116, UR40, -R8 ;  /* 0x0000002874747c23 */ /* 0x000fc20008010808 */
[----:B------:R-:W-:Y:S01]  /*74e0*/  FMNMX.FTZ R153, R147, R144, !PT ;  /* 0x0000009093997209 */ /* 0x000fe20007810000 */
[----:B------:R-:W-:-:S01]  /*74f0*/  FFMA.FTZ R117, R117, UR40, -R8 ;  /* 0x0000002875757c23 */ /* 0x000fc20008010808 */
        /* <DEDUP_REMOVED lines=15> */
[----:B------:R0:W-:Y:S01]  /*75f0*/  MUFU.EX2 R126, R152 ;  /* 0x00000098007e7308 */ /* 0x0001e20000000800 */
[----:B------:R-:W-:Y:S01]  /*7600*/  ISETP.GT.AND P2, PT, R3, 0x50, PT ;  /* 0x000000500300780c */ /* 0x000fe20003f44270 */
[--C-:B------:R-:W-:Y:S01]  /*7610*/  FFMA.FTZ R100, R100, UR40, -R8.reuse ;  /* 0x0000002864647c23 */ /* 0x100fe20008010808 */
[----:B------:R-:W-:Y:S01]  /*7620*/  FMNMX.FTZ R148, R145, R148, !PT ;  /* 0x0000009491947209 */ /* 0x000fe20007810000 */
[----:B------:R-:W-:Y:S01]  /*7630*/  FFMA.FTZ R101, R101, UR40, -R8 ;  /* 0x0000002865657c23 */ /* 0x000fe20008010808 */
[----:B------:R-:W-:-:S02]  /*7640*/  FSEL R130, R130, -INF , P2 ;  /* 0xff80000082827808 */ /* 0x000fc40001000000 */
[----:B------:R-:W-:Y:S01]  /*7650*/  FMNMX.FTZ R153, R127, R148, !PT ;  /* 0x000000947f997209 */ /* 0x000fe20007810000 */
[----:B------:R-:W-:Y:S01]  /*7660*/  MUFU.EX2 R9, R9 ;  /* 0x0000000900097308 */ /* 0x000fe20000000800 */
[----:B------:R-:W-:Y:S01]  /*7670*/  ISETP.GT.AND P2, PT, R3, 0x58, PT ;  /* 0x000000580300780c */ /* 0x000fe20003f44270 */
[----:B0-----:R-:W-:Y:S01]  /*7680*/  FFMA.FTZ R152, R124, UR40, -R8 ;  /* 0x000000287c987c23 */ /* 0x001fe20008010808 */
[----:B------:R-:W-:Y:S02]  /*7690*/  FMNMX.FTZ R148, R130, R153, !PT ;  /* 0x0000009982947209 */ /* 0x000fe40007810000 */
[----:B------:R-:W-:Y:S02]  /*76a0*/  FSEL R134, R134, -INF , P2 ;  /* 0xff80000086867808 */ /* 0x000fe40001000000 */
[----:B------:R-:W-:Y:S01]  /*76b0*/  FMNMX.FTZ R153, R131, R148, !PT ;  /* 0x0000009483997209 */ /* 0x000fe20007810000 */
[----:B------:R-:W-:Y:S01]  /*76c0*/  MUFU.EX2 R10, R10 ;  /* 0x0000000a000a7308 */ /* 0x000fe20000000800 */
[----:B------:R-:W-:-:S02]  /*76d0*/  ISETP.GT.AND P2, PT, R3, 0x60, PT ;  /* 0x000000600300780c */ /* 0x000fc40003f44270 */
[----:B------:R-:W-:Y:S02]  /*76e0*/  FMNMX.FTZ R148, R134, R153, !PT ;  /* 0x0000009986947209 */ /* 0x000fe40007810000 */
[----:B------:R-:W-:Y:S02]  /*76f0*/  FSEL R106, R106, -INF , P2 ;  /* 0xff8000006a6a7808 */ /* 0x000fe40001000000 */
[----:B------:R-:W-:Y:S01]  /*7700*/  FMNMX.FTZ R153, R135, R148, !PT ;  /* 0x0000009487997209 */ /* 0x000fe20007810000 */
[----:B------:R-:W-:Y:S01]  /*7710*/  MUFU.EX2 R11, R11 ;  /* 0x0000000b000b7308 */ /* 0x000fe20000000800 */
[----:B------:R-:W-:Y:S02]  /*7720*/  ISETP.GT.AND P2, PT, R3, 0x68, PT ;  /* 0x000000680300780c */ /* 0x000fe40003f44270 */
[----:B------:R-:W-:Y:S02]  /*7730*/  FMNMX.FTZ R148, R106, R153, !PT ;  /* 0x000000996a947209 */ /* 0x000fe40007810000 */
[----:B------:R-:W-:-:S02]  /*7740*/  FSEL R124, R110, -INF , P2 ;  /* 0xff8000006e7c7808 */ /* 0x000fc40001000000 */
[----:B------:R-:W-:Y:S01]  /*7750*/  FMNMX.FTZ R153, R107, R148, !PT ;  /* 0x000000946b997209 */ /* 0x000fe20007810000 */
[----:B------:R0:W-:Y:S01]  /*7760*/  MUFU.EX2 R110, R152 ;  /* 0x00000098006e7308 */ /* 0x0001e20000000800 */
[----:B------:R-:W-:Y:S02]  /*7770*/  ISETP.GT.AND P2, PT, R3, 0x70, PT ;  /* 0x000000700300780c */ /* 0x000fe40003f44270 */
[----:B------:R-:W-:Y:S02]  /*7780*/  FSEL R111, R111, -INF , P3 ;  /* 0xff8000006f6f7808 */ /* 0x000fe40001800000 */
[----:B------:R-:W-:Y:S02]  /*7790*/  FMNMX.FTZ R148, R124, R153, !PT ;  /* 0x000000997c947209 */ /* 0x000fe40007810000 */
[----:B------:R-:W-:Y:S01]  /*77a0*/  ISETP.GT.AND P3, PT, R3, 0x71, PT ;  /* 0x000000710300780c */ /* 0x000fe20003f64270 */
[----:B------:R-:W-:Y:S01]  /*77b0*/  MUFU.EX2 R141, R154 ;  /* 0x0000009a008d7308 */ /* 0x000fe20000000800 */
[----:B------:R-:W-:Y:S01]  /*77c0*/  FSEL R114, R114, -INF , P2 ;  /* 0xff80000072727808 */ /* 0x000fe20001000000 */
[----:B0-----:R-:W-:Y:S01]  /*77d0*/  FFMA.FTZ R152, R128, UR40, -R8 ;  /* 0x0000002880987c23 */ /* 0x001fe20008010808 */
[----:B------:R-:W-:-:S02]  /*77e0*/  FMNMX.FTZ R153, R111, R148, !PT ;  /* 0x000000946f997209 */ /* 0x000fc40007810000 */
[----:B------:R-:W-:Y:S02]  /*77f0*/  ISETP.GT.AND P2, PT, R3, 0x78, PT ;  /* 0x000000780300780c */ /* 0x000fe40003f44270 */
[----:B------:R-:W-:Y:S01]  /*7800*/  FSEL R115, R115, -INF , P3 ;  /* 0xff80000073737808 */ /* 0x000fe20001800000 */
[----:B------:R-:W-:Y:S01]  /*7810*/  MUFU.EX2 R12, R12 ;  /* 0x0000000c000c7308 */ /* 0x000fe20000000800 */
[----:B------:R-:W-:Y:S02]  /*7820*/  FMNMX.FTZ R148, R114, R153, !PT ;  /* 0x0000009972947209 */ /* 0x000fe40007810000 */
[----:B------:R-:W-:Y:S02]  /*7830*/  ISETP.GT.AND P3, PT, R3, 0x79, PT ;  /* 0x000000790300780c */ /* 0x000fe40003f64270 */
[----:B------:R-:W-:Y:S02]  /*7840*/  FSEL R128, R118, -INF , P2 ;  /* 0xff80000076807808 */ /* 0x000fe40001000000 */
[----:B------:R-:W-:Y:S01]  /*7850*/  FMNMX.FTZ R153, R115, R148, !PT ;  /* 0x0000009473997209 */ /* 0x000fe20007810000 */
[----:B------:R0:W-:Y:S01]  /*7860*/  MUFU.EX2 R118, R152 ;  /* 0x0000009800767308 */ /* 0x0001e20000000800 */
[----:B------:R-:W-:-:S02]  /*7870*/  FSEL R119, R119, -INF , P3 ;  /* 0xff80000077777808 */ /* 0x000fc40001800000 */
[C---:B------:R-:W-:Y:S02]  /*7880*/  ISETP.GT.AND P2, PT, R3.reuse, 0x80, PT ;  /* 0x000000800300780c */ /* 0x040fe40003f44270 */
[----:B------:R-:W-:Y:S02]  /*7890*/  FMNMX.FTZ R148, R128, R153, !PT ;  /* 0x0000009980947209 */ /* 0x000fe40007810000 */
[----:B------:R-:W-:Y:S01]  /*78a0*/  ISETP.GT.AND P3, PT, R3, 0x81, PT ;  /* 0x000000810300780c */ /* 0x000fe20003f64270 */
[----:B------:R-:W-:Y:S01]  /*78b0*/  MUFU.EX2 R13, R13 ;  /* 0x0000000d000d7308 */ /* 0x000fe20000000800 */
[----:B------:R-:W-:Y:S01]  /*78c0*/  FSEL R90, R90, -INF , P2 ;  /* 0xff8000005a5a7808 */ /* 0x000fe20001000000 */
[----:B0-----:R-:W-:Y:S01]  /*78d0*/  FFMA.FTZ R152, R132, UR40, -R8 ;  /* 0x0000002884987c23 */ /* 0x001fe20008010808 */
[----:B------:R-:W-:Y:S02]  /*78e0*/  FMNMX.FTZ R153, R119, R148, !PT ;  /* 0x0000009477997209 */ /* 0x000fe40007810000 */
[----:B------:R-:W-:-:S02]  /*78f0*/  ISETP.GT.AND P2, PT, R3, 0x88, PT ;  /* 0x000000880300780c */ /* 0x000fc40003f44270 */
[----:B------:R-:W-:Y:S01]  /*7900*/  FSEL R91, R91, -INF , P3 ;  /* 0xff8000005b5b7808 */ /* 0x000fe20001800000 */
[----:B------:R-:W-:Y:S01]  /*7910*/  MUFU.EX2 R122, R156 ;  /* 0x0000009c007a7308 */ /* 0x000fe20000000800 */
[----:B------:R-:W-:Y:S02]  /*7920*/  FMNMX.FTZ R148, R90, R153, !PT ;  /* 0x000000995a947209 */ /* 0x000fe40007810000 */
[----:B------:R-:W-:Y:S02]  /*7930*/  ISETP.GT.AND P3, PT, R3, 0x89, PT ;  /* 0x000000890300780c */ /* 0x000fe40003f64270 */
[----:B------:R-:W-:Y:S02]  /*7940*/  FSEL R132, R94, -INF , P2 ;  /* 0xff8000005e847808 */ /* 0x000fe40001000000 */
[----:B------:R-:W-:Y:S01]  /*7950*/  FMNMX.FTZ R153, R91, R148, !PT ;  /* 0x000000945b997209 */ /* 0x000fe20007810000 */
[----:B------:R0:W-:Y:S01]  /*7960*/  MUFU.EX2 R94, R152 ;  /* 0x00000098005e7308 */ /* 0x0001e20000000800 */
[----:B------:R-:W-:-:S02]  /*7970*/  ISETP.GT.AND P2, PT, R3, 0x90, PT ;  /* 0x000000900300780c */ /* 0x000fc40003f44270 */
[----:B------:R-:W-:Y:S02]  /*7980*/  FSEL R95, R95, -INF , P3 ;  /* 0xff8000005f5f7808 */ /* 0x000fe40001800000 */
        /* <DEDUP_REMOVED lines=15> */
[----:B------:R-:W-:-:S04]  /*7a80*/  FMNMX.FTZ R148, R104, R3, !PT ;  /* 0x0000000368947209 */ /* 0x000fc80007810000 */
[----:B------:R-:W-:Y:S01]  /*7a90*/  FMNMX.FTZ R148, R103, R148, !PT ;  /* 0x0000009467947209 */ /* 0x000fe20007810000 */
[----:B------:R-:W-:Y:S04]  /*7aa0*/  MUFU.EX2 R20, R20 ;  /* 0x0000001400147308 */ /* 0x000fe80000000800 */
[----:B------:R-:W0:Y:S04]  /*7ab0*/  SHFL.BFLY PT, R3, R148, 0x2, 0x1f ;  /* 0x0c401f0094037f89 */ /* 0x000e2800000e0000 */
[----:B------:R-:W-:Y:S08]  /*7ac0*/  MUFU.EX2 R136, R136 ;  /* 0x0000008800887308 */ /* 0x000ff00000000800 */
[----:B------:R-:W-:Y:S08]  /*7ad0*/  MUFU.EX2 R140, R140 ;  /* 0x0000008c008c7308 */ /* 0x000ff00000000800 */
[----:B------:R-:W-:Y:S01]  /*7ae0*/  MUFU.EX2 R149, R149 ;  /* 0x0000009500957308 */ /* 0x000fe20000000800 */
[----:B0-----:R-:W-:Y:S01]  /*7af0*/  FMNMX.FTZ R152, R148, R3, !PT ;  /* 0x0000000394987209 */ /* 0x001fe20007810000 */
[----:B------:R-:W-:-:S06]  /*7b00*/  IMAD.U32 R148, RZ, RZ, UR40 ;  /* 0x00000028ff947e24 */ /* 0x000fcc000f8e00ff */
        /* <DEDUP_REMOVED lines=9> */
[----:B------:R-:W-:-:S05]  /*7ba0*/  FSEL R8, R148, RZ, P2 ;  /* 0x000000ff94087208 */ /* 0x000fca0001000000 */
[--C-:B------:R-:W-:Y:S01]  /*7bb0*/  FFMA.FTZ R152, R158, UR40, -R8.reuse ;  /* 0x000000289e987c23 */ /* 0x100fe20008010808 */
[----:B------:R-:W-:-:S01]  /*7bc0*/  FFMA.FTZ R153, R159, UR40, -R8 ;  /* 0x000000289f997c23 */ /* 0x000fc20008010808 */
[----:B------:R-:W-:Y:S01]  /*7bd0*/  FSEL R158, R4, RZ, P0 ;  /* 0x000000ff049e7208 */ /* 0x000fe20000000000 */
[----:B------:R-:W-:-:S01]  /*7be0*/  FFMA.FTZ R7, R7, UR40, -R8 ;  /* 0x0000002807077c23 */ /* 0x000fc20008010808 */
[----:B------:R-:W-:Y:S01]  /*7bf0*/  FSEL R159, R3, RZ, P2 ;  /* 0x000000ff039f7208 */ /* 0x000fe20001000000 */
[----:B------:R-:W-:-:S01]  /*7c00*/  FFMA.FTZ R148, R155, UR40, -R8 ;  /* 0x000000289b947c23 */ /* 0x000fc20008010808 */
[----:B------:R-:W-:Y:S01]  /*7c10*/  MUFU.EX2 R152, R152 ;  /* 0x0000009800987308 */ /* 0x000fe20000000800 */
[----:B------:R-:W-:-:S01]  /*7c20*/  FADD.FTZ R158, -R158, R5 ;  /* 0x000000059e9e7221 */ /* 0x000fc20000010100 */
[----:B------:R-:W-:Y:S01]  /*7c30*/  FFMA.FTZ R5, R145, UR40, -R8 ;  /* 0x0000002891057c23 */ /* 0x000fe20008010808 */
[----:B------:R-:W-:-:S01]  /*7c40*/  FADD.FTZ R159, -R159, R6 ;  /* 0x000000069f9f7221 */ /* 0x000fc20000010100 */
[--C-:B------:R-:W-:Y:S01]  /*7c50*/  FFMA.FTZ R154, R162, UR40, -R8.reuse ;  /* 0x00000028a29a7c23 */ /* 0x100fe20008010808 */
[----:B------:R-:W-:Y:S01]  /*7c60*/  FMUL.FTZ R145, R158, UR40 ;  /* 0x000000289e917c20 */ /* 0x000fe20008410000 */
[--C-:B------:R-:W-:Y:S01]  /*7c70*/  FFMA.FTZ R155, R163, UR40, -R8.reuse ;  /* 0x00000028a39b7c23 */ /* 0x100fe20008010808 */
[----:B------:R-:W-:Y:S01]  /*7c80*/  FMUL.FTZ R158, R159, UR40 ;  /* 0x000000289f9e7c20 */ /* 0x000fe20008410000 */
        /* <DEDUP_REMOVED lines=44> */
[----:B------:R-:W-:Y:S01]  /*7f50*/  FFMA.FTZ R8, R103, UR40, -R8 ;  /* 0x0000002867087c23 */ /* 0x000fe20008010808 */
[----:B------:R-:W-:-:S01]  /*7f60*/  FADD.FTZ R0, R152, R145 ;  /* 0x0000009198007221 */ /* 0x000fc20000010000 */
[----:B------:R-:W-:-:S02]  /*7f70*/  FADD.FTZ R145, R13, R2 ;  /* 0x000000020d917221 */ /* 0x000fc40000010000 */
        /* <DEDUP_REMOVED lines=31> */
[----:B------:R-:W-:-:S06]  /*8170*/  FADD.FTZ R0, R126, R145 ;  /* 0x000000917e007221 */ /* 0x000fcc0000010000 */
        /* <DEDUP_REMOVED lines=92> */
.L_x_2442:
        /* <DEDUP_REMOVED lines=116> */
.L_x_2432:
[----:B------:R-:W-:-:S06]  /*8e80*/  UISETP.GE.AND UP0, UPT, UR6, UR53, UPT ;  /* 0x000000350600728c */ /* 0x000fcc000bf06270 */
[----:B------:R-:W-:-:S13]  /*8e90*/  PLOP3.LUT P0, PT, PT, PT, UP0, 0x80, 0x0 ;  /* 0x000000000000781c */ /* 0x000fda0003f0f008 */
[----:B------:R-:W-:Y:S05]  /*8ea0*/  @!P0 BRA `(.L_x_2444) ;  /* 0x0000002c002c8947 */ /* 0x000fea0003800000 */
[----:B------:R-:W-:Y:S01]  /*8eb0*/  IMAD.MOV.U32 R6, RZ, RZ, R3 ;  /* 0x000000ffff067224 */ /* 0x000fe200078e0003 */
[----:B------:R-:W-:Y:S01]  /*8ec0*/  UMOV UR7, UR41 ;  /* 0x0000002900077c82 */ /* 0x000fe20008000000 */
[----:B------:R-:W-:Y:S01]  /*8ed0*/  IMAD.MOV.U32 R5, RZ, RZ, R4 ;  /* 0x000000ffff057224 */ /* 0x000fe200078e0004 */
[----:B------:R-:W-:-:S06]  /*8ee0*/  UMOV UR4, UR38 ;  /* 0x0000002600047c82 */ /* 0x000fcc0008000000 */
.L_x_2455:
        /* <DEDUP_REMOVED lines=9> */
.L_x_2446:
[----:B------:R-:W-:Y:S01]  /*8f80*/  ULEA UR5, UR38, UR39, 0x3 ;  /* 0x0000002726057291 */ /* 0x000fe2000f8e183f */
[----:B------:R-:W-:-:S05]  /*8f90*/  IMAD.U32 R3, RZ, RZ, UR41 ;  /* 0x00000029ff037e24 */ /* 0x000fca000f8e00ff */
[----:B------:R-:W-:-:S04]  /*8fa0*/  SHF.L.U32 R3, R3, 0x1f, RZ ;  /* 0x0000001f03037819 */ /* 0x000fc800000006ff */
[----:B------:R0:W1:Y:S01]  /*8fb0*/  SYNCS.PHASECHK.TRANS64.TRYWAIT P0, [UR5+0x29830], R3 ;  /* 0x02983003ff0075a7 */ /* 0x0000620008000145 */
[----:B------:R-:W-:Y:S05]  /*8fc0*/  @!P1 BRA `(.L_x_2447) ;  /* 0x0000000000049947 */ /* 0x000fea0003800000 */
[----:B------:R-:W-:Y:S01]  /*8fd0*/  BPT.TRAP 0x1 ;  /* 0x000000040000795c */ /* 0x000fe20000300000 */
.L_x_2447:
[----:B-1----:R-:W-:Y:S05]  /*8fe0*/  @P0 BRA `(.L_x_2445) ;  /* 0x0000000000080947 */ /* 0x002fea0003800000 */
[----:B------:R-:W1:Y:S02]  /*8ff0*/  SYNCS.PHASECHK.TRANS64.TRYWAIT P0, [UR5+0x29830], R3 ;  /* 0x02983003ff0075a7 */ /* 0x000e640008000145 */
[----:B-1----:R-:W-:Y:S05]  /*9000*/  @!P0 BRA `(.L_x_2448) ;  /* 0x000000e800308947 */ /* 0x002fea0003800000 */
.L_x_2445:
[----:B-1----:R-:W1:Y:S01]  /*9010*/  S2R R4, SR_TID.X ;  /* 0x0000000000047919 */ /* 0x002e620000002100 */
[----:B------:R-:W-:Y:S01]  /*9020*/  UIMAD UR5, UR38, 0x780, UR48 ;  /* 0x00000780260578a4 */ /* 0x000fe2000f8e0230 */
[----:B------:R-:W-:Y:S01]  /*9030*/  UMOV UR31, 0x80000020 ;  /* 0x80000020001f7882 */ /* 0x000fe20000000000 */
[----:B------:R-:W-:Y:S02]  /*9040*/  UMOV UR32, UR28 ;  /* 0x0000001c00207c82 */ /* 0x000fe40008000000 */
[----:B------:R-:W-:Y:S01]  /*9050*/  UIADD3 UR34, UR5, 0x80, URZ ;  /* 0x0000008005227890 */ /* 0x000fe2000fffe03f */
[----:B------:R-:W-:Y:S02]  /*9060*/  UMOV UR33, UR29 ;  /* 0x0000001d00217c82 */ /* 0x000fe40008000000 */
[----:B------:R-:W-:Y:S01]  /*9070*/  UMOV UR30, UR5 ;  /* 0x00000005001e7c82 */ /* 0x000fe20008000000 */
[----:B------:R-:W-:Y:S01]  /*9080*/  UMOV UR35, 0x80000020 ;  /* 0x8000002000237882 */ /* 0x000fe20000000000 */
[----:B------:R-:W-:Y:S01]  /*9090*/  UIADD3 UR46, UR5, 0x100, URZ ;  /* 0x00000100052e7890 */ /* 0x000fe2000fffe03f */
[----:B------:R-:W-:Y:S01]  /*90a0*/  UMOV UR44, UR28 ;  /* 0x0000001c002c7c82 */ /* 0x000fe20008000000 */
[----:B------:R-:W-:Y:S01]  /*90b0*/  UMOV UR45, UR29 ;  /* 0x0000001d002d7c82 */ /* 0x000fe20008000000 */
        /* <DEDUP_REMOVED lines=177> */
.L_x_2450:
[----:B------:R-:W-:Y:S01]  /*9bd0*/  ULEA UR5, UR4, UR39, 0x3 ;  /* 0x0000002704057291 */ /* 0x000fe2000f8e183f */
[----:B------:R-:W-:-:S05]  /*9be0*/  IMAD.U32 R3, RZ, RZ, UR7 ;  /* 0x00000007ff037e24 */ /* 0x000fca000f8e00ff */
[----:B------:R-:W-:-:S04]  /*9bf0*/  SHF.L.U32 R3, R3, 0x1f, RZ ;  /* 0x0000001f03037819 */ /* 0x000fc800000006ff */
[----:B------:R0:W1:Y:S01]  /*9c00*/  SYNCS.PHASECHK.TRANS64.TRYWAIT P0, [UR5+0x29850], R3 ;  /* 0x02985003ff0075a7 */ /* 0x0000620008000145 */
[----:B------:R-:W-:Y:S05]  /*9c10*/  @!P1 BRA `(.L_x_2451) ;  /* 0x0000000000049947 */ /* 0x000fea0003800000 */
[----:B------:R-:W-:Y:S01]  /*9c20*/  BPT.TRAP 0x1 ;  /* 0x000000040000795c */ /* 0x000fe20000300000 */
.L_x_2451:
[----:B-1----:R-:W-:Y:S05]  /*9c30*/  @P0 BRA `(.L_x_2449) ;  /* 0x0000000000080947 */ /* 0x002fea0003800000 */
[----:B------:R-:W1:Y:S02]  /*9c40*/  SYNCS.PHASECHK.TRANS64.TRYWAIT P0, [UR5+0x29850], R3 ;  /* 0x02985003ff0075a7 */ /* 0x000e640008000145 */
[----:B-1----:R-:W-:Y:S05]  /*9c50*/  @!P0 BRA `(.L_x_2452) ;  /* 0x000000dc00348947 */ /* 0x002fea0003800000 */
.L_x_2449:
        /* <DEDUP_REMOVED lines=36> */
.L_x_2453:
        /* <DEDUP_REMOVED lines=93> */
[----:B------:R-:W-:-:S04]  /*a470*/  FADD.FTZ R5, -R4, R5 ;  /* 0x0000000504057221 */ /* 0x000fc80000010100 */
[----:B------:R-:W-:Y:S01]  /*a480*/  FMUL.FTZ R11, R5, UR40 ;  /* 0x00000028050b7c20 */ /* 0x000fe20008410000 */
[----:B------:R-:W-:-:S01]  /*a490*/  FADD.FTZ R5, -R3, R6 ;  /* 0x0000000603057221 */ /* 0x000fc20000010100 */
[----:B------:R-:W-:Y:S02]  /*a4a0*/  FFMA.FTZ R6, R4, R13, -8 ;  /* 0xc100000004067423 */ /* 0x000fe4000001000d */
[----:B------:R-:W-:Y:S01]  /*a4b0*/  MUFU.EX2 R7, R11 ;  /* 0x0000000b00077308 */ /* 0x000fe20000000800 */
[----:B------:R-:W-:Y:S01]  /*a4c0*/  FMUL.FTZ R5, R5, UR40 ;  /* 0x0000002805057c20 */ /* 0x000fe20008410000 */
[--C-:B------:R-:W-:Y:S01]  /*a4d0*/  FFMA.FTZ R20, R136, UR40, -R6.reuse ;  /* 0x0000002888147c23 */ /* 0x100fe20008010806 */
[----:B------:R-:W-:-:S01]  /*a4e0*/  FFMA.FTZ R136, R140, UR40, -R6 ;  /* 0x000000288c887c23 */ /* 0x000fc20008010806 */
[--C-:B------:R-:W-:Y:S01]  /*a4f0*/  FFMA.FTZ R140, R144, UR40, -R6.reuse ;  /* 0x00000028908c7c23 */ /* 0x100fe20008010806 */
[----:B------:R-:W-:-:S01]  /*a500*/  FFMA.FTZ R144, R148, UR40, -R6 ;  /* 0x0000002894907c23 */ /* 0x000fc20008010806 */
[----:B------:R-:W-:Y:S01]  /*a510*/  FFMA.FTZ R21, R137, UR40, -R6 ;  /* 0x0000002889157c23 */ /* 0x000fe20008010806 */
[----:B------:R-:W-:-:S02]  /*a520*/  IMAD.U32 R148, RZ, RZ, UR40 ;  /* 0x00000028ff947e24 */ /* 0x000fc4000f8e00ff */
        /* <DEDUP_REMOVED lines=34> */
[----:B------:R-:W-:Y:S01]  /*a750*/  FFMA.FTZ R101, R101, UR40, -R6 ;  /* 0x0000002865657c23 */ /* 0x000fe20008010806 */
[----:B------:R-:W-:-:S01]  /*a760*/  FFMA.FTZ R6, R3, R148, -8 ;  /* 0xc100000003067423 */ /* 0x000fc20000010094 */
[----:B------:R-:W-:Y:S03]  /*a770*/  MUFU.EX2 R5, R5 ;  /* 0x0000000500057308 */ /* 0x000fe60000000800 */
        /* <DEDUP_REMOVED lines=38> */
[----:B--2---:R-:W-:-:S01]  /*a9e0*/  FADD.FTZ R159, R9, R2 ;  /* 0x00000002099f7221 */ /* 0x004fc20000010000 */
        /* <DEDUP_REMOVED lines=8> */
[----:B------:R-:W-:-:S06]  /*aa70*/  FFMA.FTZ R102, R102, UR40, -R6 ;  /* 0x0000002866667c23 */ /* 0x000fcc0008010806 */
[----:B------:R0:W3:Y:S01]  /*aa80*/  MUFU.EX2 R11, R157 ;  /* 0x0000009d000b7308 */ /* 0x0000e20000000800 */
[----:B-1----:R-:W-:-:S07]  /*aa90*/  FADD.FTZ R0, R10, R159 ;  /* 0x0000009f0a007221 */ /* 0x002fce0000010000 */
[----:B------:R-:W1:Y:S01]  /*aaa0*/  MUFU.EX2 R153, R153 ;  /* 0x0000009900997308 */ /* 0x000e620000000800 */
[----:B0-----:R-:W-:-:S01]  /*aab0*/  FFMA.FTZ R157, R167, UR40, -R6 ;  /* 0x00000028a79d7c23 */ /* 0x001fc20008010806 */
[----:B--2---:R-:W-:Y:S01]  /*aac0*/  FADD.FTZ R2, R152, R161 ;  /* 0x000000a198027221 */ /* 0x004fe20000010000 */
        /* <DEDUP_REMOVED lines=149> */
.L_x_2454:
        /* <DEDUP_REMOVED lines=116> */
.L_x_2444:
[----:B------:R-:W-:Y:S06]  /*bb60*/  BAR.ARV 0x8, 0x180 ;  /* 0x0206000000007b1d */ /* 0x000fec0000002000 */
[----:B------:R-:W-:Y:S05]  /*bb70*/  @!P1 BRA `(.L_x_2456) ;  /* 0x0000000000049947 */ /* 0x000fea0003800000 */
[----:B------:R-:W-:Y:S01]  /*bb80*/  BPT.TRAP 0x1 ;  /* 0x000000040000795c */ /* 0x000fe20000300000 */
.L_x_2456:
[----:B------:R-:W-:Y:S01]  /*bb90*/  ULEA UR5, UR38, UR39, 0x3 ;  /* 0x0000002726057291 */ /* 0x000fe2000f8e183f */
[----:B------:R-:W-:-:S05]  /*bba0*/  IMAD.U32 R5, RZ, RZ, UR41 ;  /* 0x00000029ff057e24 */ /* 0x000fca000f8e00ff */
[----:B------:R-:W-:-:S04]  /*bbb0*/  SHF.L.U32 R5, R5, 0x1f, RZ ;  /* 0x0000001f05057819 */ /* 0x000fc800000006ff */
[----:B------:R0:W1:Y:S01]  /*bbc0*/  SYNCS.PHASECHK.TRANS64.TRYWAIT P0, [UR5+0x29850], R5 ;  /* 0x02985005ff0075a7 */ /* 0x0000620008000145 */
[----:B------:R-:W-:Y:S05]  /*bbd0*/  @!P1 BRA `(.L_x_2457) ;  /* 0x0000000000049947 */ /* 0x000fea0003800000 */
[----:B------:R-:W-:Y:S01]  /*bbe0*/  BPT.TRAP 0x1 ;  /* 0x000000040000795c */ /* 0x000fe20000300000 */
.L_x_2457:
[----:B-1----:R-:W-:Y:S05]  /*bbf0*/  @P0 BRA `(.L_x_2458) ;  /* 0x0000000000080947 */ /* 0x002fea0003800000 */
[----:B------:R-:W1:Y:S02]  /*bc00*/  SYNCS.PHASECHK.TRANS64.TRYWAIT P0, [UR5+0x29850], R5 ;  /* 0x02985005ff0075a7 */ /* 0x000e640008000145 */
[----:B-1----:R-:W-:Y:S05]  /*bc10*/  @!P0 BRA `(.L_x_2459) ;  /* 0x000000bc005c8947 */ /* 0x002fea0003800000 */
.L_x_2458:
        /* <DEDUP_REMOVED lines=17> */
[----:B------:R-:W1:Y:S08]  /*bd30*/  @P0 LDC.64 R8, c[0x0][0x9c8] ;  /* 0x00027200ff080b82 */ /* 0x000e700000000a00 */
[----:B------:R-:W2:Y:S01]  /*bd40*/  @P0 LDC.64 R10, c[0x0][0x9d0] ;  /* 0x00027400ff0a0b82 */ /* 0x000ea20000000a00 */
[----:B-1----:R-:W-:-:S04]  /*bd50*/  @P0 IMAD R6, R8, UR58, RZ ;  /* 0x0000003a08060c24 */ /* 0x002fc8000f8e02ff */
[----:B0-----:R-:W-:Y:S02]  /*bd60*/  @P0 IMAD R5, R9, UR54, R6 ;  /* 0x0000003609050c24 */ /* 0x001fe4000f8e0206 */
        /* <DEDUP_REMOVED lines=15> */
[----:B------:R-:W1:Y:S04]  /*be60*/  SHFL.BFLY PT, R7, R2, 0x2, 0x1f ;  /* 0x0c401f0002077f89 */ /* 0x000e6800000e0000 */
[----:B------:R-:W3:Y:S01]  /*be70*/  SHFL.BFLY PT, R11, R0, 0x2, 0x1f ;  /* 0x0c401f00000b7f89 */ /* 0x000ee200000e0000 */
[----:B------:R-:W-:Y:S02]  /*be80*/  WARPGROUP.DEPBAR.LE gsb0, 0x0 ;  /* 0x00008000000079c5 */ /* 0x000fe40000010000 */
[----:B------:R-:W-:-:S06]  /*be90*/  WARPGROUP.ARRIVE ;  /* 0x00000000000079c5 */ /* 0x000fcc0000000000 */
[----:B------:R-:W-:Y:S01]  /*bea0*/  QGMMA.64x128x32.F32.E4M3.E4M3 R24, R172, gdesc[UR4], R24, gsb0 ;  /* 0x01e00004ac187df3 */ /* 0x000fe20008000818 */
[----:B------:R-:W-:Y:S01]  /*beb0*/  UIADD3 UR6, UR4, 0x400, URZ ;  /* 0x0000040004067890 */ /* 0x000fe2000fffe03f */
[----:B------:R-:W-:Y:S01]  /*bec0*/  UMOV UR7, 0xc0000010 ;  /* 0xc000001000077882 */ /* 0x000fe20000000000 */
[----:B-1----:R-:W-:-:S01]  /*bed0*/  FADD.FTZ R7, R7, R2 ;  /* 0x0000000207077221 */ /* 0x002fc20000010000 */
[----:B---3--:R-:W-:-:S04]  /*bee0*/  FADD.FTZ R11, R11, R0 ;  /* 0x000000000b0b7221 */ /* 0x008fc80000010000 */
[----:B------:R-:W1:Y:S04]  /*bef0*/  SHFL.BFLY PT, R6, R7, 0x1, 0x1f ;  /* 0x0c201f0007067f89 */ /* 0x000e6800000e0000 */
[----:B0-----:R-:W0:Y:S01]  /*bf00*/  SHFL.BFLY PT, R8, R11, 0x1, 0x1f ;  /* 0x0c201f000b087f89 */ /* 0x001e2200000e0000 */
[----:B-1----:R-:W-:-:S01]  /*bf10*/  FADD.FTZ R12, R7, R6 ;  /* 0x00000006070c7221 */ /* 0x002fc20000010000 */
[----:B0-----:R-:W-:-:S04]  /*bf20*/  FADD.FTZ R13, R11, R8 ;  /* 0x000000080b0d7221 */ /* 0x001fc80000010000 */
        /* <DEDUP_REMOVED lines=14> */
[----:B------:R-:W-:-:S07]  /*c010*/  IMAD.U32 R11, RZ, RZ, UR40 ;  /* 0x00000028ff0b7e24 */ /* 0x000fce000f8e00ff */
[----:B------:R-:W3:Y:S01]  /*c020*/  @P0 MUFU.RCP R10, R13 ;  /* 0x0000000d000a0308 */ /* 0x000ee20000001000 */
[----:B------:R-:W-:Y:S02]  /*c030*/  IMAD.U32 R7, RZ, RZ, UR40 ;  /* 0x00000028ff077e24 */ /* 0x000fe4000f8e00ff */
[----:B------:R-:W-:Y:S01]  /*c040*/  @P3 FMUL.FTZ R11, R11, 0.69314718246459960938 ;  /* 0x3f3172180b0b3820 */ /* 0x000fe20000410000 */
[----:B0-----:R-:W-:Y:S01]  /*c050*/  @P3 FMUL.FTZ R12, R9, 0.69314718246459960938 ;  /* 0x3f317218090c3820 */ /* 0x001fe20000410000 */
[----:B------:R-:W-:Y:S02]  /*c060*/  IMAD.MOV.U32 R0, RZ, RZ, -0x800000 ;  /* 0xff800000ff007424 */ /* 0x000fe400078e00ff */
[----:B------:R-:W-:Y:S01]  /*c070*/  @P2 FMUL.FTZ R7, R7, 0.69314718246459960938 ;  /* 0x3f31721807072820 */ /* 0x000fe20000410000 */
[----:B------:R-:W-:Y:S02]  /*c080*/  IMAD.MOV.U32 R2, RZ, RZ, -0x800000 ;  /* 0xff800000ff027424 */ /* 0x000fe400078e00ff */
[----:B------:R-:W-:-:S01]  /*c090*/  @P3 FFMA.FTZ R0, R11, R3, R12 ;  /* 0x000000030b003223 */ /* 0x000fc2000001000c */
[----:B-1----:R-:W-:Y:S01]  /*c0a0*/  @P2 FMUL.FTZ R8, R8, 0.69314718246459960938 ;  /* 0x3f31721808082820 */ /* 0x002fe20000410000 */
[----:B--2---:R-:W-:-:S03]  /*c0b0*/  FMUL.FTZ R3, R6, R5 ;  /* 0x0000000506037220 */ /* 0x004fc60000410000 */
[----:B------:R-:W-:Y:S01]  /*c0c0*/  @P2 FFMA.FTZ R2, R7, R4, R8 ;  /* 0x0000000407022223 */ /* 0x000fe20000010008 */
[----:B---3--:R-:W-:Y:S01]  /*c0d0*/  FMUL.FTZ R5, R10, R5 ;  /* 0x000000050a057220 */ /* 0x008fe20000410000 */
[----:B------:R-:W-:Y:S02]  /*c0e0*/  WARPGROUP.DEPBAR.LE gsb0, 0x0 ;  /* 0x00008000000079c5 */ /* 0x000fe40000010000 */
[----:B------:R-:W-:Y:S05]  /*c0f0*/  @!P1 BRA `(.L_x_2460) ;  /* 0x0000000000049947 */ /* 0x000fea0003800000 */
[----:B------:R-:W-:Y:S01]  /*c100*/  BPT.TRAP 0x1 ;  /* 0x000000040000795c */ /* 0x000fe20000300000 */
.L_x_2460:
        /* <DEDUP_REMOVED lines=10> */
[----:B------:R-:W-:Y:S01]  /*c1b0*/  FMUL.FTZ R77, R65, R3 ;  /* 0x00000003414d7220 */ /* 0x000fe20000410000 */
[----:B------:R-:W-:Y:S01]  /*c1c0*/  FMUL.FTZ R48, R47, R5 ;  /* 0x000000052f307220 */ /* 0x000fe20000410000 */
[-C--:B------:R-:W-:Y:S01]  /*c1d0*/  FMUL.FTZ R7, R24, R3.reuse ;  /* 0x0000000318077220 */ /* 0x080fe20000410000 */
[----:B------:R-:W-:Y:S01]  /*c1e0*/  SYNCS.ARRIVE.TRANS64.RED.A1T0 RZ, [UR4], RZ ;  /* 0x000000ffffff79a7 */ /* 0x000fe20008100404 */
        /* <DEDUP_REMOVED lines=60> */
.L_x_2424:
        /* <DEDUP_REMOVED lines=50> */
[----:B------:R-:W-:-:S02]  /*c8d0*/  SEL R52, R67, R66, P0 ;  /* 0x0000004243347207 */ /* 0x000fc40000000000 */
[C---:B------:R-:W-:Y:S02]  /*c8e0*/  IADD3 R63, P6, R10.reuse, 0x20, RZ ;  /* 0x000000200a3f7810 */ /* 0x040fe40007fde0ff */
[----:B------:R-:W-:Y:S02]  /*c8f0*/  IADD3 R67, P1, R10, 0x40, RZ ;  /* 0x000000400a437810 */ /* 0x000fe40007f3e0ff */
[----:B------:R-:W-:Y:S01]  /*c900*/  SEL R61, R6, R9, P0 ;  /* 0x00000009063d7207 */ /* 0x000fe20000000000 */
[----:B------:R-:W-:Y:S01]  /*c910*/  IMAD.X R101, RZ, RZ, R11, P6 ;  /* 0x000000ffff657224 */ /* 0x000fe200030e060b */
[----:B------:R-:W-:Y:S02]  /*c920*/  SEL R27, R9, R6, P0 ;  /* 0x00000006091b7207 */ /* 0x000fe40000000000 */
[----:B------:R-:W-:Y:S02]  /*c930*/  SEL R103, R49, R48, P0 ;  /* 0x0000003031677207 */ /* 0x000fe40000000000 */
[----:B------:R-:W-:-:S02]  /*c940*/  SEL R141, R32, R33, P0 ;  /* 0x00000021208d7207 */ /* 0x000fc40000000000 */
[----:B------:R-:W-:Y:S02]  /*c950*/  SEL R26, R33, R32, P0 ;  /* 0x00000020211a7207 */ /* 0x000fe40000000000 */
[----:B------:R-:W-:Y:S02]  /*c960*/  SEL R119, R84, R85, P0 ;  /* 0x0000005554777207 */ /* 0x000fe40000000000 */
[----:B------:R-:W-:Y:S02]  /*c970*/  SEL R42, R85, R84, P0 ;  /* 0x00000054552a7207 */ /* 0x000fe40000000000 */
[----:B------:R-:W-:Y:S02]  /*c980*/  SEL R49, R48, R49, P0 ;  /* 0x0000003130317207 */ /* 0x000fe40000000000 */
[----:B------:R-:W-:Y:S02]  /*c990*/  LOP3.LUT R4, R63, 0x380, RZ, 0xc0, !PT ;  /* 0x000003803f047812 */ /* 0x000fe400078ec0ff */
[----:B------:R-:W-:-:S02]  /*c9a0*/  LOP3.LUT R6, R67, 0x380, RZ, 0xc0, !PT ;  /* 0x0000038043067812 */ /* 0x000fc400078ec0ff */
        /* <DEDUP_REMOVED lines=24> */
[----:B------:R-:W-:Y:S02]  /*cb30*/  IADD3 R71, P2, R10, 0x60, RZ ;  /* 0x000000600a477810 */ /* 0x000fe40007f5e0ff */
[----:B------:R-:W-:Y:S02]  /*cb40*/  SHF.R.U64 R4, R4, 0x3, RZ ;  /* 0x0000000304047819 */ /* 0x000fe400000012ff */
[----:B------:R-:W-:Y:S02]  /*cb50*/  SHF.R.U64 R6, R6, 0x3, RZ ;  /* 0x0000000306067819 */ /* 0x000fe400000012ff */
[----:B------:R-:W-:Y:S02]  /*cb60*/  SEL R65, R86, R87, P0 ;  /* 0x0000005756417207 */ /* 0x000fe40000000000 */
[----:B------:R-:W-:Y:S02]  /*cb70*/  SEL R75, R87, R86, P0 ;  /* 0x00000056574b7207 */ /* 0x000fe40000000000 */
[----:B------:R-:W-:-:S02]  /*cb80*/  IADD3 R79, P3, R10, 0x4000, RZ ;  /* 0x000040000a4f7810 */ /* 0x000fc40007f7e0ff */
[C---:B------:R-:W-:Y:S02]  /*cb90*/  IADD3 R83, P4, R10.reuse, 0x4020, RZ ;  /* 0x000040200a537810 */ /* 0x040fe40007f9e0ff */
[----:B------:R-:W-:Y:S01]  /*cba0*/  SEL R111, R47, R14, P0 ;  /* 0x0000000e2f6f7207 */ /* 0x000fe20000000000 */
[--C-:B------:R-:W-:Y:S01]  /*cbb0*/  IMAD.X R95, RZ, RZ, R11.reuse, P3 ;  /* 0x000000ffff5f7224 */ /* 0x100fe200018e060b */
[----:B------:R-:W-:Y:S01]  /*cbc0*/  IADD3 R87, P5, R10, 0x4040, RZ ;  /* 0x000040400a577810 */ /* 0x000fe20007fbe0ff */
[--C-:B------:R-:W-:Y:S01]  /*cbd0*/  IMAD.X R9, RZ, RZ, R11.reuse, P4 ;  /* 0x000000ffff097224 */ /* 0x100fe200020e060b */
[----:B------:R-:W-:Y:S02]  /*cbe0*/  SEL R59, R7, R8, P0 ;  /* 0x00000008073b7207 */ /* 0x000fe40000000000 */
[----:B------:R-:W-:Y:S01]  /*cbf0*/  SEL R25, R8, R7, P0 ;  /* 0x0000000708197207 */ /* 0x000fe20000000000 */
[----:B------:R-:W-:Y:S01]  /*cc00*/  IMAD.X R7, RZ, RZ, R11, P5 ;  /* 0x000000ffff077224 */ /* 0x000fe200028e060b */
[----:B------:R-:W-:-:S02]  /*cc10*/  SEL R47, R14, R47, P0 ;  /* 0x0000002f0e2f7207 */ /* 0x000fc40000000000 */
[----:B------:R-:W-:Y:S02]  /*cc20*/  LOP3.LUT R8, R71, 0x380, RZ, 0xc0, !PT ;  /* 0x0000038047087812 */ /* 0x000fe400078ec0ff */
[----:B------:R-:W-:Y:S02]  /*cc30*/  LOP3.LUT R100, R4, R63, RZ, 0x3c, !PT ;  /* 0x0000003f04647212 */ /* 0x000fe400078e3cff */
[----:B------:R-:W-:Y:S02]  /*cc40*/  LOP3.LUT R14, R6, R67, RZ, 0x3c, !PT ;  /* 0x00000043060e7212 */ /* 0x000fe400078e3cff */
[----:B------:R-:W-:Y:S02]  /*cc50*/  LOP3.LUT R4, R79, 0x380, RZ, 0xc0, !PT ;  /* 0x000003804f047812 */ /* 0x000fe400078ec0ff */
[----:B------:R-:W-:Y:S02]  /*cc60*/  LOP3.LUT R6, R83, 0x380, RZ, 0xc0, !PT ;  /* 0x0000038053067812 */ /* 0x000fe400078ec0ff */
[----:B------:R-:W-:-:S02]  /*cc70*/  LOP3.LUT R30, R87, 0x380, RZ, 0xc0, !PT ;  /* 0x00000380571e7812 */ /* 0x000fc400078ec0ff */
[----:B------:R-:W-:Y:S02]  /*cc80*/  SHF.R.U64 R8, R8, 0x3, RZ ;  /* 0x0000000308087819 */ /* 0x000fe400000012ff */
[----:B------:R-:W-:Y:S02]  /*cc90*/  SHF.R.U64 R4, R4, 0x3, RZ ;  /* 0x0000000304047819 */ /* 0x000fe400000012ff */
[----:B------:R-:W-:Y:S02]  /*cca0*/  SHF.R.U64 R6, R6, 0x3, RZ ;  /* 0x0000000306067819 */ /* 0x000fe400000012ff */
[----:B------:R-:W-:Y:S02]  /*ccb0*/  SHF.R.U64 R30, R30, 0x3, RZ ;  /* 0x000000031e1e7819 */ /* 0x000fe400000012ff */
[----:B------:R-:W-:Y:S02]  /*ccc0*/  SEL R107, R12, R13, P0 ;  /* 0x0000000d0c6b7207 */ /* 0x000fe40000000000 */
[----:B------:R-:W-:Y:S01]  /*ccd0*/  SEL R43, R13, R12, P0 ;  /* 0x0000000c0d2b7207 */ /* 0x000fe20000000000 */
[----:B------:R-:W-:Y:S01]  /*cce0*/  IMAD.X R13, RZ, RZ, R11, P2 ;  /* 0x000000ffff0d7224 */ /* 0x000fe200010e060b */
[----:B------:R-:W-:-:S02]  /*ccf0*/  IADD3 R97, P6, R10, 0x4060, RZ ;  /* 0x000040600a617810 */ /* 0x000fc40007fde0ff */
[----:B------:R-:W-:Y:S02]  /*cd00*/  LOP3.LUT R12, R8, R71, RZ, 0x3c, !PT ;  /* 0x00000047080c7212 */ /* 0x000fe400078e3cff */
[----:B------:R-:W-:Y:S02]  /*cd10*/  LOP3.LUT R94, R4, R79, RZ, 0x3c, !PT ;  /* 0x0000004f045e7212 */ /* 0x000fe400078e3cff */
[----:B------:R-:W-:Y:S02]  /*cd20*/  LOP3.LUT R8, R6, R83, RZ, 0x3c, !PT ;  /* 0x0000005306087212 */ /* 0x000fe400078e3cff */
[----:B------:R-:W-:Y:S02]  /*cd30*/  LOP3.LUT R5, R10, 0x380, RZ, 0xc0, !PT ;  /* 0x000003800a057812 */ /* 0x000fe400078ec0ff */
[----:B------:R-:W-:Y:S02]  /*cd40*/  LOP3.LUT R6, R30, R87, RZ, 0x3c, !PT ;  /* 0x000000571e067212 */ /* 0x000fe400078e3cff */
[----:B------:R-:W-:-:S02]  /*cd50*/  LOP3.LUT R58, R97, 0x380, RZ, 0xc0, !PT ;  /* 0x00000380613a7812 */ /* 0x000fc400078ec0ff */
[----:B------:R-:W-:Y:S02]  /*cd60*/  MOV R94, R94 ;  /* 0x0000005e005e7202 */ /* 0x000fe40000000f00 */
[----:B------:R-:W-:Y:S02]  /*cd70*/  SHF.R.U64 R5, R5, 0x3, RZ ;  /* 0x0000000305057819 */ /* 0x000fe400000012ff */
[----:B------:R-:W-:Y:S02]  /*cd80*/  MOV R95, R6 ;  /* 0x00000006005f7202 */ /* 0x000fe40000000f00 */
[----:B------:R-:W-:Y:S02]  /*cd90*/  SHF.R.U64 R58, R58, 0x3, RZ ;  /* 0x000000033a3a7819 */ /* 0x000fe400000012ff */
[----:B------:R-:W-:Y:S01]  /*cda0*/  LOP3.LUT R10, R5, R10, RZ, 0x3c, !PT ;  /* 0x0000000a050a7212 */ /* 0x000fe200078e3cff */
[----:B------:R-:W-:Y:S01]  /*cdb0*/  IMAD.X R5, RZ, RZ, R11, P6 ;  /* 0x000000ffff057224 */ /* 0x000fe200030e060b */
[----:B------:R-:W-:-:S02]  /*cdc0*/  SEL R139, R15, R88, P0 ;  /* 0x000000580f8b7207 */ /* 0x000fc40000000000 */
[----:B------:R-:W-:Y:S01]  /*cdd0*/  SEL R33, R88, R15, P0 ;  /* 0x0000000f58217207 */ /* 0x000fe20000000000 */
[----:B------:R-:W-:Y:S01]  /*cde0*/  IMAD.X R15, RZ, RZ, R11, P1 ;  /* 0x000000ffff0f7224 */ /* 0x000fe200008e060b */
[----:B------:R-:W-:Y:S02]  /*cdf0*/  LOP3.LUT R4, R58, R97, RZ, 0x3c, !PT ;  /* 0x000000613a047212 */ /* 0x000fe400078e3cff */
[----:B------:R-:W-:Y:S02]  /*ce00*/  MOV R98, R12 ;  /* 0x0000000c00627202 */ /* 0x000fe40000000f00 */
[----:B------:R-:W-:Y:S02]  /*ce10*/  MOV R30, R8 ;  /* 0x00000008001e7202 */ /* 0x000fe40000000f00 */
[----:B------:R-:W-:Y:S02]  /*ce20*/  MOV R99, R10 ;  /* 0x0000000a00637202 */ /* 0x000fe40000000f00 */
[----:B------:R-:W-:-:S02]  /*ce30*/  MOV R97, R14 ;  /* 0x0000000e00617202 */ /* 0x000fc40000000f00 */
        /* <DEDUP_REMOVED lines=15> */
[----:B------:R-:W1:Y:S04]  /*cf30*/  SHFL.IDX PT, R80, R25, R6, 0x1c1f ;  /* 0x001c1f0619507589 */ /* 0x000e6800000e0000 */
[----:B------:R-:W-:Y:S04]  /*cf40*/  SHFL.IDX PT, R75, R75, R6, 0x1c1f ;  /* 0x001c1f064b4b7589 */ /* 0x000fe800000e0000 */
[----:B------:R-:W2:Y:S01]  /*cf50*/  SHFL.IDX PT, R45, R45, R6, 0x1c1f ;  /* 0x001c1f062d2d7589 */ /* 0x000ea200000e0000 */
[----:B0-----:R-:W-:-:S02]  /*cf60*/  SEL R78, R76, R77, P0 ;  /* 0x0000004d4c4e7207 */ /* 0x001fc40000000000 */
[----:B------:R-:W-:Y:S01]  /*cf70*/  SEL R76, R77, R76, P0 ;  /* 0x0000004c4d4c7207 */ /* 0x000fe20000000000 */
[----:B------:R-:W-:Y:S04]  /*cf80*/  SHFL.IDX PT, R26, R43, R6, 0x1c1f ;  /* 0x001c1f062b1a7589 */ /* 0x000fe800000e0000 */
[----:B------:R-:W-:Y:S04]  /*cf90*/  SHFL.IDX PT, R53, R53, R6, 0x1c1f ;  /* 0x001c1f0635357589 */ /* 0x000fe800000e0000 */
[----:B------:R-:W-:Y:S04]  /*cfa0*/  SHFL.IDX PT, R61, R61, R24, 0x1c1f ;  /* 0x001c1f183d3d7589 */ /* 0x000fe800000e0000 */
[----:B------:R-:W-:Y:S01]  /*cfb0*/  SHFL.IDX PT, R72, R137, R24, 0x1c1f ;  /* 0x001c1f1889487589 */ /* 0x000fe200000e0000 */
[----:B-1----:R-:W-:-:S02]  /*cfc0*/  SEL R82, R59, R80, P0 ;  /* 0x000000503b527207 */ /* 0x002fc40000000000 */
[----:B------:R-:W-:Y:S01]  /*cfd0*/  SEL R80, R80, R59, P0 ;  /* 0x0000003b50507207 */ /* 0x000fe20000000000 */
        /* <DEDUP_REMOVED lines=8> */
[----:B------:R2:W-:Y:S04]  /*d060*/  SHFL.IDX PT, R58, R37, R6, 0x1c1f ;  /* 0x001c1f06253a7589 */ /* 0x0005e800000e0000 */
[----:B------:R-:W1:Y:S04]  /*d070*/  SHFL.IDX PT, R44, R44, R6, 0x1c1f ;  /* 0x001c1f062c2c7589 */ /* 0x000e6800000e0000 */
[----:B------:R-:W3:Y:S01]  /*d080*/  SHFL.IDX PT, R49, R49, R6, 0x1c1f ;  /* 0x001c1f0631317589 */ /* 0x000ee200000e0000 */
[----:B--2---:R-:W-:-:S03]  /*d090*/  SEL R37, R45, R62, P0 ;  /* 0x0000003e2d257207 */ /* 0x004fc60000000000 */
[----:B------:R-:W-:Y:S04]  /*d0a0*/  SHFL.IDX PT, R7, R143, R24, 0x1c1f ;  /* 0x001c1f188f077589 */ /* 0x000fe800000e0000 */
[----:B------:R-:W-:Y:S01]  /*d0b0*/  SHFL.IDX PT, R68, R133, R24, 0x1c1f ;  /* 0x001c1f1885447589 */ /* 0x000fe200000e0000 */
[----:B0-----:R-:W-:-:S03]  /*d0c0*/  SEL R83, R61, R8, P0 ;  /* 0x000000083d537207 */ /* 0x001fc60000000000 */
[----:B------:R-:W-:Y:S04]  /*d0d0*/  SHFL.IDX PT, R84, R121, R24, 0x1c1f ;  /* 0x001c1f1879547589 */ /* 0x000fe800000e0000 */
[----:B------:R-:W-:Y:S04]  /*d0e0*/  SHFL.IDX PT, R92, R117, R24, 0x1c1f ;  /* 0x001c1f18755c7589 */ /* 0x000fe800000e0000 */
[----:B------:R0:W2:Y:S01]  /*d0f0*/  SHFL.IDX PT, R10, R29, R6, 0x1c1f ;  /* 0x001c1f061d0a7589 */ /* 0x0000a200000e0000 */
[----:B-1----:R-:W-:-:S03]  /*d100*/  SEL R34, R63, R44, P0 ;  /* 0x0000002c3f227207 */ /* 0x002fc60000000000 */
[----:B------:R-:W-:Y:S01]  /*d110*/  SHFL.IDX PT, R69, R32, R6, 0x1c1f ;  /* 0x001c1f0620457589 */ /* 0x000fe200000e0000 */
[----:B---3--:R-:W-:-:S03]  /*d120*/  SEL R43, R70, R49, P0 ;  /* 0x00000031462b7207 */ /* 0x008fc60000000000 */
[----:B------:R1:W-:Y:S01]  /*d130*/  SHFL.IDX PT, R85, R38, R6, 0x1c1f ;  /* 0x001c1f0626557589 */ /* 0x0003e200000e0000 */
[----:B0-----:R-:W-:-:S03]  /*d140*/  SEL R29, R74, R75, P0 ;  /* 0x0000004b4a1d7207 */ /* 0x001fc60000000000 */
[----:B------:R0:W-:Y:S04]  /*d150*/  SHFL.IDX PT, R93, R39, R6, 0x1c1f ;  /* 0x001c1f06275d7589 */ /* 0x0001e800000e0000 */
[----:B------:R-:W-:Y:S01]  /*d160*/  SHFL.IDX PT, R9, R139, R24, 0x1c1f ;  /* 0x001c1f188b097589 */ /* 0x000fe200000e0000 */
[----:B-1----:R-:W-:-:S03]  /*d170*/  SEL R38, R67, R26, P0 ;  /* 0x0000001a43267207 */ /* 0x002fc60000000000 */
[----:B------:R-:W-:Y:S01]  /*d180*/  SHFL.IDX PT, R87, R89, R24, 0x1c1f ;  /* 0x001c1f1859577589 */ /* 0x000fe200000e0000 */
[----:B0-----:R-:W-:-:S03]  /*d190*/  SEL R39, R66, R47, P0 ;  /* 0x0000002f42277207 */ /* 0x001fc60000000000 */
[----:B------:R-:W-:Y:S01]  /*d1a0*/  SHFL.IDX PT, R91, R91, R24, 0x1c1f ;  /* 0x001c1f185b5b7589 */ /* 0x000fe200000e0000 */
[----:B--2---:R-:W-:Y:S02]  /*d1b0*/  SEL R79, R7, R10, P0 ;  /* 0x0000000a074f7207 */ /* 0x004fe40000000000 */
[----:B------:R-:W-:Y:S01]  /*d1c0*/  SEL R77, R10, R7, P0 ;  /* 0x000000070a4d7207 */ /* 0x000fe20000000000 */
[----:B------:R0:W1:Y:S03]  /*d1d0*/  SHFL.IDX PT, R12, R33, R6, 0x1c1f ;  /* 0x001c1f06210c7589 */ /* 0x00006600000e0000 */
[----:B------:R-:W-:Y:S01]  /*d1e0*/  F2FP.BF16.F32.PACK_AB R10, R77, R76 ;  /* 0x0000004c4d0a723e */ /* 0x000fe200000010ff */
[----:B------:R-:W-:Y:S04]  /*d1f0*/  SHFL.IDX PT, R46, R46, R6, 0x1c1f ;  /* 0x001c1f062e2e7589 */ /* 0x000fe800000e0000 */
[----:B------:R-:W2:Y:S01]  /*d200*/  SHFL.IDX PT, R32, R50, R6, 0x1c1f ;  /* 0x001c1f0632207589 */ /* 0x000ea200000e0000 */
[----:B0-----:R-:W-:-:S03]  /*d210*/  SEL R33, R75, R74, P0 ;  /* 0x0000004a4b217207 */ /* 0x001fc60000000000 */
[----:B------:R-:W-:Y:S01]  /*d220*/  SHFL.IDX PT, R11, R135, R24, 0x1c1f ;  /* 0x001c1f18870b7589 */ /* 0x000fe200000e0000 */
[----:B------:R-:W-:Y:S02]  /*d230*/  SEL R74, R72, R73, P0 ;  /* 0x00000049484a7207 */ /* 0x000fe40000000000 */
[----:B------:R-:W-:Y:S01]  /*d240*/  SEL R72, R73, R72, P0 ;  /* 0x0000004849487207 */ /* 0x000fe20000000000 */
[----:B------:R-:W-:Y:S04]  /*d250*/  SHFL.IDX PT, R5, R123, R24, 0x1c1f ;  /* 0x001c1f187b057589 */ /* 0x000fe800000e0000 */
[----:B------:R-:W-:Y:S04]  /*d260*/  SHFL.IDX PT, R4, R119, R24, 0x1c1f ;  /* 0x001c1f1877047589 */ /* 0x000fe800000e0000 */
[----:B------:R0:W3:Y:S01]  /*d270*/  SHFL.IDX PT, R14, R35, R6, 0x1c1f ;  /* 0x001c1f06230e7589 */ /* 0x0000e200000e0000 */
[----:B-1----:R-:W-:-:S02]  /*d280*/  SEL R75, R9, R12, P0 ;  /* 0x0000000c094b7207 */ /* 0x002fc40000000000 */
[----:B------:R-:W-:Y:S01]  /*d290*/  SEL R73, R12, R9, P0 ;  /* 0x000000090c497207 */ /* 0x000fe20000000000 */
[----:B------:R1:W-:Y:S01]  /*d2a0*/  SHFL.IDX PT, R86, R41, R6, 0x1c1f ;  /* 0x001c1f0629567589 */ /* 0x0003e200000e0000 */
[----:B------:R-:W-:Y:S02]  /*d2b0*/  F2FP.BF16.F32.PACK_AB R9, R39, R38 ;  /* 0x000000262709723e */ /* 0x000fe400000010ff */
[----:B------:R-:W-:Y:S01]  /*d2c0*/  F2FP.BF16.F32.PACK_AB R12, R75, R74 ;  /* 0x0000004a4b0c723e */ /* 0x000fe200000010ff */
[----:B------:R-:W-:Y:S01]  /*d2d0*/  SHFL.IDX PT, R27, R42, R6, 0x1c1f ;  /* 0x001c1f062a1b7589 */ /* 0x000fe200000e0000 */
[----:B--2---:R-:W-:Y:S02]  /*d2e0*/  SEL R50, R91, R32, P0 ;  /* 0x000000205b327207 */ /* 0x004fe40000000000 */
[----:B0-----:R-:W-:Y:S01]  /*d2f0*/  SEL R35, R62, R45, P0 ;  /* 0x0000002d3e237207 */ /* 0x001fe20000000000 */
[----:B------:R0:W-:Y:S01]  /*d300*/  SHFL.IDX PT, R28, R51, R6, 0x1c1f ;  /* 0x001c1f06331c7589 */ /* 0x0001e200000e0000 */
[----:B------:R-:W-:-:S02]  /*d310*/  SEL R45, R49, R70, P0 ;  /* 0x00000046312d7207 */ /* 0x000fc40000000000 */
[----:B-1----:R-:W-:Y:S01]  /*d320*/  SEL R41, R47, R66, P0 ;  /* 0x000000422f297207 */ /* 0x002fe20000000000 */
[----:B------:R-:W1:Y:S01]  /*d330*/  SHFL.IDX PT, R89, R48, R6, 0x1c1f ;  /* 0x001c1f0630597589 */ /* 0x000e6200000e0000 */
[----:B------:R-:W-:Y:S02]  /*d340*/  SEL R66, R64, R65, P0 ;  /* 0x0000004140427207 */ /* 0x000fe40000000000 */
[----:B------:R-:W-:Y:S01]  /*d350*/  SEL R64, R65, R64, P0 ;  /* 0x0000004041407207 */ /* 0x000fe20000000000 */
[----:B------:R-:W-:Y:S01]  /*d360*/  SHFL.IDX PT, R60, R125, R24, 0x1c1f ;  /* 0x001c1f187d3c7589 */ /* 0x000fe200000e0000 */
[----:B------:R-:W-:Y:S02]  /*d370*/  SEL R65, R58, R13, P0 ;  /* 0x0000000d3a417207 */ /* 0x000fe40000000000 */
[----:B0-----:R-:W-:Y:S01]  /*d380*/  SEL R51, R90, R53, P0 ;  /* 0x000000355a337207 */ /* 0x001fe20000000000 */
[----:B------:R-:W-:Y:S01]  /*d390*/  SHFL.IDX PT, R15, R127, R24, 0x1c1f ;  /* 0x001c1f187f0f7589 */ /* 0x000fe200000e0000 */
[----:B------:R-:W-:-:S02]  /*d3a0*/  SEL R53, R53, R90, P0 ;  /* 0x0000005a35357207 */ /* 0x000fc40000000000 */
[----:B------:R-:W-:Y:S01]  /*d3b0*/  SEL R70, R68, R69, P0 ;  /* 0x0000004544467207 */ /* 0x000fe20000000000 */
[----:B------:R0:W-:Y:S01]  /*d3c0*/  SHFL.IDX PT, R101, R81, R24, 0x1c1f ;  /* 0x001c1f1851657589 */ /* 0x0001e200000e0000 */
[----:B------:R-:W-:Y:S02]  /*d3d0*/  SEL R90, R92, R93, P0 ;  /* 0x0000005d5c5a7207 */ /* 0x000fe40000000000 */
[----:B------:R-:W-:Y:S01]  /*d3e0*/  SEL R42, R71, R46, P0 ;  /* 0x0000002e472a7207 */ /* 0x000fe20000000000 */
[----:B------:R-:W-:Y:S01]  /*d3f0*/  SHFL.IDX PT, R105, R105, R24, 0x1c1f ;  /* 0x001c1f1869697589 */ /* 0x000fe200000e0000 */
[----:B------:R-:W-:Y:S02]  /*d400*/  SEL R68, R69, R68, P0 ;  /* 0x0000004445447207 */ /* 0x000fe40000000000 */
[----:B------:R-:W-:Y:S01]  /*d410*/  SEL R92, R93, R92, P0 ;  /* 0x0000005c5d5c7207 */ /* 0x000fe20000000000 */
[----:B------:R-:W-:Y:S01]  /*d420*/  SHFL.IDX PT, R109, R109, R24, 0x1c1f ;  /* 0x001c1f186d6d7589 */ /* 0x000fe200000e0000 */
[----:B---3--:R-:W-:-:S02]  /*d430*/  SEL R69, R14, R11, P0 ;  /* 0x0000000b0e457207 */ /* 0x008fc40000000000 */
[----:B0-----:R-:W-:Y:S01]  /*d440*/  SEL R81, R8, R61, P0 ;  /* 0x0000003d08517207 */ /* 0x001fe20000000000 */
[----:B------:R0:W-:Y:S01]  /*d450*/  SHFL.IDX PT, R24, R40, R6, 0x1c1f ;  /* 0x001c1f0628187589 */ /* 0x0001e200000e0000 */
[----:B-1----:R-:W-:Y:S02]  /*d460*/  SEL R48, R89, R88, P0 ;  /* 0x0000005859307207 */ /* 0x002fe40000000000 */
[----:B------:R-:W-:Y:S01]  /*d470*/  SEL R47, R87, R28, P0 ;  /* 0x0000001c572f7207 */ /* 0x000fe20000000000 */
[----:B------:R1:W2:Y:S01]  /*d480*/  SHFL.IDX PT, R25, R36, R6, 0x1c1f ;  /* 0x001c1f0624197589 */ /* 0x0002a200000e0000 */
[----:B------:R-:W-:Y:S02]  /*d490*/  SEL R49, R28, R87, P0 ;  /* 0x000000571c317207 */ /* 0x000fe40000000000 */
[----:B------:R-:W-:Y:S01]  /*d4a0*/  SEL R59, R5, R86, P0 ;  /* 0x00000056053b7207 */ /* 0x000fe20000000000 */
[----:B------:R-:W-:Y:S01]  /*d4b0*/  SHFL.IDX PT, R104, R55, R6, 0x1c1f ;  /* 0x001c1f0637687589 */ /* 0x000fe200000e0000 */
[----:B------:R-:W-:-:S02]  /*d4c0*/  SEL R93, R27, R4, P0 ;  /* 0x000000041b5d7207 */ /* 0x000fc40000000000 */
[----:B0-----:R-:W-:Y:S01]  /*d4d0*/  SEL R40, R26, R67, P0 ;  /* 0x000000431a287207 */ /* 0x001fe20000000000 */
[----:B------:R0:W3:Y:S01]  /*d4e0*/  SHFL.IDX PT, R103, R52, R6, 0x1c1f ;  /* 0x001c1f0634677589 */ /* 0x0000e200000e0000 */
[----:B------:R-:W-:Y:S02]  /*d4f0*/  SEL R67, R13, R58, P0 ;  /* 0x0000003a0d437207 */ /* 0x000fe40000000000 */
[----:B-1----:R-:W-:Y:S01]  /*d500*/  SEL R36, R44, R63, P0 ;  /* 0x0000003f2c247207 */ /* 0x002fe20000000000 */
[----:B------:R-:W-:Y:S01]  /*d510*/  SHFL.IDX PT, R108, R56, R6, 0x1c1f ;  /* 0x001c1f06386c7589 */ /* 0x000fe200000e0000 */
[----:B------:R-:W-:Y:S02]  /*d520*/  SEL R58, R84, R85, P0 ;  /* 0x00000055543a7207 */ /* 0x000fe40000000000 */
[----:B------:R-:W-:Y:S01]  /*d530*/  SEL R44, R46, R71, P0 ;  /* 0x000000472e2c7207 */ /* 0x000fe20000000000 */
[----:B------:R-:W1:Y:S01]  /*d540*/  SHFL.IDX PT, R107, R54, R6, 0x1c1f ;  /* 0x001c1f06366b7589 */ /* 0x000e6200000e0000 */
[----:B------:R-:W-:-:S02]  /*d550*/  SEL R84, R85, R84, P0 ;  /* 0x0000005455547207 */ /* 0x000fc40000000000 */
[----:B0-----:R-:W-:Y:S01]  /*d560*/  SEL R52, R32, R91, P0 ;  /* 0x0000005b20347207 */ /* 0x001fe20000000000 */
[----:B------:R0:W4:Y:S01]  /*d570*/  SHFL.IDX PT, R110, R57, R6, 0x1c1f ;  /* 0x001c1f06396e7589 */ /* 0x00012200000e0000 */
[----:B------:R-:W-:Y:S02]  /*d580*/  SEL R71, R11, R14, P0 ;  /* 0x0000000e0b477207 */ /* 0x000fe40000000000 */
[----:B------:R-:W-:Y:S02]  /*d590*/  SEL R46, R88, R89, P0 ;  /* 0x00000059582e7207 */ /* 0x000fe40000000000 */
[----:B------:R-:W-:Y:S02]  /*d5a0*/  SEL R85, R86, R5, P0 ;  /* 0x0000000556557207 */ /* 0x000fe40000000000 */
[----:B------:R-:W-:Y:S02]  /*d5b0*/  SEL R91, R4, R27, P0 ;  /* 0x0000001b045b7207 */ /* 0x000fe40000000000 */
[----:B------:R-:W-:-:S02]  /*d5c0*/  F2FP.BF16.F32.PACK_AB R4, R83, R82 ;  /* 0x000000525304723e */ /* 0x000fc400000010ff */
[----:B------:R-:W-:Y:S02]  /*d5d0*/  F2FP.BF16.F32.PACK_AB R5, R35, R34 ;  /* 0x000000222305723e */ /* 0x000fe400000010ff */
[----:B0-----:R-:W-:Y:S02]  /*d5e0*/  F2FP.BF16.F32.PACK_AB R6, R81, R80 ;  /* 0x000000505106723e */ /* 0x001fe400000010ff */
[----:B------:R-:W-:Y:S02]  /*d5f0*/  F2FP.BF16.F32.PACK_AB R7, R37, R36 ;  /* 0x000000242507723e */ /* 0x000fe400000010ff */
[----:B--2---:R-:W-:Y:S02]  /*d600*/  SEL R62, R60, R25, P0 ;  /* 0x000000193c3e7207 */ /* 0x004fe40000000000 */
[----:B------:R-:W-:Y:S01]  /*d610*/  SEL R63, R15, R24, P0 ;  /* 0x000000180f3f7207 */ /* 0x000fe20000000000 */
[----:B------:R0:W-:Y:S01]  /*d620*/  STSM.16.M88.4 [R99], R4 ;  /* 0x0000000463007844 */ /* 0x0001e20000000200 */
[----:B------:R-:W-:-:S02]  /*d630*/  SEL R61, R24, R15, P0 ;  /* 0x0000000f183d7207 */ /* 0x000fc40000000000 */
[----:B------:R-:W-:Y:S02]  /*d640*/  F2FP.BF16.F32.PACK_AB R8, R79, R78 ;  /* 0x0000004e4f08723e */ /* 0x000fe400000010ff */
[----:B------:R-:W-:Y:S02]  /*d650*/  F2FP.BF16.F32.PACK_AB R11, R41, R40 ;  /* 0x00000028290b723e */ /* 0x000fe400000010ff */
[----:B------:R-:W-:Y:S02]  /*d660*/  SEL R60, R25, R60, P0 ;  /* 0x0000003c193c7207 */ /* 0x000fe40000000000 */
[----:B------:R-:W-:Y:S01]  /*d670*/  F2FP.BF16.F32.PACK_AB R13, R43, R42 ;  /* 0x0000002a2b0d723e */ /* 0x000fe200000010ff */
[----:B------:R-:W-:Y:S01]  /*d680*/  STSM.16.M88.4 [R100], R8 ;  /* 0x0000000864007844 */ /* 0x000fe20000000200 */
[----:B------:R-:W-:Y:S02]  /*d690*/  F2FP.BF16.F32.PACK_AB R14, R73, R72 ;  /* 0x00000048490e723e */ /* 0x000fe400000010ff */
[----:B------:R-:W-:-:S02]  /*d6a0*/  F2FP.BF16.F32.PACK_AB R15, R45, R44 ;  /* 0x0000002c2d0f723e */ /* 0x000fc400000010ff */
[----:B---3--:R-:W-:Y:S01]  /*d6b0*/  SEL R54, R102, R103, P0 ;  /* 0x0000006766367207 */ /* 0x008fe20000000000 */
[----:B0-----:R-:W-:Y:S01]  /*d6c0*/  IMAD.U32 R99, RZ, RZ, UR9 ;  /* 0x00000009ff637e24 */ /* 0x001fe2000f8e00ff */
[----:B------:R-:W-:Y:S01]  /*d6d0*/  SEL R56, R103, R102, P0 ;  /* 0x0000006667387207 */ /* 0x000fe20000000000 */
[----:B------:R-:W-:Y:S01]  /*d6e0*/  STSM.16.M88.4 [R97], R12 ;  /* 0x0000000c61007844 */ /* 0x000fe20000000200 */
[----:B------:R-:W-:Y:S02]  /*d6f0*/  SEL R55, R101, R104, P0 ;  /* 0x0000006865377207 */ /* 0x000fe40000000000 */
[----:B------:R-:W-:Y:S02]  /*d700*/  SEL R57, R104, R101, P0 ;  /* 0x0000006568397207 */ /* 0x000fe40000000000 */
[----:B------:R-:W-:Y:S02]  /*d710*/  F2FP.BF16.F32.PACK_AB R24, R71, R70 ;  /* 0x000000464718723e */ /* 0x000fe400000010ff */
[----:B------:R-:W-:-:S02]  /*d720*/  F2FP.BF16.F32.PACK_AB R25, R47, R46 ;  /* 0x0000002e2f19723e */ /* 0x000fc400000010ff */
[----:B------:R-:W-:Y:S02]  /*d730*/  F2FP.BF16.F32.PACK_AB R26, R69, R68 ;  /* 0x00000044451a723e */ /* 0x000fe400000010ff */
[----:B------:R-:W-:Y:S02]  /*d740*/  F2FP.BF16.F32.PACK_AB R27, R49, R48 ;  /* 0x00000030311b723e */ /* 0x000fe400000010ff */
[----:B-1----:R-:W-:Y:S02]  /*d750*/  SEL R86, R106, R107, P0 ;  /* 0x0000006b6a567207 */ /* 0x002fe40000000000 */
[----:B------:R-:W-:Y:S01]  /*d760*/  SEL R88, R107, R106, P0 ;  /* 0x0000006a6b587207 */ /* 0x000fe20000000000 */
[----:B------:R0:W-:Y:S01]  /*d770*/  STSM.16.M88.4 [R98], R24 ;  /* 0x0000001862007844 */ /* 0x0001e20000000200 */
[----:B------:R-:W-:Y:S02]  /*d780*/  SEL R87, R105, R108, P0 ;  /* 0x0000006c69577207 */ /* 0x000fe40000000000 */
[----:B------:R-:W-:-:S02]  /*d790*/  SEL R89, R108, R105, P0 ;  /* 0x000000696c597207 */ /* 0x000fc40000000000 */
[----:B----4-:R-:W-:Y:S02]  /*d7a0*/  SEL R28, R109, R110, P0 ;  /* 0x0000006e6d1c7207 */ /* 0x010fe40000000000 */
[----:B------:R-:W-:Y:S02]  /*d7b0*/  SEL R32, R110, R109, P0 ;  /* 0x0000006d6e207207 */ /* 0x000fe40000000000 */
[----:B------:R-:W-:Y:S02]  /*d7c0*/  F2FP.BF16.F32.PACK_AB R4, R67, R66 ;  /* 0x000000424304723e */ /* 0x000fe400000010ff */
[----:B------:R-:W-:Y:S02]  /*d7d0*/  F2FP.BF16.F32.PACK_AB R5, R51, R50 ;  /* 0x000000323305723e */ /* 0x000fe400000010ff */
[----:B------:R-:W-:Y:S02]  /*d7e0*/  F2FP.BF16.F32.PACK_AB R6, R65, R64 ;  /* 0x000000404106723e */ /* 0x000fe400000010ff */
[----:B------:R-:W-:Y:S01]  /*d7f0*/  F2FP.BF16.F32.PACK_AB R7, R53, R52 ;  /* 0x000000343507723e */ /* 0x000fe200000010ff */
[----:B0-----:R-:W-:Y:S01]  /*d800*/  IMAD.U32 R98, RZ, RZ, UR8 ;  /* 0x00000008ff627e24 */ /* 0x001fe2000f8e00ff */
[----:B------:R-:W-:Y:S01]  /*d810*/  F2FP.BF16.F32.PACK_AB R8, R63, R62 ;  /* 0x0000003e3f08723e */ /* 0x000fe200000010ff */
[----:B------:R-:W-:Y:S01]  /*d820*/  ULDC.64 UR8, c[0x0][0xc08] ;  /* 0x0003020000087ab9 */ /* 0x000fe20000000a00 */
[----:B------:R-:W-:Y:S01]  /*d830*/  F2FP.BF16.F32.PACK_AB R9, R55, R54 ;  /* 0x000000363709723e */ /* 0x000fe200000010ff */
[----:B------:R0:W-:Y:S01]  /*d840*/  STSM.16.M88.4 [R94], R4 ;  /* 0x000000045e007844 */ /* 0x0001e20000000200 */
        /* <DEDUP_REMOVED lines=10> */
[----:B------:R-:W-:Y:S01]  /*d8f0*/  F2FP.BF16.F32.PACK_AB R26, R93, R92 ;  /* 0x0000005c5d1a723e */ /* 0x000fe200000010ff */
[----:B0-----:R-:W0:Y:S01]  /*d900*/  LDC R94, c[0x0][0xbe8] ;  /* 0x0002fa00ff5e7b82 */ /* 0x001e220000000800 */
[----:B------:R-:W-:Y:S02]  /*d910*/  F2FP.BF16.F32.PACK_AB R27, R33, R32 ;  /* 0x00000020211b723e */ /* 0x000fe400000010ff */
[----:B------:R-:W-:-:S03]  /*d920*/  ISETP.NE.U32.AND P0, PT, RZ, UR10, PT ;  /* 0x0000000aff007c0c */ /* 0x000fc6000bf05070 */
[----:B------:R3:W-:Y:S02]  /*d930*/  STSM.16.M88.4 [R96], R24 ;  /* 0x0000001860007844 */ /* 0x0007e40000000200 */
[----:B------:R-:W-:Y:S01]  /*d940*/  BAR.SYNC.DEFER_BLOCKING 0x1, 0x100 ;  /* 0x0044000000007b1d */ /* 0x000fe20000010000 */
[----:B------:R-:W-:-:S13]  /*d950*/  ISETP.NE.AND.EX P0, PT, RZ, UR11, PT, P0 ;  /* 0x0000000bff007c0c */ /* 0x000fda000bf05300 */
[----:B------:R-:W4:Y:S01]  /*d960*/  @P0 LDG.E R97, desc[UR36][R98.64] ;  /* 0x0000002462610981 */ /* 0x000f22000c1e1900 */
[----:B------:R-:W-:Y:S01]  /*d970*/  UISETP.NE.U32.AND UP0, UPT, UR8, URZ, UPT ;  /* 0x0000003f0800728c */ /* 0x000fe2000bf05070 */
[----:B0-----:R-:W-:Y:S01]  /*d980*/  ISETP.NE.AND P1, PT, R94, 0x1, PT ;  /* 0x000000015e00780c */ /* 0x001fe20003f25270 */
[----:B------:R-:W-:Y:S02]  /*d990*/  ULDC UR4, c[0x0][0xa88] ;  /* 0x0002a20000047ab9 */ /* 0x000fe40000000800 */
[----:B------:R-:W-:Y:S01]  /*d9a0*/  UISETP.NE.AND.EX UP0, UPT, UR9, URZ, UPT, UP0 ;  /* 0x0000003f0900728c */ /* 0x000fe2000bf05300 */
[----:B-1----:R-:W-:Y:S01]  /*d9b0*/  IMAD.U32 R9, RZ, RZ, UR4 ;  /* 0x00000004ff097e24 */ /* 0x002fe2000f8e00ff */
[----:B------:R-:W-:-:S04]  /*d9c0*/  UMOV UR16, 0x9b8 ;  /* 0x000009b800107882 */ /* 0x000fc80000000000 */
[----:B------:R-:W-:-:S04]  /*d9d0*/  PLOP3.LUT P4, PT, PT, PT, UP0, 0x80, 0x0 ;  /* 0x000000000000781c */ /* 0x000fc80003f8f008 */
[----:B------:R-:W0:Y:S01]  /*d9e0*/  @P1 LDC R6, c[0x0][0xbec] ;  /* 0x0002fb00ff061b82 */ /* 0x000e220000000800 */
[----:B------:R-:W-:-:S04]  /*d9f0*/  @UP0 ULEA UR8, UP1, UR54, UR8, 0x2 ;  /* 0x0000000836080291 */ /* 0x000fc8000f82103f */
[----:B------:R-:W-:Y:S02]  /*da00*/  @UP0 ULEA.HI.X UR9, UR54, UR9, UR58, 0x2, UP1 ;  /* 0x0000000936090291 */ /* 0x000fe400088f143a */
[----:B------:R-:W-:Y:S01]  /*da10*/  UISETP.GT.AND UP1, UPT, UR57, 0x1, UPT ;  /* 0x000000013900788c */ /* 0x000fe2000bf24270 */
[----:B------:R-:W1:Y:S01]  /*da20*/  @P1 LDC R11, c[0x0][0xbf0] ;  /* 0x0002fc00ff0b1b82 */ /* 0x000e620000000800 */
[----:B------:R-:W-:Y:S02]  /*da30*/  IMAD.U32 R4, RZ, RZ, UR8 ;  /* 0x00000008ff047e24 */ /* 0x000fe4000f8e00ff */
[----:B------:R-:W-:Y:S01]  /*da40*/  USEL UR16, UR16, 0x978, UP1 ;  /* 0x0000097810107887 */ /* 0x000fe20008800000 */
[----:B------:R-:W-:Y:S01]  /*da50*/  IMAD.U32 R5, RZ, RZ, UR9 ;  /* 0x00000009ff057e24 */ /* 0x000fe2000f8e00ff */
[----:B------:R-:W-:Y:S01]  /*da60*/  UISETP.NE.U32.AND UP0, UPT, UR10, URZ, UPT ;  /* 0x0000003f0a00728c */ /* 0x000fe2000bf05070 */
[----:B--2---:R-:W-:Y:S01]  /*da70*/  VIADD R13, R18, UR49 ;  /* 0x00000031120d7c36 */ /* 0x004fe20008000000 */
[----:B------:R-:W-:-:S02]  /*da80*/  UMOV UR4, URZ ;  /* 0x0000003f00047c82 */ /* 0x000fc40008000000 */
[----:B------:R-:W-:Y:S01]  /*da90*/  UISETP.NE.AND.EX UP0, UPT, UR11, URZ, UPT, UP0 ;  /* 0x0000003f0b00728c */ /* 0x000fe2000bf05300 */
[----:B------:R0:W5:Y:S01]  /*daa0*/  @P4 LDG.E R9, desc[UR36][R4.64] ;  /* 0x0000002404094981 */ /* 0x000162000c1e1900 */
[----:B------:R-:W-:Y:S01]  /*dab0*/  USEL UR7, UR59, URZ, UP1 ;  /* 0x0000003f3b077287 */ /* 0x000fe20008800000 */
[----:B------:R-:W-:Y:S01]  /*dac0*/  IMAD.MOV.U32 R7, RZ, RZ, R13 ;  /* 0x000000ffff077224 */ /* 0x000fe200078e000d */
[----:B------:R-:W-:Y:S02]  /*dad0*/  USEL UR54, UR54, URZ, !UP0 ;  /* 0x0000003f36367287 */ /* 0x000fe4000c000000 */
[----:B------:R-:W-:Y:S01]  /*dae0*/  ULDC.64 UR10, c[0x0][UR16+0x218] ;  /* 0x00008600100a7abb */ /* 0x000fe20008000a00 */
[----:B------:R-:W-:Y:S01]  /*daf0*/  ULDC.64 UR14, c[0x0][UR16+0x228] ;  /* 0x00008a00100e7abb */ /* 0x000fe20008000a00 */
[----:B------:R-:W-:Y:S01]  /*db00*/  ULDC.64 UR12, c[0x0][UR16+0x220] ;  /* 0x00008800100c7abb */ /* 0x000fe20008000a00 */
[----:B------:R-:W-:Y:S02]  /*db10*/  UIMAD.WIDE.U32 UR8, UR10, UR55, URZ ;  /* 0x000000370a0872a5 */ /* 0x000fe4000f8e003f */
[----:B------:R-:W-:Y:S01]  /*db20*/  UIMAD.WIDE.U32 UR18, UR14, UR7, URZ ;  /* 0x000000070e1272a5 */ /* 0x000fe2000f8e003f */
[----:B0-----:R-:W-:Y:S01]  /*db30*/  @P1 IMAD.HI.U32 R4, R13, R6, RZ ;  /* 0x000000060d041227 */ /* 0x001fe200078e00ff */
[----:B------:R-:W-:-:S02]  /*db40*/  UIMAD UR10, UR11, UR55, URZ ;  /* 0x000000370b0a72a4 */ /* 0x000fc4000f8e023f */
[----:B------:R-:W-:Y:S02]  /*db50*/  UIMAD UR14, UR15, UR7, URZ ;  /* 0x000000070f0e72a4 */ /* 0x000fe4000f8e023f */
[----:B------:R-:W-:Y:S01]  /*db60*/  USEL UR58, UR58, URZ, !UP0 ;  /* 0x0000003f3a3a7287 */ /* 0x000fe2000c000000 */
[----:B-1----:R-:W-:Y:S01]  /*db70*/  @P1 SHF.R.U32.HI R7, RZ, R11, R4 ;  /* 0x0000000bff071219 */ /* 0x002fe20000011604 */
[----:B------:R-:W-:Y:S01]  /*db80*/  UIMAD UR7, UR13, UR54, URZ ;  /* 0x000000360d0772a4 */ /* 0x000fe2000f8e023f */
[----:B------:R-:W-:Y:S01]  /*db90*/  IMAD.U32 R4, RZ, RZ, UR18 ;  /* 0x00000012ff047e24 */ /* 0x000fe2000f8e00ff */
[----:B------:R-:W-:Y:S01]  /*dba0*/  UIADD3 UR9, UR9, UR10, URZ ;  /* 0x0000000a09097290 */ /* 0x000fe2000fffe03f */
[----:B------:R-:W-:Y:S01]  /*dbb0*/  IMAD.U32 R5, RZ, RZ, UR19 ;  /* 0x00000013ff057e24 */ /* 0x000fe2000f8e00ff */
[----:B------:R-:W-:Y:S01]  /*dbc0*/  UIMAD.WIDE.U32 UR10, UR12, UR54, URZ ;  /* 0x000000360c0a72a5 */ /* 0x000fe2000f8e003f */
[--C-:B------:R-:W-:Y:S01]  /*dbd0*/  IMAD.MOV R11, RZ, RZ, -R7.reuse ;  /* 0x000000ffff0b7224 */ /* 0x100fe200078e0a07 */
[----:B------:R-:W-:Y:S01]  /*dbe0*/  UIMAD UR7, UR12, UR58, UR7 ;  /* 0x0000003a0c0772a4 */ /* 0x000fe2000f8e0207 */
[----:B------:R-:W-:Y:S01]  /*dbf0*/  SHF.R.S32.HI R5, RZ, 0x1f, R7 ;  /* 0x0000001fff057819 */ /* 0x000fe20000011407 */
[----:B------:R-:W-:Y:S01]  /*dc00*/  UIADD3 UR14, UR19, UR14, URZ ;  /* 0x0000000e130e7290 */ /* 0x000fe2000fffe03f */
[----:B------:R-:W-:Y:S01]  /*dc10*/  IMAD R11, R94, R11, R13 ;  /* 0x0000000b5e0b7224 */ /* 0x000fe200078e020d */
[----:B------:R-:W-:-:S04]  /*dc20*/  UIADD3 UR7, UR11, UR7, URZ ;  /* 0x000000070b077290 */ /* 0x000fc8000fffe03f */
[----:B------:R-:W-:Y:S01]  /*dc30*/  IMAD.U32 R8, RZ, RZ, UR14 ;  /* 0x0000000eff087e24 */ /* 0x000fe2000f8e00ff */
        /* <DEDUP_REMOVED lines=22> */
.L_x_2463:
        /* <DEDUP_REMOVED lines=63> */
[----:B------:R-:W-:Y:S01]  /*e190*/  IMAD R0, R22, 0x20, R202 ;  /* 0x0000002016007824 */ /* 0x000fe200078e02ca */
[----:B------:R-:W-:-:S02]  /*e1a0*/  ULDC.64 UR10, c[0x0][0xae8] ;  /* 0x0002ba00000a7ab9 */ /* 0x000fc40000000a00 */
[----:B------:R-:W5:Y:S04]  /*e1b0*/  LD.E.128 R12, desc[UR36][R12.64] ;  /* 0x000000240c0c7980 */ /* 0x000f68000c101d00 */
[----:B------:R-:W5:Y:S01]  /*e1c0*/  LD.E.128 R24, desc[UR36][R24.64] ;  /* 0x0000002418187980 */ /* 0x000f62000c101d00 */
[----:B-1----:R-:W1:Y:S01]  /*e1d0*/  @P1 LDC R21, c[0x0][0xbec] ;  /* 0x0002fb00ff151b82 */ /* 0x002e620000000800 */
[----:B------:R-:W-:Y:S01]  /*e1e0*/  UIADD3 UR9, UR9, UR7, URZ ;  /* 0x0000000709097290 */ /* 0x000fe2000fffe03f */
[----:B------:R-:W-:Y:S01]  /*e1f0*/  VIADD R2, R0, UR49 ;  /* 0x0000003100027c36 */ /* 0x000fe20008000000 */
[----:B------:R-:W5:Y:S02]  /*e200*/  LD.E.128 R32, desc[UR36][R32.64] ;  /* 0x0000002420207980 */ /* 0x000f64000c101d00 */
[----:B------:R-:W-:-:S02]  /*e210*/  UIMAD.WIDE.U32 UR8, UR55, UR10, UR8 ;  /* 0x0000000a370872a5 */ /* 0x000fc4000f8e0008 */
[----:B------:R-:W-:Y:S01]  /*e220*/  USHF.R.S32.HI UR4, URZ, 0x1f, UR54 ;  /* 0x0000001f3f047899 */ /* 0x000fe20008011436 */
[----:B------:R-:W5:Y:S01]  /*e230*/  LD.E.128 R36, desc[UR36][R36.64] ;  /* 0x0000002424247980 */ /* 0x000f62000c101d00 */
[----:B------:R-:W-:-:S03]  /*e240*/  UIMAD UR9, UR55, UR11, UR9 ;  /* 0x0000000b370972a4 */ /* 0x000fc6000f8e0209 */
[----:B------:R-:W-:Y:S01]  /*e250*/  ULDC.64 UR10, c[0x0][0xaf0] ;  /* 0x0002bc00000a7ab9 */ /* 0x000fe20000000a00 */
[----:B------:R-:W5:Y:S01]  /*e260*/  LD.E.128 R40, desc[UR36][R40.64] ;  /* 0x0000002428287980 */ /* 0x000f62000c101d00 */
[----:B------:R-:W-:Y:S01]  /*e270*/  UIMAD UR4, UR4, UR10, URZ ;  /* 0x0000000a040472a4 */ /* 0x000fe2000f8e023f */
[----:B------:R-:W-:Y:S02]  /*e280*/  IMAD.MOV.U32 R29, RZ, RZ, R2 ;  /* 0x000000ffff1d7224 */ /* 0x000fe400078e0002 */
[----:B------:R-:W5:Y:S01]  /*e290*/  LD.E.128 R44, desc[UR36][R44.64] ;  /* 0x000000242c2c7980 */ /* 0x000f62000c101d00 */
[----:B------:R-:W-:Y:S01]  /*e2a0*/  UIMAD UR4, UR54, UR11, UR4 ;  /* 0x0000000b360472a4 */ /* 0x000fe2000f8e0204 */
[----:B-1----:R-:W-:Y:S01]  /*e2b0*/  @P1 IMAD.HI.U32 R0, R2, R21, RZ ;  /* 0x0000001502001227 */ /* 0x002fe200078e00ff */
[----:B------:R-:W-:Y:S01]  /*e2c0*/  UIMAD.WIDE.U32 UR54, UR54, UR10, UR8 ;  /* 0x0000000a363672a5 */ /* 0x000fe2000f8e0008 */
        /* <DEDUP_REMOVED lines=14> */
[----:B------:R-:W-:Y:S02]  /*e3b0*/  IMAD.U32 R20, RZ, RZ, UR54 ;  /* 0x00000036ff147e24 */ /* 0x000fe4000f8e00ff */
[----:B------:R-:W-:-:S02]  /*e3c0*/  IMAD.U32 R21, RZ, RZ, UR4 ;  /* 0x00000004ff157e24 */ /* 0x000fc4000f8e00ff */
[C---:B------:R-:W-:Y:S01]  /*e3d0*/  IMAD R51, R29.reuse, UR9, R0 ;  /* 0x000000091d337c24 */ /* 0x040fe2000f8e0200 */
[----:B------:R-:W-:Y:S01]  /*e3e0*/  SHF.R.S32.HI R0, RZ, 0x1f, R49 ;  /* 0x0000001fff007819 */ /* 0x000fe20000011431 */
[----:B------:R-:W-:Y:S01]  /*e3f0*/  IMAD.WIDE.U32 R20, R29, UR8, R20 ;  /* 0x000000081d147c25 */ /* 0x000fe2000f8e0014 */
[----:B------:R-:W-:-:S03]  /*e400*/  ULDC.64 UR8, c[0x0][0xad8] ;  /* 0x0002b60000087ab9 */ /* 0x000fc60000000a00 */
        /* <DEDUP_REMOVED lines=30> */
.L_x_2466:
[----:B------:R-:W-:Y:S05]  /*e5f0*/  BSYNC B1 ;  /* 0x0000000000017941 */ /* 0x000fea0003800000 */
.L_x_2465:
        /* <DEDUP_REMOVED lines=13> */
.L_x_2468:
[----:B------:R-:W-:Y:S05]  /*e6d0*/  BSYNC B1 ;  /* 0x0000000000017941 */ /* 0x000fea0003800000 */
.L_x_2467:
        /* <DEDUP_REMOVED lines=13> */
.L_x_2470:
[----:B------:R-:W-:Y:S05]  /*e7b0*/  BSYNC B1 ;  /* 0x0000000000017941 */ /* 0x000fea0003800000 */
.L_x_2469:
        /* <DEDUP_REMOVED lines=16> */
.L_x_2464:
[----:B------:R-:W-:Y:S01]  /*e8c0*/  ULDC.64 UR10, c[0x0][0xb08] ;  /* 0x0002c200000a7ab9 */ /* 0x000fe20000000a00 */
[----:B0-----:R-:W0:Y:S01]  /*e8d0*/  @P1 LDC R0, c[0x0][0xbec] ;  /* 0x0002fb00ff001b82 */ /* 0x001e220000000800 */
[----:B------:R-:W-:Y:S01]  /*e8e0*/  UIMAD UR7, UR12, UR10, URZ ;  /* 0x0000000a0c0772a4 */ /* 0x000fe2000f8e023f */
[----:B------:R-:W-:Y:S01]  /*e8f0*/  IMAD.MOV.U32 R7, RZ, RZ, R13 ;  /* 0x000000ffff077224 */ /* 0x000fe200078e000d */
[----:B------:R-:W-:Y:S01]  /*e900*/  UIMAD.WIDE.U32 UR8, UR4, UR10, URZ ;  /* 0x0000000a040872a5 */ /* 0x000fe2000f8e003f */
[----:B------:R-:W-:Y:S01]  /*e910*/  VIADD R2, R3, 0x29820 ;  /* 0x0002982003027836 */ /* 0x000fe20000000000 */
[----:B------:R-:W-:Y:S01]  /*e920*/  UIMAD UR7, UR4, UR11, UR7 ;  /* 0x0000000b040772a4 */ /* 0x000fe2000f8e0207 */
[----:B------:R-:W-:Y:S01]  /*e930*/  BSSY B1, `(.L_x_2472) ;  /* 0x000006b000017945 */ /* 0x000fe20003800000 */
[----:B------:R-:W-:Y:S01]  /*e940*/  USHF.R.S32.HI UR4, URZ, 0x1f, UR54 ;  /* 0x0000001f3f047899 */ /* 0x000fe20008011436 */
[----:B------:R-:W1:Y:S01]  /*e950*/  @P1 LDC R5, c[0x0][0xbf0] ;  /* 0x0002fc00ff051b82 */ /* 0x000e620000000800 */
[----:B------:R-:W-:Y:S01]  /*e960*/  UIADD3 UR9, UR9, UR7, URZ ;  /* 0x0000000709097290 */ /* 0x000fe2000fffe03f */
[----:B------:R-:W-:Y:S01]  /*e970*/  PRMT R2, RZ, 0x654, R2 ;  /* 0x00000654ff027816 */ /* 0x000fe20000000002 */
[----:B------:R-:W-:-:S02]  /*e980*/  ULDC.64 UR10, c[0x0][0xb38] ;  /* 0x0002ce00000a7ab9 */ /* 0x000fc40000000a00 */
[----:B------:R-:W-:Y:S01]  /*e990*/  UIMAD.WIDE.U32 UR8, UR55, UR10, UR8 ;  /* 0x0000000a370872a5 */ /* 0x000fe2000f8e0008 */
[----:B------:R2:W-:Y:S03]  /*e9a0*/  SYNCS.ARRIVE.TRANS64.RED.A1T0 RZ, [R2+URZ], RZ ;  /* 0x000000ff02ff79a7 */ /* 0x0005e6000810043f */
        /* <DEDUP_REMOVED lines=29> */
[----:B------:R-:W-:Y:S01]  /*eb80*/  IMAD.IADD R3, R5, 0x1, R7 ;  /* 0x0000000105037824 */ /* 0x000fe200078e0207 */
[----:B------:R-:W-:-:S04]  /*eb90*/  LEA R0, P1, R4, UR8, 0x2 ;  /* 0x0000000804007c11 */ /* 0x000fc8000f8210ff */
[----:B------:R-:W-:Y:S02]  /*eba0*/  LEA.HI.X R14, R4, UR9, R3, 0x2, P1 ;  /* 0x00000009040e7c11 */ /* 0x000fe400088f1403 */
[----:B------:R2:W0:Y:S04]  /*ebb0*/  SHFL.IDX PT, R4, R0, RZ, 0x1c1f ;  /* 0x001c1fff00047589 */ /* 0x00042800000e0000 */
[----:B------:R2:W1:Y:S01]  /*ebc0*/  SHFL.IDX PT, R5, R14, RZ, 0x1c1f ;  /* 0x001c1fff0e057589 */ /* 0x00046200000e0000 */
[----:B------:R-:W-:Y:S05]  /*ebd0*/  @P2 BRA `(.L_x_2473) ;  /* 0x0000000400002947 */ /* 0x000fea0003800000 */
[----:B------:R-:W-:Y:S02]  /*ebe0*/  ULDC UR4, c[0x0][0xac8] ;  /* 0x0002b20000047ab9 */ /* 0x000fe40000000800 */
[----:B------:R-:W-:Y:S02]  /*ebf0*/  ISETP.GE.AND P1, PT, R17, UR4, PT ;  /* 0x0000000411007c0c */ /* 0x000fe4000bf26270 */
[----:B------:R-:W-:Y:S02]  /*ec00*/  ISETP.GE.AND P4, PT, R201, UR4, PT ;  /* 0x00000004c9007c0c */ /* 0x000fe4000bf86270 */
[----:B------:R-:W-:Y:S02]  /*ec10*/  ISETP.GE.AND P3, PT, R200, UR4, PT ;  /* 0x00000004c8007c0c */ /* 0x000fe4000bf66270 */
[----:B------:R-:W-:-:S07]  /*ec20*/  ISETP.GE.AND P2, PT, R199, UR4, PT ;  /* 0x00000004c7007c0c */ /* 0x000fce000bf46270 */
[----:B012---:R-:W-:Y:S02]  /*ec30*/  @!P1 IMAD.WIDE R2, R17, 0x4, R4 ;  /* 0x0000000411029825 */ /* 0x007fe400078e0204 */
        /* <DEDUP_REMOVED lines=20> */
[CC--:B-1----:R-:W-:Y:S02]  /*ed80*/  @!P3 LEA R6, P6, R196.reuse, R4.reuse, 0x2 ;  /* 0x00000004c406b211 */ /* 0x0c2fe400078c10ff */
[----:B--2---:R-:W-:Y:S01]  /*ed90*/  @!P2 LEA R8, P5, R195, R4, 0x2 ;  /* 0x00000004c308a211 */ /* 0x004fe200078a10ff */
[----:B------:R1:W-:Y:S01]  /*eda0*/  @!P4 ST.E.64 desc[UR36][R2.64], R72 ;  /* 0x000000480200c985 */ /* 0x0003e2000c101b24 */
[----:B------:R-:W-:-:S02]  /*edb0*/  @!P3 LEA.HI.X R7, R196, R5, R213, 0x2, P6 ;  /* 0x00000005c407b211 */ /* 0x000fc400030f14d5 */
[----:B------:R-:W-:Y:S02]  /*edc0*/  ISETP.GE.AND P4, PT, R193, UR4, PT ;  /* 0x00000004c1007c0c */ /* 0x000fe4000bf86270 */
        /* <DEDUP_REMOVED lines=33> */
.L_x_2473:
[----:B------:R-:W-:Y:S05]  /*efe0*/  BSYNC B1 ;  /* 0x0000000000017941 */ /* 0x000fea0003800000 */
.L_x_2472:
[----:B-1--4-:R1:W3:Y:S04]  /*eff0*/  SHFL.IDX PT, R5, R14, 0x1, 0x1c1f ;  /* 0x003c1f000e057f89 */ /* 0x0122e800000e0000 */
        /* <DEDUP_REMOVED lines=8> */
[-C--:B0-----:R-:W-:Y:S02]  /*f080*/  @!P1 LEA R6, P4, R201, R4.reuse, 0x2 ;  /* 0x00000004c9069211 */ /* 0x081fe400078810ff */
[----:B--23--:R-:W-:Y:S02]  /*f090*/  @!P6 IMAD.WIDE R2, R17, 0x4, R4 ;  /* 0x000000041102e825 */ /* 0x00cfe400078e0204 */
        /* <DEDUP_REMOVED lines=13> */
[----:B-1----:R-:W-:Y:S01]  /*f170*/  @!P4 LEA R14, P5, R197, R4, 0x2 ;  /* 0x00000004c50ec211 */ /* 0x002fe200078a10ff */
[----:B------:R1:W-:Y:S01]  /*f180*/  @!P2 ST.E.64 desc[UR36][R10.64], R40 ;  /* 0x000000280a00a985 */ /* 0x0003e2000c101b24 */
[----:B------:R-:W-:-:S02]  /*f190*/  ISETP.GE.AND P2, PT, R194, UR4, PT ;  /* 0x00000004c2007c0c */ /* 0x000fc4000bf46270 */
[-C--:B------:R-:W-:Y:S01]  /*f1a0*/  @!P4 LEA.HI.X R15, R197, R5.reuse, R214, 0x2, P5 ;  /* 0x00000005c50fc211 */ /* 0x080fe200028f14d6 */
[----:B------:R4:W-:Y:S02]  /*f1b0*/  @!P3 ST.E.64 desc[UR36][R12.64], R42 ;  /* 0x0000002a0c00b985 */ /* 0x0009e4000c101b24 */
[CC--:B0-----:R-:W-:Y:S02]  /*f1c0*/  @!P0 LEA R2, P3, R196.reuse, R4.reuse, 0x2 ;  /* 0x00000004c4028211 */ /* 0x0c1fe400078610ff */
[----:B------:R-:W-:Y:S01]  /*f1d0*/  @!P4 ST.E.64 desc[UR36][R14.64], R44 ;  /* 0x0000002c0e00c985 */ /* 0x000fe2000c101b24 */
[----:B------:R-:W-:Y:S02]  /*f1e0*/  ISETP.GE.AND P4, PT, R193, UR4, PT ;  /* 0x00000004c1007c0c */ /* 0x000fe4000bf86270 */
[----:B--2---:R-:W-:Y:S02]  /*f1f0*/  @!P1 LEA R6, P5, R195, R4, 0x2 ;  /* 0x00000004c3069211 */ /* 0x004fe400078a10ff */
[----:B------:R-:W-:-:S02]  /*f200*/  @!P0 LEA.HI.X R3, R196, R5, R213, 0x2, P3 ;  /* 0x00000005c4038211 */ /* 0x000fc400018f14d5 */
[----:B------:R-:W-:Y:S02]  /*f210*/  ISETP.GE.AND P3, PT, R192, UR4, PT ;  /* 0x00000004c0007c0c */ /* 0x000fe4000bf66270 */
[CC--:B---3--:R-:W-:Y:S01]  /*f220*/  @!P2 LEA R8, P6, R194.reuse, R4.reuse, 0x2 ;  /* 0x00000004c208a211 */ /* 0x0c8fe200078c10ff */
[----:B------:R0:W-:Y:S01]  /*f230*/  @!P0 ST.E.64 desc[UR36][R2.64], R46 ;  /* 0x0000002e02008985 */ /* 0x0001e2000c101b24 */
[-C--:B------:R-:W-:Y:S02]  /*f240*/  @!P1 LEA.HI.X R7, R195, R5.reuse, R212, 0x2, P5 ;  /* 0x00000005c3079211 */ /* 0x080fe400028f14d4 */
[----:B------:R-:W-:Y:S02]  /*f250*/  @!P2 LEA.HI.X R9, R194, R5, R211, 0x2, P6 ;  /* 0x00000005c209a211 */ /* 0x000fe400030f14d3 */
[----:B------:R-:W-:Y:S01]  /*f260*/  ISETP.GE.AND P0, PT, R191, UR4, PT ;  /* 0x00000004bf007c0c */ /* 0x000fe2000bf06270 */
[----:B------:R2:W-:Y:S01]  /*f270*/  @!P1 ST.E.64 desc[UR36][R6.64], R48 ;  /* 0x0000003006009985 */ /* 0x0005e2000c101b24 */
[----:B-1----:R-:W-:-:S02]  /*f280*/  @!P4 LEA R10, P1, R193, R4, 0x2 ;  /* 0x00000004c10ac211 */ /* 0x002fc400078210ff */
[----:B------:R-:W-:Y:S01]  /*f290*/  ISETP.GE.AND P5, PT, R190, UR4, PT ;  /* 0x00000004be007c0c */ /* 0x000fe2000bfa6270 */
[----:B------:R1:W-:Y:S01]  /*f2a0*/  @!P2 ST.E.64 desc[UR36][R8.64], R50 ;  /* 0x000000320800a985 */ /* 0x0003e2000c101b24 */
[----:B------:R-:W-:Y:S02]  /*f2b0*/  @!P4 LEA.HI.X R11, R193, R5, R210, 0x2, P1 ;  /* 0x00000005c10bc211 */ /* 0x000fe400008f14d2 */
[----:B------:R-:W-:Y:S02]  /*f2c0*/  ISETP.GE.AND P2, PT, R189, UR4, PT ;  /* 0x00000004bd007c0c */ /* 0x000fe4000bf46270 */
[----:B------:R-:W-:Y:S01]  /*f2d0*/  ISETP.GE.AND P1, PT, R188, UR4, PT ;  /* 0x00000004bc007c0c */ /* 0x000fe2000bf26270 */
[----:B------:R3:W-:Y:S01]  /*f2e0*/  @!P4 ST.E.64 desc[UR36][R10.64], R52 ;  /* 0x000000340a00c985 */ /* 0x0007e2000c101b24 */
[-C--:B----4-:R-:W-:Y:S02]  /*f2f0*/  @!P3 LEA R12, P6, R192, R4.reuse, 0x2 ;  /* 0x00000004c00cb211 */ /* 0x090fe400078c10ff */
[----:B0-----:R-:W-:-:S02]  /*f300*/  @!P0 LEA R2, P4, R191, R4, 0x2 ;  /* 0x00000004bf028211 */ /* 0x001fc400078810ff */
[-C--:B------:R-:W-:Y:S02]  /*f310*/  @!P3 LEA.HI.X R13, R192, R5.reuse, R209, 0x2, P6 ;  /* 0x00000005c00db211 */ /* 0x080fe400030f14d1 */
[----:B------:R-:W-:-:S03]  /*f320*/  @!P0 LEA.HI.X R3, R191, R5, R208, 0x2, P4 ;  /* 0x00000005bf038211 */ /* 0x000fc600020f14d0 */
[----:B------:R3:W-:Y:S01]  /*f330*/  @!P3 ST.E.64 desc[UR36][R12.64], R54 ;  /* 0x000000360c00b985 */ /* 0x0007e2000c101b24 */
[-C--:B--2---:R-:W-:Y:S02]  /*f340*/  @!P5 LEA R6, P3, R190, R4.reuse, 0x2 ;  /* 0x00000004be06d211 */ /* 0x084fe400078610ff */
        /* <DEDUP_REMOVED lines=11> */
[----:B---3--:R-:W-:-:S04]  /*f400*/  LEA R2, P0, R23, R4, 0x2 ;  /* 0x0000000417027211 */ /* 0x008fc800078010ff */
[----:B------:R-:W-:-:S05]  /*f410*/  LEA.HI.X R3, R23, R5, R204, 0x2, P0 ;  /* 0x0000000517037211 */ /* 0x000fca00000f14cc */
[----:B------:R4:W-:Y:S01]  /*f420*/  ST.E.64 desc[UR36][R2.64], R32 ;  /* 0x0000002002007985 */ /* 0x0009e2000c101b24 */
[----:B------:R-:W-:Y:S05]  /*f430*/  BRA `(.L_x_2471) ;  /* 0x0000000c000c7947 */ /* 0x000fea0003800000 */
.L_x_2462:
        /* <DEDUP_REMOVED lines=29> */
.L_x_2474:
[----:B------:R-:W-:Y:S01]  /*f610*/  USEL UR54, UR54, URZ, !UP0 ;  /* 0x0000003f36367287 */ /* 0x000fe2000c000000 */
[----:B------:R-:W-:Y:S01]  /*f620*/  BSSY B1, `(.L_x_2475) ;  /* 0x0000038000017945 */ /* 0x000fe20003800000 */
[----:B------:R-:W-:-:S03]  /*f630*/  USEL UR58, UR58, URZ, !UP0 ;  /* 0x0000003f3a3a7287 */ /* 0x000fc6000c000000 */
[----:B------:R-:W-:Y:S09]  /*f640*/  @P0 BRA `(.L_x_2476) ;  /* 0x0000000000d40947 */ /* 0x000ff20003800000 */
        /* <DEDUP_REMOVED lines=32> */
[----:B------:R-:W-:Y:S01]  /*f850*/  UIADD3.X UR7, UR7, UR11, UR16, UP0, UP1 ;  /* 0x0000000b07077290 */ /* 0x000fe200087e2410 */
[----:B-1----:R-:W-:Y:S01]  /*f860*/  @P0 SHF.R.U32.HI R5, RZ, R7, R2 ;  /* 0x00000007ff050219 */ /* 0x002fe20000011602 */
[----:B------:R-:W-:Y:S01]  /*f870*/  IMAD.U32 R2, RZ, RZ, UR20 ;  /* 0x00000014ff027e24 */ /* 0x000fe2000f8e00ff */
[----:B------:R-:W-:Y:S01]  /*f880*/  ULDC.64 UR8, c[0x0][UR17+0x210] ;  /* 0x0000840011087abb */ /* 0x000fe20008000a00 */
[----:B------:R-:W-:Y:S01]  /*f890*/  ULDC.64 UR10, c[0x0][0xba8] ;  /* 0x0002ea00000a7ab9 */ /* 0x000fe20000000a00 */
[----:B------:R-:W-:Y:S01]  /*f8a0*/  @!UP2 ULDC UR10, c[0x0][0xb50] ;  /* 0x0002d400000aaab9 */ /* 0x000fe20000000800 */
[--C-:B------:R-:W-:Y:S01]  /*f8b0*/  IMAD.MOV R7, RZ, RZ, -R5.reuse ;  /* 0x000000ffff077224 */ /* 0x100fe200078e0a05 */
[----:B------:R-:W-:Y:S01]  /*f8c0*/  IADD3 R2, P0, P1, R5, UR14, R2 ;  /* 0x0000000e05027c10 */ /* 0x000fe2000f91e002 */
[----:B------:R-:W-:Y:S01]  /*f8d0*/  @!UP2 ULDC UR11, c[0x0][0xb54] ;  /* 0x0002d500000baab9 */ /* 0x000fe20000000800 */
[----:B------:R-:W-:Y:S01]  /*f8e0*/  SHF.R.S32.HI R5, RZ, 0x1f, R5 ;  /* 0x0000001fff057819 */ /* 0x000fe20000011405 */
[----:B------:R-:W-:-:S03]  /*f8f0*/  IMAD R7, R9, R7, R4 ;  /* 0x0000000709077224 */ /* 0x000fc600078e0204 */
[----:B------:R-:W-:Y:S01]  /*f900*/  IADD3.X R3, R5, UR7, R6, P0, P1 ;  /* 0x0000000705037c10 */ /* 0x000fe200087e2406 */
        /* <DEDUP_REMOVED lines=9> */
.L_x_2476:
[----:B------:R-:W-:Y:S05]  /*f9a0*/  BSYNC B1 ;  /* 0x0000000000017941 */ /* 0x000fea0003800000 */
.L_x_2475:
        /* <DEDUP_REMOVED lines=11> */
[----:B------:R-:W-:Y:S01]  /*fa60*/  ULDC.64 UR10, c[0x0][0xae8] ;  /* 0x0002ba00000a7ab9 */ /* 0x000fe20000000a00 */
[----:B------:R-:W-:Y:S01]  /*fa70*/  UIADD3 UR9, UR9, UR7, URZ ;  /* 0x0000000709097290 */ /* 0x000fe2000fffe03f */
[----:B0-----:R-:W-:-:S03]  /*fa80*/  IMAD.MOV.U32 R5, RZ, RZ, R6 ;  /* 0x000000ffff057224 */ /* 0x001fc600078e0006 */
        /* <DEDUP_REMOVED lines=19> */
[----:B------:R-:W-:Y:S02]  /*fbc0*/  IMAD.U32 R2, RZ, RZ, UR54 ;  /* 0x00000036ff027e24 */ /* 0x000fe4000f8e00ff */
[C---:B------:R-:W-:Y:S01]  /*fbd0*/  IMAD R9, R5.reuse, UR9, R4 ;  /* 0x0000000905097c24 */ /* 0x040fe2000f8e0204 */
[----:B------:R-:W-:Y:S01]  /*fbe0*/  SHF.R.S32.HI R4, RZ, 0x1f, R7 ;  /* 0x0000001fff047819 */ /* 0x000fe20000011407 */
[----:B------:R-:W-:Y:S01]  /*fbf0*/  IMAD.WIDE.U32 R2, R5, UR8, R2 ;  /* 0x0000000805027c25 */ /* 0x000fe2000f8e0002 */
[----:B------:R-:W-:-:S03]  /*fc00*/  ULDC.64 UR8, c[0x0][0xad8] ;  /* 0x0002b60000087ab9 */ /* 0x000fc60000000a00 */
        /* <DEDUP_REMOVED lines=27> */
.L_x_2478:
[----:B------:R-:W-:Y:S05]  /*fdc0*/  BSYNC B1 ;  /* 0x0000000000017941 */ /* 0x000fea0003800000 */
.L_x_2477:
        /* <DEDUP_REMOVED lines=13> */
.L_x_2480:
[----:B------:R-:W-:Y:S05]  /*fea0*/  BSYNC B1 ;  /* 0x0000000000017941 */ /* 0x000fea0003800000 */
.L_x_2479:
        /* <DEDUP_REMOVED lines=13> */
.L_x_2482:
[----:B------:R-:W-:Y:S05]  /*ff80*/  BSYNC B1 ;  /* 0x0000000000017941 */ /* 0x000fea0003800000 */
.L_x_2481:
        /* <DEDUP_REMOVED lines=14> */
.L_x_2471:
[----:B------:R-:W-:Y:S05]  /*10070*/  BSYNC B0 ;  /* 0x0000000000007941 */ /* 0x000fea0003800000 */
.L_x_2461:
[----:B------:R-:W-:Y:S02]  /*10080*/  ULDC UR4, c[0x0][0xc3c] ;  /* 0x00030f0000047ab9 */ /* 0x000fe40000000800 */
[----:B------:R-:W-:-:S13]  /*10090*/  ISETP.GE.AND P0, PT, R31, UR4, PT ;  /* 0x000000041f007c0c */ /* 0x000fda000bf06270 */
[----:B------:R-:W-:Y:S05]  /*100a0*/  @!P0 BRA `(.L_x_2483) ;  /* 0xffffff0c00b08947 */ /* 0x000fea000383ffff */
[----:B------:R-:W-:Y:S05]  /*100b0*/  EXIT ;  /* 0x000000000000794d */ /* 0x000fea0003800000 */
.L_x_2418:
[----:B------:R-:W-:-:S08]  /*100c0*/  NOP ;  /* 0x0000000000007918 */ /* 0x000fd00000000000 */
[----:B0-----:R-:W0:-:S00]  /*100d0*/  USETMAXREG.DEALLOC.CTAPOOL 0x28 ;  /* 0x00000028000079c8 */ /* 0x001e0000080e0500 */
        /* <DEDUP_REMOVED lines=60> */
.L_x_2487:
        /* <DEDUP_REMOVED lines=36> */
.L_x_2485:
[----:B------:R-:W-:-:S04]  /*106e0*/  IMAD.IADD R8, R11, 0x1, -R8 ;  /* 0x000000010b087824 */ /* 0x000fc800078e0a08 */
[----:B------:R-:W-:-:S05]  /*106f0*/  IMAD R3, R5, R4, R8 ;  /* 0x0000000405037224 */ /* 0x000fca00078e0208 */
[----:B------:R-:W-:Y:S01]  /*10700*/  ISETP.GT.AND P0, PT, R3, R6, PT ;  /* 0x000000060300720c */ /* 0x000fe20003f04270 */
[----:B------:R-:W-:-:S12]  /*10710*/  IMAD.MOV.U32 R3, RZ, RZ, RZ ;  /* 0x000000ffff037224 */ /* 0x000fd800078e00ff */
        /* <DEDUP_REMOVED lines=13> */
.L_x_2488:
[----:B01----:R-:W-:-:S04]  /*107f0*/  IMAD R2, R3, R4, R8 ;  /* 0x0000000403027224 */ /* 0x003fc800078e0208 */
[----:B------:R-:W-:Y:S01]  /*10800*/  IMAD.IADD R5, R6, 0x1, -R2 ;  /* 0x0000000106057824 */ /* 0x000fe200078e0a02 */
[----:B------:R0:W-:Y:S01]  /*10810*/  STL [R1], R2 ;  /* 0x0000000201007387 */ /* 0x0001e20000100800 */
[----:B------:R-:W-:Y:S05]  /*10820*/  @!P1 BRA `(.L_x_2489) ;  /* 0x0000000000ec9947 */ /* 0x000fea0003800000 */
        /* <DEDUP_REMOVED lines=40> */
[----:B------:R-:W-:Y:S02]  /*10ab0*/  IMAD R3, R2, R6, R3 ;  /* 0x0000000602037224 */ /* 0x000fe400078e0203 */
[----:B------:R-:W-:-:S03]  /*10ac0*/  IMAD.MOV R6, RZ, RZ, -R8 ;  /* 0x000000ffff067224 */ /* 0x000fc600078e0a08 */
        /* <DEDUP_REMOVED lines=13> */
[----:B------:R-:W-:Y:S02]  /*10ba0*/  IMAD R2, R0, R6, R5 ;  /* 0x0000000600027224 */ /* 0x000fe400078e0205 */
[----:B------:R-:W-:-:S05]  /*10bb0*/  IMAD R3, R3, 0x10000, R4 ;  /* 0x0001000003037824 */ /* 0x000fca00078e0204 */
[----:B------:R1:W-:Y:S01]  /*10bc0*/  STL [R1+0x8], R3 ;  /* 0x0000080301007387 */ /* 0x0003e20000100800 */
[----:B------:R-:W-:Y:S05]  /*10bd0*/  BRA `(.L_x_2490) ;  /* 0x0000000400007947 */ /* 0x000fea0003800000 */
.L_x_2489:
        /* <DEDUP_REMOVED lines=36> */
[-C--:B------:R-:W-:Y:S02]  /*10e20*/  IABS R8, R13.reuse ;  /* 0x0000000d00087213 */ /* 0x080fe40000000000 */
[----:B------:R-:W-:Y:S02]  /*10e30*/  IABS R10, R13 ;  /* 0x0000000d000a7213 */ /* 0x000fe40000000000 */
[----:B------:R-:W0:Y:S08]  /*10e40*/  I2F.RP R4, R8 ;  /* 0x0000000800047306 */ /* 0x000e300000209400 */
[----:B0-----:R-:W0:Y:S02]  /*10e50*/  MUFU.RCP R4, R4 ;  /* 0x0000000400047308 */ /* 0x001e240000001000 */
[----:B0-----:R-:W-:-:S02]  /*10e60*/  VIADD R3, R4, 0xffffffe ;  /* 0x0ffffffe04037836 */ /* 0x001fc40000000000 */
[----:B------:R-:W-:-:S04]  /*10e70*/  IMAD.MOV R4, RZ, RZ, -R13 ;  /* 0x000000ffff047224 */ /* 0x000fc800078e0a0d */
        /* <DEDUP_REMOVED lines=20> */
[----:B------:R-:W-:-:S05]  /*10fc0*/  IMAD R3, R2, R4, R3 ;  /* 0x0000000402037224 */ /* 0x000fca00078e0203 */
[----:B------:R0:W-:Y:S02]  /*10fd0*/  STL [R1+0x8], R3 ;  /* 0x0000080301007387 */ /* 0x0001e40000100800 */
.L_x_2490:
[----:B01----:R-:W-:-:S05]  /*10fe0*/  LOP3.LUT R3, RZ, R2, RZ, 0x33, !PT ;  /* 0x00000002ff037212 */ /* 0x003fca00078e33ff */
[----:B------:R-:W-:-:S05]  /*10ff0*/  IMAD.IADD R0, R0, 0x1, R3 ;  /* 0x0000000100007824 */ /* 0x000fca00078e0203 */
[----:B------:R1:W-:Y:S01]  /*11000*/  STL [R1+0x4], R0 ;  /* 0x0000040001007387 */ /* 0x0003e20000100800 */
[----:B------:R-:W-:Y:S05]  /*11010*/  BRA `(.L_x_2491) ;  /* 0x0000000000107947 */ /* 0x000fea0003800000 */
.L_x_2486:
[----:B------:R0:W-:Y:S01]  /*11020*/  STL [R1], R6 ;  /* 0x0000000601007387 */ /* 0x0001e20000100800 */
[----:B------:R-:W-:-:S03]  /*11030*/  ULDC UR41, c[0x0][0xc3c] ;  /* 0x00030f0000297ab9 */ /* 0x000fc60000000800 */
[----:B------:R0:W-:Y:S04]  /*11040*/  STL [R1+0x4], RZ ;  /* 0x000004ff01007387 */ /* 0x0001e80000100800 */
[----:B------:R0:W-:Y:S02]  /*11050*/  STL [R1+0x8], RZ ;  /* 0x000008ff01007387 */ /* 0x0001e40000100800 */
.L_x_2491:
[----:B------:R-:W2:Y:S04]  /*11060*/  LDL R8, [R1] ;  /* 0x0000000001087983 */ /* 0x000ea80000100800 */
[----:B------:R-:W2:Y:S04]  /*11070*/  LDL R9, [R1+0x4] ;  /* 0x0000040001097983 */ /* 0x000ea80000100800 */
[----:B------:R-:W2:Y:S01]  /*11080*/  LDL R10, [R1+0x8] ;  /* 0x00000800010a7983 */ /* 0x000ea20000100800 */
[----:B------:R-:W-:Y:S01]  /*11090*/  ISETP.NE.AND P0, PT, R7, RZ, PT ;  /* 0x000000ff0700720c */ /* 0x000fe20003f05270 */
[----:B------:R-:W-:-:S12]  /*110a0*/  IMAD.U32 R2, RZ, RZ, UR41 ;  /* 0x00000029ff027e24 */ /* 0x000fd8000f8e00ff */
[----:B------:R-:W3:Y:S01]  /*110b0*/  @!P0 S2R R3, SR_CgaCtaId ;  /* 0x0000000000038919 */ /* 0x000ee20000008800 */
[----:B-1----:R-:W-:Y:S01]  /*110c0*/  @!P0 MOV R0, 0x400 ;  /* 0x0000040000008802 */ /* 0x002fe20000000f00 */
[----:B------:R-:W-:-:S03]  /*110d0*/  @!P0 IMAD.MOV.U32 R11, RZ, RZ, R2 ;  /* 0x000000ffff0b8224 */ /* 0x000fc600078e0002 */
[----:B---3--:R-:W-:-:S05]  /*110e0*/  @!P0 LEA R0, R3, R0, 0x18 ;  /* 0x0000000003008211 */ /* 0x008fca00078ec0ff */
[----:B--2---:R1:W-:Y:S01]  /*110f0*/  @!P0 STS.128 [R0+0x298d0], R8 ;  /* 0x0298d00800008388 */ /* 0x0043e20000000c00 */
[----:B------:R-:W-:Y:S06]  /*11100*/  BAR.ARV 0x5, 0x180 ;  /* 0x0146000000007b1d */ /* 0x000fec0000002000 */
.L_x_2484:
[----:B------:R-:W-:Y:S01]  /*11110*/  ULDC UR4, c[0x0][0xc3c] ;  /* 0x00030f0000047ab9 */ /* 0x000fe20000000800 */
[----:B------:R2:W-:Y:S01]  /*11120*/  STL [R1+0x28], RZ ;  /* 0x000028ff01007387 */ /* 0x0005e20000100800 */
[----:B------:R-:W-:Y:S01]  /*11130*/  UISETP.GE.AND UP0, UPT, UR41, UR4, UPT ;  /* 0x000000042900728c */ /* 0x000fe2000bf06270 */
[----:B------:R-:W-:Y:S02]  /*11140*/  IMAD.MOV.U32 R32, RZ, RZ, 0x1 ;  /* 0x00000001ff207424 */ /* 0x000fe400078e00ff */
[----:B------:R-:W-:-:S03]  /*11150*/  IMAD.MOV.U32 R19, RZ, RZ, RZ ;  /* 0x000000ffff137224 */ /* 0x000fc600078e00ff */
[----:B------:R-:W-:-:S13]  /*11160*/  PLOP3.LUT P0, PT, PT, PT, UP0, 0x80, 0x0 ;  /* 0x000000000000781c */ /* 0x000fda0003f0f008 */
[----:B--2---:R-:W-:Y:S05]  /*11170*/  @P0 BRA `(.L_x_2492) ;  /* 0x0000006000680947 */ /* 0x004fea0003800000 */
[----:B-1----:R-:W2:Y:S01]  /*11180*/  LDL R0, [R1+0x2c] ;  /* 0x00002c0001007983 */ /* 0x002ea20000100800 */
[----:B------:R-:W1:Y:S01]  /*11190*/  S2UR UR4, SR_CgaCtaId ;  /* 0x00000000000479c3 */ /* 0x000e620000008800 */
[----:B------:R-:W-:Y:S01]  /*111a0*/  MOV R16, 0x400 ;  /* 0x0000040000107802 */ /* 0x000fe20000000f00 */
[----:B------:R-:W-:Y:S01]  /*111b0*/  IMAD.MOV.U32 R34, RZ, RZ, 0x40 ;  /* 0x00000040ff227424 */ /* 0x000fe200078e00ff */
[----:B------:R-:W0:Y:S01]  /*111c0*/  S2R R14, SR_TID.X ;  /* 0x00000000000e7919 */ /* 0x000e220000002100 */
[----:B------:R-:W-:Y:S01]  /*111d0*/  IMAD.MOV.U32 R32, RZ, RZ, 0x1 ;  /* 0x00000001ff207424 */ /* 0x000fe200078e00ff */
[----:B------:R-:W-:Y:S01]  /*111e0*/  ULDC UR46, c[0x0][0xc] ;  /* 0x00000300002e7ab9 */ /* 0x000fe20000000800 */
[----:B------:R-:W-:Y:S02]  /*111f0*/  IMAD.MOV.U32 R19, RZ, RZ, RZ ;  /* 0x000000ffff137224 */ /* 0x000fe400078e00ff */
[C---:B0-----:R-:W-:Y:S01]  /*11200*/  IMAD.SHL.U32 R4, R14.reuse, 0x10, RZ ;  /* 0x000000100e047824 */ /* 0x041fe200078e00ff */
[C---:B------:R-:W-:Y:S01]  /*11210*/  LOP3.LUT R13, R14.reuse, 0x7f, RZ, 0xc0, !PT ;  /* 0x0000007f0e0d7812 */ /* 0x040fe200078ec0ff */
[C---:B------:R-:W-:Y:S01]  /*11220*/  IMAD.SHL.U32 R3, R14.reuse, 0x2, RZ ;  /* 0x000000020e037824 */ /* 0x040fe200078e00ff */
[C---:B------:R-:W-:Y:S01]  /*11230*/  R2P PR, R14.reuse, 0x14 ;  /* 0x000000140e007804 */ /* 0x040fe20000000000 */
[----:B------:R-:W-:Y:S01]  /*11240*/  IMAD.SHL.U32 R11, R14, 0x4, RZ ;  /* 0x000000040e0b7824 */ /* 0x000fe200078e00ff */
[----:B------:R-:W-:-:S02]  /*11250*/  SHF.R.U32.HI R2, RZ, 0x5, R13 ;  /* 0x00000005ff027819 */ /* 0x000fc4000001160d */
[----:B------:R-:W-:-:S03]  /*11260*/  LOP3.LUT R35, R4, 0x30, RZ, 0xc0, !PT ;  /* 0x0000003004237812 */ /* 0x000fc600078ec0ff */
[----:B------:R-:W-:Y:S01]  /*11270*/  IMAD.SHL.U32 R7, R2, 0x200, RZ ;  /* 0x0000020002077824 */ /* 0x000fe200078e00ff */
[----:B--2---:R-:W-:Y:S02]  /*11280*/  R2UR UR5, R0 ;  /* 0x00000000000572ca */ /* 0x004fe400000e0000 */
[----:B------:R-:W-:-:S04]  /*11290*/  LOP3.LUT R0, R4, 0x1b0, RZ, 0xc0, !PT ;  /* 0x000001b004007812 */ /* 0x000fc800078ec0ff */
[----:B------:R-:W-:Y:S01]  /*112a0*/  LOP3.LUT R10, R0, 0x30, R3, 0x78, !PT ;  /* 0x00000030000a7812 */ /* 0x000fe200078e7803 */
[C---:B------:R-:W-:Y:S02]  /*112b0*/  IMAD.SHL.U32 R3, R14.reuse, 0x80, RZ ;  /* 0x000000800e037824 */ /* 0x040fe400078e00ff */
[----:B------:R-:W-:-:S03]  /*112c0*/  IMAD.SHL.U32 R0, R14, 0x20, RZ ;  /* 0x000000200e007824 */ /* 0x000fc600078e00ff */
[----:B------:R-:W-:Y:S01]  /*112d0*/  LOP3.LUT R5, R3, 0x380, RZ, 0xc0, !PT ;  /* 0x0000038003057812 */ /* 0x000fe200078ec0ff */
[----:B------:R-:W-:Y:S01]  /*112e0*/  ULOP3.LUT UR44, UR5, 0x2, URZ, 0xfc, !UPT ;  /* 0x00000002052c7892 */ /* 0x000fe2000f8efc3f */
[C---:B------:R-:W-:Y:S01]  /*112f0*/  LOP3.LUT R6, R0.reuse, 0x80, RZ, 0xc0, !PT ;  /* 0x0000008000067812 */ /* 0x040fe200078ec0ff */
[----:B------:R-:W-:Y:S01]  /*11300*/  ULOP3.LUT UR45, UR5, 0x1, URZ, 0xfc, !UPT ;  /* 0x00000001052d7892 */ /* 0x000fe2000f8efc3f */
[----:B------:R-:W-:Y:S01]  /*11310*/  LOP3.LUT R9, R0, 0x380, RZ, 0xc0, !PT ;  /* 0x0000038000097812 */ /* 0x000fe200078ec0ff */
[----:B------:R-:W-:Y:S01]  /*11320*/  IMAD R5, R2, 0x10, R5 ;  /* 0x0000001002057824 */ /* 0x000fe200078e0205 */
[----:B------:R-:W-:Y:S01]  /*11330*/  LOP3.LUT R6, R6, 0x10, R14, 0xf8, !PT ;  /* 0x0000001006067812 */ /* 0x000fe200078ef80e */
[----:B------:R-:W-:Y:S01]  /*11340*/  IMAD.SHL.U32 R2, R2, 0x400, RZ ;  /* 0x0000040002027824 */ /* 0x000fe200078e00ff */
[----:B------:R-:W-:Y:S02]  /*11350*/  LOP3.LUT R33, R9, 0x30, R4, 0xf8, !PT ;  /* 0x0000003009217812 */ /* 0x000fe400078ef804 */
[----:B------:R-:W-:-:S02]  /*11360*/  LOP3.LUT R9, R7, 0x60, R0, 0xf8, !PT ;  /* 0x0000006007097812 */ /* 0x000fc400078ef800 */
[----:B------:R-:W-:Y:S02]  /*11370*/  LOP3.LUT R8, R6, 0x10, R11, 0x78, !PT ;  /* 0x0000001006087812 */ /* 0x000fe400078e780b */
[--C-:B------:R-:W-:Y:S02]  /*11380*/  LOP3.LUT R6, R5, 0x70, R4.reuse, 0x78, !PT ;  /* 0x0000007005067812 */ /* 0x100fe400078e7804 */
[----:B------:R-:W-:Y:S02]  /*11390*/  LOP3.LUT R7, R7, 0x40, R4, 0xf8, !PT ;  /* 0x0000004007077812 */ /* 0x000fe400078ef804 */
[----:B------:R-:W-:Y:S02]  /*113a0*/  LOP3.LUT R9, R9, 0x100, R0, 0xf8, !PT ;  /* 0x0000010009097812 */ /* 0x000fe400078ef800 */
[----:B------:R-:W-:Y:S02]  /*113b0*/  LOP3.LUT R5, R6, 0xc00, R3, 0xf8, !PT ;  /* 0x00000c0006057812 */ /* 0x000fe400078ef803 */
[----:B------:R-:W-:-:S02]  /*113c0*/  LOP3.LUT R12, R7, R10, RZ, 0xfc, !PT ;  /* 0x0000000a070c7212 */ /* 0x000fc400078efcff */
[----:B------:R-:W-:Y:S01]  /*113d0*/  LOP3.LUT R3, R9, R8, RZ, 0xfc, !PT ;  /* 0x0000000809037212 */ /* 0x000fe200078efcff */
[----:B------:R0:W-:Y:S01]  /*113e0*/  STL [R1+0x1c], R5 ;  /* 0x00001c0501007387 */ /* 0x0001e20000100800 */
[----:B------:R-:W-:Y:S02]  /*113f0*/  SHF.R.U32.HI R4, RZ, 0x2, R13 ;  /* 0x00000002ff047819 */ /* 0x000fe4000001160d */
[----:B------:R-:W-:Y:S01]  /*11400*/  LOP3.LUT R33, R33, 0x70, R11, 0x78, !PT ;  /* 0x0000007021217812 */ /* 0x000fe200078e780b */
[----:B------:R-:W-:Y:S01]  /*11410*/  STL [R1+0x14], R12 ;  /* 0x0000140c01007387 */ /* 0x000fe20000100800 */
[----:B------:R-:W-:Y:S02]  /*11420*/  LOP3.LUT R0, R4, 0x60, R0, 0xf8, !PT ;  /* 0x0000006004007812 */ /* 0x000fe400078ef800 */
[----:B------:R-:W-:Y:S01]  /*11430*/  LOP3.LUT R4, R35, 0x40, RZ, 0xfc, !PT ;  /* 0x0000004023047812 */ /* 0x000fe200078efcff */
[----:B------:R1:W-:Y:S01]  /*11440*/  STL [R1+0x18], R3 ;  /* 0x0000180301007387 */ /* 0x0003e20000100800 */
[----:B------:R-:W-:-:S02]  /*11450*/  LOP3.LUT R2, R0, 0x80, RZ, 0xfc, !PT ;  /* 0x0000008000027812 */ /* 0x000fc400078efcff */
[C---:B0-----:R-:W-:Y:S02]  /*11460*/  SEL R5, R34.reuse, 0xffffffc0, !P2 ;  /* 0xffffffc022057807 */ /* 0x041fe40005000000 */
[----:B------:R-:W-:-:S03]  /*11470*/  SEL R34, R34, 0xffffffc0, !P4 ;  /* 0xffffffc022227807 */ /* 0x000fc60006000000 */
[----:B------:R-:W-:Y:S01]  /*11480*/  STL [R1+0x20], R5 ;  /* 0x0000200501007387 */ /* 0x000fe20000100800 */
[----:B-1----:R-:W-:-:S05]  /*11490*/  IMAD.U32 R3, RZ, RZ, UR4 ;  /* 0x00000004ff037e24 */ /* 0x002fca000f8e00ff */
[----:B------:R-:W-:Y:S01]  /*114a0*/  LEA R16, R3, R16, 0x18 ;  /* 0x0000001003107211 */ /* 0x000fe200078ec0ff */
[----:B------:R0:W-:Y:S04]  /*114b0*/  STL [R1+0x10], R3 ;  /* 0x0000100301007387 */ /* 0x0001e80000100800 */
[----:B------:R-:W-:Y:S01]  /*114c0*/  IMAD.IADD R0, R16, 0x1, R12 ;  /* 0x0000000110007824 */ /* 0x000fe200078e020c */
[----:B------:R1:W-:Y:S04]  /*114d0*/  STL [R1+0x28], RZ ;  /* 0x000028ff01007387 */ /* 0x0003e80000100800 */
[----:B------:R1:W-:Y:S01]  /*114e0*/  STL [R1+0x24], R0 ;  /* 0x0000240001007387 */ /* 0x0003e20000100800 */
[----:B0-----:R-:W-:-:S07]  /*114f0*/  LOP3.LUT R3, R35, 0x80, RZ, 0xfc, !PT ;  /* 0x0000008023037812 */ /* 0x001fce00078efcff */
.L_x_2570:
[----:B------:R-:W-:Y:S01]  /*11500*/  ULDC.64 UR4, c[0x0][0xc88] ;  /* 0x0003220000047ab9 */ /* 0x000fe20000000a00 */
[----:B------:R-:W-:Y:S01]  /*11510*/  ULDC.64 UR6, c[0x0][0xa18] ;  /* 0x0002860000067ab9 */ /* 0x000fe20000000a00 */
[----:B------:R-:W-:Y:S01]  /*11520*/  UIMAD.WIDE UR4, UR41, 0x4, UR4 ;  /* 0x00000004290478a5 */ /* 0x000fe2000f8e0204 */
[----:B------:R-:W-:Y:S01]  /*11530*/  IMAD.MOV.U32 R36, RZ, RZ, RZ ;  /* 0x000000ffff247224 */ /* 0x000fe200078e00ff */
[----:B0--3--:R-:W0:Y:S04]  /*11540*/  LDC R7, c[0x0][0x424] ;  /* 0x00010900ff077b82 */ /* 0x009e280000000800 */
[----:B------:R-:W-:Y:S02]  /*11550*/  IMAD.U32 R2, RZ, RZ, UR4 ;  /* 0x00000004ff027e24 */ /* 0x000fe4000f8e00ff */
[----:B------:R-:W-:Y:S01]  /*11560*/  IMAD.U32 R3, RZ, RZ, UR5 ;  /* 0x00000005ff037e24 */ /* 0x000fe2000f8e00ff */
[----:B------:R-:W-:Y:S01]  /*11570*/  ULDC.64 UR4, c[0x0][0xa28] ;  /* 0x00028a0000047ab9 */ /* 0x000fe20000000a00 */
[----:B-1----:R-:W1:Y:S03]  /*11580*/  LDC R0, c[0x0][0x2f0] ;  /* 0x0000bc00ff007b82 */ /* 0x002e660000000800 */
[----:B------:R-:W2:Y:S01]  /*11590*/  LDG.E R2, desc[UR36][R2.64] ;  /* 0x0000002402027981 */ /* 0x000ea2000c1e1900 */
[----:B------:R-:W-:-:S04]  /*115a0*/  UISETP.NE.U32.AND UP0, UPT, UR4, URZ, UPT ;  /* 0x0000003f0400728c */ /* 0x000fc8000bf05070 */
[----:B------:R-:W-:-:S06]  /*115b0*/  UISETP.NE.AND.EX UP0, UPT, UR5, URZ, UPT, UP0 ;  /* 0x0000003f0500728c */ /* 0x000fcc000bf05300 */
[----:B------:R-:W-:Y:S02]  /*115c0*/  PLOP3.LUT P0, PT, PT, PT, UP0, 0x80, 0x0 ;  /* 0x000000000000781c */ /* 0x000fe40003f0f008 */
[----:B--2---:R-:W-:-:S13]  /*115d0*/  R2UR UR43, R2 ;  /* 0x00000000022b72ca */ /* 0x004fda00000e0000 */
[----:B------:R-:W-:Y:S02]  /*115e0*/  USHF.R.S32.HI UR42, URZ, 0x1f, UR43 ;  /* 0x0000001f3f2a7899 */ /* 0x000fe4000801142b */
[----:B------:R-:W-:-:S04]  /*115f0*/  @UP0 ULEA UR4, UP1, UR43, UR4, 0x2 ;  /* 0x000000042b040291 */ /* 0x000fc8000f82103f */
[----:B------:R-:W-:Y:S02]  /*11600*/  @UP0 ULEA.HI.X UR5, UR43, UR5, UR42, 0x2, UP1 ;  /* 0x000000052b050291 */ /* 0x000fe400088f142a */
[----:B------:R-:W-:-:S04]  /*11610*/  IMAD.U32 R2, RZ, RZ, UR4 ;  /* 0x00000004ff027e24 */ /* 0x000fc8000f8e00ff */
[----:B------:R-:W-:Y:S01]  /*11620*/  IMAD.U32 R3, RZ, RZ, UR5 ;  /* 0x00000005ff037e24 */ /* 0x000fe2000f8e00ff */
[----:B------:R-:W-:Y:S01]  /*11630*/  ULDC.64 UR4, c[0x0][0xa00] ;  /* 0x0002800000047ab9 */ /* 0x000fe20000000a00 */
[----:B------:R-:W-:Y:S02]  /*11640*/  USHF.L.U32 UR39, UR43, 0x2, URZ ;  /* 0x000000022b277899 */ /* 0x000fe4000800063f */
[----:B------:R-:W-:Y:S01]  /*11650*/  UISETP.NE.U32.AND UP0, UPT, UR4, URZ, UPT ;  /* 0x0000003f0400728c */ /* 0x000fe2000bf05070 */
[----:B------:R2:W5:Y:S01]  /*11660*/  @P0 LDG.E R36, desc[UR36][R2.64] ;  /* 0x0000002402240981 */ /* 0x000562000c1e1900 */
[----:B------:R-:W-:Y:S02]  /*11670*/  USHF.L.U64.HI UR38, UR43, 0x2, UR42 ;  /* 0x000000022b267899 */ /* 0x000fe4000801022a */
[----:B------:R-:W-:Y:S02]  /*11680*/  UISETP.NE.AND.EX UP2, UPT, UR5, URZ, UPT, UP0 ;  /* 0x0000003f0500728c */ /* 0x000fe4000bf45300 */
[----:B------:R-:W-:-:S02]  /*11690*/  UIADD3 UR4, UP0, UR39, UR4, URZ ;  /* 0x0000000427047290 */ /* 0x000fc4000ff1e03f */
[----:B------:R-:W-:Y:S02]  /*116a0*/  UP2UR UR48, UPR, URZ, 0x4 ;  /* 0x000000043f307883 */ /* 0x000fe40008000000 */
[----:B------:R-:W-:Y:S01]  /*116b0*/  UIADD3.X UR5, UR38, UR5, URZ, UP0, !UPT ;  /* 0x0000000526057290 */ /* 0x000fe200087fe43f */
[----:B------:R-:W-:Y:S01]  /*116c0*/  PLOP3.LUT P0, PT, PT, PT, UP2, 0x80, 0x0 ;  /* 0x000000000000781c */ /* 0x000fe20003f0f028 */
[----:B------:R-:W-:Y:S01]  /*116d0*/  UISETP.NE.U32.AND UP0, UPT, UR6, URZ, UPT ;  /* 0x0000003f0600728c */ /* 0x000fe2000bf05070 */
[----:B--2---:R-:W-:-:S03]  /*116e0*/  IMAD.U32 R2, RZ, RZ, UR4 ;  /* 0x00000004ff027e24 */ /* 0x004fc6000f8e00ff */
[----:B------:R-:W-:Y:S01]  /*116f0*/  UISETP.NE.AND.EX UP0, UPT, UR7, URZ, UPT, UP0 ;  /* 0x0000003f0700728c */ /* 0x000fe2000bf05300 */
[----:B------:R-:W-:-:S05]  /*11700*/  IMAD.U32 R3, RZ, RZ, UR5 ;  /* 0x00000005ff037e24 */ /* 0x000fca000f8e00ff */
[----:B------:R-:W-:Y:S02]  /*11710*/  PLOP3.LUT P1, PT, PT, PT, UP0, 0x80, 0x0 ;  /* 0x000000000000781c */ /* 0x000fe40003f2f008 */
[----:B------:R-:W5:Y:S03]  /*11720*/  @P0 LDG.E R6, desc[UR36][R2.64] ;  /* 0x0000002402060981 */ /* 0x000f66000c1e1900 */
[----:B------:R-:W-:-:S04]  /*11730*/  @UP0 UIADD3 UR4, UP1, UR39, UR6, URZ ;  /* 0x0000000627040290 */ /* 0x000fc8000ff3e03f */
[----:B------:R-:W-:Y:S02]  /*11740*/  @UP0 UIADD3.X UR5, UR38, UR7, URZ, UP1, !UPT ;  /* 0x0000000726050290 */ /* 0x000fe40008ffe43f */
[----:B------:R-:W-:-:S04]  /*11750*/  IMAD.U32 R4, RZ, RZ, UR4 ;  /* 0x00000004ff047e24 */ /* 0x000fc8000f8e00ff */
[----:B------:R-:W-:-:S05]  /*11760*/  IMAD.U32 R5, RZ, RZ, UR5 ;  /* 0x00000005ff057e24 */ /* 0x000fca000f8e00ff */
[----:B------:R2:W5:Y:S01]  /*11770*/  @P1 LDG.E R23, desc[UR36][R4.64] ;  /* 0x0000002404171981 */ /* 0x000562000c1e1900 */
[----:B------:R-:W-:Y:S01]  /*11780*/  PLOP3.LUT P2, PT, PT, PT, UP2, 0x80, 0x0 ;  /* 0x000000000000781c */ /* 0x000fe20003f4f028 */
[----:B--2---:R-:W2:Y:S02]  /*11790*/  LDC.64 R4, c[0x0][0x418] ;  /* 0x00010600ff047b82 */ /* 0x004ea40000000a00 */
[----:B--2---:R-:W-:-:S04]  /*117a0*/  ISETP.NE.U32.AND P0, PT, R4, RZ, PT ;  /* 0x000000ff0400720c */ /* 0x004fc80003f05070 */
[----:B------:R-:W-:Y:S01]  /*117b0*/  ISETP.NE.AND.EX P0, PT, R5, RZ, PT, P0 ;  /* 0x000000ff0500720c */ /* 0x000fe20003f05300 */
[----:B01----:R-:W-:-:S12]  /*117c0*/  @P1 BRA `(.L_x_2493) ;  /* 0x00000000001c1947 */ /* 0x003fd80003800000 */
[----:B------:R-:W-:Y:S01]  /*117d0*/  UISETP.NE.AND UP0, UPT, UR48, URZ, UPT ;  /* 0x0000003f3000728c */ /* 0x000fe2000bf05270 */
[----:B-----5:R-:W0:Y:S05]  /*117e0*/  LDC R23, c[0x0][0x288] ;  /* 0x0000a200ff177b82 */ /* 0x020e2a0000000800 */
[----:B------:R-:W-:-:S13]  /*117f0*/  PLOP3.LUT P1, PT, PT, PT, UP0, 0x40, 0x0 ;  /* 0x000000000000781c */ /* 0x000fda0003f2e808 */
[----:B------:R-:W-:Y:S05]  /*11800*/  @P1 BRA `(.L_x_2493) ;  /* 0x00000000000c1947 */ /* 0x000fea0003800000 */
[----:B------:R-:W2:Y:S04]  /*11810*/  LDG.E R4, desc[UR36][R2.64] ;  /* 0x0000002402047981 */ /* 0x000ea8000c1e1900 */
[----:B0-----:R-:W2:Y:S02]  /*11820*/  LDG.E R23, desc[UR36][R2.64+0x4] ;  /* 0x0000042402177981 */ /* 0x001ea4000c1e1900 */
[----:B--2---:R-:W-:-:S07]  /*11830*/  IMAD.IADD R23, R23, 0x1, -R4 ;  /* 0x0000000117177824 */ /* 0x004fce00078e0a04 */
.L_x_2493:
        /* <DEDUP_REMOVED lines=15> */
.L_x_2494:
[----:B------:R-:W-:Y:S02]  /*11930*/  ULDC.64 UR4, c[0x0][0xa08] ;  /* 0x0002820000047ab9 */ /* 0x000fe40000000a00 */
[----:B------:R-:W-:-:S04]  /*11940*/  ISETP.NE.U32.AND P0, PT, RZ, UR4, PT ;  /* 0x00000004ff007c0c */ /* 0x000fc8000bf05070 */
[----:B------:R-:W-:-:S13]  /*11950*/  ISETP.NE.AND.EX P0, PT, RZ, UR5, PT, P0 ;  /* 0x00000005ff007c0c */ /* 0x000fda000bf05300 */
[----:B------:R-:W-:Y:S05]  /*11960*/  @!P0 BRA `(.L_x_2495) ;  /* 0x0000000000148947 */ /* 0x000fea0003800000 */
[----:B------:R-:W1:Y:S02]  /*11970*/  LDC.64 R2, c[0x0][0xa08] ;  /* 0x00028200ff027b82 */ /* 0x000e640000000a00 */
[----:B-1----:R-:W-:-:S05]  /*11980*/  IMAD.WIDE R2, R31, 0x4, R2 ;  /* 0x000000041f027825 */ /* 0x002fca00078e0202 */
[----:B------:R-:W2:Y:S04]  /*11990*/  LDG.E R5, desc[UR36][R2.64] ;  /* 0x0000002402057981 */ /* 0x000ea8000c1e1900 */
[----:B------:R-:W2:Y:S02]  /*119a0*/  LDG.E R0, desc[UR36][R2.64+0x4] ;  /* 0x0000042402007981 */ /* 0x000ea4000c1e1900 */
[----:B--2---:R-:W-:-:S07]  /*119b0*/  IMAD.IADD R5, R0, 0x1, -R5 ;  /* 0x0000000100057824 */ /* 0x004fce00078e0a05 */
.L_x_2495:
[----:B------:R-:W2:Y:S01]  /*119c0*/  LDL R0, [R1+0x4] ;  /* 0x0000040001007983 */ /* 0x000ea20000100800 */
[----:B------:R-:W3:Y:S03]  /*119d0*/  LDC R30, c[0x0][0x448] ;  /* 0x00011200ff1e7b82 */ /* 0x000ee60000000800 */
[----:B------:R-:W4:Y:S01]  /*119e0*/  LDL R18, [R1+0x8] ;  /* 0x0000080001127983 */ /* 0x000f220000100800 */
[----:B-----5:R-:W-:Y:S01]  /*119f0*/  IMAD.IADD R22, R5, 0x1, -R36 ;  /* 0x0000000105167824 */ /* 0x020fe200078e0a24 */
[----:B------:R-:W-:Y:S02]  /*11a00*/  LOP3.LUT R17, R17, 0xfffffdff, RZ, 0xc0, !PT ;  /* 0xfffffdff11117812 */ /* 0x000fe400078ec0ff */
[----:B---3--:R-:W-:-:S13]  /*11a10*/  ISETP.NE.AND P0, PT, R30, 0x1, PT ;  /* 0x000000011e00780c */ /* 0x008fda0003f05270 */
[----:B-1----:R-:W1:Y:S01]  /*11a20*/  @P0 LDC R3, c[0x0][0x44c] ;  /* 0x00011300ff030b82 */ /* 0x002e620000000800 */
[----:B------:R-:W-:-:S07]  /*11a30*/  @P0 LOP3.LUT R17, R17, 0x200, RZ, 0xfc, !PT ;  /* 0x0000020011110812 */ /* 0x000fce00078efcff */
[----:B------:R-:W3:Y:S01]  /*11a40*/  @P0 LDC R2, c[0x0][0x450] ;  /* 0x00011400ff020b82 */ /* 0x000ee20000000800 */
[----:B--2---:R-:W-:-:S04]  /*11a50*/  IMAD.SHL.U32 R0, R0, 0x80, RZ ;  /* 0x0000008000007824 */ /* 0x004fc800078e00ff */
[----:B------:R-:W-:-:S04]  /*11a60*/  VIADD R0, R0, 0x7f ;  /* 0x0000007f00007836 */ /* 0x000fc80000000000 */
[----:B-1----:R-:W-:-:S05]  /*11a70*/  @P0 IMAD.HI.U32 R3, R0, R3, RZ ;  /* 0x0000000300030227 */ /* 0x002fca00078e00ff */
[----:B---3--:R-:W-:Y:S01]  /*11a80*/  @P0 SHF.R.U32.HI R0, RZ, R2, R3 ;  /* 0x00000002ff000219 */ /* 0x008fe20000011603 */
[C---:B------:R-:W-:Y:S01]  /*11a90*/  VIADD R2, R22.reuse, 0x9f ;  /* 0x0000009f16027836 */ /* 0x040fe20000000000 */
[----:B0-----:R-:W-:-:S03]  /*11aa0*/  IADD3 R3, R22, 0xa0, -R23 ;  /* 0x000000a016037810 */ /* 0x001fc60007ffe817 */
[----:B------:R-:W-:-:S04]  /*11ab0*/  IMAD.HI R2, R2, 0x66666667, RZ ;  /* 0x6666666702027827 */ /* 0x000fc800078e02ff */
[----:B------:R-:W-:Y:S01]  /*11ac0*/  IMAD.IADD R0, R3, 0x1, R0 ;  /* 0x0000000103007824 */ /* 0x000fe200078e0200 */
[----:B------:R-:W-:-:S03]  /*11ad0*/  SHF.R.U32.HI R3, RZ, 0x1f, R2 ;  /* 0x0000001fff037819 */ /* 0x000fc60000011602 */
[----:B------:R-:W-:Y:S01]  /*11ae0*/  IMAD.HI R4, R0, 0x66666667, RZ ;  /* 0x6666666700047827 */ /* 0x000fe200078e02ff */
[----:B------:R-:W-:Y:S02]  /*11af0*/  LEA.HI.SX32 R0, R2, R3, 0x1a ;  /* 0x0000000302007211 */ /* 0x000fe400078fd2ff */
[----:B----4-:R-:W-:Y:S02]  /*11b00*/  LOP3.LUT R2, R18, 0xff000000, RZ, 0xc0, !PT ;  /* 0xff00000012027812 */ /* 0x010fe400078ec0ff */
[----:B------:R-:W-:Y:S02]  /*11b10*/  SHF.R.U32.HI R3, RZ, 0x1f, R4 ;  /* 0x0000001fff037819 */ /* 0x000fe40000011604 */
[----:B------:R-:W-:Y:S02]  /*11b20*/  SHF.R.U32.HI R2, RZ, 0x8, R2 ;  /* 0x00000008ff027819 */ /* 0x000fe40000011602 */
[----:B------:R-:W-:-:S04]  /*11b30*/  LEA.HI.SX32 R3, R4, R3, 0x1a ;  /* 0x0000000304037211 */ /* 0x000fc800078fd2ff */
[----:B------:R-:W-:Y:S02]  /*11b40*/  VIMNMX R0, R0, R3, PT ;  /* 0x0000000300007248 */ /* 0x000fe40003fe0100 */
[----:B------:R-:W-:Y:S02]  /*11b50*/  LOP3.LUT R3, R18, 0xff0000, RZ, 0xc0, !PT ;  /* 0x00ff000012037812 */ /* 0x000fe400078ec0ff */
[----:B------:R-:W-:Y:S02]  /*11b60*/  ISETP.GE.AND P0, PT, R0, 0x1, PT ;  /* 0x000000010000780c */ /* 0x000fe40003f06270 */
[----:B------:R-:W-:Y:S01]  /*11b70*/  LEA.HI R2, R3, R2, RZ, 0x10 ;  /* 0x0000000203027211 */ /* 0x000fe200078f80ff */
[----:B------:R-:W-:-:S03]  /*11b80*/  IMAD.MOV.U32 R3, RZ, RZ, RZ ;  /* 0x000000ffff037224 */ /* 0x000fc600078e00ff */
[----:B------:R-:W-:-:S07]  /*11b90*/  LOP3.LUT R4, R2, 0xff, RZ, 0xc0, !PT ;  /* 0x000000ff02047812 */ /* 0x000fce00078ec0ff */
[----:B------:R-:W-:Y:S05]  /*11ba0*/  @!P0 BRA `(.L_x_2496) ;  /* 0x0000000000748947 */ /* 0x000fea0003800000 */
[----:B------:R-:W-:-:S04]  /*11bb0*/  SHF.R.U32.HI R5, RZ, 0x10, R2 ;  /* 0x00000010ff057819 */ /* 0x000fc80000011602 */
[----:B------:R-:W-:-:S13]  /*11bc0*/  ISETP.NE.AND P0, PT, R5, RZ, PT ;  /* 0x000000ff0500720c */ /* 0x000fda0003f05270 */
[----:B------:R-:W0:Y:S02]  /*11bd0*/  @!P0 LDC R5, c[0x0][0x9f0] ;  /* 0x00027c00ff058b82 */ /* 0x000e240000000800 */
[-C--:B0-----:R-:W-:Y:S02]  /*11be0*/  IABS R7, R5.reuse ;  /* 0x0000000500077213 */ /* 0x081fe40000000000 */
[----:B------:R-:W-:Y:S02]  /*11bf0*/  IADD3 R6, R5, -0x1, R0 ;  /* 0xffffffff05067810 */ /* 0x000fe40007ffe000 */
[----:B------:R-:W0:Y:S02]  /*11c00*/  I2F.RP R9, R7 ;  /* 0x0000000700097306 */ /* 0x000e240000209400 */
[----:B------:R-:W-:-:S04]  /*11c10*/  LOP3.LUT R2, R6, R5, RZ, 0x3c, !PT ;  /* 0x0000000506027212 */ /* 0x000fc800078e3cff */
[----:B------:R-:W-:Y:S02]  /*11c20*/  ISETP.GE.AND P2, PT, R2, RZ, PT ;  /* 0x000000ff0200720c */ /* 0x000fe40003f46270 */
[----:B0-----:R-:W0:Y:S02]  /*11c30*/  MUFU.RCP R9, R9 ;  /* 0x0000000900097308 */ /* 0x001e240000001000 */
[----:B0-----:R-:W-:-:S06]  /*11c40*/  VIADD R10, R9, 0xffffffe ;  /* 0x0ffffffe090a7836 */ /* 0x001fcc0000000000 */
[----:B------:R-:W0:Y:S02]  /*11c50*/  F2I.FTZ.U32.TRUNC.NTZ R3, R10 ;  /* 0x0000000a00037305 */ /* 0x000e24000021f000 */
[----:B0-----:R-:W-:-:S04]  /*11c60*/  IMAD.MOV R2, RZ, RZ, -R3 ;  /* 0x000000ffff027224 */ /* 0x001fc800078e0a03 */
[----:B------:R-:W-:Y:S02]  /*11c70*/  IMAD R8, R2, R7, RZ ;  /* 0x0000000702087224 */ /* 0x000fe400078e02ff */
[----:B------:R-:W-:-:S04]  /*11c80*/  IMAD.MOV.U32 R2, RZ, RZ, RZ ;  /* 0x000000ffff027224 */ /* 0x000fc800078e00ff */
        /* <DEDUP_REMOVED lines=15> */
.L_x_2496:
        /* <DEDUP_REMOVED lines=25> */
.L_x_2498:
        /* <DEDUP_REMOVED lines=20> */
.L_x_2501:
[----:B------:R-:W-:Y:S05]  /*12050*/  BSYNC B6 ;  /* 0x0000000000067941 */ /* 0x000fea0003800000 */
.L_x_2500:
        /* <DEDUP_REMOVED lines=22> */
.L_x_2503:
[----:B------:R-:W-:Y:S05]  /*121c0*/  BSYNC B6 ;  /* 0x0000000000067941 */ /* 0x000fea0003800000 */
.L_x_2502:
        /* <DEDUP_REMOVED lines=20> */
.L_x_2505:
[----:B------:R-:W-:Y:S05]  /*12310*/  BSYNC B6 ;  /* 0x0000000000067941 */ /* 0x000fea0003800000 */
.L_x_2504:
        /* <DEDUP_REMOVED lines=19> */
.L_x_2507:
[----:B------:R-:W-:Y:S05]  /*12450*/  BSYNC B6 ;  /* 0x0000000000067941 */ /* 0x000fea0003800000 */
.L_x_2506:
        /* <DEDUP_REMOVED lines=8> */
[----:B------:R-:W-:Y:S02]  /*124e0*/  ULDC UR4, c[0x0][0x2f4] ;  /* 0x0000bd0000047ab9 */ /* 0x000fe40000000800 */
[C---:B------:R-:W-:Y:S01]  /*124f0*/  ISETP.GE.AND P1, PT, R35.reuse, UR4, PT ;  /* 0x0000000423007c0c */ /* 0x040fe2000bf26270 */
[----:B------:R-:W-:Y:S01]  /*12500*/  IMAD.U32 R3, RZ, RZ, UR5 ;  /* 0x00000005ff037e24 */ /* 0x000fe2000f8e00ff */
[----:B------:R-:W-:Y:S01]  /*12510*/  LOP3.LUT R21, R35, 0x40, RZ, 0xfc, !PT ;  /* 0x0000004023157812 */ /* 0x000fe200078efcff */
[----:B------:R-:W-:Y:S01]  /*12520*/  ULDC UR5, c[0x0][0x320] ;  /* 0x0000c80000057ab9 */ /* 0x000fe20000000800 */
[----:B------:R-:W-:Y:S02]  /*12530*/  LOP3.LUT R17, R17, 0xffffffef, RZ, 0xc0, !PT ;  /* 0xffffffef11117812 */ /* 0x000fe400078ec0ff */
[----:B------:R1:W5:Y:S01]  /*12540*/  @P0 LDG.E R31, desc[UR36][R2.64] ;  /* 0x00000024021f0981 */ /* 0x000362000c1e1900 */
[----:B------:R-:W-:Y:S01]  /*12550*/  ISETP.GE.AND P0, PT, R21, UR4, PT ;  /* 0x0000000415007c0c */ /* 0x000fe2000bf06270 */
[----:B------:R-:W-:Y:S01]  /*12560*/  UMOV UR6, 0xffffffff ;  /* 0xffffffff00067882 */ /* 0x000fe20000000000 */
[----:B------:R-:W-:-:S04]  /*12570*/  LOP3.LUT R24, R35, 0x80, RZ, 0xfc, !PT ;  /* 0x0000008023187812 */ /* 0x000fc800078efcff */
[----:B------:R-:W-:Y:S02]  /*12580*/  @P1 LOP3.LUT R17, R17, 0x10, RZ, 0xfc, !PT ;  /* 0x0000001011111812 */ /* 0x000fe400078efcff */
[----:B------:R-:W-:Y:S02]  /*12590*/  ISETP.GE.AND P2, PT, R24, UR4, PT ;  /* 0x0000000418007c0c */ /* 0x000fe4000bf46270 */
[----:B------:R-:W-:Y:S02]  /*125a0*/  LOP3.LUT R17, R17, 0xfffffff7, RZ, 0xc0, !PT ;  /* 0xfffffff711117812 */ /* 0x000fe400078ec0ff */
[----:B------:R-:W-:Y:S02]  /*125b0*/  ISETP.GE.AND P1, PT, R35, UR5, PT ;  /* 0x0000000523007c0c */ /* 0x000fe4000bf26270 */
[----:B------:R-:W-:Y:S02]  /*125c0*/  @P0 LOP3.LUT R17, R17, 0x8, RZ, 0xfc, !PT ;  /* 0x0000000811110812 */ /* 0x000fe400078efcff */
[----:B------:R-:W-:-:S02]  /*125d0*/  ISETP.GE.AND P0, PT, R21, UR5, PT ;  /* 0x0000000515007c0c */ /* 0x000fc4000bf06270 */
[----:B------:R-:W-:-:S04]  /*125e0*/  LOP3.LUT R17, R17, 0xfffffffb, RZ, 0xc0, !PT ;  /* 0xfffffffb11117812 */ /* 0x000fc800078ec0ff */
[----:B------:R-:W-:-:S04]  /*125f0*/  @P2 LOP3.LUT R17, R17, 0x4, RZ, 0xfc, !PT ;  /* 0x0000000411112812 */ /* 0x000fc800078efcff */
[----:B------:R-:W-:-:S04]  /*12600*/  LOP3.LUT R17, R17, 0xfffffffe, RZ, 0xc0, !PT ;  /* 0xfffffffe11117812 */ /* 0x000fc800078ec0ff */
[----:B------:R-:W-:-:S04]  /*12610*/  LOP3.LUT R17, R17, 0xfffffffd, RZ, 0xc0, !PT ;  /* 0xfffffffd11117812 */ /* 0x000fc800078ec0ff */
[----:B------:R-:W-:-:S04]  /*12620*/  @P1 LOP3.LUT R17, R17, 0x2, RZ, 0xfc, !PT ;  /* 0x0000000211111812 */ /* 0x000fc800078efcff */
[----:B------:R-:W-:Y:S01]  /*12630*/  @P0 LOP3.LUT R17, R17, 0x1, RZ, 0xfc, !PT ;  /* 0x0000000111110812 */ /* 0x000fe200078efcff */
[----:B01----:R-:W-:Y:S06]  /*12640*/  BRA.DIV UR6, `(.L_x_2508) ;  /* 0x0000005206e87947 */ /* 0x003fec000b800000 */
.L_x_2590:
[----:B------:R-:W0:Y:S01]  /*12650*/  S2R R0, SR_TID.X ;  /* 0x0000000000007919 */ /* 0x000e220000002100 */
[----:B------:R-:W-:Y:S01]  /*12660*/  ISETP.NE.AND P2, PT, R20, 0x1, PT ;  /* 0x000000011400780c */ /* 0x000fe20003f45270 */
[----:B------:R-:W-:Y:S01]  /*12670*/  UMOV UR4, 0xa0 ;  /* 0x000000a000047882 */ /* 0x000fe20000000000 */
[----:B-----5:R-:W-:Y:S01]  /*12680*/  SHF.R.S32.HI R37, RZ, 0x1f, R31 ;  /* 0x0000001fff257819 */ /* 0x020fe2000001141f */
[----:B------:R-:W1:Y:S01]  /*12690*/  S2R R10, SR_TID.X ;  /* 0x00000000000a7919 */ /* 0x000e620000002100 */
[----:B------:R-:W-:Y:S01]  /*126a0*/  UIMAD UR4, UR47, UR4, -0xa0 ;  /* 0xffffff602f0474a4 */ /* 0x000fe2000f8e0204 */
[----:B------:R-:W-:-:S08]  /*126b0*/  LOP3.LUT R17, R17, 0xffffff7f, RZ, 0xc0, !PT ;  /* 0xffffff7f11117812 */ /* 0x000fd000078ec0ff */
[----:B------:R-:W2:Y:S01]  /*126c0*/  @P2 LDC R5, c[0x0][0x434] ;  /* 0x00010d00ff052b82 */ /* 0x000ea20000000800 */
[----:B------:R-:W-:-:S07]  /*126d0*/  @P2 LOP3.LUT R17, R17, 0x80, RZ, 0xfc, !PT ;  /* 0x0000008011112812 */ /* 0x000fce00078efcff */
[----:B------:R-:W3:Y:S01]  /*126e0*/  @P2 LDC R4, c[0x0][0x438] ;  /* 0x00010e00ff042b82 */ /* 0x000ee20000000800 */
[----:B0-----:R-:W-:Y:S01]  /*126f0*/  LOP3.LUT R0, R0, 0x7f, RZ, 0xc0, !PT ;  /* 0x0000007f00007812 */ /* 0x001fe200078ec0ff */
[----:B-1----:R-:W-:-:S03]  /*12700*/  IMAD.SHL.U32 R11, R10, 0x20, RZ ;  /* 0x000000200a0b7824 */ /* 0x002fc600078e00ff */
        /* <DEDUP_REMOVED lines=8> */
[----:B--2---:R-:W-:Y:S01]  /*12790*/  @P2 IMAD.HI.U32 R5, R8, R5, RZ ;  /* 0x0000000508052227 */ /* 0x004fe200078e00ff */
        /* <DEDUP_REMOVED lines=31> */
[----:B------:R-:W-:-:S02]  /*12990*/  LOP3.LUT R17, R17, 0xffffffbf, RZ, 0xc0, !PT ;  /* 0xffffffbf11117812 */ /* 0x000fc400078ec0ff */
[----:B0-----:R-:W-:-:S04]  /*129a0*/  @!P0 LEA R2, P1, R6, R2, 0x2 ;  /* 0x0000000206028211 */ /* 0x001fc800078210ff */
[----:B------:R-:W-:Y:S01]  /*129b0*/  @!P0 LEA.HI.X R3, R6, R3, R5, 0x2, P1 ;  /* 0x0000000306038211 */ /* 0x000fe200008f1405 */
[----:B------:R-:W-:Y:S02]  /*129c0*/  IMAD.MOV R5, RZ, RZ, -R0 ;  /* 0x000000ffff057224 */ /* 0x000fe400078e0a00 */
[----:B------:R-:W-:Y:S02]  /*129d0*/  IMAD.U32 R0, RZ, RZ, UR44 ;  /* 0x0000002cff007e24 */ /* 0x000fe4000f8e00ff */
[----:B------:R-:W-:-:S03]  /*129e0*/  IMAD.MOV.U32 R6, RZ, RZ, RZ ;  /* 0x000000ffff067224 */ /* 0x000fc600078e00ff */
[----:B------:R-:W-:-:S03]  /*129f0*/  ISETP.NE.AND P2, PT, R0, 0x3, PT ;  /* 0x000000030000780c */ /* 0x000fc60003f45270 */
[----:B------:R0:W5:Y:S01]  /*12a00*/  @!P0 LDG.E R6, desc[UR36][R2.64] ;  /* 0x0000002402068981 */ /* 0x000162000c1e1900 */
[----:B------:R-:W-:Y:S01]  /*12a10*/  ISETP.GT.U32.AND P0, PT, R11, 0x9f, PT ;  /* 0x0000009f0b00780c */ /* 0x000fe20003f04070 */
[----:B------:R-:W-:Y:S01]  /*12a20*/  IMAD.MOV R7, RZ, RZ, -R10 ;  /* 0x000000ffff077224 */ /* 0x000fe200078e0a0a */
[----:B------:R-:W-:Y:S01]  /*12a30*/  LOP3.LUT R18, R18, 0xffff, RZ, 0xc0, !PT ;  /* 0x0000ffff12127812 */ /* 0x000fe200078ec0ff */
[----:B------:R-:W-:Y:S02]  /*12a40*/  IMAD.U32 R10, RZ, RZ, UR47 ;  /* 0x0000002fff0a7e24 */ /* 0x000fe4000f8e00ff */
[C---:B------:R-:W-:Y:S02]  /*12a50*/  IMAD R5, R20.reuse, R5, R8 ;  /* 0x0000000514057224 */ /* 0x040fe400078e0208 */
[----:B------:R-:W-:Y:S02]  /*12a60*/  IMAD R7, R20, R7, R9 ;  /* 0x0000000714077224 */ /* 0x000fe400078e0209 */
[----:B------:R-:W-:Y:S01]  /*12a70*/  @P2 LOP3.LUT R17, R17, 0x40, RZ, 0xfc, !PT ;  /* 0x0000004011112812 */ /* 0x000fe200078efcff */
[----:B------:R-:W-:-:S03]  /*12a80*/  VIADD R10, R10, 0xffffffff ;  /* 0xffffffff0a0a7836 */ /* 0x000fc60000000000 */
[----:B------:R-:W-:-:S04]  /*12a90*/  LOP3.LUT R17, R17, 0xffffffdf, RZ, 0xc0, !PT ;  /* 0xffffffdf11117812 */ /* 0x000fc800078ec0ff */
[----:B------:R-:W-:Y:S01]  /*12aa0*/  @P0 LOP3.LUT R17, R17, 0x20, RZ, 0xfc, !PT ;  /* 0x0000002011110812 */ /* 0x000fe200078efcff */
[----:B0-----:R-:W-:Y:S06]  /*12ab0*/  @!P2 BRA `(.L_x_2509) ;  /* 0x000000000004a947 */ /* 0x001fec0003800000 */
[----:B------:R-:W-:Y:S01]  /*12ac0*/  BPT.TRAP 0x1 ;  /* 0x000000040000795c */ /* 0x000fe20000300000 */
.L_x_2509:
[----:B------:R-:W-:Y:S01]  /*12ad0*/  IMAD R0, R19, 0x8, R16 ;  /* 0x0000000813007824 */ /* 0x000fe200078e0210 */
[----:B------:R-:W-:Y:S01]  /*12ae0*/  SHF.L.U32 R29, R32, 0x1f, RZ ;  /* 0x0000001f201d7819 */ /* 0x000fe200000006ff */
[----:B------:R-:W-:Y:S01]  /*12af0*/  BSSY B0, `(.L_x_2510) ;  /* 0x0000004000007945 */ /* 0x000fe20003800000 */
[----:B------:R-:W-:Y:S02]  /*12b00*/  SHF.R.S32.HI R25, RZ, 0x1f, R7 ;  /* 0x0000001fff197819 */ /* 0x000fe40000011407 */
[----:B------:R-:W0:Y:S02]  /*12b10*/  SYNCS.PHASECHK.TRANS64.TRYWAIT P0, [R0+URZ+0x29880], R29 ;  /* 0x0298801d000075a7 */ /* 0x000e24000800017f */
[----:B0-----:R-:W-:Y:S05]  /*12b20*/  @!P0 BRA `(.L_x_2511) ;  /* 0x0000004c00dc8947 */ /* 0x001fea0003800000 */
.L_x_2591:
[----:B------:R-:W-:Y:S05]  /*12b30*/  BSYNC B0 ;  /* 0x0000000000007941 */ /* 0x000fea0003800000 */
.L_x_2510:
[----:B------:R-:W-:Y:S01]  /*12b40*/  ULDC.64 UR4, c[0x0][0x328] ;  /* 0x0000ca0000047ab9 */ /* 0x000fe20000000a00 */
[----:B-----5:R-:W-:Y:S01]  /*12b50*/  SHF.R.S32.HI R27, RZ, 0x1f, R6 ;  /* 0x0000001fff1b7819 */ /* 0x020fe20000011406 */
[----:B------:R-:W-:Y:S01]  /*12b60*/  IMAD R8, R25, UR4, RZ ;  /* 0x0000000419087c24 */ /* 0x000fe2000f8e02ff */
[----:B------:R-:W1:Y:S01]  /*12b70*/  S2R R13, SR_TID.X ;  /* 0x00000000000d7919 */ /* 0x000e620000002100 */
        /* <DEDUP_REMOVED lines=17> */
[----:B------:R-:W-:Y:S01]  /*12c90*/  IMAD.IADD R3, R3, 0x1, R10 ;  /* 0x0000000103037824 */ /* 0x000fe200078e020a */
[----:B-1----:R-:W-:Y:S01]  /*12ca0*/  LOP3.LUT R13, R13, 0x7f, RZ, 0xc0, !PT ;  /* 0x0000007f0d0d7812 */ /* 0x002fe200078ec0ff */
[----:B------:R-:W-:Y:S02]  /*12cb0*/  IMAD R10, R28, UR6, RZ ;  /* 0x000000061c0a7c24 */ /* 0x000fe4000f8e02ff */
[C---:B------:R-:W-:Y:S01]  /*12cc0*/  IMAD.WIDE.U32 R2, R4.reuse, UR6, R2 ;  /* 0x0000000604027c25 */ /* 0x040fe2000f8e0002 */
[--C-:B------:R-:W-:Y:S02]  /*12cd0*/  SHF.R.U32.HI R14, RZ, 0x2, R13.reuse ;  /* 0x00000002ff0e7819 */ /* 0x100fe4000001160d */
[----:B------:R-:W-:Y:S01]  /*12ce0*/  SHF.R.U32.HI R13, RZ, 0x5, R13 ;  /* 0x00000005ff0d7819 */ /* 0x000fe2000001160d */
[----:B------:R-:W-:Y:S01]  /*12cf0*/  IMAD R10, R4, UR7, R10 ;  /* 0x00000007040a7c24 */ /* 0x000fe2000f8e020a */
[----:B------:R-:W-:Y:S01]  /*12d00*/  ULDC.64 UR6, c[0x0][0x318] ;  /* 0x0000c60000067ab9 */ /* 0x000fe20000000a00 */
[----:B------:R-:W-:-:S02]  /*12d10*/  IMAD R22, R18, UR5, RZ ;  /* 0x0000000512167c24 */ /* 0x000fc4000f8e02ff */
        /* <DEDUP_REMOVED lines=56> */
.L_x_2603:
        /* <DEDUP_REMOVED lines=12> */
.L_x_2513:
[----:B------:R-:W-:Y:S02]  /*13160*/  PLOP3.LUT P1, PT, P1, P0, PT, 0xa2, 0x0 ;  /* 0x000000000000781c */ /* 0x000fe40000f21472 */
[----:B------:R-:W-:-:S08]  /*13170*/  @P0 R2UR P1, UR4, R0 ;  /* 0x00000000000402ca */ /* 0x000fd00000020000 */
[----:B------:R-:W-:-:S05]  /*13180*/  @P0 PLOP3.LUT P0, PT, P1, PT, PT, 0x80, 0x0 ;  /* 0x000000000000081c */ /* 0x000fca0000f0f070 */
[----:B------:R-:W-:Y:S01]  /*13190*/  @!P1 SYNCS.ARRIVE.TRANS64.RED.A0T1 RZ, [UR4+0x29870], RZ ;  /* 0x029870ffffff99a7 */ /* 0x000fe20008200404 */
[----:B------:R-:W-:Y:S07]  /*131a0*/  @!P1 ARRIVES.LDGSTSBAR.64.TRANSCNT [UR4+0x29870] ;  /* 0x02987000ff0099b0 */ /* 0x000fee0008000a84 */
[----:B------:R-:W-:Y:S05]  /*131b0*/  @P0 BRA.U.ANY `(.L_x_2513) ;  /* 0xfffffffd00e80947 */ /* 0x000fea000393ffff */
[----:B------:R-:W-:Y:S01]  /*131c0*/  NOP ;  /* 0x0000000000007918 */ /* 0x000fe20000000000 */
[----:B------:R-:W-:-:S13]  /*131d0*/  LOP3.LUT P6, RZ, R17, 0x40, RZ, 0xc0, !PT ;  /* 0x0000004011ff7812 */ /* 0x000fda00078cc0ff */
[----:B------:R-:W-:Y:S05]  /*131e0*/  @!P6 BRA `(.L_x_2514) ;  /* 0x000000000004e947 */ /* 0x000fea0003800000 */
[----:B------:R-:W-:Y:S01]  /*131f0*/  BPT.TRAP 0x1 ;  /* 0x000000040000795c */ /* 0x000fe20000300000 */
.L_x_2514:
[----:B------:R3:W-:Y:S01]  /*13200*/  SYNCS.ARRIVE.TRANS64.A1T0 RZ, [R0+URZ+0x29870], RZ ;  /* 0x029870ff00ff79a7 */ /* 0x0007e2000810003f */
[----:B------:R-:W-:Y:S05]  /*13210*/  @!P6 BRA `(.L_x_2515) ;  /* 0x000000000004e947 */ /* 0x000fea0003800000 */
[----:B------:R-:W-:Y:S01]  /*13220*/  BPT.TRAP 0x1 ;  /* 0x000000040000795c */ /* 0x000fe20000300000 */
.L_x_2515:
[----:B------:R-:W4:Y:S01]  /*13230*/  SYNCS.PHASECHK.TRANS64.TRYWAIT P0, [R0+URZ+0x29840], R29 ;  /* 0x0298401d000075a7 */ /* 0x000f22000800017f */
[----:B------:R-:W-:Y:S04]  /*13240*/  BSSY B0, `(.L_x_2516) ;  /* 0x0000002000007945 */ /* 0x000fe80003800000 */
[----:B----4-:R-:W-:Y:S05]  /*13250*/  @!P0 BRA `(.L_x_2517) ;  /* 0x0000004c00d48947 */ /* 0x010fea0003800000 */
.L_x_2604:
[----:B------:R-:W-:Y:S05]  /*13260*/  BSYNC B0 ;  /* 0x0000000000007941 */ /* 0x000fea0003800000 */
.L_x_2516:
[----:B--2---:R-:W2:Y:S01]  /*13270*/  LDL R9, [R1+0x14] ;  /* 0x0000140001097983 */ /* 0x004ea20000100800 */
        /* <DEDUP_REMOVED lines=29> */
[----:B--2---:R-:W-:Y:S01]  /*13450*/  IMAD R4, R19, 0x7800, R9 ;  /* 0x0000780013047824 */ /* 0x004fe200078e0209 */
[----:B------:R-:W-:Y:S07]  /*13460*/  BRA.DIV UR4, `(.L_x_2518) ;  /* 0x0000004e04647947 */ /* 0x000fee000b800000 */
[----:B------:R-:W2:Y:S01]  /*13470*/  SHFL.IDX PT, R3, R5, RZ, 0x1c1f ;  /* 0x001c1fff05037589 */ /* 0x000ea200000e0000 */
[C---:B------:R-:W-:Y:S01]  /*13480*/  LOP3.LUT P6, RZ, R17.reuse, 0x8, RZ, 0xc0, !PT ;  /* 0x0000000811ff7812 */ /* 0x040fe200078cc0ff */
[C-C-:B------:R-:W-:Y:S01]  /*13490*/  @P5 IMAD.IADD R9, R16.reuse, 0x1, R4.reuse ;  /* 0x0000000110095824 */ /* 0x140fe200078e0204 */
[----:B------:R-:W-:Y:S01]  /*134a0*/  LOP3.LUT P1, RZ, R17, 0x4, RZ, 0xc0, !PT ;  /* 0x0000000411ff7812 */ /* 0x000fe2000782c0ff */
[----:B------:R-:W5:Y:S01]  /*134b0*/  SHFL.IDX PT, R2, R6, RZ, 0x1c1f ;  /* 0x001c1fff06027589 */ /* 0x000f6200000e0000 */
[----:B------:R-:W-:-:S03]  /*134c0*/  @P4 IMAD.IADD R21, R16, 0x1, R4 ;  /* 0x0000000110154824 */ /* 0x000fc600078e0204 */
[----:B------:R-:W-:Y:S01]  /*134d0*/  SHFL.IDX PT, R7, R7, RZ, 0x1c1f ;  /* 0x001c1fff07077589 */ /* 0x000fe200000e0000 */
[----:B--2---:R-:W-:-:S05]  /*134e0*/  @P5 IADD3 R3, P0, R35, R3, RZ ;  /* 0x0000000323035210 */ /* 0x004fca0007f1e0ff */
        /* <DEDUP_REMOVED lines=9> */
[----:B--2---:R-:W2:Y:S01]  /*13580*/  SHFL.IDX PT, R3, R5, 0x1, 0x1c1f ;  /* 0x003c1f0005037f89 */ /* 0x004ea200000e0000 */
[----:B------:R-:W-:-:S03]  /*13590*/  @P3 IMAD.IADD R9, R16, 0x1, R4 ;  /* 0x0000000110093824 */ /* 0x000fc600078e0204 */
[----:B------:R-:W5:Y:S01]  /*135a0*/  SHFL.IDX PT, R2, R6, 0x1, 0x1c1f ;  /* 0x003c1f0006027f89 */ /* 0x000f6200000e0000 */
[----:B--2---:R-:W-:-:S05]  /*135b0*/  @P4 IADD3 R3, P0, R35, R3, RZ ;  /* 0x0000000323034210 */ /* 0x004fca0007f1e0ff */
[----:B-----5:R-:W-:-:S05]  /*135c0*/  @P4 IMAD.X R2, RZ, RZ, R2, P0 ;  /* 0x000000ffff024224 */ /* 0x020fca00000e0602 */
[----:B------:R-:W-:-:S04]  /*135d0*/  @P4 LOP3.LUT R3, R3, R2, RZ, 0x3c, !PT ;  /* 0x0000000203034212 */ /* 0x000fc800078e3cff */
[----:B------:R-:W-:-:S04]  /*135e0*/  @P4 LOP3.LUT R2, R3, R2, RZ, 0x3c, !PT ;  /* 0x0000000203024212 */ /* 0x000fc800078e3cff */
[----:B------:R-:W-:-:S05]  /*135f0*/  @P4 LOP3.LUT R3, R3, R2, RZ, 0x3c, !PT ;  /* 0x0000000203034212 */ /* 0x000fca00078e3cff */
[----:B------:R-:W-:Y:S04]  /*13600*/  @P4 LDGSTS.E.BYPASS.LTC128B.128 [R21+0x1ac00], desc[UR36][R2.64], !P5 ;  /* 0x1ac0000002154fae */ /* 0x000fe8000e901d64 */
[----:B------:R-:W-:Y:S04]  /*13610*/  @P4 LDGSTS.E.BYPASS.LTC128B.128 [R21+0x1d400], desc[UR36][R2.64+0x40], !P6 ;  /* 0x1d40004002154fae */ /* 0x000fe8000f101d64 */
[----:B------:R2:W-:Y:S04]  /*13620*/  @P4 LDGSTS.E.BYPASS.LTC128B.128 [R21+0x1fc00], desc[UR36][R2.64+0x80], !P1 ;  /* 0x1fc0008002154fae */ /* 0x0005e8000c901d64 */
[----:B--2---:R-:W2:Y:S01]  /*13630*/  SHFL.IDX PT, R3, R5, 0x2, 0x1c1f ;  /* 0x005c1f0005037f89 */ /* 0x004ea200000e0000 */
[----:B------:R-:W-:-:S03]  /*13640*/  @P2 IMAD.IADD R21, R16, 0x1, R4 ;  /* 0x0000000110152824 */ /* 0x000fc600078e0204 */
[----:B------:R-:W5:Y:S04]  /*13650*/  SHFL.IDX PT, R2, R6, 0x2, 0x1c1f ;  /* 0x005c1f0006027f89 */ /* 0x000f6800000e0000 */
[----:B------:R-:W-:Y:S01]  /*13660*/  SHFL.IDX PT, R6, R6, 0x3, 0x1c1f ;  /* 0x007c1f0006067f89 */ /* 0x000fe200000e0000 */
        /* <DEDUP_REMOVED lines=8> */
[----:B--2---:R-:W2:Y:S02]  /*136f0*/  SHFL.IDX PT, R2, R5, 0x3, 0x1c1f ;  /* 0x007c1f0005027f89 */ /* 0x004ea400000e0000 */
[----:B--2---:R-:W-:-:S05]  /*13700*/  @P2 IADD3 R2, P0, R35, R2, RZ ;  /* 0x0000000223022210 */ /* 0x004fca0007f1e0ff */
[----:B------:R-:W-:-:S05]  /*13710*/  @P2 IMAD.X R3, RZ, RZ, R6, P0 ;  /* 0x000000ffff032224 */ /* 0x000fca00000e0606 */
[----:B------:R-:W-:Y:S04]  /*13720*/  @P2 LDGSTS.E.BYPASS.LTC128B.128 [R21+0x1bc00], desc[UR36][R2.64], !P5 ;  /* 0x1bc0000002152fae */ /* 0x000fe8000e901d64 */
[----:B------:R-:W-:Y:S04]  /*13730*/  @P2 LDGSTS.E.BYPASS.LTC128B.128 [R21+0x1e400], desc[UR36][R2.64+0x40], !P6 ;  /* 0x1e40004002152fae */ /* 0x000fe8000f101d64 */
[----:B------:R2:W-:Y:S04]  /*13740*/  @P2 LDGSTS.E.BYPASS.LTC128B.128 [R21+0x20c00], desc[UR36][R2.64+0x80], !P1 ;  /* 0x20c0008002152fae */ /* 0x0005e8000c901d64 */
[----:B--2---:R2:W0:Y:S02]  /*13750*/  SHFL.IDX PT, R2, R8, RZ, 0x1c1f ;  /* 0x001c1fff08027589 */ /* 0x00442400000e0000 */
.L_x_2616:
[----:B------:R-:W-:Y:S01]  /*13760*/  LOP3.LUT P0, RZ, R17, 0x100, RZ, 0xc0, !PT ;  /* 0x0000010011ff7812 */ /* 0x000fe2000780c0ff */
[----:B------:R-:W-:-:S12]  /*13770*/  BSSY B0, `(.L_x_2519) ;  /* 0x000000e000007945 */ /* 0x000fd80003800000 */
[----:B------:R-:W-:Y:S05]  /*13780*/  @!P0 BRA `(.L_x_2520) ;  /* 0x0000000000308947 */ /* 0x000fea0003800000 */
[C---:B------:R-:W-:Y:S01]  /*13790*/  LOP3.LUT P3, RZ, R17.reuse, 0x10, RZ, 0xc0, !PT ;  /* 0x0000001011ff7812 */ /* 0x040fe2000786c0ff */
[----:B------:R-:W-:Y:S01]  /*137a0*/  IMAD.IADD R4, R16, 0x1, R4 ;  /* 0x0000000110047824 */ /* 0x000fe200078e0204 */
[C---:B------:R-:W-:Y:S02]  /*137b0*/  LOP3.LUT P2, RZ, R17.reuse, 0x8, RZ, 0xc0, !PT ;  /* 0x0000000811ff7812 */ /* 0x040fe4000784c0ff */
[----:B------:R-:W-:Y:S02]  /*137c0*/  LOP3.LUT P1, RZ, R17, 0x4, RZ, 0xc0, !PT ;  /* 0x0000000411ff7812 */ /* 0x000fe4000782c0ff */
[----:B0-----:R-:W-:-:S05]  /*137d0*/  IADD3 R2, P0, R35, R2, RZ ;  /* 0x0000000223027210 */ /* 0x001fca0007f1e0ff */
[----:B------:R-:W-:-:S05]  /*137e0*/  IMAD.X R3, RZ, RZ, R7, P0 ;  /* 0x000000ffff037224 */ /* 0x000fca00000e0607 */
[----:B------:R-:W-:Y:S01]  /*137f0*/  @!PT LDS RZ, [RZ] ;  /* 0x00000000fffff984 */ /* 0x000fe20000000800 */
[----:B------:R-:W-:Y:S01]  /*13800*/  @!PT LDS RZ, [RZ] ;  /* 0x00000000fffff984 */ /* 0x000fe20000000800 */
[----:B------:R-:W-:Y:S01]  /*13810*/  @!PT LDS RZ, [RZ] ;  /* 0x00000000fffff984 */ /* 0x000fe20000000800 */
[----:B------:R0:W-:Y:S04]  /*13820*/  LDGSTS.E.BYPASS.LTC128B.128 [R4+0x1c400], desc[UR36][R2.64], !P3 ;  /* 0x1c40000002047fae */ /* 0x0001e8000d901d64 */
[----:B------:R0:W-:Y:S04]  /*13830*/  LDGSTS.E.BYPASS.LTC128B.128 [R4+0x1ec00], desc[UR36][R2.64+0x40], !P2 ;  /* 0x1ec0004002047fae */ /* 0x0001e8000d101d64 */
[----:B------:R0:W-:Y:S02]  /*13840*/  LDGSTS.E.BYPASS.LTC128B.128 [R4+0x21400], desc[UR36][R2.64+0x80], !P1 ;  /* 0x2140008002047fae */ /* 0x0001e4000c901d64 */
.L_x_2520:
[----:B------:R-:W-:Y:S05]  /*13850*/  BSYNC B0 ;  /* 0x0000000000007941 */ /* 0x000fea0003800000 */
.L_x_2519:
[----:B------:R-:W-:Y:S01]  /*13860*/  NOP ;  /* 0x0000000000007918 */ /* 0x000fe20000000000 */
[----:B------:R-:W-:-:S13]  /*13870*/  PLOP3.LUT P0, PT, PT, PT, PT, 0x80, 0x0 ;  /* 0x000000000000781c */ /* 0x000fda0003f0f070 */
.L_x_2521:
        /* <DEDUP_REMOVED lines=10> */
.L_x_2522:
[----:B------:R0:W-:Y:S02]  /*13920*/  SYNCS.ARRIVE.TRANS64.A1T0 RZ, [R0+URZ+0x29830], RZ ;  /* 0x029830ff00ff79a7 */ /* 0x0001e4000810003f */
[----:B------:R-:W-:Y:S05]  /*13930*/  WARPSYNC.ALL ;  /* 0x0000000000007948 */ /* 0x000fea0003800000 */
[----:B0--34-:R-:W-:Y:S01]  /*13940*/  VIADD R0, R16, 0x14400 ;  /* 0x0001440010007836 */ /* 0x019fe20000000000 */
[----:B------:R-:W-:Y:S01]  /*13950*/  USHF.R.S32.HI UR4, URZ, 0x1f, UR40 ;  /* 0x0000001f3f047899 */ /* 0x000fe20008011428 */
[----:B------:R-:W-:Y:S01]  /*13960*/  BAR.SYNC.DEFER_BLOCKING 0x8, 0x180 ;  /* 0x0206000000007b1d */ /* 0x000fe20000010000 */
[----:B------:R-:W-:Y:S02]  /*13970*/  UISETP.NE.AND UP0, UPT, UR48, URZ, UPT ;  /* 0x0000003f3000728c */ /* 0x000fe4000bf05270 */
[----:B------:R-:W-:-:S02]  /*13980*/  LOP3.LUT P0, RZ, R0, 0x1bf, RZ, 0xc0, !PT ;  /* 0x000001bf00ff7812 */ /* 0x000fc4000780c0ff */
[----:B------:R-:W-:Y:S01]  /*13990*/  USEL UR42, UR42, URZ, !UP0 ;  /* 0x0000003f2a2a7287 */ /* 0x000fe2000c000000 */
[----:B------:R-:W-:Y:S01]  /*139a0*/  BSSY B6, `(.L_x_2523) ;  /* 0x0000018000067945 */ /* 0x000fe20003800000 */
[----:B------:R-:W-:Y:S02]  /*139b0*/  ULDC.64 UR6, c[0x0][0x298] ;  /* 0x0000a60000067ab9 */ /* 0x000fe40000000a00 */
[----:B------:R-:W-:Y:S02]  /*139c0*/  UIMAD UR4, UR4, UR6, URZ ;  /* 0x00000006040472a4 */ /* 0x000fe4000f8e023f */
[----:B------:R-:W-:Y:S02]  /*139d0*/  UIMAD.WIDE.U32 UR38, UR40, UR6, URZ ;  /* 0x00000006282672a5 */ /* 0x000fe4000f8e003f */
[----:B------:R-:W-:Y:S02]  /*139e0*/  UIMAD UR4, UR40, UR7, UR4 ;  /* 0x00000007280472a4 */ /* 0x000fe4000f8e0204 */
[----:B------:R-:W-:-:S02]  /*139f0*/  USEL UR40, UR43, URZ, !UP0 ;  /* 0x0000003f2b287287 */ /* 0x000fc4000c000000 */
        /* <DEDUP_REMOVED lines=13> */
[----:B--2---:R-:W-:Y:S02]  /*13ad0*/  IMAD.MOV.U32 R8, RZ, RZ, 0x70 ;  /* 0x00000070ff087424 */ /* 0x004fe400078e00ff */
[----:B------:R-:W-:Y:S02]  /*13ae0*/  IMAD.MOV.U32 R12, RZ, RZ, 0x1 ;  /* 0x00000001ff0c7424 */ /* 0x000fe400078e00ff */
[----:B------:R-:W-:-:S07]  /*13af0*/  IMAD.MOV.U32 R13, RZ, RZ, RZ ;  /* 0x000000ffff0d7224 */ /* 0x000fce00078e00ff */
[----:B------:R-:W-:-:S07]  /*13b00*/  LEPC R20, `(.L_x_2524) ;  /* 0x000000001014794e */ /* 0x000fce0000000000 */
[----:B01----:R-:W-:Y:S05]  /*13b10*/  CALL.ABS.NOINC R2 ;  /* 0x0000000002007343 */ /* 0x003fea0003c00000 */
.L_x_2524:
[----:B------:R-:W-:Y:S05]  /*13b20*/  BSYNC B6 ;  /* 0x0000000000067941 */ /* 0x000fea0003800000 */
.L_x_2523:
[----:B------:R-:W0:Y:S01]  /*13b30*/  S2R R2, SR_TID.X ;  /* 0x0000000000027919 */ /* 0x000e220000002100 */
[----:B--2---:R2:W5:Y:S01]  /*13b40*/  LDL R8, [R1+0x24] ;  /* 0x0000240001087983 */ /* 0x0045620000100800 */
[----:B------:R-:W-:Y:S01]  /*13b50*/  ISETP.NE.AND P6, PT, R30, 0x1, PT ;  /* 0x000000011e00780c */ /* 0x000fe20003fc5270 */
[----:B------:R-:W-:-:S12]  /*13b60*/  ULDC.64 UR6, c[0x0][0x2d8] ;  /* 0x0000b60000067ab9 */ /* 0x000fd80000000a00 */
[----:B------:R-:W3:Y:S01]  /*13b70*/  @P6 LDC R5, c[0x0][0x44c] ;  /* 0x00011300ff056b82 */ /* 0x000ee20000000800 */
[----:B------:R-:W-:-:S07]  /*13b80*/  R2UR UR8, R18 ;  /* 0x00000000120872ca */ /* 0x000fce00000e0000 */
[----:B------:R-:W4:Y:S01]  /*13b90*/  @P6 LDC R3, c[0x0][0x450] ;  /* 0x00011400ff036b82 */ /* 0x000f220000000800 */
[----:B0-----:R-:W-:-:S04]  /*13ba0*/  LOP3.LUT R20, R2, 0x7f, RZ, 0xc0, !PT ;  /* 0x0000007f02147812 */ /* 0x001fc800078ec0ff */
[----:B------:R-:W-:Y:S02]  /*13bb0*/  SHF.R.U32.HI R21, RZ, 0x2, R20 ;  /* 0x00000002ff157819 */ /* 0x000fe40000011614 */
[----:B------:R-:W2:Y:S01]  /*13bc0*/  LDL R20, [R1+0x4] ;  /* 0x0000040001147983 */ /* 0x000ea20000100800 */
[----:B------:R-:W-:-:S05]  /*13bd0*/  IMAD.SHL.U32 R2, R2, 0x20, RZ ;  /* 0x0000002002027824 */ /* 0x000fca00078e00ff */
[----:B------:R-:W-:Y:S02]  /*13be0*/  LOP3.LUT R2, R21, 0x60, R2, 0xf8, !PT ;  /* 0x0000006015027812 */ /* 0x000fe400078ef802 */
[----:B------:R-:W-:Y:S01]  /*13bf0*/  R2UR UR9, R18 ;  /* 0x00000000120972ca */ /* 0x000fe200000e0000 */
[----:B------:R-:W-:Y:S01]  /*13c00*/  UMOV UR4, UR38 ;  /* 0x0000002600047c82 */ /* 0x000fe20008000000 */
[----:B------:R-:W-:Y:S02]  /*13c10*/  UMOV UR5, UR43 ;  /* 0x0000002b00057c82 */ /* 0x000fe40008000000 */
[----:B------:R-:W-:Y:S01]  /*13c20*/  UIMAD.WIDE.U32 UR4, UR8, UR6, UR4 ;  /* 0x00000006080472a5 */ /* 0x000fe2000f8e0004 */
[----:B------:R-:W0:Y:S08]  /*13c30*/  S2R R21, SR_TID.X ;  /* 0x0000000000157919 */ /* 0x000e300000002100 */
[----:B------:R-:W-:-:S03]  /*13c40*/  UIMAD UR5, UR9, UR7, UR5 ;  /* 0x00000007090572a4 */ /* 0x000fc6000f8e0205 */
[----:B------:R-:W-:Y:S02]  /*13c50*/  ULDC.64 UR8, c[0x0][0x2e0] ;  /* 0x0000b80000087ab9 */ /* 0x000fe40000000a00 */
[----:B------:R-:W-:Y:S02]  /*13c60*/  UIMAD UR6, UR42, UR8, URZ ;  /* 0x000000082a0672a4 */ /* 0x000fe4000f8e023f */
[----:B------:R-:W-:Y:S02]  /*13c70*/  UIMAD.WIDE.U32 UR4, UR40, UR8, UR4 ;  /* 0x00000008280472a5 */ /* 0x000fe4000f8e0004 */
[----:B------:R-:W-:-:S03]  /*13c80*/  UIMAD UR6, UR40, UR9, UR6 ;  /* 0x00000009280672a4 */ /* 0x000fc6000f8e0206 */
[----:B------:R-:W-:Y:S01]  /*13c90*/  ULDC.64 UR8, c[0x0][0x2d0] ;  /* 0x0000b40000087ab9 */ /* 0x000fe20000000a00 */
[----:B------:R-:W-:Y:S01]  /*13ca0*/  UIADD3 UR5, UR5, UR6, URZ ;  /* 0x0000000605057290 */ /* 0x000fe2000fffe03f */
[C---:B------:R-:W-:Y:S02]  /*13cb0*/  LOP3.LUT R7, R35.reuse, 0x40, RZ, 0xfc, !PT ;  /* 0x0000004023077812 */ /* 0x040fe400078efcff */
[----:B------:R-:W-:Y:S02]  /*13cc0*/  LOP3.LUT R6, R35, 0x80, RZ, 0xfc, !PT ;  /* 0x0000008023067812 */ /* 0x000fe400078efcff */
[----:B0-----:R-:W-:-:S04]  /*13cd0*/  LOP3.LUT R21, R21, 0x7f, RZ, 0xc0, !PT ;  /* 0x0000007f15157812 */ /* 0x001fc800078ec0ff */
[----:B------:R-:W-:Y:S01]  /*13ce0*/  SHF.R.U32.HI R9, RZ, 0x2, R21 ;  /* 0x00000002ff097819 */ /* 0x000fe20000011615 */
[----:B--2---:R-:W-:-:S04]  /*13cf0*/  IMAD R0, R20, 0x80, R2 ;  /* 0x0000008014007824 */ /* 0x004fc800078e0202 */
[----:B---3--:R-:W-:Y:S02]  /*13d00*/  @P6 IMAD.HI.U32 R4, R0, R5, RZ ;  /* 0x0000000500046227 */ /* 0x008fe400078e00ff */
[----:B------:R-:W0:Y:S02]  /*13d10*/  LDC R5, c[0x0][0x448] ;  /* 0x00011200ff057b82 */ /* 0x000e240000000800 */
[----:B------:R-:W-:Y:S01]  /*13d20*/  IMAD.MOV.U32 R2, RZ, RZ, R0 ;  /* 0x000000ffff027224 */ /* 0x000fe200078e0000 */
[----:B----4-:R-:W-:-:S04]  /*13d30*/  @P6 SHF.R.U32.HI R2, RZ, R3, R4 ;  /* 0x00000003ff026219 */ /* 0x010fc80000011604 */
[--C-:B------:R-:W-:Y:S01]  /*13d40*/  SHF.R.S32.HI R4, RZ, 0x1f, R2.reuse ;  /* 0x0000001fff047819 */ /* 0x100fe20000011402 */
[----:B------:R-:W-:-:S04]  /*13d50*/  IMAD.MOV R3, RZ, RZ, -R2 ;  /* 0x000000ffff037224 */ /* 0x000fc800078e0a02 */
[----:B------:R-:W-:-:S04]  /*13d60*/  IMAD R4, R4, UR8, RZ ;  /* 0x0000000804047c24 */ /* 0x000fc8000f8e02ff */
[----:B------:R-:W-:Y:S02]  /*13d70*/  IMAD R4, R2, UR9, R4 ;  /* 0x0000000902047c24 */ /* 0x000fe4000f8e0204 */
[----:B0-----:R-:W-:Y:S02]  /*13d80*/  IMAD R0, R5, R3, R0 ;  /* 0x0000000305007224 */ /* 0x001fe400078e0200 */
[----:B------:R-:W-:-:S04]  /*13d90*/  IMAD.U32 R3, RZ, RZ, UR8 ;  /* 0x00000008ff037e24 */ /* 0x000fc8000f8e00ff */
[----:B------:R-:W-:Y:S01]  /*13da0*/  IMAD.WIDE.U32 R2, R2, R3, UR4 ;  /* 0x0000000402027e25 */ /* 0x000fe2000f8e0003 */
[----:B------:R-:W-:-:S03]  /*13db0*/  ULDC.64 UR4, c[0x0][0x2c8] ;  /* 0x0000b20000047ab9 */ /* 0x000fc60000000a00 */
[----:B------:R-:W-:Y:S01]  /*13dc0*/  IMAD.IADD R3, R3, 0x1, R4 ;  /* 0x0000000103037824 */ /* 0x000fe200078e0204 */
[----:B------:R-:W-:Y:S01]  /*13dd0*/  SHF.R.S32.HI R4, RZ, 0x1f, R0 ;  /* 0x0000001fff047819 */ /* 0x000fe20000011400 */
[----:B------:R-:W-:-:S04]  /*13de0*/  IMAD.WIDE.U32 R2, R0, UR4, R2 ;  /* 0x0000000400027c25 */ /* 0x000fc8000f8e0002 */
[----:B------:R-:W-:-:S04]  /*13df0*/  IMAD R4, R4, UR4, RZ ;  /* 0x0000000404047c24 */ /* 0x000fc8000f8e02ff */
[----:B------:R-:W-:Y:S01]  /*13e00*/  IMAD R4, R0, UR5, R4 ;  /* 0x0000000500047c24 */ /* 0x000fe2000f8e0204 */
[----:B------:R-:W-:Y:S02]  /*13e10*/  ULDC.64 UR4, c[0x0][0x280] ;  /* 0x0000a00000047ab9 */ /* 0x000fe40000000a00 */
[----:B------:R-:W-:Y:S01]  /*13e20*/  IADD3 R0, P0, R2, UR4, RZ ;  /* 0x0000000402007c10 */ /* 0x000fe2000ff1e0ff */
[----:B------:R-:W-:-:S03]  /*13e30*/  ULDC UR4, c[0x0][0x2b8] ;  /* 0x0000ae0000047ab9 */ /* 0x000fc60000000800 */
[----:B------:R-:W-:Y:S01]  /*13e40*/  IADD3.X R4, R3, UR5, R4, P0, !PT ;  /* 0x0000000503047c10 */ /* 0x000fe200087fe404 */
[----:B------:R-:W-:Y:S01]  /*13e50*/  UMOV UR5, 0xffffffff ;  /* 0xffffffff00057882 */ /* 0x000fe20000000000 */
[----:B------:R-:W-:Y:S02]  /*13e60*/  ISETP.GE.AND P3, PT, R35, UR4, PT ;  /* 0x0000000423007c0c */ /* 0x000fe4000bf66270 */
[----:B------:R-:W-:Y:S02]  /*13e70*/  ISETP.GE.AND P2, PT, R7, UR4, PT ;  /* 0x0000000407007c0c */ /* 0x000fe4000bf46270 */
[----:B------:R-:W-:Y:S01]  /*13e80*/  ISETP.GE.AND P1, PT, R6, UR4, PT ;  /* 0x0000000406007c0c */ /* 0x000fe2000bf26270 */
[----:B------:R-:W-:-:S12]  /*13e90*/  BRA.DIV UR5, `(.L_x_2525) ;  /* 0x0000004a05b87947 */ /* 0x000fd8000b800000 */
[----:B------:R-:W0:Y:S01]  /*13ea0*/  SHFL.IDX PT, R3, R0, RZ, 0x1c1f ;  /* 0x001c1fff00037589 */ /* 0x000e2200000e0000 */
[----:B------:R-:W-:Y:S02]  /*13eb0*/  IMAD R23, R23, R5, RZ ;  /* 0x0000000517177224 */ /* 0x000fe400078e02ff */
[----:B------:R-:W-:Y:S01]  /*13ec0*/  IMAD R5, R20, 0x80, R9 ;  /* 0x0000008014057824 */ /* 0x000fe200078e0209 */
[----:B------:R-:W2:Y:S04]  /*13ed0*/  SHFL.IDX PT, R2, R4, RZ, 0x1c1f ;  /* 0x001c1fff04027589 */ /* 0x000ea800000e0000 */
[----:B------:R-:W-:Y:S01]  /*13ee0*/  ISETP.GE.AND P0, PT, R5, R23, PT ;  /* 0x000000170500720c */ /* 0x000fe20003f06270 */
[----:B------:R-:W3:-:S12]  /*13ef0*/  SHFL.IDX PT, R14, R0, 0x1, 0x1c1f ;  /* 0x003c1f00000e7f89 */ /* 0x000ed800000e0000 */
[----:B0-----:R-:W-:-:S05]  /*13f00*/  @!P0 IADD3 R6, P4, R35, R3, RZ ;  /* 0x0000000323068210 */ /* 0x001fca0007f9e0ff */
[----:B--2---:R-:W-:Y:S02]  /*13f10*/  @!P0 IMAD.X R3, RZ, RZ, R2, P4 ;  /* 0x000000ffff038224 */ /* 0x004fe400020e0602 */
[----:B------:R-:W-:Y:S02]  /*13f20*/  @!P0 IMAD.MOV.U32 R2, RZ, RZ, R6 ;  /* 0x000000ffff028224 */ /* 0x000fe400078e0006 */
[----:B------:R-:W-:-:S03]  /*13f30*/  VIADD R6, R5, 0x20 ;  /* 0x0000002005067836 */ /* 0x000fc60000000000 */
        /* <DEDUP_REMOVED lines=16> */
[----:B--2---:R-:W-:Y:S01]  /*14040*/  @!P0 IADD3 R6, P4, R35, R14, RZ ;  /* 0x0000000e23068210 */ /* 0x004fe20007f9e0ff */
[----:B------:R-:W2:Y:S04]  /*14050*/  SHFL.IDX PT, R4, R4, 0x3, 0x1c1f ;  /* 0x007c1f0004047f89 */ /* 0x000ea800000e0000 */
[----:B------:R3:W4:Y:S01]  /*14060*/  SHFL.IDX PT, R14, R0, 0x3, 0x1c1f ;  /* 0x007c1f00000e7f89 */ /* 0x00072200000e0000 */
[----:B0-----:R-:W-:-:S02]  /*14070*/  @!P0 IMAD.X R7, RZ, RZ, R2, P4 ;  /* 0x000000ffff078224 */ /* 0x001fc400020e0602 */
[----:B------:R-:W-:Y:S02]  /*14080*/  @!P0 IMAD.MOV.U32 R2, RZ, RZ, R6 ;  /* 0x000000ffff028224 */ /* 0x000fe400078e0006 */
[----:B------:R-:W-:-:S05]  /*14090*/  @!P0 IMAD.MOV.U32 R3, RZ, RZ, R7 ;  /* 0x000000ffff038224 */ /* 0x000fca00078e0007 */
[----:B------:R3:W-:Y:S04]  /*140a0*/  @!P0 LDGSTS.E.BYPASS.LTC128B.128 [R8+0x15400], desc[UR36][R2.64], !P3 ;  /* 0x1540000002088fae */ /* 0x0007e8000d901d64 */
[----:B------:R3:W-:Y:S04]  /*140b0*/  @!P0 LDGSTS.E.BYPASS.LTC128B.128 [R8+0x17400], desc[UR36][R2.64+0x40], !P2 ;  /* 0x1740004002088fae */ /* 0x0007e8000d101d64 */
[----:B--2-4-:R3:W-:Y:S02]  /*140c0*/  @!P0 LDGSTS.E.BYPASS.LTC128B.128 [R8+0x19400], desc[UR36][R2.64+0x80], !P1 ;  /* 0x1940008002088fae */ /* 0x0147e4000c901d64 */
.L_x_2625:
[----:B---3--:R-:W-:Y:S01]  /*140d0*/  VIADD R0, R5, 0x60 ;  /* 0x0000006005007836 */ /* 0x008fe20000000000 */
        /* <DEDUP_REMOVED lines=11> */
.L_x_2527:
[----:B------:R-:W-:Y:S05]  /*14190*/  BSYNC B0 ;  /* 0x0000000000007941 */ /* 0x000fea0003800000 */
.L_x_2526:
[----:B------:R-:W-:Y:S01]  /*141a0*/  NOP ;  /* 0x0000000000007918 */ /* 0x000fe20000000000 */
[----:B------:R-:W-:-:S13]  /*141b0*/  PLOP3.LUT P0, PT, PT, PT, PT, 0x80, 0x0 ;  /* 0x000000000000781c */ /* 0x000fda0003f0f070 */
.L_x_2528:
[----:B------:R-:W-:Y:S02]  /*141c0*/  PLOP3.LUT P1, PT, P1, P0, PT, 0xa2, 0x0 ;  /* 0x000000000000781c */ /* 0x000fe40000f21472 */
[----:B------:R-:W-:-:S08]  /*141d0*/  @P0 R2UR P1, UR4, R16 ;  /* 0x00000000100402ca */ /* 0x000fd00000020000 */
[----:B------:R-:W-:-:S05]  /*141e0*/  @P0 PLOP3.LUT P0, PT, P1, PT, PT, 0x80, 0x0 ;  /* 0x000000000000081c */ /* 0x000fca0000f0f070 */
[----:B------:R-:W-:Y:S01]  /*141f0*/  @!P1 SYNCS.ARRIVE.TRANS64.RED.A0T1 RZ, [UR4+0x29800], RZ ;  /* 0x029800ffffff99a7 */ /* 0x000fe20008200404 */
[----:B------:R-:W-:Y:S07]  /*14200*/  @!P1 ARRIVES.LDGSTSBAR.64.TRANSCNT [UR4+0x29800] ;  /* 0x02980000ff0099b0 */ /* 0x000fee0008000a84 */
[----:B------:R-:W-:Y:S05]  /*14210*/  @P0 BRA.U.ANY `(.L_x_2528) ;  /* 0xfffffffd00e80947 */ /* 0x000fea000393ffff */
[----:B0-----:R-:W2:Y:S02]  /*14220*/  LDL.LU R2, [R1+0x28] ;  /* 0x0000280001027983 */ /* 0x001ea40000300800 */
        /* <DEDUP_REMOVED lines=11> */
.L_x_2626:
[----:B------:R-:W-:Y:S05]  /*142e0*/  BSYNC B0 ;  /* 0x0000000000007941 */ /* 0x000fea0003800000 */
.L_x_2529:
[----:B------:R-:W2:Y:S01]  /*142f0*/  LDL R0, [R1+0xc] ;  /* 0x00000c0001007983 */ /* 0x000ea20000100800 */
[----:B------:R-:W-:Y:S01]  /*14300*/  UIADD3 UR4, UR47, -0x2, URZ ;  /* 0xfffffffe2f047890 */ /* 0x000fe2000fffe03f */
[----:B--2---:R-:W-:-:S13]  /*14310*/  R2UR UR5, R0 ;  /* 0x00000000000572ca */ /* 0x004fda00000e0000 */
[----:B------:R-:W-:-:S06]  /*14320*/  UISETP.GE.AND UP0, UPT, UR4, UR5, UPT ;  /* 0x000000050400728c */ /* 0x000fcc000bf06270 */
[----:B------:R-:W-:-:S13]  /*14330*/  PLOP3.LUT P0, PT, PT, PT, UP0, 0x40, 0x0 ;  /* 0x000000000000781c */ /* 0x000fda0003f0e808 */
[----:B------:R-:W-:Y:S05]  /*14340*/  @P0 BRA `(.L_x_2531) ;  /* 0x0000001400b00947 */ /* 0x000fea0003800000 */
[----:B------:R-:W-:Y:S02]  /*14350*/  IMAD.MOV.U32 R20, RZ, RZ, R32 ;  /* 0x000000ffff147224 */ /* 0x000fe400078e0020 */
[----:B------:R-:W-:Y:S02]  /*14360*/  IMAD.MOV.U32 R10, RZ, RZ, R19 ;  /* 0x000000ffff0a7224 */ /* 0x000fe400078e0013 */
[----:B------:R-:W-:-:S07]  /*14370*/  IMAD.U32 R30, RZ, RZ, UR4 ;  /* 0x00000004ff1e7e24 */ /* 0x000fce000f8e00ff */
.L_x_2551:
        /* <DEDUP_REMOVED lines=50> */
[----:B------:R-:W-:Y:S01]  /*146a0*/  LOP3.LUT P1, RZ, R17, 0x40, RZ, 0xc0, !PT ;  /* 0x0000004011ff7812 */ /* 0x000fe2000782c0ff */
[----:B------:R-:W-:-:S05]  /*146b0*/  VIADD R19, R10, 0x1 ;  /* 0x000000010a137836 */ /* 0x000fca0000000000 */
[----:B------:R-:W-:Y:S01]  /*146c0*/  ISETP.NE.AND P0, PT, R19, 0x2, PT ;  /* 0x000000021300780c */ /* 0x000fe20003f05270 */
[----:B0-----:R-:W-:Y:S02]  /*146d0*/  IMAD.MOV R7, RZ, RZ, -R11 ;  /* 0x000000ffff077224 */ /* 0x001fe400078e0a0b */
[----:B------:R-:W-:Y:S02]  /*146e0*/  IMAD.MOV.U32 R6, RZ, RZ, RZ ;  /* 0x000000ffff067224 */ /* 0x000fe400078e00ff */
[----:B------:R-:W-:Y:S01]  /*146f0*/  IMAD R7, R7, UR4, R0 ;  /* 0x0000000407077c24 */ /* 0x000fe2000f8e0200 */
[----:B------:R-:W-:Y:S01]  /*14700*/  SEL R32, RZ, 0x1, P0 ;  /* 0x00000001ff207807 */ /* 0x000fe20000000000 */
[----:B------:R-:W-:Y:S01]  /*14710*/  IMAD.MOV.U32 R0, RZ, RZ, R30 ;  /* 0x000000ffff007224 */ /* 0x000fe200078e001e */
[----:B------:R-:W-:Y:S01]  /*14720*/  SEL R19, R19, RZ, P0 ;  /* 0x000000ff13137207 */ /* 0x000fe20000000000 */
[----:B------:R0:W5:Y:S01]  /*14730*/  @!P2 LDG.E R6, desc[UR36][R8.64] ;  /* 0x000000240806a981 */ /* 0x000162000c1e1900 */
[----:B------:R-:W-:Y:S01]  /*14740*/  VIADD R30, R30, 0xffffffff ;  /* 0xffffffff1e1e7836 */ /* 0x000fe20000000000 */
[----:B------:R-:W-:-:S02]  /*14750*/  LOP3.LUT R32, R20, R32, RZ, 0x3c, !PT ;  /* 0x0000002014207212 */ /* 0x000fc400078e3cff */
[----:B------:R-:W-:Y:S02]  /*14760*/  ISETP.GT.AND P2, PT, R0, R12, PT ;  /* 0x0000000c0000720c */ /* 0x000fe40003f44270 */
[----:B--2---:R-:W-:Y:S01]  /*14770*/  SHF.R.S32.HI R28, RZ, 0x1f, R5 ;  /* 0x0000001fff1c7819 */ /* 0x004fe20000011405 */
[----:B0-----:R-:W-:Y:S10]  /*14780*/  @!P1 BRA `(.L_x_2532) ;  /* 0x0000000000049947 */ /* 0x001ff40003800000 */
[----:B------:R-:W-:Y:S01]  /*14790*/  BPT.TRAP 0x1 ;  /* 0x000000040000795c */ /* 0x000fe20000300000 */
.L_x_2532:
[----:B------:R-:W-:Y:S01]  /*147a0*/  IMAD R0, R19, 0x8, R16 ;  /* 0x0000000813007824 */ /* 0x000fe200078e0210 */
[----:B------:R-:W-:Y:S01]  /*147b0*/  SHF.L.U32 R29, R32, 0x1f, RZ ;  /* 0x0000001f201d7819 */ /* 0x000fe200000006ff */
[----:B------:R-:W-:Y:S01]  /*147c0*/  BSSY B0, `(.L_x_2533) ;  /* 0x0000004000007945 */ /* 0x000fe20003800000 */
[----:B------:R-:W-:Y:S02]  /*147d0*/  SHF.R.S32.HI R25, RZ, 0x1f, R4 ;  /* 0x0000001fff197819 */ /* 0x000fe40000011404 */
[----:B------:R-:W0:Y:S02]  /*147e0*/  SYNCS.PHASECHK.TRANS64.TRYWAIT P0, [R0+URZ+0x29880], R29 ;  /* 0x0298801d000075a7 */ /* 0x000e24000800017f */
[----:B0-----:R-:W-:Y:S05]  /*147f0*/  @!P0 BRA `(.L_x_2534) ;  /* 0x0000004400b48947 */ /* 0x001fea0003800000 */
.L_x_2627:
[----:B------:R-:W-:Y:S05]  /*14800*/  BSYNC B0 ;  /* 0x0000000000007941 */ /* 0x000fea0003800000 */
.L_x_2533:
        /* <DEDUP_REMOVED lines=33> */
[----:B-1----:R-:W-:Y:S01]  /*14a20*/  IADD3.X R22, R23, UR7, R9, P0, !PT ;  /* 0x0000000717167c10 */ /* 0x002fe200087fe409 */
        /* <DEDUP_REMOVED lines=33> */
.L_x_2639:
        /* <DEDUP_REMOVED lines=9> */
.L_x_2536:
        /* <DEDUP_REMOVED lines=10> */
.L_x_2537:
[----:B------:R3:W-:Y:S01]  /*14d70*/  SYNCS.ARRIVE.TRANS64.A1T0 RZ, [R0+URZ+0x29870], RZ ;  /* 0x029870ff00ff79a7 */ /* 0x0007e2000810003f */
[----:B------:R-:W-:Y:S05]  /*14d80*/  @!P3 BRA `(.L_x_2538) ;  /* 0x000000000004b947 */ /* 0x000fea0003800000 */
[----:B------:R-:W-:Y:S01]  /*14d90*/  BPT.TRAP 0x1 ;  /* 0x000000040000795c */ /* 0x000fe20000300000 */
.L_x_2538:
[----:B------:R-:W4:Y:S01]  /*14da0*/  SYNCS.PHASECHK.TRANS64.TRYWAIT P0, [R0+URZ+0x29840], R29 ;  /* 0x0298401d000075a7 */ /* 0x000f22000800017f */
[----:B------:R-:W-:Y:S04]  /*14db0*/  BSSY B0, `(.L_x_2539) ;  /* 0x0000002000007945 */ /* 0x000fe80003800000 */
[----:B----4-:R-:W-:Y:S05]  /*14dc0*/  @!P0 BRA `(.L_x_2540) ;  /* 0x0000004400c88947 */ /* 0x010fea0003800000 */
.L_x_2640:
[----:B------:R-:W-:Y:S05]  /*14dd0*/  BSYNC B0 ;  /* 0x0000000000007941 */ /* 0x000fea0003800000 */
.L_x_2539:
[----:B------:R-:W5:Y:S01]  /*14de0*/  LDL R11, [R1+0x14] ;  /* 0x00001400010b7983 */ /* 0x000f620000100800 */
[----:B------:R-:W-:Y:S01]  /*14df0*/  ULDC.64 UR4, c[0x0][0x300] ;  /* 0x0000c00000047ab9 */ /* 0x000fe20000000a00 */
[----:B------:R-:W-:Y:S01]  /*14e00*/  ULDC.64 UR6, c[0x0][0x310] ;  /* 0x0000c40000067ab9 */ /* 0x000fe20000000a00 */
[----:B------:R-:W-:Y:S01]  /*14e10*/  IMAD R8, R25, UR4, RZ ;  /* 0x0000000419087c24 */ /* 0x000fe2000f8e02ff */
[C---:B------:R-:W-:Y:S01]  /*14e20*/  LOP3.LUT P4, RZ, R17.reuse, 0x10, RZ, 0xc0, !PT ;  /* 0x0000001011ff7812 */ /* 0x040fe2000788c0ff */
[C---:B--2---:R-:W-:Y:S01]  /*14e30*/  IMAD.WIDE.U32 R2, R4.reuse, UR4, RZ ;  /* 0x0000000404027c25 */ /* 0x044fe2000f8e00ff */
        /* <DEDUP_REMOVED lines=28> */
[----:B-----5:R-:W-:Y:S01]  /*15000*/  IMAD R7, R19, 0x7800, R11 ;  /* 0x0000780013077824 */ /* 0x020fe200078e020b */
[----:B------:R-:W-:Y:S07]  /*15010*/  BRA.DIV UR4, `(.L_x_2541) ;  /* 0x0000004604487947 */ /* 0x000fee000b800000 */
[----:B------:R-:W2:Y:S01]  /*15020*/  SHFL.IDX PT, R2, R4, RZ, 0x1c1f ;  /* 0x001c1fff04027589 */ /* 0x000ea200000e0000 */
[----:B------:R-:W-:-:S03]  /*15030*/  IMAD.IADD R7, R16, 0x1, R7 ;  /* 0x0000000110077824 */ /* 0x000fc600078e0207 */
[----:B------:R-:W5:Y:S04]  /*15040*/  SHFL.IDX PT, R3, R5, RZ, 0x1c1f ;  /* 0x001c1fff05037589 */ /* 0x000f6800000e0000 */
[----:B------:R-:W-:Y:S04]  /*15050*/  SHFL.IDX PT, R9, R5, 0x2, 0x1c1f ;  /* 0x005c1f0005097f89 */ /* 0x000fe800000e0000 */
[----:B------:R-:W-:Y:S01]  /*15060*/  SHFL.IDX PT, R8, R8, RZ, 0x1c1f ;  /* 0x001c1fff08087589 */ /* 0x000fe200000e0000 */
[----:B--2---:R-:W-:-:S05]  /*15070*/  IADD3 R2, P0, R35, R2, RZ ;  /* 0x0000000223027210 */ /* 0x004fca0007f1e0ff */
[----:B-----5:R-:W-:-:S05]  /*15080*/  IMAD.X R3, RZ, RZ, R3, P0 ;  /* 0x000000ffff037224 */ /* 0x020fca00000e0603 */
[----:B------:R-:W-:Y:S04]  /*15090*/  LDGSTS.E.BYPASS.LTC128B.128 [R7+0x1a400], desc[UR36][R2.64], !P4 ;  /* 0x1a40000002077fae */ /* 0x000fe8000e101d64 */
[----:B------:R-:W-:Y:S04]  /*150a0*/  LDGSTS.E.BYPASS.LTC128B.128 [R7+0x1cc00], desc[UR36][R2.64+0x40], !P3 ;  /* 0x1cc0004002077fae */ /* 0x000fe8000d901d64 */
[----:B------:R2:W-:Y:S04]  /*150b0*/  LDGSTS.E.BYPASS.LTC128B.128 [R7+0x1f400], desc[UR36][R2.64+0x80], !P1 ;  /* 0x1f40008002077fae */ /* 0x0005e8000c901d64 */
[----:B--2---:R-:W2:Y:S04]  /*150c0*/  SHFL.IDX PT, R2, R4, 0x1, 0x1c1f ;  /* 0x003c1f0004027f89 */ /* 0x004ea800000e0000 */
[----:B------:R-:W5:Y:S01]  /*150d0*/  SHFL.IDX PT, R3, R5, 0x1, 0x1c1f ;  /* 0x003c1f0005037f89 */ /* 0x000f6200000e0000 */
[----:B--2---:R-:W-:-:S05]  /*150e0*/  IADD3 R2, P0, R35, R2, RZ ;  /* 0x0000000223027210 */ /* 0x004fca0007f1e0ff */
[----:B-----5:R-:W-:-:S05]  /*150f0*/  IMAD.X R3, RZ, RZ, R3, P0 ;  /* 0x000000ffff037224 */ /* 0x020fca00000e0603 */
[----:B------:R-:W-:Y:S04]  /*15100*/  LDGSTS.E.BYPASS.LTC128B.128 [R7+0x1ac00], desc[UR36][R2.64], !P4 ;  /* 0x1ac0000002077fae */ /* 0x000fe8000e101d64 */
[----:B------:R-:W-:Y:S04]  /*15110*/  LDGSTS.E.BYPASS.LTC128B.128 [R7+0x1d400], desc[UR36][R2.64+0x40], !P3 ;  /* 0x1d40004002077fae */ /* 0x000fe8000d901d64 */
[----:B------:R2:W-:Y:S04]  /*15120*/  LDGSTS.E.BYPASS.LTC128B.128 [R7+0x1fc00], desc[UR36][R2.64+0x80], !P1 ;  /* 0x1fc0008002077fae */ /* 0x0005e8000c901d64 */
[----:B--2---:R-:W2:Y:S02]  /*15130*/  SHFL.IDX PT, R2, R4, 0x2, 0x1c1f ;  /* 0x005c1f0004027f89 */ /* 0x004ea400000e0000 */
[----:B--2---:R-:W-:-:S05]  /*15140*/  IADD3 R2, P0, R35, R2, RZ ;  /* 0x0000000223027210 */ /* 0x004fca0007f1e0ff */
[----:B------:R-:W-:Y:S02]  /*15150*/  IMAD.X R3, RZ, RZ, R9, P0 ;  /* 0x000000ffff037224 */ /* 0x000fe400000e0609 */
[----:B------:R-:W-:Y:S04]  /*15160*/  SHFL.IDX PT, R9, R5, 0x3, 0x1c1f ;  /* 0x007c1f0005097f89 */ /* 0x000fe800000e0000 */
[----:B------:R-:W-:Y:S04]  /*15170*/  LDGSTS.E.BYPASS.LTC128B.128 [R7+0x1b400], desc[UR36][R2.64], !P4 ;  /* 0x1b40000002077fae */ /* 0x000fe8000e101d64 */
[----:B------:R-:W-:Y:S04]  /*15180*/  LDGSTS.E.BYPASS.LTC128B.128 [R7+0x1dc00], desc[UR36][R2.64+0x40], !P3 ;  /* 0x1dc0004002077fae */ /* 0x000fe8000d901d64 */
[----:B------:R2:W-:Y:S04]  /*15190*/  LDGSTS.E.BYPASS.LTC128B.128 [R7+0x20400], desc[UR36][R2.64+0x80], !P1 ;  /* 0x2040008002077fae */ /* 0x0005e8000c901d64 */
[----:B--2---:R-:W2:Y:S02]  /*151a0*/  SHFL.IDX PT, R2, R4, 0x3, 0x1c1f ;  /* 0x007c1f0004027f89 */ /* 0x004ea400000e0000 */
[----:B--2---:R-:W-:-:S05]  /*151b0*/  IADD3 R2, P0, R35, R2, RZ ;  /* 0x0000000223027210 */ /* 0x004fca0007f1e0ff */
[----:B------:R-:W-:-:S05]  /*151c0*/  IMAD.X R3, RZ, RZ, R9, P0 ;  /* 0x000000ffff037224 */ /* 0x000fca00000e0609 */
[----:B------:R-:W-:Y:S04]  /*151d0*/  LDGSTS.E.BYPASS.LTC128B.128 [R7+0x1bc00], desc[UR36][R2.64], !P4 ;  /* 0x1bc0000002077fae */ /* 0x000fe8000e101d64 */
[----:B------:R-:W-:Y:S04]  /*151e0*/  LDGSTS.E.BYPASS.LTC128B.128 [R7+0x1e400], desc[UR36][R2.64+0x40], !P3 ;  /* 0x1e40004002077fae */ /* 0x000fe8000d901d64 */
[----:B------:R2:W-:Y:S04]  /*151f0*/  LDGSTS.E.BYPASS.LTC128B.128 [R7+0x20c00], desc[UR36][R2.64+0x80], !P1 ;  /* 0x20c0008002077fae */ /* 0x0005e8000c901d64 */
[----:B--2---:R2:W0:Y:S02]  /*15200*/  SHFL.IDX PT, R2, R6, RZ, 0x1c1f ;  /* 0x001c1fff06027589 */ /* 0x00442400000e0000 */
.L_x_2652:
        /* <DEDUP_REMOVED lines=10> */
.L_x_2542:
        /* <DEDUP_REMOVED lines=10> */
.L_x_2543:
[----:B------:R3:W-:Y:S02]  /*15350*/  SYNCS.ARRIVE.TRANS64.A1T0 RZ, [R0+URZ+0x29830], RZ ;  /* 0x029830ff00ff79a7 */ /* 0x0007e4000810003f */
[----:B---34-:R-:W-:-:S05]  /*15360*/  IMAD.U32 R0, RZ, RZ, UR45 ;  /* 0x0000002dff007e24 */ /* 0x018fca000f8e00ff */
[----:B------:R-:W-:-:S13]  /*15370*/  ISETP.NE.AND P0, PT, R0, 0x3, PT ;  /* 0x000000030000780c */ /* 0x000fda0003f05270 */
[----:B------:R-:W-:Y:S05]  /*15380*/  @!P0 BRA `(.L_x_2544) ;  /* 0x0000000000048947 */ /* 0x000fea0003800000 */
[----:B------:R-:W-:Y:S01]  /*15390*/  BPT.TRAP 0x1 ;  /* 0x000000040000795c */ /* 0x000fe20000300000 */
.L_x_2544:
[----:B0-----:R-:W-:Y:S01]  /*153a0*/  LOP3.LUT R3, R20, 0x1, RZ, 0x3c, !PT ;  /* 0x0000000114037812 */ /* 0x001fe200078e3cff */
[----:B------:R-:W-:Y:S01]  /*153b0*/  IMAD R0, R10, 0x8, R16 ;  /* 0x000000080a007824 */ /* 0x000fe200078e0210 */
[----:B------:R-:W-:Y:S02]  /*153c0*/  BSSY B0, `(.L_x_2545) ;  /* 0x0000004000007945 */ /* 0x000fe40003800000 */
[----:B------:R-:W-:-:S04]  /*153d0*/  SHF.L.U32 R3, R3, 0x1f, RZ ;  /* 0x0000001f03037819 */ /* 0x000fc800000006ff */
[----:B------:R-:W0:Y:S02]  /*153e0*/  SYNCS.PHASECHK.TRANS64.TRYWAIT P1, [R0+URZ+0x29870], R3 ;  /* 0x02987003000075a7 */ /* 0x000e24000802017f */
[----:B0-----:R-:W-:Y:S05]  /*153f0*/  @!P1 BRA `(.L_x_2546) ;  /* 0x0000004400d09947 */ /* 0x001fea0003800000 */
.L_x_2653:
[----:B------:R-:W-:Y:S05]  /*15400*/  BSYNC B0 ;  /* 0x0000000000007941 */ /* 0x000fea0003800000 */
.L_x_2545:
[----:B------:R-:W-:-:S13]  /*15410*/  LOP3.LUT P1, RZ, R17, 0x40, RZ, 0xc0, !PT ;  /* 0x0000004011ff7812 */ /* 0x000fda000782c0ff */
[----:B------:R-:W-:Y:S05]  /*15420*/  @!P1 BRA `(.L_x_2547) ;  /* 0x0000000000049947 */ /* 0x000fea0003800000 */
[----:B------:R-:W-:Y:S01]  /*15430*/  BPT.TRAP 0x1 ;  /* 0x000000040000795c */ /* 0x000fe20000300000 */
.L_x_2547:
[----:B0-----:R-:W-:Y:S01]  /*15440*/  SHF.L.U32 R3, R20, 0x1f, RZ ;  /* 0x0000001f14037819 */ /* 0x001fe200000006ff */
[----:B------:R-:W-:-:S03]  /*15450*/  IMAD R12, R10, 0x5000, RZ ;  /* 0x000050000a0c7824 */ /* 0x000fc600078e02ff */
[----:B------:R-:W0:Y:S02]  /*15460*/  SYNCS.PHASECHK.TRANS64.TRYWAIT P1, [R0+URZ+0x29860], R3 ;  /* 0x02986003000075a7 */ /* 0x000e24000802017f */
[----:B0-----:R-:W-:Y:S05]  /*15470*/  @!P1 BRA `(.L_x_2548) ;  /* 0x0000004400c49947 */ /* 0x001fea0003800000 */
.L_x_2654:
[----:B------:R-:W0:Y:S04]  /*15480*/  LDL R4, [R1+0x1c] ;  /* 0x00001c0001047983 */ /* 0x000e280000100800 */
[----:B------:R-:W3:Y:S04]  /*15490*/  LDL R2, [R1+0x20] ;  /* 0x0000200001027983 */ /* 0x000ee80000100800 */
[----:B------:R-:W1:Y:S01]  /*154a0*/  LDL R13, [R1+0x18] ;  /* 0x00001800010d7983 */ /* 0x000e620000100800 */
[----:B------:R-:W-:Y:S05]  /*154b0*/  WARPSYNC.ALL ;  /* 0x0000000000007948 */ /* 0x000fea0003800000 */
[----:B------:R-:W-:-:S02]  /*154c0*/  LOP3.LUT P1, RZ, R17, 0x40, RZ, 0xc0, !PT ;  /* 0x0000004011ff7812 */ /* 0x000fc4000782c0ff */
[----:B0-----:R-:W-:-:S05]  /*154d0*/  LOP3.LUT R3, R12, R4, RZ, 0xfc, !PT ;  /* 0x000000040c037212 */ /* 0x001fca00078efcff */
[----:B------:R-:W-:Y:S01]  /*154e0*/  IMAD.IADD R3, R16, 0x1, R3 ;  /* 0x0000000110037824 */ /* 0x000fe200078e0203 */
[----:B-1----:R-:W-:-:S03]  /*154f0*/  LOP3.LUT R24, R12, R13, RZ, 0xfc, !PT ;  /* 0x0000000d0c187212 */ /* 0x002fc600078efcff */
[----:B---3--:R-:W-:Y:S01]  /*15500*/  IMAD.IADD R2, R2, 0x1, R3 ;  /* 0x0000000102027824 */ /* 0x008fe200078e0203 */
[----:B--2---:R-:W0:Y:S01]  /*15510*/  LDSM.16.MT88.4 R4, [R3+0xa400] ;  /* 0x00a400000304783b */ /* 0x004e220000004200 */
        /* <DEDUP_REMOVED lines=68> */
.L_x_2549:
[----:B-1----:R1:W-:Y:S01]  /*15960*/  SYNCS.ARRIVE.TRANS64.A1T0 RZ, [R0+URZ+0x29850], RZ ;  /* 0x029850ff00ff79a7 */ /* 0x0023e2000810003f */
[----:B------:R-:W-:Y:S06]  /*15970*/  BAR.SYNC.DEFER_BLOCKING 0x2, 0x80 ;  /* 0x0082000000007b1d */ /* 0x000fec0000010000 */
[----:B------:R-:W-:Y:S05]  /*15980*/  @!P0 BRA `(.L_x_2550) ;  /* 0x0000000000048947 */ /* 0x000fea0003800000 */
[----:B------:R-:W-:Y:S01]  /*15990*/  BPT.TRAP 0x1 ;  /* 0x000000040000795c */ /* 0x000fe20000300000 */
.L_x_2550:
[----:B------:R-:W2:Y:S01]  /*159a0*/  LDL R2, [R1+0x10] ;  /* 0x0000100001027983 */ /* 0x000ea20000100800 */
[----:B-1----:R-:W-:Y:S02]  /*159b0*/  VIADD R0, R0, 0x29880 ;  /* 0x0002988000007836 */ /* 0x002fe40000000000 */
[----:B------:R-:W-:Y:S02]  /*159c0*/  IMAD.MOV.U32 R20, RZ, RZ, R32 ;  /* 0x000000ffff147224 */ /* 0x000fe400078e0020 */
[----:B0-----:R-:W-:Y:S01]  /*159d0*/  IMAD.MOV.U32 R10, RZ, RZ, R19 ;  /* 0x000000ffff0a7224 */ /* 0x001fe200078e0013 */
[----:B--2---:R-:W-:-:S04]  /*159e0*/  PRMT R0, R2, 0x654, R0 ;  /* 0x0000065402007816 */ /* 0x004fc80000000000 */
[----:B------:R2:W-:Y:S01]  /*159f0*/  SYNCS.ARRIVE.TRANS64.RED.A1T0 RZ, [R0+URZ], RZ ;  /* 0x000000ff00ff79a7 */ /* 0x0005e2000810043f */
[----:B------:R-:W-:Y:S05]  /*15a00*/  @P2 BRA `(.L_x_2551) ;  /* 0xffffffe8005c2947 */ /* 0x000fea000383ffff */
.L_x_2531:
        /* <DEDUP_REMOVED lines=20> */
.L_x_2553:
[----:B------:R-:W-:Y:S05]  /*15b50*/  BSYNC B0 ;  /* 0x0000000000007941 */ /* 0x000fea0003800000 */
.L_x_2552:
[----:B------:R-:W-:Y:S05]  /*15b60*/  @!P0 BRA `(.L_x_2554) ;  /* 0x0000000000048947 */ /* 0x000fea0003800000 */
[----:B------:R-:W-:Y:S01]  /*15b70*/  BPT.TRAP 0x1 ;  /* 0x000000040000795c */ /* 0x000fe20000300000 */
.L_x_2554:
[----:B0-----:R-:W-:Y:S01]  /*15b80*/  LOP3.LUT R3, R32, 0x1, RZ, 0x3c, !PT ;  /* 0x0000000120037812 */ /* 0x001fe200078e3cff */
[----:B------:R-:W-:Y:S01]  /*15b90*/  IMAD R18, R19, 0x8, R16 ;  /* 0x0000000813127824 */ /* 0x000fe200078e0210 */
[----:B------:R-:W-:Y:S02]  /*15ba0*/  BSSY B0, `(.L_x_2555) ;  /* 0x0000004000007945 */ /* 0x000fe40003800000 */
[----:B------:R-:W-:-:S04]  /*15bb0*/  SHF.L.U32 R3, R3, 0x1f, RZ ;  /* 0x0000001f03037819 */ /* 0x000fc800000006ff */
[----:B------:R-:W0:Y:S02]  /*15bc0*/  SYNCS.PHASECHK.TRANS64.TRYWAIT P1, [R18+URZ+0x29870], R3 ;  /* 0x02987003120075a7 */ /* 0x000e24000802017f */
[----:B0-----:R-:W-:Y:S05]  /*15bd0*/  @!P1 BRA `(.L_x_2556) ;  /* 0x0000004000009947 */ /* 0x001fea0003800000 */
.L_x_2655:
[----:B------:R-:W-:Y:S05]  /*15be0*/  BSYNC B0 ;  /* 0x0000000000007941 */ /* 0x000fea0003800000 */
.L_x_2555:
[----:B------:R-:W-:-:S13]  /*15bf0*/  LOP3.LUT P1, RZ, R17, 0x40, RZ, 0xc0, !PT ;  /* 0x0000004011ff7812 */ /* 0x000fda000782c0ff */
[----:B------:R-:W-:Y:S05]  /*15c00*/  @!P1 BRA `(.L_x_2557) ;  /* 0x0000000000049947 */ /* 0x000fea0003800000 */
[----:B------:R-:W-:Y:S01]  /*15c10*/  BPT.TRAP 0x1 ;  /* 0x000000040000795c */ /* 0x000fe20000300000 */
.L_x_2557:
[----:B0-----:R-:W-:-:S04]  /*15c20*/  SHF.L.U32 R3, R32, 0x1f, RZ ;  /* 0x0000001f20037819 */ /* 0x001fc800000006ff */
[----:B------:R-:W0:Y:S02]  /*15c30*/  SYNCS.PHASECHK.TRANS64.TRYWAIT P1, [R18+URZ+0x29860], R3 ;  /* 0x02986003120075a7 */ /* 0x000e24000802017f */
[----:B0-----:R-:W-:Y:S05]  /*15c40*/  @!P1 BRA `(.L_x_2558) ;  /* 0x0000003c00f89947 */ /* 0x001fea0003800000 */
.L_x_2656:
[----:B------:R-:W0:Y:S04]  /*15c50*/  LDL R2, [R1+0x1c] ;  /* 0x00001c0001027983 */ /* 0x000e280000100800 */
[----:B------:R-:W3:Y:S04]  /*15c60*/  LDL R13, [R1+0x20] ;  /* 0x00002000010d7983 */ /* 0x000ee80000100800 */
[----:B------:R-:W4:Y:S01]  /*15c70*/  LDL R12, [R1+0x18] ;  /* 0x00001800010c7983 */ /* 0x000f220000100800 */
[----:B--2---:R-:W-:Y:S01]  /*15c80*/  IMAD R0, R19, 0x5000, RZ ;  /* 0x0000500013007824 */ /* 0x004fe200078e02ff */
[----:B------:R-:W-:Y:S05]  /*15c90*/  WARPSYNC.ALL ;  /* 0x0000000000007948 */ /* 0x000fea0003800000 */
[----:B------:R-:W-:-:S02]  /*15ca0*/  LOP3.LUT P1, RZ, R17, 0x40, RZ, 0xc0, !PT ;  /* 0x0000004011ff7812 */ /* 0x000fc4000782c0ff */
[----:B0-----:R-:W-:-:S05]  /*15cb0*/  LOP3.LUT R3, R0, R2, RZ, 0xfc, !PT ;  /* 0x0000000200037212 */ /* 0x001fca00078efcff */
[----:B------:R-:W-:-:S04]  /*15cc0*/  IMAD.IADD R2, R16, 0x1, R3 ;  /* 0x0000000110027824 */ /* 0x000fc800078e0203 */
[----:B---3--:R-:W-:Y:S01]  /*15cd0*/  IMAD.IADD R3, R13, 0x1, R2 ;  /* 0x000000010d037824 */ /* 0x008fe200078e0202 */
[----:B------:R-:W0:Y:S01]  /*15ce0*/  LDSM.16.MT88.4 R8, [R2+0xa400] ;  /* 0x00a400000208783b */ /* 0x000e220000004200 */
[----:B----4-:R-:W-:-:S05]  /*15cf0*/  LOP3.LUT R13, R0, R12, RZ, 0xfc, !PT ;  /* 0x0000000c000d7212 */ /* 0x010fca00078efcff */
        /* <DEDUP_REMOVED lines=68> */
.L_x_2559:
[----:B-1----:R1:W-:Y:S01]  /*16140*/  SYNCS.ARRIVE.TRANS64.A1T0 RZ, [R18+URZ+0x29850], RZ ;  /* 0x029850ff12ff79a7 */ /* 0x0023e2000810003f */
[----:B------:R-:W-:Y:S06]  /*16150*/  BAR.SYNC.DEFER_BLOCKING 0x2, 0x80 ;  /* 0x0082000000007b1d */ /* 0x000fec0000010000 */
[----:B------:R-:W-:Y:S05]  /*16160*/  @!P0 BRA `(.L_x_2560) ;  /* 0x0000000000048947 */ /* 0x000fea0003800000 */
[----:B------:R-:W-:Y:S01]  /*16170*/  BPT.TRAP 0x1 ;  /* 0x000000040000795c */ /* 0x000fe20000300000 */
.L_x_2560:
        /* <DEDUP_REMOVED lines=9> */
.L_x_2499:
[----:B------:R-:W-:Y:S05]  /*16210*/  BSYNC B7 ;  /* 0x0000000000077941 */ /* 0x000fea0003800000 */
.L_x_2497:
[----:B------:R-:W-:-:S13]  /*16220*/  LOP3.LUT P0, RZ, R17, 0x400, RZ, 0xc0, !PT ;  /* 0x0000040011ff7812 */ /* 0x000fda000780c0ff */
[----:B------:R-:W-:Y:S05]  /*16230*/  @!P0 BRA `(.L_x_2561) ;  /* 0x0000000000348947 */ /* 0x000fea0003800000 */
[----:B------:R-:W1:Y:S08]  /*16240*/  S2UR UR4, SR_CgaCtaId ;  /* 0x00000000000479c3 */ /* 0x000e700000008800 */
[----:B------:R-:W-:Y:S01]  /*16250*/  BAR.SYNC.DEFER_BLOCKING 0x5, 0x180 ;  /* 0x0146000000007b1d */ /* 0x000fe20000010000 */
[----:B------:R-:W-:Y:S01]  /*16260*/  MOV R16, 0x400 ;  /* 0x0000040000107802 */ /* 0x000fe20000000f00 */
[----:B-1----:R-:W-:-:S05]  /*16270*/  IMAD.U32 R0, RZ, RZ, UR4 ;  /* 0x00000004ff007e24 */ /* 0x002fca000f8e00ff */
[----:B------:R-:W-:Y:S01]  /*16280*/  LEA R16, R0, R16, 0x18 ;  /* 0x0000001000107211 */ /* 0x000fe200078ec0ff */
[----:B------:R-:W-:Y:S04]  /*16290*/  STL [R1+0x10], R0 ;  /* 0x0000100001007387 */ /* 0x000fe80000100800 */
[----:B------:R-:W1:Y:S04]  /*162a0*/  LDS.128 R4, [R16+0x298d0] ;  /* 0x0298d00010047984 */ /* 0x000e680000000c00 */
[----:B-1----:R1:W-:Y:S01]  /*162b0*/  STL.64 [R1], R4 ;  /* 0x0000000401007387 */ /* 0x0023e20000100a00 */
[----:B------:R-:W-:-:S03]  /*162c0*/  IMAD.MOV.U32 R0, RZ, RZ, R7 ;  /* 0x000000ffff007224 */ /* 0x000fc600078e0007 */
[----:B------:R1:W-:Y:S02]  /*162d0*/  STL [R1+0x8], R6 ;  /* 0x0000080601007387 */ /* 0x0003e40000100800 */
[----:B------:R-:W-:Y:S01]  /*162e0*/  R2UR UR41, R0 ;  /* 0x00000000002972ca */ /* 0x000fe200000e0000 */
[----:B------:R-:W-:Y:S06]  /*162f0*/  BAR.ARV 0x4, 0x180 ;  /* 0x0106000000007b1d */ /* 0x000fec0000002000 */
[----:B------:R-:W-:Y:S08]  /*16300*/  BRA `(.L_x_2562) ;  /* 0x0000000c00f47947 */ /* 0x000ff00003800000 */
.L_x_2561:
[----:B-1----:R-:W2:Y:S01]  /*16310*/  LDL.LU R0, [R1] ;  /* 0x0000000001007983 */ /* 0x002ea20000300800 */
[----:B------:R-:W-:Y:S01]  /*16320*/  ULDC UR4, c[0x0][0xc3c] ;  /* 0x00030f0000047ab9 */ /* 0x000fe20000000800 */
[----:B------:R-:W1:Y:S02]  /*16330*/  S2R R2, SR_TID.X ;  /* 0x0000000000027919 */ /* 0x000e640000002100 */
[----:B-1----:R-:W-:-:S04]  /*16340*/  LOP3.LUT R9, R2, 0x1f, RZ, 0xc0, !PT ;  /* 0x0000001f02097812 */ /* 0x002fc800078ec0ff */
[C---:B------:R-:W-:Y:S01]  /*16350*/  ISETP.NE.AND P0, PT, R9.reuse, 0x1f, PT ;  /* 0x0000001f0900780c */ /* 0x040fe20003f05270 */
[----:B------:R-:W-:-:S05]  /*16360*/  VIADD R7, R9, UR41 ;  /* 0x0000002909077c36 */ /* 0x000fca0008000000 */
[----:B------:R-:W-:Y:S01]  /*16370*/  ISETP.GE.OR P1, PT, R7, UR4, !P0 ;  /* 0x0000000407007c0c */ /* 0x000fe2000c726670 */
[----:B------:R-:W-:-:S12]  /*16380*/  ULDC UR4, c[0x0][0xc3c] ;  /* 0x00030f0000047ab9 */ /* 0x000fd80000000800 */
[----:B------:R-:W1:Y:S08]  /*16390*/  @!P1 LDC.64 R2, c[0x0][0xc80] ;  /* 0x00032000ff029b82 */ /* 0x000e700000000a00 */
[----:B------:R-:W3:Y:S01]  /*163a0*/  @!P1 LDC.64 R4, c[0x0][0xc78] ;  /* 0x00031e00ff049b82 */ /* 0x000ee20000000a00 */
[----:B-1----:R-:W-:-:S04]  /*163b0*/  @!P1 IMAD.WIDE R2, R7, 0x4, R2 ;  /* 0x0000000407029825 */ /* 0x002fc800078e0202 */
        /* <DEDUP_REMOVED lines=21> */
[----:B------:R-:W-:Y:S02]  /*16510*/  IMAD.IADD R2, R6, 0x1, R3 ;  /* 0x0000000106027824 */ /* 0x000fe400078e0203 */
[----:B------:R-:W-:Y:S04]  /*16520*/  SHFL.IDX PT, R6, R10, RZ, 0x1f ;  /* 0x00001fff0a067589 */ /* 0x000fe800000e0000 */
[----:B------:R-:W1:Y:S02]  /*16530*/  SHFL.UP PT, R3, R2, 0x8, RZ ;  /* 0x0500000002037989 */ /* 0x000e6400000e00ff */
[----:B-1----:R-:W-:-:S05]  /*16540*/  SEL R3, R3, RZ, P4 ;  /* 0x000000ff03037207 */ /* 0x002fca0002000000 */
[----:B------:R-:W-:-:S05]  /*16550*/  IMAD.IADD R7, R2, 0x1, R3 ;  /* 0x0000000102077824 */ /* 0x000fca00078e0203 */
[----:B------:R-:W1:Y:S02]  /*16560*/  SHFL.UP PT, R3, R7, 0x10, RZ ;  /* 0x0600000007037989 */ /* 0x000e6400000e00ff */
[----:B-1----:R-:W-:-:S05]  /*16570*/  SEL R4, R3, RZ, P5 ;  /* 0x000000ff03047207 */ /* 0x002fca0002800000 */
[----:B------:R-:W-:Y:S02]  /*16580*/  IMAD.IADD R3, R7, 0x1, R4 ;  /* 0x0000000107037824 */ /* 0x000fe400078e0204 */
[----:B------:R-:W1:Y:S01]  /*16590*/  LDC R4, c[0x0][0xc38] ;  /* 0x00030e00ff047b82 */ /* 0x000e620000000800 */
[----:B------:R-:W-:Y:S02]  /*165a0*/  IMAD.MOV.U32 R7, RZ, RZ, RZ ;  /* 0x000000ffff077224 */ /* 0x000fe400078e00ff */
[----:B------:R-:W1:Y:S02]  /*165b0*/  SHFL.IDX PT, R9, R3, 0x1f, 0x1f ;  /* 0x03e01f0003097f89 */ /* 0x000e6400000e0000 */
[----:B-1----:R-:W-:-:S04]  /*165c0*/  IMAD R2, R9, R4, RZ ;  /* 0x0000000409027224 */ /* 0x002fc800078e02ff */
[----:B------:R-:W-:-:S05]  /*165d0*/  IMAD.IADD R9, R11, 0x1, R2 ;  /* 0x000000010b097824 */ /* 0x000fca00078e0202 */
[----:B------:R-:W-:-:S13]  /*165e0*/  ISETP.GT.AND P6, PT, R9, R6, PT ;  /* 0x000000060900720c */ /* 0x000fda0003fc4270 */
[----:B------:R-:W-:Y:S05]  /*165f0*/  @P6 BRA `(.L_x_2563) ;  /* 0x0000000000a06947 */ /* 0x000fea0003800000 */
.L_x_2565:
[----:B------:R-:W-:-:S04]  /*16600*/  UIADD3 UR41, UR41, 0x1f, URZ ;  /* 0x0000001f29297890 */ /* 0x000fc8000fffe03f */
[----:B------:R-:W-:-:S06]  /*16610*/  UISETP.GE.AND UP0, UPT, UR41, UR4, UPT ;  /* 0x000000042900728c */ /* 0x000fcc000bf06270 */
[----:B------:R-:W-:-:S13]  /*16620*/  PLOP3.LUT P6, PT, PT, PT, UP0, 0x40, 0x0 ;  /* 0x000000000000781c */ /* 0x000fda0003fce808 */
[----:B------:R-:W-:Y:S05]  /*16630*/  @!P6 BRA `(.L_x_2564) ;  /* 0x0000000800cce947 */ /* 0x000fea0003800000 */
[----:B------:R-:W1:Y:S02]  /*16640*/  S2R R0, SR_TID.X ;  /* 0x0000000000007919 */ /* 0x000e640000002100 */
[----:B-1----:R-:W-:-:S05]  /*16650*/  LOP3.LUT R0, R0, 0x1f, RZ, 0xc0, !PT ;  /* 0x0000001f00007812 */ /* 0x002fca00078ec0ff */
[----:B------:R-:W-:Y:S02]  /*16660*/  VIADD R11, R0, UR41 ;  /* 0x00000029000b7c36 */ /* 0x000fe40008000000 */
[----:B------:R-:W-:-:S03]  /*16670*/  IMAD.MOV.U32 R0, RZ, RZ, RZ ;  /* 0x000000ffff007224 */ /* 0x000fc600078e00ff */
[----:B------:R-:W-:-:S13]  /*16680*/  ISETP.GE.OR P6, PT, R11, UR4, !P0 ;  /* 0x000000040b007c0c */ /* 0x000fda000c7c6670 */
[----:B------:R-:W1:Y:S08]  /*16690*/  @!P6 LDC.64 R2, c[0x0][0xc80] ;  /* 0x00032000ff02eb82 */ /* 0x000e700000000a00 */
[----:B------:R-:W2:Y:S01]  /*166a0*/  @!P6 LDC.64 R4, c[0x0][0xc78] ;  /* 0x00031e00ff04eb82 */ /* 0x000ea20000000a00 */
[----:B-1----:R-:W-:-:S05]  /*166b0*/  @!P6 IMAD.WIDE R2, R11, 0x4, R2 ;  /* 0x000000040b02e825 */ /* 0x002fca00078e0202 */
[----:B------:R2:W3:Y:S02]  /*166c0*/  @!P6 LDG.E R0, desc[UR36][R2.64] ;  /* 0x000000240200e981 */ /* 0x0004e4000c1e1900 */
        /* <DEDUP_REMOVED lines=9> */
[----:B------:R-:W-:Y:S02]  /*16760*/  IMAD.IADD R11, R4, 0x1, R11 ;  /* 0x00000001040b7824 */ /* 0x000fe400078e020b */
[----:B------:R-:W1:Y:S03]  /*16770*/  LDC R4, c[0x0][0xc38] ;  /* 0x00030e00ff047b82 */ /* 0x000e660000000800 */
        /* <DEDUP_REMOVED lines=8> */
[----:B------:R-:W-:-:S05]  /*16800*/  IMAD.IADD R2, R3, 0x1, R2 ;  /* 0x0000000103027824 */ /* 0x000fca00078e0202 */
[----:B------:R-:W1:Y:S02]  /*16810*/  SHFL.IDX PT, R13, R2, 0x1f, 0x1f ;  /* 0x03e01f00020d7f89 */ /* 0x000e6400000e0000 */
[----:B-1----:R-:W-:-:S04]  /*16820*/  IMAD R10, R13, R4, RZ ;  /* 0x000000040d0a7224 */ /* 0x002fc800078e02ff */
[----:B------:R-:W-:-:S05]  /*16830*/  IMAD.IADD R9, R10, 0x1, R9 ;  /* 0x000000010a097824 */ /* 0x000fca00078e0209 */
[----:B------:R-:W-:-:S13]  /*16840*/  ISETP.GT.AND P6, PT, R9, R6, PT ;  /* 0x000000060900720c */ /* 0x000fda0003fc4270 */
[----:B------:R-:W-:Y:S05]  /*16850*/  @!P6 BRA `(.L_x_2565) ;  /* 0xfffffffc0068e947 */ /* 0x000fea000383ffff */
[----:B------:R-:W-:Y:S02]  /*16860*/  IMAD.MOV.U32 R3, RZ, RZ, R2 ;  /* 0x000000ffff037224 */ /* 0x000fe400078e0002 */
[----:B------:R-:W-:-:S07]  /*16870*/  IMAD.MOV.U32 R2, RZ, RZ, R10 ;  /* 0x000000ffff027224 */ /* 0x000fce00078e000a */
.L_x_2563:
        /* <DEDUP_REMOVED lines=8> */
[----:B------:R1:W2:Y:S04]  /*16900*/  SHFL.IDX PT, R8, R5, R8, 0x1f ;  /* 0x00001f0805087589 */ /* 0x0002a800000e0000 */
[----:B------:R1:W3:Y:S01]  /*16910*/  SHFL.IDX PT, R0, R0, R9, 0x1f ;  /* 0x00001f0900007589 */ /* 0x0002e200000e0000 */
[----:B------:R-:W-:Y:S05]  /*16920*/  @!P0 BRA `(.L_x_2566) ;  /* 0x00000000000c8947 */ /* 0x000fea0003800000 */
[----:B------:R-:W-:-:S06]  /*16930*/  UIADD3 UR5, UR4, -0x1, URZ ;  /* 0xffffffff04057890 */ /* 0x000fcc000fffe03f */
[----:B------:R-:W-:-:S05]  /*16940*/  IMAD.U32 R10, RZ, RZ, UR5 ;  /* 0x00000005ff0a7e24 */ /* 0x000fca000f8e00ff */
[----:B------:R4:W0:Y:S02]  /*16950*/  SHFL.IDX PT, R7, R3, R10, 0x1f ;  /* 0x00001f0a03077589 */ /* 0x00082400000e0000 */
.L_x_2566:
[----:B0---4-:R-:W-:Y:S01]  /*16960*/  IMAD R3, R7, R4, R2 ;  /* 0x0000000407037224 */ /* 0x011fe200078e0202 */
[----:B--2---:R-:W-:Y:S01]  /*16970*/  ISETP.NE.AND P0, PT, R8, 0x1, PT ;  /* 0x000000010800780c */ /* 0x004fe20003f05270 */
[----:B------:R-:W-:Y:S02]  /*16980*/  UIADD3 UR41, UR4, UR41, URZ ;  /* 0x0000002904297290 */ /* 0x000fe4000fffe03f */
[----:B-1----:R-:W-:Y:S01]  /*16990*/  IMAD.IADD R5, R6, 0x1, -R3 ;  /* 0x0000000106057824 */ /* 0x002fe200078e0a03 */
[----:B------:R0:W-:Y:S09]  /*169a0*/  STL [R1], R3 ;  /* 0x0000000301007387 */ /* 0x0001f20000100800 */
[----:B------:R-:W-:Y:S05]  /*169b0*/  @!P0 BRA `(.L_x_2567) ;  /* 0x0000000000e08947 */ /* 0x000fea0003800000 */
[----:B---3--:R-:W-:Y:S01]  /*169c0*/  IABS R6, R0 ;  /* 0x0000000000067213 */ /* 0x008fe20000000000 */
[----:B------:R-:W-:Y:S01]  /*169d0*/  IMAD.MOV.U32 R2, RZ, RZ, RZ ;  /* 0x000000ffff027224 */ /* 0x000fe200078e00ff */
[----:B------:R-:W-:Y:S02]  /*169e0*/  IABS R4, R8 ;  /* 0x0000000800047213 */ /* 0x000fe40000000000 */
[----:B------:R-:W1:Y:S01]  /*169f0*/  I2F.RP R7, R6 ;  /* 0x0000000600077306 */ /* 0x000e620000209400 */
[----:B------:R-:W-:-:S07]  /*16a00*/  IABS R12, R5 ;  /* 0x00000005000c7213 */ /* 0x000fce0000000000 */
[----:B------:R-:W-:Y:S08]  /*16a10*/  I2F.RP R10, R4 ;  /* 0x00000004000a7306 */ /* 0x000ff00000209400 */
[----:B-1----:R-:W1:Y:S02]  /*16a20*/  MUFU.RCP R7, R7 ;  /* 0x0000000700077308 */ /* 0x002e640000001000 */
[----:B-1----:R-:W-:Y:S01]  /*16a30*/  VIADD R9, R7, 0xffffffe ;  /* 0x0ffffffe07097836 */ /* 0x002fe20000000000 */
[----:B------:R-:W-:-:S05]  /*16a40*/  IABS R7, R0 ;  /* 0x0000000000077213 */ /* 0x000fca0000000000 */
[----:B0-----:R0:W1:Y:S02]  /*16a50*/  F2I.FTZ.U32.TRUNC.NTZ R3, R9 ;  /* 0x0000000900037305 */ /* 0x001064000021f000 */
[----:B0-----:R-:W-:Y:S02]  /*16a60*/  IMAD.MOV R9, RZ, RZ, -R7 ;  /* 0x000000ffff097224 */ /* 0x001fe400078e0a07 */
[----:B-1----:R-:W-:-:S04]  /*16a70*/  IMAD.MOV R11, RZ, RZ, -R3 ;  /* 0x000000ffff0b7224 */ /* 0x002fc800078e0a03 */
[----:B------:R-:W-:-:S04]  /*16a80*/  IMAD R11, R11, R6, RZ ;  /* 0x000000060b0b7224 */ /* 0x000fc800078e02ff */
        /* <DEDUP_REMOVED lines=11> */
[----:B------:R-:W-:Y:S02]  /*16b40*/  ISETP.GE.U32.AND P0, PT, R9, R6, PT ;  /* 0x000000060900720c */ /* 0x000fe40003f06070 */
[----:B------:R-:W-:Y:S01]  /*16b50*/  IABS R6, R8 ;  /* 0x0000000800067213 */ /* 0x000fe20000000000 */
[----:B0-----:R-:W-:-:S04]  /*16b60*/  IMAD.MOV R9, RZ, RZ, -R3 ;  /* 0x000000ffff097224 */ /* 0x001fc800078e0a03 */
[----:B------:R-:W-:Y:S02]  /*16b70*/  IMAD.MOV R6, RZ, RZ, -R6 ;  /* 0x000000ffff067224 */ /* 0x000fe400078e0a06 */
[----:B------:R-:W-:-:S04]  /*16b80*/  IMAD R9, R9, R4, RZ ;  /* 0x0000000409097224 */ /* 0x000fc800078e02ff */
[----:B------:R-:W-:Y:S01]  /*16b90*/  IMAD.HI.U32 R2, R3, R9, R2 ;  /* 0x0000000903027227 */ /* 0x000fe200078e0002 */
[----:B------:R-:W-:-:S03]  /*16ba0*/  LOP3.LUT R3, R5, R0, RZ, 0x3c, !PT ;  /* 0x0000000005037212 */ /* 0x000fc600078e3cff */
[----:B------:R-:W-:Y:S01]  /*16bb0*/  @P0 VIADD R7, R7, 0x1 ;  /* 0x0000000107070836 */ /* 0x000fe20000000000 */
        /* <DEDUP_REMOVED lines=21> */
[----:B------:R-:W-:-:S03]  /*16d10*/  IMAD R2, R0, R2, R5 ;  /* 0x0000000200027224 */ /* 0x000fc600078e0205 */
[----:B------:R1:W-:Y:S01]  /*16d20*/  STL [R1+0x8], R3 ;  /* 0x0000080301007387 */ /* 0x0003e20000100800 */
[----:B------:R-:W-:Y:S05]  /*16d30*/  BRA `(.L_x_2568) ;  /* 0x0000000000fc7947 */ /* 0x000fea0003800000 */
.L_x_2567:
[----:B------:R-:W-:Y:S02]  /*16d40*/  ULDC.64 UR4, c[0x0][0xc90] ;  /* 0x0003240000047ab9 */ /* 0x000fe40000000a00 */
[----:B------:R-:W-:-:S06]  /*16d50*/  UIMAD.WIDE UR4, UR41, 0x4, UR4 ;  /* 0x00000004290478a5 */ /* 0x000fcc000f8e0204 */
[----:B------:R-:W-:Y:S02]  /*16d60*/  IMAD.U32 R2, RZ, RZ, UR4 ;  /* 0x00000004ff027e24 */ /* 0x000fe4000f8e00ff */
[----:B0-----:R-:W-:-:S05]  /*16d70*/  IMAD.U32 R3, RZ, RZ, UR5 ;  /* 0x00000005ff037e24 */ /* 0x001fca000f8e00ff */
[----:B------:R0:W3:Y:S02]  /*16d80*/  LDG.E R7, desc[UR36][R2.64] ;  /* 0x0000002402077981 */ /* 0x0000e4000c1e1900 */
[----:B0-----:R-:W-:Y:S02]  /*16d90*/  IMAD.MOV.U32 R2, RZ, RZ, RZ ;  /* 0x000000ffff027224 */ /* 0x001fe400078e00ff */
[----:B---3--:R-:W-:-:S05]  /*16da0*/  IMAD R6, R0, R7, RZ ;  /* 0x0000000700067224 */ /* 0x008fca00078e02ff */
        /* <DEDUP_REMOVED lines=33> */
[----:B0-----:R-:W-:Y:S01]  /*16fc0*/  VIADD R3, R9, 0xffffffe ;  /* 0x0ffffffe09037836 */ /* 0x001fe20000000000 */
[----:B------:R-:W-:-:S05]  /*16fd0*/  IABS R9, R5 ;  /* 0x0000000500097213 */ /* 0x000fca0000000000 */
[----:B------:R-:W0:Y:S02]  /*16fe0*/  F2I.FTZ.U32.TRUNC.NTZ R3, R3 ;  /* 0x0000000300037305 */ /* 0x000e24000021f000 */
[----:B0-----:R-:W-:-:S04]  /*16ff0*/  IMAD.MOV R2, RZ, RZ, -R3 ;  /* 0x000000ffff027224 */ /* 0x001fc800078e0a03 */
[----:B------:R-:W-:Y:S02]  /*17000*/  IMAD R11, R2, R7, RZ ;  /* 0x00000007020b7224 */ /* 0x000fe400078e02ff */
[----:B------:R-:W-:-:S04]  /*17010*/  IMAD.MOV.U32 R2, RZ, RZ, RZ ;  /* 0x000000ffff027224 */ /* 0x000fc800078e00ff */
[----:B------:R-:W-:Y:S01]  /*17020*/  IMAD.HI.U32 R2, R3, R11, R2 ;  /* 0x0000000b03027227 */ /* 0x000fe200078e0002 */
[----:B------:R-:W-:Y:S02]  /*17030*/  LOP3.LUT R3, R5, R4, RZ, 0x3c, !PT ;  /* 0x0000000405037212 */ /* 0x000fe400078e3cff */
[----:B------:R-:W-:Y:S02]  /*17040*/  IADD3 R5, R8, 0x1000000, R5 ;  /* 0x0100000008057810 */ /* 0x000fe40007ffe005 */
        /* <DEDUP_REMOVED lines=12> */
[----:B------:R-:W-:-:S05]  /*17110*/  IMAD R3, R2, R4, R5 ;  /* 0x0000000402037224 */ /* 0x000fca00078e0205 */
[----:B------:R0:W-:Y:S02]  /*17120*/  STL [R1+0x8], R3 ;  /* 0x0000080301007387 */ /* 0x0001e40000100800 */
.L_x_2568:
[----:B01----:R-:W-:-:S05]  /*17130*/  LOP3.LUT R3, RZ, R2, RZ, 0x33, !PT ;  /* 0x00000002ff037212 */ /* 0x003fca00078e33ff */
[----:B------:R-:W-:-:S05]  /*17140*/  IMAD.IADD R0, R0, 0x1, R3 ;  /* 0x0000000100007824 */ /* 0x000fca00078e0203 */
[----:B------:R2:W-:Y:S01]  /*17150*/  STL [R1+0x4], R0 ;  /* 0x0000040001007387 */ /* 0x0005e20000100800 */
[----:B------:R-:W-:Y:S05]  /*17160*/  BRA `(.L_x_2569) ;  /* 0x0000000000107947 */ /* 0x000fea0003800000 */
.L_x_2564:
[----:B------:R1:W-:Y:S01]  /*17170*/  STL [R1], R6 ;  /* 0x0000000601007387 */ /* 0x0003e20000100800 */
[----:B------:R-:W-:-:S03]  /*17180*/  ULDC UR41, c[0x0][0xc3c] ;  /* 0x00030f0000297ab9 */ /* 0x000fc60000000800 */
[----:B------:R1:W-:Y:S04]  /*17190*/  STL [R1+0x4], RZ ;  /* 0x000004ff01007387 */ /* 0x0003e80000100800 */
[----:B------:R1:W-:Y:S02]  /*171a0*/  STL [R1+0x8], RZ ;  /* 0x000008ff01007387 */ /* 0x0003e40000100800 */
.L_x_2569:
[----:B------:R-:W3:Y:S04]  /*171b0*/  LDL R3, [R1+0x4] ;  /* 0x0000040001037983 */ /* 0x000ee80000100800 */
[----:B------:R-:W4:Y:S04]  /*171c0*/  LDL R2, [R1+0x8] ;  /* 0x0000080001027983 */ /* 0x000f280000100800 */
[----:B------:R-:W5:Y:S01]  /*171d0*/  LDL R4, [R1] ;  /* 0x0000000001047983 */ /* 0x000f620000100800 */
[----:B--2---:R-:W2:Y:S01]  /*171e0*/  S2R R0, SR_TID.X ;  /* 0x0000000000007919 */ /* 0x004ea20000002100 */
[----:B------:R-:W-:Y:S01]  /*171f0*/  BAR.SYNC.DEFER_BLOCKING 0x4, 0x180 ;  /* 0x0106000000007b1d */ /* 0x000fe20000010000 */
[----:B---3--:R-:W-:-:S02]  /*17200*/  IMAD.MOV.U32 R5, RZ, RZ, R3 ;  /* 0x000000ffff057224 */ /* 0x008fc400078e0003 */
[----:B----4-:R-:W-:-:S03]  /*17210*/  IMAD.MOV.U32 R3, RZ, RZ, R2 ;  /* 0x000000ffff037224 */ /* 0x010fc600078e0002 */
[----:B------:R3:W4:Y:S01]  /*17220*/  LDL R2, [R1+0x10] ;  /* 0x0000100001027983 */ /* 0x0007220000100800 */
[----:B--2---:R-:W-:Y:S01]  /*17230*/  LOP3.LUT R0, R0, 0x1f, RZ, 0xc0, !PT ;  /* 0x0000001f00007812 */ /* 0x004fe200078ec0ff */
[----:B-1----:R-:W-:-:S03]  /*17240*/  IMAD.MOV.U32 R6, RZ, RZ, R3 ;  /* 0x000000ffff067224 */ /* 0x002fc600078e0003 */
[----:B------:R-:W-:-:S13]  /*17250*/  ISETP.NE.AND P0, PT, R0, RZ, PT ;  /* 0x000000ff0000720c */ /* 0x000fda0003f05270 */
[----:B------:R-:W-:Y:S01]  /*17260*/  @!P0 MOV R0, 0x400 ;  /* 0x0000040000008802 */ /* 0x000fe20000000f00 */
[----:B----4-:R-:W1:Y:S03]  /*17270*/  @!P0 S2R R2, SR_CgaCtaId ;  /* 0x0000000000028919 */ /* 0x010e660000008800 */
[----:B-1----:R-:W-:Y:S01]  /*17280*/  @!P0 LEA R16, R2, R0, 0x18 ;  /* 0x0000000002108211 */ /* 0x002fe200078ec0ff */
[----:B------:R-:W-:Y:S01]  /*17290*/  IMAD.U32 R0, RZ, RZ, UR41 ;  /* 0x00000029ff007e24 */ /* 0x000fe2000f8e00ff */
[----:B------:R3:W-:Y:S03]  /*172a0*/  @!P0 STL [R1+0x10], R2 ;  /* 0x0000100201008387 */ /* 0x0007e60000100800 */
[----:B------:R-:W-:-:S05]  /*172b0*/  @!P0 IMAD.MOV.U32 R7, RZ, RZ, R0 ;  /* 0x000000ffff078224 */ /* 0x000fca00078e0000 */
[----:B-----5:R3:W-:Y:S01]  /*172c0*/  @!P0 STS.128 [R16+0x298d0], R4 ;  /* 0x0298d00410008388 */ /* 0x0207e20000000c00 */
[----:B------:R-:W-:Y:S06]  /*172d0*/  BAR.ARV 0x5, 0x180 ;  /* 0x0146000000007b1d */ /* 0x000fec0000002000 */
.L_x_2562:
[----:B------:R-:W-:Y:S02]  /*172e0*/  ULDC UR4, c[0x0][0xc3c] ;  /* 0x00030f0000047ab9 */ /* 0x000fe40000000800 */
[----:B------:R-:W-:-:S06]  /*172f0*/  UISETP.GE.AND UP0, UPT, UR41, UR4, UPT ;  /* 0x000000042900728c */ /* 0x000fcc000bf06270 */
[----:B------:R-:W-:-:S13]  /*17300*/  PLOP3.LUT P0, PT, PT, PT, UP0, 0x80, 0x0 ;  /* 0x000000000000781c */ /* 0x000fda0003f0f008 */
[----:B------:R-:W-:Y:S05]  /*17310*/  @!P0 BRA `(.L_x_2570) ;  /* 0xffffffa000788947 */ /* 0x000fea000383ffff */
.L_x_2492:
[----:B-1----:R-:W2:Y:S01]  /*17320*/  LDL.LU R0, [R1+0x28] ;  /* 0x0000280001007983 */ /* 0x002ea20000300800 */
[----:B------:R-:W-:Y:S01]  /*17330*/  BSSY B0, `(.L_x_2571) ;  /* 0x000000b000007945 */ /* 0x000fe20003800000 */
[----:B0--3--:R-:W0:Y:S01]  /*17340*/  S2R R5, SR_CgaCtaId ;  /* 0x0000000000057919 */ /* 0x009e220000008800 */
        /* <DEDUP_REMOVED lines=9> */
.L_x_2657:
[----:B------:R-:W-:Y:S05]  /*173e0*/  BSYNC B0 ;  /* 0x0000000000007941 */ /* 0x000fea0003800000 */
.L_x_2571:
[----:B------:R-:W-:-:S03]  /*173f0*/  UMOV UR4, 0xffffffff ;  /* 0xffffffff00047882 */ /* 0x000fc60000000000 */
[----:B------:R-:W-:Y:S05]  /*17400*/  BRA.DIV UR4, `(.L_x_2573) ;  /* 0x0000002a04307947 */ /* 0x000fea000b800000 */
[----:B0-----:R-:W0:Y:S02]  /*17410*/  S2R R0, SR_TID.X ;  /* 0x0000000000007919 */ /* 0x001e240000002100 */
[----:B0-----:R-:W-:-:S04]  /*17420*/  SHF.R.U32.HI R0, RZ, 0x5, R0 ;  /* 0x00000005ff007819 */ /* 0x001fc80000011600 */
[----:B------:R-:W-:-:S05]  /*17430*/  LOP3.LUT R0, R0, 0x3, RZ, 0xc0, !PT ;  /* 0x0000000300007812 */ /* 0x000fca00078ec0ff */
[----:B------:R0:W1:Y:S02]  /*17440*/  SHFL.IDX PT, R14, R0, RZ, 0x1f ;  /* 0x00001fff000e7589 */ /* 0x00006400000e0000 */
.L_x_2660:
[----:B-1----:R-:W-:Y:S01]  /*17450*/  ISETP.NE.AND P0, PT, R14, RZ, PT ;  /* 0x000000ff0e00720c */ /* 0x002fe20003f05270 */
[----:B------:R-:W-:-:S12]  /*17460*/  BSSY B0, `(.L_x_2574) ;  /* 0x000002e000007945 */ /* 0x000fd80003800000 */
[----:B------:R-:W-:Y:S05]  /*17470*/  @P0 BRA `(.L_x_2575) ;  /* 0x0000000000b00947 */ /* 0x000fea0003800000 */
[----:B------:R-:W-:-:S03]  /*17480*/  UMOV UR4, 0xffffffff ;  /* 0xffffffff00047882 */ /* 0x000fc60000000000 */
[----:B------:R-:W-:Y:S05]  /*17490*/  BRA.DIV UR4, `(.L_x_2576) ;  /* 0x0000002a04407947 */ /* 0x000fea000b800000 */
[----:B------:R-:W-:-:S13]  /*174a0*/  ELECT P6, URZ, PT ;  /* 0x00000000003f782f */ /* 0x000fda00038c0000 */
.L_x_2663:
[----:B------:R-:W-:Y:S05]  /*174b0*/  @!P6 BRA `(.L_x_2575) ;  /* 0x0000000000a0e947 */ /* 0x000fea0003800000 */
[----:B0-----:R-:W2:Y:S02]  /*174c0*/  LDL R0, [R1+0x2c] ;  /* 0x00002c0001007983 */ /* 0x001ea40000100800 */
[----:B--2---:R-:W-:-:S13]  /*174d0*/  R2UR UR4, R0 ;  /* 0x00000000000472ca */ /* 0x004fda00000e0000 */
[----:B------:R-:W-:-:S06]  /*174e0*/  ULOP3.LUT UR4, UR4, 0x2, URZ, 0xfc, !UPT ;  /* 0x0000000204047892 */ /* 0x000fcc000f8efc3f */
[----:B------:R-:W-:-:S05]  /*174f0*/  IMAD.U32 R0, RZ, RZ, UR4 ;  /* 0x00000004ff007e24 */ /* 0x000fca000f8e00ff */
[----:B------:R-:W-:-:S13]  /*17500*/  ISETP.NE.AND P0, PT, R0, 0x3, PT ;  /* 0x000000030000780c */ /* 0x000fda0003f05270 */
[----:B------:R-:W-:Y:S05]  /*17510*/  @!P0 BRA `(.L_x_2577) ;  /* 0x0000000000048947 */ /* 0x000fea0003800000 */
[----:B------:R-:W-:Y:S01]  /*17520*/  BPT.TRAP 0x1 ;  /* 0x000000040000795c */ /* 0x000fe20000300000 */
.L_x_2577:
[C---:B------:R-:W-:Y:S01]  /*17530*/  IMAD R5, R19.reuse, 0x8, R4 ;  /* 0x0000000813057824 */ /* 0x040fe200078e0204 */
[----:B------:R-:W-:Y:S01]  /*17540*/  SHF.L.U32 R0, R32, 0x1f, RZ ;  /* 0x0000001f20007819 */ /* 0x000fe200000006ff */
[----:B------:R-:W-:-:S03]  /*17550*/  VIADD R19, R19, 0x1 ;  /* 0x0000000113137836 */ /* 0x000fc60000000000 */
[----:B------:R-:W0:Y:S02]  /*17560*/  SYNCS.PHASECHK.TRANS64.TRYWAIT P1, [R5+URZ+0x29840], R0 ;  /* 0x02984000050075a7 */ /* 0x000e24000802017f */
[----:B------:R-:W-:-:S04]  /*17570*/  ISETP.NE.AND P2, PT, R19, 0x2, PT ;  /* 0x000000021300780c */ /* 0x000fc80003f45270 */
[----:B------:R-:W-:Y:S01]  /*17580*/  SEL R3, RZ, 0x1, P2 ;  /* 0x00000001ff037807 */ /* 0x000fe20001000000 */
[----:B0-----:R-:W-:Y:S08]  /*17590*/  @!P1 BRA `(.L_x_2578) ;  /* 0x0000002800209947 */ /* 0x001ff00003800000 */
.L_x_2664:
[----:B------:R-:W-:Y:S02]  /*175a0*/  SEL R19, R19, RZ, P2 ;  /* 0x000000ff13137207 */ /* 0x000fe40001000000 */
[----:B------:R-:W-:Y:S01]  /*175b0*/  LOP3.LUT R2, R32, R3, RZ, 0x3c, !PT ;  /* 0x0000000320027212 */ /* 0x000fe200078e3cff */
[----:B------:R-:W-:Y:S06]  /*175c0*/  @!P0 BRA `(.L_x_2579) ;  /* 0x0000000000048947 */ /* 0x000fec0003800000 */
[----:B------:R-:W-:Y:S01]  /*175d0*/  BPT.TRAP 0x1 ;  /* 0x000000040000795c */ /* 0x000fe20000300000 */
.L_x_2579:
[----:B------:R-:W-:Y:S01]  /*175e0*/  IMAD R19, R19, 0x8, R4 ;  /* 0x0000000813137824 */ /* 0x000fe200078e0204 */
[----:B------:R-:W-:-:S04]  /*175f0*/  SHF.L.U32 R2, R2, 0x1f, RZ ;  /* 0x0000001f02027819 */ /* 0x000fc800000006ff */
[----:B------:R-:W1:Y:S02]  /*17600*/  SYNCS.PHASECHK.TRANS64.TRYWAIT P1, [R19+URZ+0x29840], R2 ;  /* 0x02984002130075a7 */ /* 0x000e64000802017f */
[----:B-1----:R-:W-:Y:S05]  /*17610*/  @!P1 BRA `(.L_x_2580) ;  /* 0x0000002800149947 */ /* 0x002fea0003800000 */
.L_x_2665:
[----:B------:R-:W-:Y:S05]  /*17620*/  @!P0 BRA `(.L_x_2581) ;  /* 0x0000000000048947 */ /* 0x000fea0003800000 */
[----:B------:R-:W-:Y:S01]  /*17630*/  BPT.TRAP 0x1 ;  /* 0x000000040000795c */ /* 0x000fe20000300000 */
.L_x_2581:
[----:B------:R-:W2:Y:S02]  /*17640*/  SYNCS.PHASECHK.TRANS64.TRYWAIT P1, [R5+URZ+0x29860], R0 ;  /* 0x02986000050075a7 */ /* 0x000ea4000802017f */
[----:B--2---:R-:W-:Y:S05]  /*17650*/  @!P1 BRA `(.L_x_2582) ;  /* 0x0000002800189947 */ /* 0x004fea0003800000 */
.L_x_2666:
[----:B------:R-:W-:Y:S05]  /*17660*/  @!P0 BRA `(.L_x_2583) ;  /* 0x0000000000048947 */ /* 0x000fea0003800000 */
[----:B------:R-:W-:Y:S01]  /*17670*/  BPT.TRAP 0x1 ;  /* 0x000000040000795c */ /* 0x000fe20000300000 */
.L_x_2583:
[----:B------:R-:W3:Y:S02]  /*17680*/  SYNCS.PHASECHK.TRANS64.TRYWAIT P1, [R19+URZ+0x29860], R2 ;  /* 0x02986002130075a7 */ /* 0x000ee4000802017f */
[----:B---3--:R-:W-:Y:S05]  /*17690*/  @!P1 BRA `(.L_x_2584) ;  /* 0x00000028001c9947 */ /* 0x008fea0003800000 */
.L_x_2667:
[----:B------:R-:W-:Y:S05]  /*176a0*/  @!P0 BRA `(.L_x_2585) ;  /* 0x0000000000048947 */ /* 0x000fea0003800000 */
[----:B------:R-:W-:Y:S01]  /*176b0*/  BPT.TRAP 0x1 ;  /* 0x000000040000795c */ /* 0x000fe20000300000 */
.L_x_2585:
[----:B------:R-:W4:Y:S02]  /*176c0*/  SYNCS.PHASECHK.TRANS64.TRYWAIT P1, [R5+URZ+0x29880], R0 ;  /* 0x02988000050075a7 */ /* 0x000f24000802017f */
[----:B----4-:R-:W-:Y:S05]  /*176d0*/  @!P1 BRA `(.L_x_2586) ;  /* 0x0000002800209947 */ /* 0x010fea0003800000 */
.L_x_2668:
[----:B------:R-:W-:Y:S05]  /*176e0*/  @!P0 BRA `(.L_x_2587) ;  /* 0x0000000000048947 */ /* 0x000fea0003800000 */
[----:B------:R-:W-:Y:S01]  /*176f0*/  BPT.TRAP 0x1 ;  /* 0x000000040000795c */ /* 0x000fe20000300000 */
.L_x_2587:
[----:B------:R0:W0:Y:S02]  /*17700*/  SYNCS.PHASECHK.TRANS64.TRYWAIT P0, [R19+URZ+0x29880], R2 ;  /* 0x02988002130075a7 */ /* 0x000024000800017f */
[----:B0-----:R-:W-:Y:S05]  /*17710*/  @!P0 NANOSLEEP.SYNCS 0x989680 ;  /* 0x009896800000895d */ /* 0x001fea0003900000 */
[----:B------:R-:W0:Y:S02]  /*17720*/  @!P0 SYNCS.PHASECHK.TRANS64 P0, [R19+URZ+0x29880], R2 ;  /* 0x02988002130085a7 */ /* 0x000e24000800007f */
[----:B0-----:R-:W-:Y:S05]  /*17730*/  @!P0 BRA `(.L_x_2587) ;  /* 0xfffffffc00f08947 */ /* 0x001fea000383ffff */
.L_x_2575:
[----:B------:R-:W-:Y:S05]  /*17740*/  BSYNC B0 ;  /* 0x0000000000007941 */ /* 0x000fea0003800000 */
.L_x_2574:
[----:B------:R-:W-:Y:S05]  /*17750*/  EXIT ;  /* 0x000000000000794d */ /* 0x000fea0003800000 */
.L_x_2426:
[----:B0-----:R-:W-:-:S04]  /*17760*/  IMAD.U32 R3, RZ, RZ, UR39 ;  /* 0x00000027ff037e24 */ /* 0x001fc8000f8e00ff */
[----:B------:R0:W1:Y:S03]  /*17770*/  SYNCS.PHASECHK.TRANS64.TRYWAIT P0, [R3+URZ+0x29800], R0 ;  /* 0x02980000030075a7 */ /* 0x000066000800017f */
[----:B-1----:R-:W-:Y:S05]  /*17780*/  @!P0 NANOSLEEP.SYNCS 0x989680 ;  /* 0x009896800000895d */ /* 0x002fea0003900000 */
[----:B------:R-:W1:Y:S02]  /*17790*/  @!P0 SYNCS.PHASECHK.TRANS64 P0, [R3+URZ+0x29800], R0 ;  /* 0x02980000030085a7 */ /* 0x000e64000800007f */
[----:B-1----:R-:W-:Y:S05]  /*177a0*/  @!P0 BRA `(.L_x_2426) ;  /* 0xfffffffc00ec8947 */ /* 0x002fea000383ffff */
[----:B------:R-:W-:Y:S05]  /*177b0*/  BRA `(.L_x_2588) ;  /* 0xfffffea400f87947 */ /* 0x000fea000383ffff */
.L_x_2430:
[----:B-1----:R1:W2:Y:S02]  /*177c0*/  SYNCS.PHASECHK.TRANS64.TRYWAIT P0, [R0+URZ+0x29830], R3 ;  /* 0x02983003000075a7 */ /* 0x0022a4000800017f */
[----:B--2---:R-:W-:Y:S05]  /*177d0*/  @!P0 NANOSLEEP.SYNCS 0x989680 ;  /* 0x009896800000895d */ /* 0x004fea0003900000 */
[----:B------:R-:W2:Y:S02]  /*177e0*/  @!P0 SYNCS.PHASECHK.TRANS64 P0, [R0+URZ+0x29830], R3 ;  /* 0x02983003000085a7 */ /* 0x000ea4000800007f */
[----:B--2---:R-:W-:Y:S05]  /*177f0*/  @!P0 BRA `(.L_x_2430) ;  /* 0xfffffffc00f08947 */ /* 0x004fea000383ffff */
[----:B------:R-:W-:Y:S05]  /*17800*/  BRA `(.L_x_2429) ;  /* 0xfffffea800147947 */ /* 0x000fea000383ffff */
.L_x_2436:
[----:B-1----:R-:W-:-:S04]  /*17810*/  IMAD.U32 R4, RZ, RZ, UR5 ;  /* 0x00000005ff047e24 */ /* 0x002fc8000f8e00ff */
[----:B------:R1:W2:Y:S03]  /*17820*/  SYNCS.PHASECHK.TRANS64.TRYWAIT P0, [R4+URZ+0x29830], R3 ;  /* 0x02983003040075a7 */ /* 0x0002a6000800017f */
[----:B--2---:R-:W-:Y:S05]  /*17830*/  @!P0 NANOSLEEP.SYNCS 0x989680 ;  /* 0x009896800000895d */ /* 0x004fea0003900000 */
[----:B------:R-:W2:Y:S02]  /*17840*/  @!P0 SYNCS.PHASECHK.TRANS64 P0, [R4+URZ+0x29830], R3 ;  /* 0x02983003040085a7 */ /* 0x000ea4000800007f */
[----:B--2---:R-:W-:Y:S05]  /*17850*/  @!P0 BRA `(.L_x_2436) ;  /* 0xfffffffc00ec8947 */ /* 0x004fea000383ffff */
[----:B------:R-:W-:Y:S05]  /*17860*/  BRA `(.L_x_2433) ;  /* 0xfffffedc00c87947 */ /* 0x000fea000383ffff */
.L_x_2440:
[----:B-1----:R-:W-:-:S04]  /*17870*/  IMAD.U32 R4, RZ, RZ, UR5 ;  /* 0x00000005ff047e24 */ /* 0x002fc8000f8e00ff */
[----:B------:R1:W2:Y:S03]  /*17880*/  SYNCS.PHASECHK.TRANS64.TRYWAIT P0, [R4+URZ+0x29850], R3 ;  /* 0x02985003040075a7 */ /* 0x0002a6000800017f */
[----:B--2---:R-:W-:Y:S05]  /*17890*/  @!P0 NANOSLEEP.SYNCS 0x989680 ;  /* 0x009896800000895d */ /* 0x004fea0003900000 */
[----:B------:R-:W2:Y:S02]  /*178a0*/  @!P0 SYNCS.PHASECHK.TRANS64 P0, [R4+URZ+0x29850], R3 ;  /* 0x02985003040085a7 */ /* 0x000ea4000800007f */
[----:B--2---:R-:W-:Y:S05]  /*178b0*/  @!P0 BRA `(.L_x_2440) ;  /* 0xfffffffc00ec8947 */ /* 0x004fea000383ffff */
[----:B------:R-:W-:Y:S05]  /*178c0*/  BRA `(.L_x_2437) ;  /* 0xfffffee800d07947 */ /* 0x000fea000383ffff */
.L_x_2448:
[----:B-1----:R-:W-:-:S04]  /*178d0*/  IMAD.U32 R4, RZ, RZ, UR5 ;  /* 0x00000005ff047e24 */ /* 0x002fc8000f8e00ff */
[----:B------:R1:W2:Y:S03]  /*178e0*/  SYNCS.PHASECHK.TRANS64.TRYWAIT P0, [R4+URZ+0x29830], R3 ;  /* 0x02983003040075a7 */ /* 0x0002a6000800017f */
[----:B--2---:R-:W-:Y:S05]  /*178f0*/  @!P0 NANOSLEEP.SYNCS 0x989680 ;  /* 0x009896800000895d */ /* 0x004fea0003900000 */
[----:B------:R-:W2:Y:S02]  /*17900*/  @!P0 SYNCS.PHASECHK.TRANS64 P0, [R4+URZ+0x29830], R3 ;  /* 0x02983003040085a7 */ /* 0x000ea4000800007f */
[----:B--2---:R-:W-:Y:S05]  /*17910*/  @!P0 BRA `(.L_x_2448) ;  /* 0xfffffffc00ec8947 */ /* 0x004fea000383ffff */
[----:B------:R-:W-:Y:S05]  /*17920*/  BRA `(.L_x_2445) ;  /* 0xffffff1400b87947 */ /* 0x000fea000383ffff */
.L_x_2452:
[----:B-1----:R-:W-:-:S04]  /*17930*/  IMAD.U32 R4, RZ, RZ, UR5 ;  /* 0x00000005ff047e24 */ /* 0x002fc8000f8e00ff */
[----:B------:R1:W2:Y:S03]  /*17940*/  SYNCS.PHASECHK.TRANS64.TRYWAIT P0, [R4+URZ+0x29850], R3 ;  /* 0x02985003040075a7 */ /* 0x0002a6000800017f */
[----:B--2---:R-:W-:Y:S05]  /*17950*/  @!P0 NANOSLEEP.SYNCS 0x989680 ;  /* 0x009896800000895d */ /* 0x004fea0003900000 */
[----:B------:R-:W2:Y:S02]  /*17960*/  @!P0 SYNCS.PHASECHK.TRANS64 P0, [R4+URZ+0x29850], R3 ;  /* 0x02985003040085a7 */ /* 0x000ea4000800007f */
[----:B--2---:R-:W-:Y:S05]  /*17970*/  @!P0 BRA `(.L_x_2452) ;  /* 0xfffffffc00ec8947 */ /* 0x004fea000383ffff */
[----:B------:R-:W-:Y:S05]  /*17980*/  BRA `(.L_x_2449) ;  /* 0xffffff2000b47947 */ /* 0x000fea000383ffff */
.L_x_2459:
[----:B-1----:R-:W-:-:S04]  /*17990*/  IMAD.U32 R6, RZ, RZ, UR5 ;  /* 0x00000005ff067e24 */ /* 0x002fc8000f8e00ff */
[----:B------:R1:W2:Y:S03]  /*179a0*/  SYNCS.PHASECHK.TRANS64.TRYWAIT P0, [R6+URZ+0x29850], R5 ;  /* 0x02985005060075a7 */ /* 0x0002a6000800017f */
[----:B--2---:R-:W-:Y:S05]  /*179b0*/  @!P0 NANOSLEEP.SYNCS 0x989680 ;  /* 0x009896800000895d */ /* 0x004fea0003900000 */
[----:B------:R-:W2:Y:S02]  /*179c0*/  @!P0 SYNCS.PHASECHK.TRANS64 P0, [R6+URZ+0x29850], R5 ;  /* 0x02985005060085a7 */ /* 0x000ea4000800007f */
[----:B--2---:R-:W-:Y:S05]  /*179d0*/  @!P0 BRA `(.L_x_2459) ;  /* 0xfffffffc00ec8947 */ /* 0x004fea000383ffff */
[----:B------:R-:W-:Y:S05]  /*179e0*/  BRA `(.L_x_2458) ;  /* 0xffffff40008c7947 */ /* 0x000fea000383ffff */
.L_x_2508:
        /* <DEDUP_REMOVED lines=10> */
.L_x_2589:
[----:B------:R-:W-:Y:S05]  /*17a90*/  BRA `(.L_x_2590) ;  /* 0xffffffa800ec7947 */ /* 0x000fea000383ffff */
.L_x_2511:
[----:B0-----:R0:W1:Y:S02]  /*17aa0*/  SYNCS.PHASECHK.TRANS64.TRYWAIT P0, [R0+URZ+0x29880], R29 ;  /* 0x0298801d000075a7 */ /* 0x001064000800017f */
[----:B-1----:R-:W-:Y:S05]  /*17ab0*/  @!P0 NANOSLEEP.SYNCS 0x989680 ;  /* 0x009896800000895d */ /* 0x002fea0003900000 */
[----:B------:R-:W1:Y:S02]  /*17ac0*/  @!P0 SYNCS.PHASECHK.TRANS64 P0, [R0+URZ+0x29880], R29 ;  /* 0x0298801d000085a7 */ /* 0x000e64000800007f */
[----:B-1----:R-:W-:Y:S05]  /*17ad0*/  @!P0 BRA `(.L_x_2511) ;  /* 0xfffffffc00f08947 */ /* 0x002fea000383ffff */
[----:B------:R-:W-:Y:S05]  /*17ae0*/  BRA `(.L_x_2591) ;  /* 0xffffffb000107947 */ /* 0x000fea000383ffff */
.L_x_2512:
        /* <DEDUP_REMOVED lines=8> */
.L_x_2593:
[----:B------:R-:W-:Y:S05]  /*17b70*/  BSYNC B0 ;  /* 0x0000000000007941 */ /* 0x000fea0003800000 */
.L_x_2592:
        /* <DEDUP_REMOVED lines=12> */
.L_x_2594:
        /* <DEDUP_REMOVED lines=9> */
.L_x_2595:
        /* <DEDUP_REMOVED lines=13> */
.L_x_2596:
        /* <DEDUP_REMOVED lines=9> */
.L_x_2597:
        /* <DEDUP_REMOVED lines=11> */
.L_x_2598:
        /* <DEDUP_REMOVED lines=9> */
.L_x_2599:
        /* <DEDUP_REMOVED lines=11> */
.L_x_2600:
[----:B------:R-:W-:Y:S02]  /*18020*/  IMAD.MOV.U32 R13, RZ, RZ, R22 ;  /* 0x000000ffff0d7224 */ /* 0x000fe400078e0016 */
[----:B------:R-:W-:Y:S02]  /*18030*/  IMAD.MOV.U32 R12, RZ, RZ, RZ ;  /* 0x000000ffff0c7224 */ /* 0x000fe400078e00ff */
[----:B------:R-:W-:-:S07]  /*18040*/  IMAD.MOV.U32 R9, RZ, RZ, R14 ;  /* 0x000000ffff097224 */ /* 0x000fce00078e000e */
[----:B------:R-:W-:Y:S05]  /*18050*/  WARPSYNC.COLLECTIVE R15, `(.L_x_2601) ;  /* 0x000000000f087348 */ /* 0x000fea0003c00000 */
[----:B------:R0:W1:Y:S02]  /*18060*/  SHFL.IDX P6, R14, R13, R12, R11 ;  /* 0x0000000c0d0e7389 */ /* 0x00006400000c000b */
[----:B01----:R-:W-:Y:S01]  /*18070*/  ENDCOLLECTIVE ;  /* 0x000000000000791b */ /* 0x003fe20003800000 */
.L_x_2601:
        /* <DEDUP_REMOVED lines=16> */
.L_x_2602:
[----:B------:R-:W-:Y:S01]  /*18180*/  @P0 LOP3.LUT R17, R17, 0x100, RZ, 0xfc, !PT ;  /* 0x0000010011110812 */ /* 0x000fe200078efcff */
[----:B------:R-:W-:Y:S01]  /*18190*/  IMAD.MOV.U32 R8, RZ, RZ, R14 ;  /* 0x000000ffff087224 */ /* 0x000fe200078e000e */
[----:B------:R-:W-:Y:S06]  /*181a0*/  BRA `(.L_x_2603) ;  /* 0xffffffac00bc7947 */ /* 0x000fec000383ffff */
.L_x_2517:
[----:B----4-:R4:W0:Y:S02]  /*181b0*/  SYNCS.PHASECHK.TRANS64.TRYWAIT P0, [R0+URZ+0x29840], R29 ;  /* 0x0298401d000075a7 */ /* 0x010824000800017f */
[----:B0-----:R-:W-:Y:S05]  /*181c0*/  @!P0 NANOSLEEP.SYNCS 0x989680 ;  /* 0x009896800000895d */ /* 0x001fea0003900000 */
[----:B------:R-:W0:Y:S02]  /*181d0*/  @!P0 SYNCS.PHASECHK.TRANS64 P0, [R0+URZ+0x29840], R29 ;  /* 0x0298401d000085a7 */ /* 0x000e24000800007f */
[----:B0-----:R-:W-:Y:S05]  /*181e0*/  @!P0 BRA `(.L_x_2517) ;  /* 0xfffffffc00f08947 */ /* 0x001fea000383ffff */
[----:B------:R-:W-:Y:S05]  /*181f0*/  BRA `(.L_x_2604) ;  /* 0xffffffb000187947 */ /* 0x000fea000383ffff */
.L_x_2518:
[----:B------:R-:W-:Y:S01]  /*18200*/  BSSY B0, `(.L_x_2605) ;  /* 0x0000008000007945 */ /* 0x000fe20003800000 */
[----:B------:R-:W-:Y:S02]  /*18210*/  IMAD.MOV.U32 R13, RZ, RZ, R6 ;  /* 0x000000ffff0d7224 */ /* 0x000fe400078e0006 */
[----:B------:R-:W-:Y:S02]  /*18220*/  IMAD.MOV.U32 R12, RZ, RZ, RZ ;  /* 0x000000ffff0c7224 */ /* 0x000fe400078e00ff */
[----:B------:R-:W-:Y:S02]  /*18230*/  IMAD.MOV.U32 R11, RZ, RZ, 0x1c1f ;  /* 0x00001c1fff0b7424 */ /* 0x000fe400078e00ff */
[----:B------:R-:W-:-:S07]  /*18240*/  IMAD.MOV.U32 R15, RZ, RZ, -0x1 ;  /* 0xffffffffff0f7424 */ /* 0x000fce00078e00ff */
[----:B01-34-:R-:W-:Y:S05]  /*18250*/  WARPSYNC.COLLECTIVE R15, `(.L_x_2606) ;  /* 0x000000000f087348 */ /* 0x01bfea0003c00000 */
[----:B------:R2:W0:Y:S02]  /*18260*/  SHFL.IDX P6, R14, R13, R12, R11 ;  /* 0x0000000c0d0e7389 */ /* 0x00042400000c000b */
[----:B01234-:R-:W-:Y:S01]  /*18270*/  ENDCOLLECTIVE ;  /* 0x000000000000791b */ /* 0x01ffe20003800000 */
.L_x_2606:
[----:B------:R-:W-:Y:S05]  /*18280*/  BSYNC B0 ;  /* 0x0000000000007941 */ /* 0x000fea0003800000 */
.L_x_2605:
        /* <DEDUP_REMOVED lines=10> */
.L_x_2607:
        /* <DEDUP_REMOVED lines=19> */
.L_x_2608:
        /* <DEDUP_REMOVED lines=11> */
.L_x_2609:
        /* <DEDUP_REMOVED lines=16> */
.L_x_2610:
        /* <DEDUP_REMOVED lines=12> */
.L_x_2611:
[----:B------:R-:W-:Y:S02]  /*186d0*/  IMAD.MOV.U32 R13, RZ, RZ, R6 ;  /* 0x000000ffff0d7224 */ /* 0x000fe400078e0006 */
[----:B------:R-:W-:Y:S02]  /*186e0*/  IMAD.MOV.U32 R12, RZ, RZ, 0x3 ;  /* 0x00000003ff0c7424 */ /* 0x000fe400078e00ff */
[----:B------:R-:W-:-:S07]  /*186f0*/  IMAD.MOV.U32 R3, RZ, RZ, R14 ;  /* 0x000000ffff037224 */ /* 0x000fce00078e000e */
[----:B------:R-:W-:Y:S05]  /*18700*/  WARPSYNC.COLLECTIVE R15, `(.L_x_2612) ;  /* 0x000000000f087348 */ /* 0x000fea0003c00000 */
[----:B------:R0:W1:Y:S02]  /*18710*/  SHFL.IDX P6, R14, R13, R12, R11 ;  /* 0x0000000c0d0e7389 */ /* 0x00006400000c000b */
[----:B01----:R-:W-:Y:S01]  /*18720*/  ENDCOLLECTIVE ;  /* 0x000000000000791b */ /* 0x003fe20003800000 */
.L_x_2612:
        /* <DEDUP_REMOVED lines=10> */
.L_x_2613:
        /* <DEDUP_REMOVED lines=12> */
.L_x_2614:
        /* <DEDUP_REMOVED lines=13> */
.L_x_2615:
[----:B------:R-:W-:Y:S01]  /*18960*/  IMAD.MOV.U32 R2, RZ, RZ, R14 ;  /* 0x000000ffff027224 */ /* 0x000fe200078e000e */
[----:B------:R-:W-:Y:S06]  /*18970*/  BRA `(.L_x_2616) ;  /* 0xffffffac00787947 */ /* 0x000fec000383ffff */
.L_x_2525:
[----:B------:R-:W-:Y:S02]  /*18980*/  IMAD.MOV.U32 R13, RZ, RZ, R4 ;  /* 0x000000ffff0d7224 */ /* 0x000fe400078e0004 */
[----:B------:R-:W-:Y:S02]  /*18990*/  IMAD.MOV.U32 R12, RZ, RZ, RZ ;  /* 0x000000ffff0c7224 */ /* 0x000fe400078e00ff */
[----:B------:R-:W-:Y:S02]  /*189a0*/  IMAD.MOV.U32 R11, RZ, RZ, 0x1c1f ;  /* 0x00001c1fff0b7424 */ /* 0x000fe400078e00ff */
[----:B------:R-:W-:Y:S02]  /*189b0*/  IMAD.MOV.U32 R15, RZ, RZ, -0x1 ;  /* 0xffffffffff0f7424 */ /* 0x000fe400078e00ff */
[----:B------:R-:W-:Y:S02]  /*189c0*/  IMAD R23, R23, R5, RZ ;  /* 0x0000000517177224 */ /* 0x000fe400078e02ff */
[----:B------:R-:W-:-:S07]  /*189d0*/  IMAD R5, R20, 0x80, R9 ;  /* 0x0000008014057824 */ /* 0x000fce00078e0209 */
[----:B-1---5:R-:W-:Y:S05]  /*189e0*/  WARPSYNC.COLLECTIVE R15, `(.L_x_2617) ;  /* 0x000000000f087348 */ /* 0x022fea0003c00000 */
[----:B------:R0:W2:Y:S02]  /*189f0*/  SHFL.IDX P6, R14, R13, R12, R11 ;  /* 0x0000000c0d0e7389 */ /* 0x0000a400000c000b */
[----:B012--5:R-:W-:Y:S01]  /*18a00*/  ENDCOLLECTIVE ;  /* 0x000000000000791b */ /* 0x027fe20003800000 */
.L_x_2617:
[----:B------:R-:W-:Y:S01]  /*18a10*/  ISETP.GE.AND P0, PT, R5, R23, PT ;  /* 0x000000170500720c */ /* 0x000fe20003f06270 */
[----:B------:R-:W-:Y:S02]  /*18a20*/  IMAD.MOV.U32 R13, RZ, RZ, R0 ;  /* 0x000000ffff0d7224 */ /* 0x000fe400078e0000 */
[----:B------:R-:W-:-:S10]  /*18a30*/  IMAD.MOV.U32 R2, RZ, RZ, R14 ;  /* 0x000000ffff027224 */ /* 0x000fd400078e000e */
[----:B------:R-:W-:Y:S05]  /*18a40*/  WARPSYNC.COLLECTIVE R15, `(.L_x_2618) ;  /* 0x000000000f087348 */ /* 0x000fea0003c00000 */
[----:B------:R0:W1:Y:S02]  /*18a50*/  SHFL.IDX P6, R14, R13, R12, R11 ;  /* 0x0000000c0d0e7389 */ /* 0x00006400000c000b */
[----:B01----:R-:W-:Y:S01]  /*18a60*/  ENDCOLLECTIVE ;  /* 0x000000000000791b */ /* 0x003fe20003800000 */
.L_x_2618:
[----:B------:R-:W-:Y:S02]  /*18a70*/  IMAD.MOV.U32 R13, RZ, RZ, R4 ;  /* 0x000000ffff0d7224 */ /* 0x000fe400078e0004 */
[----:B------:R-:W-:Y:S02]  /*18a80*/  IMAD.MOV.U32 R12, RZ, RZ, 0x1 ;  /* 0x00000001ff0c7424 */ /* 0x000fe400078e00ff */
[----:B------:R-:W-:-:S07]  /*18a90*/  IMAD.MOV.U32 R3, RZ, RZ, R14 ;  /* 0x000000ffff037224 */ /* 0x000fce00078e000e */
[----:B------:R-:W-:Y:S05]  /*18aa0*/  WARPSYNC.COLLECTIVE R15, `(.L_x_2619) ;  /* 0x000000000f087348 */ /* 0x000fea0003c00000 */
[----:B------:R0:W1:Y:S02]  /*18ab0*/  SHFL.IDX P6, R14, R13, R12, R11 ;  /* 0x0000000c0d0e7389 */ /* 0x00006400000c000b */
[----:B01----:R-:W-:Y:S01]  /*18ac0*/  ENDCOLLECTIVE ;  /* 0x000000000000791b */ /* 0x003fe20003800000 */
.L_x_2619:
[----:B------:R-:W-:-:S05]  /*18ad0*/  @!P0 IADD3 R6, P4, R35, R3, RZ ;  /* 0x0000000323068210 */ /* 0x000fca0007f9e0ff */
[----:B------:R-:W-:Y:S02]  /*18ae0*/  @!P0 IMAD.X R3, RZ, RZ, R2, P4 ;  /* 0x000000ffff038224 */ /* 0x000fe400020e0602 */
[----:B------:R-:W-:Y:S02]  /*18af0*/  @!P0 IMAD.MOV.U32 R2, RZ, RZ, R6 ;  /* 0x000000ffff028224 */ /* 0x000fe400078e0006 */
[----:B------:R-:W-:Y:S02]  /*18b00*/  VIADD R6, R5, 0x20 ;  /* 0x0000002005067836 */ /* 0x000fe40000000000 */
[----:B------:R-:W-:Y:S01]  /*18b10*/  IMAD.MOV.U32 R13, RZ, RZ, R0 ;  /* 0x000000ffff0d7224 */ /* 0x000fe200078e0000 */
        /* <DEDUP_REMOVED lines=11> */
.L_x_2620:
[----:B------:R-:W-:Y:S02]  /*18bd0*/  IMAD.MOV.U32 R13, RZ, RZ, R4 ;  /* 0x000000ffff0d7224 */ /* 0x000fe400078e0004 */
[----:B------:R-:W-:Y:S01]  /*18be0*/  IMAD.MOV.U32 R12, RZ, RZ, 0x2 ;  /* 0x00000002ff0c7424 */ /* 0x000fe200078e00ff */
[----:B------:R-:W-:-:S13]  /*18bf0*/  @!P0 IADD3 R6, P4, R35, R14, RZ ;  /* 0x0000000e23068210 */ /* 0x000fda0007f9e0ff */
[----:B------:R-:W-:Y:S05]  /*18c00*/  WARPSYNC.COLLECTIVE R15, `(.L_x_2621) ;  /* 0x000000000f087348 */ /* 0x000fea0003c00000 */
[----:B------:R0:W1:Y:S02]  /*18c10*/  SHFL.IDX P6, R14, R13, R12, R11 ;  /* 0x0000000c0d0e7389 */ /* 0x00006400000c000b */
[----:B01----:R-:W-:Y:S01]  /*18c20*/  ENDCOLLECTIVE ;  /* 0x000000000000791b */ /* 0x003fe20003800000 */
.L_x_2621:
        /* <DEDUP_REMOVED lines=16> */
.L_x_2622:
[----:B------:R-:W-:Y:S02]  /*18d30*/  IMAD.MOV.U32 R13, RZ, RZ, R4 ;  /* 0x000000ffff0d7224 */ /* 0x000fe400078e0004 */
[----:B------:R-:W-:Y:S01]  /*18d40*/  IMAD.MOV.U32 R12, RZ, RZ, 0x3 ;  /* 0x00000003ff0c7424 */ /* 0x000fe200078e00ff */
[----:B------:R-:W-:-:S13]  /*18d50*/  @!P0 IADD3 R6, P4, R35, R14, RZ ;  /* 0x0000000e23068210 */ /* 0x000fda0007f9e0ff */
[----:B------:R-:W-:Y:S05]  /*18d60*/  WARPSYNC.COLLECTIVE R15, `(.L_x_2623) ;  /* 0x000000000f087348 */ /* 0x000fea0003c00000 */
[----:B------:R0:W1:Y:S02]  /*18d70*/  SHFL.IDX P6, R14, R13, R12, R11 ;  /* 0x0000000c0d0e7389 */ /* 0x00006400000c000b */
[----:B01----:R-:W-:Y:S01]  /*18d80*/  ENDCOLLECTIVE ;  /* 0x000000000000791b */ /* 0x003fe20003800000 */
.L_x_2623:
        /* <DEDUP_REMOVED lines=14> */
.L_x_2624:
[----:B------:R-:W-:Y:S05]  /*18e70*/  BRA `(.L_x_2625) ;  /* 0xffffffb000947947 */ /* 0x000fea000383ffff */
.L_x_2530:
[----:B0-----:R0:W2:Y:S02]  /*18e80*/  SYNCS.PHASECHK.TRANS64.TRYWAIT P0, [R16+URZ+0x29820], R3 ;  /* 0x02982003100075a7 */ /* 0x0010a4000800017f */
[----:B--2---:R-:W-:Y:S05]  /*18e90*/  @!P0 NANOSLEEP.SYNCS 0x989680 ;  /* 0x009896800000895d */ /* 0x004fea0003900000 */
[----:B------:R-:W2:Y:S02]  /*18ea0*/  @!P0 SYNCS.PHASECHK.TRANS64 P0, [R16+URZ+0x29820], R3 ;  /* 0x02982003100085a7 */ /* 0x000ea4000800007f */
[----:B--2---:R-:W-:Y:S05]  /*18eb0*/  @!P0 BRA `(.L_x_2530) ;  /* 0xfffffffc00f08947 */ /* 0x004fea000383ffff */
[----:B------:R-:W-:Y:S05]  /*18ec0*/  BRA `(.L_x_2626) ;  /* 0xffffffb400047947 */ /* 0x000fea000383ffff */
.L_x_2534:
[----:B0-----:R0:W2:Y:S02]  /*18ed0*/  SYNCS.PHASECHK.TRANS64.TRYWAIT P0, [R0+URZ+0x29880], R29 ;  /* 0x0298801d000075a7 */ /* 0x0010a4000800017f */
[----:B--2---:R-:W-:Y:S05]  /*18ee0*/  @!P0 NANOSLEEP.SYNCS 0x989680 ;  /* 0x009896800000895d */ /* 0x004fea0003900000 */
[----:B------:R-:W2:Y:S02]  /*18ef0*/  @!P0 SYNCS.PHASECHK.TRANS64 P0, [R0+URZ+0x29880], R29 ;  /* 0x0298801d000085a7 */ /* 0x000ea4000800007f */
[----:B--2---:R-:W-:Y:S05]  /*18f00*/  @!P0 BRA `(.L_x_2534) ;  /* 0xfffffffc00f08947 */ /* 0x004fea000383ffff */
[----:B------:R-:W-:Y:S05]  /*18f10*/  BRA `(.L_x_2627) ;  /* 0xffffffb800387947 */ /* 0x000fea000383ffff */
.L_x_2535:
        /* <DEDUP_REMOVED lines=8> */
.L_x_2629:
[----:B------:R-:W-:Y:S05]  /*18fa0*/  BSYNC B0 ;  /* 0x0000000000007941 */ /* 0x000fea0003800000 */
.L_x_2628:
        /* <DEDUP_REMOVED lines=10> */
.L_x_2630:
[----:B------:R-:W-:Y:S02]  /*19050*/  IMAD.MOV.U32 R13, RZ, RZ, R22 ;  /* 0x000000ffff0d7224 */ /* 0x000fe400078e0016 */
[----:B------:R-:W-:Y:S02]  /*19060*/  IMAD.MOV.U32 R12, RZ, RZ, 0x1 ;  /* 0x00000001ff0c7424 */ /* 0x000fe400078e00ff */
[----:B------:R-:W-:-:S07]  /*19070*/  IMAD.MOV.U32 R2, RZ, RZ, R14 ;  /* 0x000000ffff027224 */ /* 0x000fce00078e000e */
[----:B------:R-:W-:Y:S05]  /*19080*/  WARPSYNC.COLLECTIVE R15, `(.L_x_2631) ;  /* 0x000000000f087348 */ /* 0x000fea0003c00000 */
[----:B------:R0:W1:Y:S02]  /*19090*/  SHFL.IDX P6, R14, R13, R12, R11 ;  /* 0x0000000c0d0e7389 */ /* 0x00006400000c000b */
[----:B01----:R-:W-:Y:S01]  /*190a0*/  ENDCOLLECTIVE ;  /* 0x000000000000791b */ /* 0x003fe20003800000 */
.L_x_2631:
        /* <DEDUP_REMOVED lines=12> */
.L_x_2632:
[----:B------:R-:W-:Y:S02]  /*19170*/  IMAD.MOV.U32 R13, RZ, RZ, R22 ;  /* 0x000000ffff0d7224 */ /* 0x000fe400078e0016 */
[----:B------:R-:W-:Y:S02]  /*19180*/  IMAD.MOV.U32 R12, RZ, RZ, 0x2 ;  /* 0x00000002ff0c7424 */ /* 0x000fe400078e00ff */
[----:B------:R-:W-:-:S07]  /*19190*/  IMAD.MOV.U32 R2, RZ, RZ, R14 ;  /* 0x000000ffff027224 */ /* 0x000fce00078e000e */
[----:B------:R-:W-:Y:S05]  /*191a0*/  WARPSYNC.COLLECTIVE R15, `(.L_x_2633) ;  /* 0x000000000f087348 */ /* 0x000fea0003c00000 */
[----:B------:R0:W1:Y:S02]  /*191b0*/  SHFL.IDX P6, R14, R13, R12, R11 ;  /* 0x0000000c0d0e7389 */ /* 0x00006400000c000b */
[----:B01----:R-:W-:Y:S01]  /*191c0*/  ENDCOLLECTIVE ;  /* 0x000000000000791b */ /* 0x003fe20003800000 */
.L_x_2633:
        /* <DEDUP_REMOVED lines=12> */
.L_x_2634:
[----:B------:R-:W-:Y:S02]  /*19290*/  IMAD.MOV.U32 R13, RZ, RZ, R22 ;  /* 0x000000ffff0d7224 */ /* 0x000fe400078e0016 */
[----:B------:R-:W-:Y:S02]  /*192a0*/  IMAD.MOV.U32 R12, RZ, RZ, 0x3 ;  /* 0x00000003ff0c7424 */ /* 0x000fe400078e00ff */
[----:B------:R-:W-:-:S07]  /*192b0*/  IMAD.MOV.U32 R2, RZ, RZ, R14 ;  /* 0x000000ffff027224 */ /* 0x000fce00078e000e */
[----:B------:R-:W-:Y:S05]  /*192c0*/  WARPSYNC.COLLECTIVE R15, `(.L_x_2635) ;  /* 0x000000000f087348 */ /* 0x000fea0003c00000 */
[----:B------:R0:W1:Y:S02]  /*192d0*/  SHFL.IDX P6, R14, R13, R12, R11 ;  /* 0x0000000c0d0e7389 */ /* 0x00006400000c000b */
[----:B01----:R-:W-:Y:S01]  /*192e0*/  ENDCOLLECTIVE ;  /* 0x000000000000791b */ /* 0x003fe20003800000 */
.L_x_2635:
        /* <DEDUP_REMOVED lines=12> */
.L_x_2636:
[----:B------:R-:W-:Y:S02]  /*193b0*/  IMAD.MOV.U32 R13, RZ, RZ, R23 ;  /* 0x000000ffff0d7224 */ /* 0x000fe400078e0017 */
[----:B------:R-:W-:Y:S02]  /*193c0*/  IMAD.MOV.U32 R12, RZ, RZ, RZ ;  /* 0x000000ffff0c7224 */ /* 0x000fe400078e00ff */
[----:B------:R-:W-:-:S07]  /*193d0*/  IMAD.MOV.U32 R2, RZ, RZ, R14 ;  /* 0x000000ffff027224 */ /* 0x000fce00078e000e */
[----:B------:R-:W-:Y:S05]  /*193e0*/  WARPSYNC.COLLECTIVE R15, `(.L_x_2637) ;  /* 0x000000000f087348 */ /* 0x000fea0003c00000 */
[----:B------:R0:W1:Y:S02]  /*193f0*/  SHFL.IDX P6, R14, R13, R12, R11 ;  /* 0x0000000c0d0e7389 */ /* 0x00006400000c000b */
[----:B01----:R-:W-:Y:S01]  /*19400*/  ENDCOLLECTIVE ;  /* 0x000000000000791b */ /* 0x003fe20003800000 */
.L_x_2637:
        /* <DEDUP_REMOVED lines=12> */
.L_x_2638:
[----:B------:R-:W-:Y:S01]  /*194d0*/  IMAD.MOV.U32 R2, RZ, RZ, R14 ;  /* 0x000000ffff027224 */ /* 0x000fe200078e000e */
[----:B------:R-:W-:Y:S06]  /*194e0*/  BRA `(.L_x_2639) ;  /* 0xffffffb400d47947 */ /* 0x000fec000383ffff */
.L_x_2540:
[----:B----4-:R4:W0:Y:S02]  /*194f0*/  SYNCS.PHASECHK.TRANS64.TRYWAIT P0, [R0+URZ+0x29840], R29 ;  /* 0x0298401d000075a7 */ /* 0x010824000800017f */
[----:B0-----:R-:W-:Y:S05]  /*19500*/  @!P0 NANOSLEEP.SYNCS 0x989680 ;  /* 0x009896800000895d */ /* 0x001fea0003900000 */
[----:B------:R-:W0:Y:S02]  /*19510*/  @!P0 SYNCS.PHASECHK.TRANS64 P0, [R0+URZ+0x29840], R29 ;  /* 0x0298401d000085a7 */ /* 0x000e24000800007f */
[----:B0-----:R-:W-:Y:S05]  /*19520*/  @!P0 BRA `(.L_x_2540) ;  /* 0xfffffffc00f08947 */ /* 0x001fea000383ffff */
[----:B------:R-:W-:Y:S05]  /*19530*/  BRA `(.L_x_2640) ;  /* 0xffffffb800247947 */ /* 0x000fea000383ffff */
.L_x_2541:
        /* <DEDUP_REMOVED lines=8> */
.L_x_2642:
[----:B------:R-:W-:Y:S05]  /*195c0*/  BSYNC B0 ;  /* 0x0000000000007941 */ /* 0x000fea0003800000 */
.L_x_2641:
        /* <DEDUP_REMOVED lines=9> */
.L_x_2643:
[----:B------:R-:W-:Y:S02]  /*19660*/  IMAD.MOV.U32 R13, RZ, RZ, R5 ;  /* 0x000000ffff0d7224 */ /* 0x000fe400078e0005 */
[----:B------:R-:W-:Y:S02]  /*19670*/  IMAD.MOV.U32 R12, RZ, RZ, 0x1 ;  /* 0x00000001ff0c7424 */ /* 0x000fe400078e00ff */
[----:B------:R-:W-:-:S07]  /*19680*/  IMAD.MOV.U32 R2, RZ, RZ, R14 ;  /* 0x000000ffff027224 */ /* 0x000fce00078e000e */
[----:B------:R-:W-:Y:S05]  /*19690*/  WARPSYNC.COLLECTIVE R15, `(.L_x_2644) ;  /* 0x000000000f087348 */ /* 0x000fea0003c00000 */
[----:B------:R0:W1:Y:S02]  /*196a0*/  SHFL.IDX P6, R14, R13, R12, R11 ;  /* 0x0000000c0d0e7389 */ /* 0x00006400000c000b */
[----:B01----:R-:W-:Y:S01]  /*196b0*/  ENDCOLLECTIVE ;  /* 0x000000000000791b */ /* 0x003fe20003800000 */
.L_x_2644:
        /* <DEDUP_REMOVED lines=13> */
.L_x_2645:
[----:B------:R-:W-:Y:S02]  /*19790*/  IMAD.MOV.U32 R13, RZ, RZ, R5 ;  /* 0x000000ffff0d7224 */ /* 0x000fe400078e0005 */
[----:B------:R-:W-:Y:S02]  /*197a0*/  IMAD.MOV.U32 R12, RZ, RZ, 0x2 ;  /* 0x00000002ff0c7424 */ /* 0x000fe400078e00ff */
[----:B------:R-:W-:-:S07]  /*197b0*/  IMAD.MOV.U32 R2, RZ, RZ, R14 ;  /* 0x000000ffff027224 */ /* 0x000fce00078e000e */
[----:B------:R-:W-:Y:S05]  /*197c0*/  WARPSYNC.COLLECTIVE R15, `(.L_x_2646) ;  /* 0x000000000f087348 */ /* 0x000fea0003c00000 */
[----:B------:R0:W1:Y:S02]  /*197d0*/  SHFL.IDX P6, R14, R13, R12, R11 ;  /* 0x0000000c0d0e7389 */ /* 0x00006400000c000b */
[----:B01----:R-:W-:Y:S01]  /*197e0*/  ENDCOLLECTIVE ;  /* 0x000000000000791b */ /* 0x003fe20003800000 */
.L_x_2646:
        /* <DEDUP_REMOVED lines=13> */
.L_x_2647:
[----:B------:R-:W-:Y:S02]  /*198c0*/  IMAD.MOV.U32 R13, RZ, RZ, R5 ;  /* 0x000000ffff0d7224 */ /* 0x000fe400078e0005 */
[----:B------:R-:W-:Y:S02]  /*198d0*/  IMAD.MOV.U32 R12, RZ, RZ, 0x3 ;  /* 0x00000003ff0c7424 */ /* 0x000fe400078e00ff */
[----:B------:R-:W-:-:S07]  /*198e0*/  IMAD.MOV.U32 R2, RZ, RZ, R14 ;  /* 0x000000ffff027224 */ /* 0x000fce00078e000e */
[----:B------:R-:W-:Y:S05]  /*198f0*/  WARPSYNC.COLLECTIVE R15, `(.L_x_2648) ;  /* 0x000000000f087348 */ /* 0x000fea0003c00000 */
[----:B------:R0:W1:Y:S02]  /*19900*/  SHFL.IDX P6, R14, R13, R12, R11 ;  /* 0x0000000c0d0e7389 */ /* 0x00006400000c000b */
[----:B01----:R-:W-:Y:S01]  /*19910*/  ENDCOLLECTIVE ;  /* 0x000000000000791b */ /* 0x003fe20003800000 */
.L_x_2648:
        /* <DEDUP_REMOVED lines=13> */
.L_x_2649:
[----:B------:R-:W-:Y:S02]  /*199f0*/  IMAD.MOV.U32 R13, RZ, RZ, R8 ;  /* 0x000000ffff0d7224 */ /* 0x000fe400078e0008 */
[----:B------:R-:W-:Y:S02]  /*19a00*/  IMAD.MOV.U32 R12, RZ, RZ, RZ ;  /* 0x000000ffff0c7224 */ /* 0x000fe400078e00ff */
[----:B------:R-:W-:-:S07]  /*19a10*/  IMAD.MOV.U32 R2, RZ, RZ, R14 ;  /* 0x000000ffff027224 */ /* 0x000fce00078e000e */
[----:B------:R-:W-:Y:S05]  /*19a20*/  WARPSYNC.COLLECTIVE R15, `(.L_x_2650) ;  /* 0x000000000f087348 */ /* 0x000fea0003c00000 */
[----:B------:R0:W1:Y:S02]  /*19a30*/  SHFL.IDX P6, R14, R13, R12, R11 ;  /* 0x0000000c0d0e7389 */ /* 0x00006400000c000b */
[----:B01----:R-:W-:Y:S01]  /*19a40*/  ENDCOLLECTIVE ;  /* 0x000000000000791b */ /* 0x003fe20003800000 */
.L_x_2650:
        /* <DEDUP_REMOVED lines=13> */
.L_x_2651:
[----:B------:R-:W-:Y:S01]  /*19b20*/  IMAD.MOV.U32 R2, RZ, RZ, R14 ;  /* 0x000000ffff027224 */ /* 0x000fe200078e000e */
[----:B------:R-:W-:Y:S06]  /*19b30*/  BRA `(.L_x_2652) ;  /* 0xffffffb400b47947 */ /* 0x000fec000383ffff */
.L_x_2546:
[----:B0-----:R0:W3:Y:S02]  /*19b40*/  SYNCS.PHASECHK.TRANS64.TRYWAIT P1, [R0+URZ+0x29870], R3 ;  /* 0x02987003000075a7 */ /* 0x0010e4000802017f */
[----:B---3--:R-:W-:Y:S05]  /*19b50*/  @!P1 NANOSLEEP.SYNCS 0x989680 ;  /* 0x009896800000995d */ /* 0x008fea0003900000 */
[----:B------:R-:W3:Y:S02]  /*19b60*/  @!P1 SYNCS.PHASECHK.TRANS64 P1, [R0+URZ+0x29870], R3 ;  /* 0x02987003000095a7 */ /* 0x000ee4000802007f */
[----:B---3--:R-:W-:Y:S05]  /*19b70*/  @!P1 BRA `(.L_x_2546) ;  /* 0xfffffffc00f09947 */ /* 0x008fea000383ffff */
[----:B------:R-:W-:Y:S05]  /*19b80*/  BRA `(.L_x_2653) ;  /* 0xffffffb8001c7947 */ /* 0x000fea000383ffff */
.L_x_2548:
[----:B0-----:R0:W3:Y:S02]  /*19b90*/  SYNCS.PHASECHK.TRANS64.TRYWAIT P1, [R0+URZ+0x29860], R3 ;  /* 0x02986003000075a7 */ /* 0x0010e4000802017f */
[----:B---3--:R-:W-:Y:S05]  /*19ba0*/  @!P1 NANOSLEEP.SYNCS 0x989680 ;  /* 0x009896800000995d */ /* 0x008fea0003900000 */
[----:B------:R-:W3:Y:S02]  /*19bb0*/  @!P1 SYNCS.PHASECHK.TRANS64 P1, [R0+URZ+0x29860], R3 ;  /* 0x02986003000095a7 */ /* 0x000ee4000802007f */
[----:B---3--:R-:W-:Y:S05]  /*19bc0*/  @!P1 BRA `(.L_x_2548) ;  /* 0xfffffffc00f09947 */ /* 0x008fea000383ffff */
[----:B------:R-:W-:Y:S05]  /*19bd0*/  BRA `(.L_x_2654) ;  /* 0xffffffb800287947 */ /* 0x000fea000383ffff */
.L_x_2556:
[----:B0-----:R0:W3:Y:S02]  /*19be0*/  SYNCS.PHASECHK.TRANS64.TRYWAIT P1, [R18+URZ+0x29870], R3 ;  /* 0x02987003120075a7 */ /* 0x0010e4000802017f */
[----:B---3--:R-:W-:Y:S05]  /*19bf0*/  @!P1 NANOSLEEP.SYNCS 0x989680 ;  /* 0x009896800000995d */ /* 0x008fea0003900000 */
[----:B------:R-:W3:Y:S02]  /*19c00*/  @!P1 SYNCS.PHASECHK.TRANS64 P1, [R18+URZ+0x29870], R3 ;  /* 0x02987003120095a7 */ /* 0x000ee4000802007f */
[----:B---3--:R-:W-:Y:S05]  /*19c10*/  @!P1 BRA `(.L_x_2556) ;  /* 0xfffffffc00f09947 */ /* 0x008fea000383ffff */
[----:B------:R-:W-:Y:S05]  /*19c20*/  BRA `(.L_x_2655) ;  /* 0xffffffbc00ec7947 */ /* 0x000fea000383ffff */
.L_x_2558:
[----:B0-----:R0:W3:Y:S02]  /*19c30*/  SYNCS.PHASECHK.TRANS64.TRYWAIT P1, [R18+URZ+0x29860], R3 ;  /* 0x02986003120075a7 */ /* 0x0010e4000802017f */
[----:B---3--:R-:W-:Y:S05]  /*19c40*/  @!P1 NANOSLEEP.SYNCS 0x989680 ;  /* 0x009896800000995d */ /* 0x008fea0003900000 */
[----:B------:R-:W3:Y:S02]  /*19c50*/  @!P1 SYNCS.PHASECHK.TRANS64 P1, [R18+URZ+0x29860], R3 ;  /* 0x02986003120095a7 */ /* 0x000ee4000802007f */
[----:B---3--:R-:W-:Y:S05]  /*19c60*/  @!P1 BRA `(.L_x_2558) ;  /* 0xfffffffc00f09947 */ /* 0x008fea000383ffff */
[----:B------:R-:W-:Y:S05]  /*19c70*/  BRA `(.L_x_2656) ;  /* 0xffffffbc00f47947 */ /* 0x000fea000383ffff */
.L_x_2572:
[----:B0-----:R0:W1:Y:S02]  /*19c80*/  SYNCS.PHASECHK.TRANS64.TRYWAIT P0, [R4+URZ+0x29820], R0 ;  /* 0x02982000040075a7 */ /* 0x001064000800017f */
[----:B-1----:R-:W-:Y:S05]  /*19c90*/  @!P0 NANOSLEEP.SYNCS 0x989680 ;  /* 0x009896800000895d */ /* 0x002fea0003900000 */
[----:B------:R-:W1:Y:S02]  /*19ca0*/  @!P0 SYNCS.PHASECHK.TRANS64 P0, [R4+URZ+0x29820], R0 ;  /* 0x02982000040085a7 */ /* 0x000e64000800007f */
[----:B-1----:R-:W-:Y:S05]  /*19cb0*/  @!P0 BRA `(.L_x_2572) ;  /* 0xfffffffc00f08947 */ /* 0x002fea000383ffff */
[----:B------:R-:W-:Y:S05]  /*19cc0*/  BRA `(.L_x_2657) ;  /* 0xffffffd400c47947 */ /* 0x000fea000383ffff */
.L_x_2573:
        /* <DEDUP_REMOVED lines=11> */
.L_x_2659:
[----:B------:R-:W-:Y:S05]  /*19d80*/  BSYNC B0 ;  /* 0x0000000000007941 */ /* 0x000fea0003800000 */
.L_x_2658:
[----:B------:R-:W-:Y:S05]  /*19d90*/  BRA `(.L_x_2660) ;  /* 0xffffffd400ac7947 */ /* 0x000fea000383ffff */
.L_x_2576:
[----:B------:R-:W-:Y:S01]  /*19da0*/  BSSY B1, `(.L_x_2661) ;  /* 0x0000006000017945 */ /* 0x000fe20003800000 */
[----:B------:R-:W-:-:S07]  /*19db0*/  IMAD.MOV.U32 R15, RZ, RZ, -0x1 ;  /* 0xffffffffff0f7424 */ /* 0x000fce00078e00ff */
[----:B0-----:R-:W-:Y:S05]  /*19dc0*/  WARPSYNC.COLLECTIVE R15, `(.L_x_2662) ;  /* 0x000000000f0c7348 */ /* 0x001fea0003c00000 */
[----:B------:R-:W-:Y:S02]  /*19dd0*/  ELECT P6, UR62, PT ;  /* 0x00000000003e782f */ /* 0x000fe400038c0000 */
[----:B------:R-:W-:Y:S01]  /*19de0*/  MOV R14, UR62 ;  /* 0x0000003e000e7c02 */ /* 0x000fe20008000f00 */
[----:B0-----:R-:W-:Y:S10]  /*19df0*/  ENDCOLLECTIVE ;  /* 0x000000000000791b */ /* 0x001ff40003800000 */
.L_x_2662:
[----:B------:R-:W-:Y:S05]  /*19e00*/  BSYNC B1 ;  /* 0x0000000000017941 */ /* 0x000fea0003800000 */
.L_x_2661:
[----:B------:R-:W-:Y:S05]  /*19e10*/  BRA `(.L_x_2663) ;  /* 0xffffffd400a47947 */ /* 0x000fea000383ffff */
.L_x_2578:
[----:B0-----:R0:W1:Y:S02]  /*19e20*/  SYNCS.PHASECHK.TRANS64.TRYWAIT P1, [R5+URZ+0x29840], R0 ;  /* 0x02984000050075a7 */ /* 0x001064000802017f */
[----:B-1----:R-:W-:Y:S05]  /*19e30*/  @!P1 NANOSLEEP.SYNCS 0x989680 ;  /* 0x009896800000995d */ /* 0x002fea0003900000 */
[----:B------:R-:W1:Y:S02]  /*19e40*/  @!P1 SYNCS.PHASECHK.TRANS64 P1, [R5+URZ+0x29840], R0 ;  /* 0x02984000050095a7 */ /* 0x000e64000802007f */
[----:B-1----:R-:W-:Y:S05]  /*19e50*/  @!P1 BRA `(.L_x_2578) ;  /* 0xfffffffc00f09947 */ /* 0x002fea000383ffff */
[----:B------:R-:W-:Y:S05]  /*19e60*/  BRA `(.L_x_2664) ;  /* 0xffffffd400cc7947 */ /* 0x000fea000383ffff */
.L_x_2580:
[----:B-1----:R1:W2:Y:S02]  /*19e70*/  SYNCS.PHASECHK.TRANS64.TRYWAIT P1, [R19+URZ+0x29840], R2 ;  /* 0x02984002130075a7 */ /* 0x0022a4000802017f */
[----:B--2---:R-:W-:Y:S05]  /*19e80*/  @!P1 NANOSLEEP.SYNCS 0x989680 ;  /* 0x009896800000995d */ /* 0x004fea0003900000 */
[----:B------:R-:W2:Y:S02]  /*19e90*/  @!P1 SYNCS.PHASECHK.TRANS64 P1, [R19+URZ+0x29840], R2 ;  /* 0x02984002130095a7 */ /* 0x000ea4000802007f */
[----:B--2---:R-:W-:Y:S05]  /*19ea0*/  @!P1 BRA `(.L_x_2580) ;  /* 0xfffffffc00f09947 */ /* 0x004fea000383ffff */
[----:B------:R-:W-:Y:S05]  /*19eb0*/  BRA `(.L_x_2665) ;  /* 0xffffffd400d87947 */ /* 0x000fea000383ffff */
.L_x_2582:
[----:B--2---:R2:W3:Y:S02]  /*19ec0*/  SYNCS.PHASECHK.TRANS64.TRYWAIT P1, [R5+URZ+0x29860], R0 ;  /* 0x02986000050075a7 */ /* 0x0044e4000802017f */
[----:B---3--:R-:W-:Y:S05]  /*19ed0*/  @!P1 NANOSLEEP.SYNCS 0x989680 ;  /* 0x009896800000995d */ /* 0x008fea0003900000 */
[----:B------:R-:W3:Y:S02]  /*19ee0*/  @!P1 SYNCS.PHASECHK.TRANS64 P1, [R5+URZ+0x29860], R0 ;  /* 0x02986000050095a7 */ /* 0x000ee4000802007f */
[----:B---3--:R-:W-:Y:S05]  /*19ef0*/  @!P1 BRA `(.L_x_2582) ;  /* 0xfffffffc00f09947 */ /* 0x008fea000383ffff */
[----:B------:R-:W-:Y:S05]  /*19f00*/  BRA `(.L_x_2666) ;  /* 0xffffffd400d47947 */ /* 0x000fea000383ffff */
.L_x_2584:
[----:B---3--:R3:W4:Y:S02]  /*19f10*/  SYNCS.PHASECHK.TRANS64.TRYWAIT P1, [R19+URZ+0x29860], R2 ;  /* 0x02986002130075a7 */ /* 0x008724000802017f */
[----:B----4-:R-:W-:Y:S05]  /*19f20*/  @!P1 NANOSLEEP.SYNCS 0x989680 ;  /* 0x009896800000995d */ /* 0x010fea0003900000 */
[----:B------:R-:W4:Y:S02]  /*19f30*/  @!P1 SYNCS.PHASECHK.TRANS64 P1, [R19+URZ+0x29860], R2 ;  /* 0x02986002130095a7 */ /* 0x000f24000802007f */
[----:B----4-:R-:W-:Y:S05]  /*19f40*/  @!P1 BRA `(.L_x_2584) ;  /* 0xfffffffc00f09947 */ /* 0x010fea000383ffff */
[----:B------:R-:W-:Y:S05]  /*19f50*/  BRA `(.L_x_2667) ;  /* 0xffffffd400d07947 */ /* 0x000fea000383ffff */
.L_x_2586:
[----:B----4-:R4:W0:Y:S02]  /*19f60*/  SYNCS.PHASECHK.TRANS64.TRYWAIT P1, [R5+URZ+0x29880], R0 ;  /* 0x02988000050075a7 */ /* 0x010824000802017f */
[----:B0-----:R-:W-:Y:S05]  /*19f70*/  @!P1 NANOSLEEP.SYNCS 0x989680 ;  /* 0x009896800000995d */ /* 0x001fea0003900000 */
[----:B------:R-:W0:Y:S02]  /*19f80*/  @!P1 SYNCS.PHASECHK.TRANS64 P1, [R5+URZ+0x29880], R0 ;  /* 0x02988000050095a7 */ /* 0x000e24000802007f */
[----:B0-----:R-:W-:Y:S05]  /*19f90*/  @!P1 BRA `(.L_x_2586) ;  /* 0xfffffffc00f09947 */ /* 0x001fea000383ffff */
[----:B------:R-:W-:Y:S05]  /*19fa0*/  BRA `(.L_x_2668) ;  /* 0xffffffd400cc7947 */ /* 0x000fea000383ffff */
.L_x_2669:
        /* <DEDUP_REMOVED lines=13> */
.L_x_3321:


//--------------------- .text._ZN7cutlass13device_kernelIN5flash11enable_sm90INS1_16FlashAttnFwdSm90INS1_25CollectiveMainloopFwdSm90ILi2EN4cute5tupleIJNS5_1CILi1EEES8_S8_EEENS6_IJNS7_ILi128EEENS7_ILi160EEENS7_ILi192EEEEEELi128ENS_12float_e4m3_tEfNS_4arch4Sm90ELb1ELb0ELb0ELb1ELb1ELb1ELb0ELb1ELb1ELb1ELb1ELb0EEENS1_21CollectiveEpilogueFwdINS6_IJSA_SA_SB_EEES9_NS_10bfloat16_tESG_Li256ELb1ELb1ELb1ELb1EEENS1_36VarlenDynamicPersistentTileSchedulerILi128ELi160ELi256ELi128ELb1ELb1ELb1ELb1ELb1ELb1EEEEEEEEEvNT_6ParamsE --------------------------
	.section	.text._ZN7cutlass13device_kernelIN5flash11enable_sm90INS1_16FlashAttnFwdSm90INS1_25CollectiveMainloopFwdSm90ILi2EN4cute5tupleIJNS5_1CILi1EEES8_S8_EEENS6_IJNS7_ILi128EEENS7_ILi160EEENS7_ILi192EEEEEELi128ENS_12float_e4m3_tEfNS_4arch4Sm90ELb1ELb0ELb0ELb1ELb1ELb1ELb0ELb1ELb1ELb1ELb1ELb0EEENS1_21CollectiveEpilogueFwdINS6_IJSA_SA_SB_EEES9_NS_10bfloat16_tESG_Li256ELb1ELb1ELb1ELb1EEENS1_36VarlenDynamicPersistentTileSchedulerILi128ELi160ELi256ELi128ELb1ELb1ELb1ELb1ELb1ELb1EEEEEEEEEvNT_6ParamsE,"ax",@progbits
	.align	128
.text._ZN7cutlass13device_kernelIN5flash11enable_sm90INS1_16FlashAttnFwdSm90INS1_25CollectiveMainloopFwdSm90ILi2EN4cute5tupleIJNS5_1CILi1EEES8_S8_EEENS6_IJNS7_ILi128EEENS7_ILi160EEENS7_ILi192EEEEEELi128ENS_12float_e4m3_tEfNS_4arch4Sm90ELb1ELb0ELb0ELb1ELb1ELb1ELb0ELb1ELb1ELb1ELb1ELb0EEENS1_21CollectiveEpilogueFwdINS6_IJSA_SA_SB_EEES9_NS_10bfloat16_tESG_Li256ELb1ELb1ELb1ELb1EEENS1_36VarlenDynamicPersistentTileSchedulerILi128ELi160ELi256ELi128ELb1ELb1ELb1ELb1ELb1ELb1EEEEEEEEEvNT_6ParamsE:
        .type           _ZN7cutlass13device_kernelIN5flash11enable_sm90INS1_16FlashAttnFwdSm90INS1_25CollectiveMainloopFwdSm90ILi2EN4cute5tupleIJNS5_1CILi1EEES8_S8_EEENS6_IJNS7_ILi128EEENS7_ILi160EEENS7_ILi192EEEEEELi128ENS_12float_e4m3_tEfNS_4arch4Sm90ELb1ELb0ELb0ELb1ELb1ELb1ELb0ELb1ELb1ELb1ELb1ELb0EEENS1_21CollectiveEpilogueFwdINS6_IJSA_SA_SB_EEES9_NS_10bfloat16_tESG_Li256ELb1ELb1ELb1ELb1EEENS1_36VarlenDynamicPersistentTileSchedulerILi128ELi160ELi256ELi128ELb1ELb1ELb1ELb1ELb1ELb1EEEEEEEEEvNT_6ParamsE,@function
        .size           _ZN7cutlass13device_kernelIN5flash11enable_sm90INS1_16FlashAttnFwdSm90INS1_25CollectiveMainloopFwdSm90ILi2EN4cute5tupleIJNS5_1CILi1EEES8_S8_EEENS6_IJNS7_ILi128EEENS7_ILi160EEENS7_ILi192EEEEEELi128ENS_12float_e4m3_tEfNS_4arch4Sm90ELb1ELb0ELb0ELb1ELb1ELb1ELb0ELb1ELb1ELb1ELb1ELb0EEENS1_21CollectiveEpilogueFwdINS6_IJSA_SA_SB_EEES9_NS_10bfloat16_tESG_Li256ELb1ELb1ELb1ELb1EEENS1_36VarlenDynamicPersistentTileSchedulerILi128ELi160ELi256ELi128ELb1ELb1ELb1ELb1ELb1ELb1EEEEEEEEEvNT_6ParamsE,(.L_x_3322 - _ZN7cutlass13device_kernelIN5flash11enable_sm90INS1_16FlashAttnFwdSm90INS1_25CollectiveMainloopFwdSm90ILi2EN4cute5tupleIJNS5_1CILi1EEES8_S8_EEENS6_IJNS7_ILi128EEENS7_ILi160EEENS7_ILi192EEEEEELi128ENS_12float_e4m3_tEfNS_4arch4Sm90ELb1ELb0ELb0ELb1ELb1ELb1ELb0ELb1ELb1ELb1ELb1ELb0EEENS1_21CollectiveEpilogueFwdINS6_IJSA_SA_SB_EEES9_NS_10bfloat16_tESG_Li256ELb1ELb1ELb1ELb1EEENS1_36VarlenDynamicPersistentTileSchedulerILi128ELi160ELi256ELi128ELb1ELb1ELb1ELb1ELb1ELb1EEEEEEEEEvNT_6ParamsE)
        .other          _ZN7cutlass13device_kernelIN5flash11enable_sm90INS1_16FlashAttnFwdSm90INS1_25CollectiveMainloopFwdSm90ILi2EN4cute5tupleIJNS5_1CILi1EEES8_S8_EEENS6_IJNS7_ILi128EEENS7_ILi160EEENS7_ILi192EEEEEELi128ENS_12float_e4m3_tEfNS_4arch4Sm90ELb1ELb0ELb0ELb1ELb1ELb1ELb0ELb1ELb1ELb1ELb1ELb0EEENS1_21CollectiveEpilogueFwdINS6_IJSA_SA_SB_EEES9_NS_10bfloat16_tESG_Li256ELb1ELb1ELb1ELb1EEENS1_36VarlenDynamicPersistentTileSchedulerILi128ELi160ELi256ELi128ELb1ELb1ELb1ELb1ELb1ELb1EEEEEEEEEvNT_6ParamsE,@"STO_CUDA_ENTRY STV_DEFAULT"
_ZN7cutlass13device_kernelIN5flash11enable_sm90INS1_16FlashAttnFwdSm90INS1_25CollectiveMainloopFwdSm90ILi2EN4cute5tupleIJNS5_1CILi1EEES8_S8_EEENS6_IJNS7_ILi128EEENS7_ILi160EEENS7_ILi192EEEEEELi128ENS_12float_e4m3_tEfNS_4arch4Sm90ELb1ELb0ELb0ELb1ELb1ELb1ELb0ELb1ELb1ELb1ELb1ELb0EEENS1_21CollectiveEpilogueFwdINS6_IJSA_SA_SB_EEES9_NS_10bfloat16_tESG_Li256ELb1ELb1ELb1ELb1EEENS1_36VarlenDynamicPersistentTileSchedulerILi128ELi160ELi256ELi128ELb1ELb1ELb1ELb1ELb1ELb1EEEEEEEEEvNT_6ParamsE:
        /* <DEDUP_REMOVED lines=18> */
.L_x_2671:
[----:B------:R-:W-:Y:S05]  /*0120*/  BSYNC B0 ;  /* 0x0000000000007941 */ /* 0x000fea0003800000 */
.L_x_2670:
        /* <DEDUP_REMOVED lines=41> */
.L_x_2672:
        /* <DEDUP_REMOVED lines=22> */
.L_x_2673:
        /* <DEDUP_REMOVED lines=18> */
.L_x_2674:
        /* <DEDUP_REMOVED lines=22> */
.L_x_2675:
        /* <DEDUP_REMOVED lines=23> */
.L_x_2676:
        /* <DEDUP_REMOVED lines=8> */
.L_x_2679:
        /* <DEDUP_REMOVED lines=38> */
[----:B------:R-:W-:Y:S01]  /*0bf0*/  LOP3.LUT R9, R5, 0xfffffc00, RZ, 0xc0, !PT ;  /* 0xfffffc0005097812 */ /* 0x000fe200078ec0ff */
[----:B------:R-:W-:Y:S01]  /*0c00*/  IMAD.IADD R8, R26, 0x1, -R2 ;  /* 0x000000011a087824 */ /* 0x000fe200078e0a02 */
[----:B------:R-:W-:Y:S02]  /*0c10*/  LOP3.LUT R2, R3, 0xfffffffe, RZ, 0xc0, !PT ;  /* 0xfffffffe03027812 */ /* 0x000fe400078ec0ff */
[--C-:B------:R-:W-:Y:S01]  /*0c20*/  SHF.R.S32.HI R5, RZ, 0x2, R4.reuse ;  /* 0x00000002ff057819 */ /* 0x100fe20000011404 */
[----:B------:R-:W-:Y:S01]  /*0c30*/  IMAD R8, R8, 0x40, R9 ;  /* 0x0000004008087824 */ /* 0x000fe200078e0209 */
[----:B------:R-:W-:Y:S02]  /*0c40*/  IADD3 R10, R26, -R2, RZ ;  /* 0x800000021a0a7210 */ /* 0x000fe40007ffe0ff */
[----:B------:R-:W-:-:S02]  /*0c50*/  SHF.R.S32.HI R6, RZ, 0x1f, R4 ;  /* 0x0000001fff067819 */ /* 0x000fc40000011404 */
[----:B------:R-:W-:Y:S01]  /*0c60*/  LOP3.LUT R4, R4, 0xfffffffc, RZ, 0xc0, !PT ;  /* 0xfffffffc04047812 */ /* 0x000fe200078ec0ff */
[C---:B------:R-:W-:Y:S01]  /*0c70*/  IMAD.SHL.U32 R188, R10.reuse, 0x8, RZ ;  /* 0x000000080abc7824 */ /* 0x040fe200078e00ff */
[----:B------:R-:W-:Y:S01]  /*0c80*/  LEA.HI R7, R7, R222, RZ, 0x1 ;  /* 0x000000de07077211 */ /* 0x000fe200078f08ff */
[----:B------:R-:W-:Y:S01]  /*0c90*/  IMAD.SHL.U32 R16, R10, 0x10, RZ ;  /* 0x000000100a107824 */ /* 0x000fe200078e00ff */
[----:B------:R-:W-:Y:S01]  /*0ca0*/  LEA.HI R6, R6, R5, RZ, 0x2 ;  /* 0x0000000506067211 */ /* 0x000fe200078f10ff */
[----:B------:R-:W-:Y:S01]  /*0cb0*/  IMAD.IADD R4, R26, 0x1, -R4 ;  /* 0x000000011a047824 */ /* 0x000fe200078e0a04 */
[----:B------:R-:W-:Y:S01]  /*0cc0*/  LOP3.LUT R7, R7, 0x1ffffffe, RZ, 0xc0, !PT ;  /* 0x1ffffffe07077812 */ /* 0x000fe200078ec0ff */
[----:B------:R-:W-:Y:S01]  /*0cd0*/  VIADD R202, R188, 0x20 ;  /* 0x00000020bcca7836 */ /* 0x000fe20000000000 */
[----:B------:R-:W-:Y:S01]  /*0ce0*/  LOP3.LUT R6, R6, 0xfffffffc, RZ, 0xc0, !PT ;  /* 0xfffffffc06067812 */ /* 0x000fe200078ec0ff */
[----:B------:R-:W-:Y:S01]  /*0cf0*/  VIADD R190, R16, 0x60 ;  /* 0x0000006010be7836 */ /* 0x000fe20000000000 */
[----:B------:R-:W-:Y:S01]  /*0d00*/  LEA.HI R2, R4, R4, RZ, 0x1 ;  /* 0x0000000404027211 */ /* 0x000fe200078f08ff */
[----:B------:R-:W-:Y:S01]  /*0d10*/  IMAD.IADD R7, R222, 0x1, -R7 ;  /* 0x00000001de077824 */ /* 0x000fe200078e0a07 */
[C---:B------:R-:W-:Y:S01]  /*0d20*/  IADD3 R201, R188.reuse, 0x40, RZ ;  /* 0x00000040bcc97810 */ /* 0x040fe20007ffe0ff */
[----:B------:R-:W-:Y:S01]  /*0d30*/  IMAD.IADD R9, R188, 0x1, R202 ;  /* 0x00000001bc097824 */ /* 0x000fe200078e02ca */
[----:B------:R-:W-:Y:S01]  /*0d40*/  SHF.R.S32.HI R198, RZ, 0x1, R3 ;  /* 0x00000001ffc67819 */ /* 0x000fe20000011403 */
[----:B------:R-:W-:Y:S01]  /*0d50*/  IMAD.IADD R6, R5, 0x1, -R6 ;  /* 0x0000000105067824 */ /* 0x000fe200078e0a06 */
[----:B------:R-:W-:Y:S01]  /*0d60*/  LOP3.LUT R5, R2, 0x1ffffffe, RZ, 0xc0, !PT ;  /* 0x1ffffffe02057812 */ /* 0x000fe200078ec0ff */
[----:B------:R-:W-:Y:S01]  /*0d70*/  IMAD R8, R7, 0x8, R8 ;  /* 0x0000000807087824 */ /* 0x000fe200078e0208 */
[----:B------:R-:W-:Y:S01]  /*0d80*/  SHF.R.S32.HI R2, RZ, 0x1f, R9 ;  /* 0x0000001fff027819 */ /* 0x000fe20000011409 */
[----:B------:R-:W-:Y:S01]  /*0d90*/  IMAD.IADD R7, R188, 0x1, R201 ;  /* 0x00000001bc077824 */ /* 0x000fe200078e02c9 */
[----:B------:R-:W-:Y:S01]  /*0da0*/  LOP3.LUT P0, RZ, R6, 0x2, RZ, 0xc0, !PT ;  /* 0x0000000206ff7812 */ /* 0x000fe2000780c0ff */
[----:B------:R-:W-:Y:S01]  /*0db0*/  IMAD.IADD R219, R4, 0x1, -R5 ;  /* 0x0000000104db7824 */ /* 0x000fe200078e0a05 */
[-C--:B------:R-:W-:Y:S01]  /*0dc0*/  LEA.HI R11, R2, R9.reuse, RZ, 0x4 ;  /* 0x00000009020b7211 */ /* 0x080fe200078f20ff */
[----:B------:R-:W-:Y:S01]  /*0dd0*/  VIADD R21, R198, 0x80 ;  /* 0x00000080c6157836 */ /* 0x000fe20000000000 */
[----:B------:R-:W-:Y:S01]  /*0de0*/  LEA.HI R19, R2, R9, RZ, 0x6 ;  /* 0x0000000902137211 */ /* 0x000fe200078f30ff */
[----:B------:R0:W-:Y:S01]  /*0df0*/  STL [R1+0x54], R8 ;  /* 0x0000540801007387 */ /* 0x0001e20000100800 */
[----:B------:R-:W-:Y:S01]  /*0e00*/  SHF.R.S32.HI R4, RZ, 0x1f, R7 ;  /* 0x0000001fff047819 */ /* 0x000fe20000011407 */
[----:B------:R-:W-:Y:S01]  /*0e10*/  IMAD.SHL.U32 R208, R6, 0x80, RZ ;  /* 0x0000008006d07824 */ /* 0x000fe200078e00ff */
[----:B------:R-:W-:Y:S01]  /*0e20*/  LEA.HI R2, R0, R26, RZ, 0x7 ;  /* 0x0000001a00027211 */ /* 0x000fe200078f38ff */
[----:B------:R-:W-:Y:S01]  /*0e30*/  IMAD.SHL.U32 R19, R19, 0x80, RZ ;  /* 0x0000008013137824 */ /* 0x000fe200078e00ff */
[----:B------:R-:W-:Y:S01]  /*0e40*/  SHF.R.S32.HI R5, RZ, 0x1f, R3 ;  /* 0x0000001fff057819 */ /* 0x000fe20000011403 */
[----:B------:R-:W-:Y:S01]  /*0e50*/  VIADD R195, R16, 0x80 ;  /* 0x0000008010c37836 */ /* 0x000fe20000000000 */
[-C--:B------:R-:W-:Y:S01]  /*0e60*/  LEA.HI R193, R4, R7.reuse, RZ, 0x4 ;  /* 0x0000000704c17211 */ /* 0x080fe200078f20ff */
[----:B------:R-:W-:Y:S01]  /*0e70*/  VIADD R196, R16, 0xa0 ;  /* 0x000000a010c47836 */ /* 0x000fe20000000000 */
[----:B------:R-:W-:Y:S01]  /*0e80*/  LEA.HI R20, R4, R7, RZ, 0x6 ;  /* 0x0000000704147211 */ /* 0x000fe200078f30ff */
[----:B------:R-:W-:Y:S01]  /*0e90*/  VIADD R203, R188, 0x30 ;  /* 0x00000030bccb7836 */ /* 0x000fe20000000000 */
[----:B------:R-:W-:Y:S01]  /*0ea0*/  LOP3.LUT R4, R2, 0xffffff80, RZ, 0xc0, !PT ;  /* 0xffffff8002047812 */ /* 0x000fe200078ec0ff */
[----:B------:R-:W-:Y:S01]  /*0eb0*/  VIADD R204, R188, 0x50 ;  /* 0x00000050bccc7836 */ /* 0x000fe20000000000 */
[----:B------:R-:W-:Y:S01]  /*0ec0*/  LEA.HI R5, R5, R198, RZ, 0x3 ;  /* 0x000000c605057211 */ /* 0x000fe200078f18ff */
[----:B------:R-:W-:Y:S01]  /*0ed0*/  IMAD.SHL.U32 R20, R20, 0x80, RZ ;  /* 0x0000008014147824 */ /* 0x000fe200078e00ff */
[----:B------:R-:W-:Y:S01]  /*0ee0*/  LEA.HI R12, R21, R21, RZ, 0x1 ;  /* 0x00000015150c7211 */ /* 0x000fe200078f08ff */
[----:B------:R-:W-:Y:S01]  /*0ef0*/  IMAD.IADD R24, R26, 0x1, -R4 ;  /* 0x000000011a187824 */ /* 0x000fe200078e0a04 */
[----:B------:R-:W-:-:S02]  /*0f00*/  LOP3.LUT R5, R5, 0xfffffff8, RZ, 0xc0, !PT ;  /* 0xfffffff805057812 */ /* 0x000fc400078ec0ff */
[----:B------:R-:W-:Y:S02]  /*0f10*/  SHF.R.S32.HI R4, RZ, 0x1f, R21 ;  /* 0x0000001fff047819 */ /* 0x000fe40000011415 */
[----:B0-----:R-:W-:Y:S02]  /*0f20*/  IADD3 R8, R198, -R5, RZ ;  /* 0x80000005c6087210 */ /* 0x001fe40007ffe0ff */
[----:B------:R-:W-:Y:S02]  /*0f30*/  LEA.HI R5, R4, R21, RZ, 0x3 ;  /* 0x0000001504057211 */ /* 0x000fe400078f18ff */
[----:B------:R-:W-:Y:S01]  /*0f40*/  SHF.R.S32.HI R7, RZ, 0x1f, R24 ;  /* 0x0000001fff077819 */ /* 0x000fe20000011418 */
[----:B------:R0:W-:Y:S01]  /*0f50*/  STL [R1+0x50], R8 ;  /* 0x0000500801007387 */ /* 0x0001e20000100800 */
[----:B------:R-:W-:Y:S01]  /*0f60*/  LOP3.LUT R9, R12, 0x3fffffe, RZ, 0xc0, !PT ;  /* 0x03fffffe0c097812 */ /* 0x000fe200078ec0ff */
[----:B------:R-:W-:Y:S01]  /*0f70*/  IMAD.SHL.U32 R10, R5, 0x40, RZ ;  /* 0x00000040050a7824 */ /* 0x000fe200078e00ff */
[----:B------:R-:W-:Y:S01]  /*0f80*/  LEA.HI R3, R3, R198, RZ, 0x1 ;  /* 0x000000c603037211 */ /* 0x000fe200078f08ff */
[----:B------:R-:W-:Y:S01]  /*0f90*/  IMAD.SHL.U32 R4, R8, 0x80, RZ ;  /* 0x0000008008047824 */ /* 0x000fe200078e00ff */
[----:B------:R-:W-:Y:S01]  /*0fa0*/  LOP3.LUT R208, R208, 0x180, RZ, 0xc0, !PT ;  /* 0x00000180d0d07812 */ /* 0x000fe200078ec0ff */
[----:B------:R-:W-:Y:S01]  /*0fb0*/  IMAD.IADD R212, R21, 0x1, -R9 ;  /* 0x0000000115d47824 */ /* 0x000fe200078e0a09 */
[----:B------:R-:W-:-:S02]  /*0fc0*/  LOP3.LUT R17, R10, 0xfffffe00, RZ, 0xc0, !PT ;  /* 0xfffffe000a117812 */ /* 0x000fc400078ec0ff */
[----:B------:R-:W-:Y:S02]  /*0fd0*/  SHF.R.S32.HI R21, RZ, 0x7, R2 ;  /* 0x00000007ff157819 */ /* 0x000fe40000011402 */
[----:B0-----:R-:W-:Y:S01]  /*0fe0*/  LEA.HI R8, R7, R24, RZ, 0x2 ;  /* 0x0000001807087211 */ /* 0x001fe200078f10ff */
[----:B------:R-:W-:Y:S01]  /*0ff0*/  IMAD R212, R212, 0x40, R17 ;  /* 0x00000040d4d47824 */ /* 0x000fe200078e0211 */
[----:B------:R-:W-:Y:S02]  /*1000*/  LOP3.LUT R3, R3, 0x3fffffe, RZ, 0xc0, !PT ;  /* 0x03fffffe03037812 */ /* 0x000fe400078ec0ff */
[--C-:B------:R-:W-:Y:S02]  /*1010*/  SHF.R.S32.HI R9, RZ, 0x2, R8.reuse ;  /* 0x00000002ff097819 */ /* 0x100fe40000011408 */
[----:B------:R-:W-:Y:S01]  /*1020*/  SHF.R.S32.HI R10, RZ, 0x1f, R8 ;  /* 0x0000001fff0a7819 */ /* 0x000fe20000011408 */
[----:B------:R-:W-:Y:S01]  /*1030*/  IMAD.IADD R3, R198, 0x1, -R3 ;  /* 0x00000001c6037824 */ /* 0x000fe200078e0a03 */
[----:B------:R-:W-:-:S02]  /*1040*/  LEA.HI R2, R2, R21, RZ, 0x1 ;  /* 0x0000001502027211 */ /* 0x000fc400078f08ff */
[----:B------:R-:W-:Y:S01]  /*1050*/  LEA.HI R10, R10, R9, RZ, 0x3 ;  /* 0x000000090a0a7211 */ /* 0x000fe200078f18ff */
[----:B------:R-:W-:Y:S01]  /*1060*/  IMAD R3, R222, 0x8, R3 ;  /* 0x00000008de037824 */ /* 0x000fe200078e0203 */
[----:B------:R-:W-:Y:S02]  /*1070*/  LEA.HI R7, R7, R24, RZ, 0x5 ;  /* 0x0000001807077211 */ /* 0x000fe400078f28ff */
[----:B------:R-:W-:Y:S01]  /*1080*/  LOP3.LUT R10, R10, 0xfffffff8, RZ, 0xc0, !PT ;  /* 0xfffffff80a0a7812 */ /* 0x000fe200078ec0ff */
[----:B------:R-:W-:Y:S01]  /*1090*/  IMAD.SHL.U32 R210, R3, 0x40, RZ ;  /* 0x0000004003d27824 */ /* 0x000fe200078e00ff */
[----:B------:R-:W-:Y:S02]  /*10a0*/  LOP3.LUT R5, R4, 0x380, RZ, 0xc0, !PT ;  /* 0x0000038004057812 */ /* 0x000fe400078ec0ff */
[----:B------:R-:W-:Y:S01]  /*10b0*/  LOP3.LUT R2, R2, 0x3fffffe, RZ, 0xc0, !PT ;  /* 0x03fffffe02027812 */ /* 0x000fe200078ec0ff */
[----:B------:R-:W-:Y:S01]  /*10c0*/  IMAD.IADD R10, R9, 0x1, -R10 ;  /* 0x00000001090a7824 */ /* 0x000fe200078e0a0a */
[----:B------:R-:W-:-:S02]  /*10d0*/  SHF.R.S32.HI R7, RZ, 0x5, R7 ;  /* 0x00000005ff077819 */ /* 0x000fc40000011407 */
[----:B------:R-:W-:Y:S02]  /*10e0*/  LOP3.LUT R8, R8, 0x7ffffffc, RZ, 0xc0, !PT ;  /* 0x7ffffffc08087812 */ /* 0x000fe400078ec0ff */
[----:B------:R-:W-:Y:S01]  /*10f0*/  SHF.R.U32.HI R4, RZ, 0x3, R5 ;  /* 0x00000003ff047819 */ /* 0x000fe20000011605 */
[----:B------:R-:W-:Y:S01]  /*1100*/  IMAD R7, R7, 0x10, R10 ;  /* 0x0000001007077824 */ /* 0x000fe200078e020a */
[----:B------:R-:W-:Y:S01]  /*1110*/  LOP3.LUT R5, R5, 0x10, R16, 0xf8, !PT ;  /* 0x0000001005057812 */ /* 0x000fe200078ef810 */
[----:B------:R-:W-:Y:S01]  /*1120*/  IMAD.IADD R8, R24, 0x1, -R8 ;  /* 0x0000000118087824 */ /* 0x000fe200078e0a08 */
[----:B------:R-:W-:Y:S02]  /*1130*/  IADD3 R2, R21, -R2, RZ ;  /* 0x8000000215027210 */ /* 0x000fe40007ffe0ff */
[----:B------:R-:W-:Y:S01]  /*1140*/  SHF.R.U32.HI R209, RZ, 0x3, R208 ;  /* 0x00000003ffd17819 */ /* 0x000fe200000116d0 */
[----:B------:R-:W-:Y:S01]  /*1150*/  IMAD.SHL.U32 R216, R8, 0x2, RZ ;  /* 0x0000000208d87824 */ /* 0x000fe200078e00ff */
[----:B------:R-:W-:Y:S01]  /*1160*/  LOP3.LUT R6, R208, 0x30, R193, 0xf8, !PT ;  /* 0x00000030d0067812 */ /* 0x000fe200078ef8c1 */
[----:B------:R-:W-:Y:S01]  /*1170*/  IMAD R10, R2, 0x40, R7 ;  /* 0x00000040020a7824 */ /* 0x000fe200078e0207 */
[----:B------:R-:W-:Y:S01]  /*1180*/  LOP3.LUT R5, R5, R4, RZ, 0x3c, !PT ;  /* 0x0000000405057212 */ /* 0x000fe200078e3cff */
[----:B------:R-:W-:Y:S01]  /*1190*/  VIADD R24, R216, 0x50 ;  /* 0x00000050d8187836 */ /* 0x000fe20000000000 */
[----:B------:R-:W-:Y:S01]  /*11a0*/  LOP3.LUT R4, R208, 0x30, R11, 0xf8, !PT ;  /* 0x00000030d0047812 */ /* 0x000fe200078ef80b */
[----:B------:R-:W-:Y:S01]  /*11b0*/  IMAD.MOV.U32 R7, RZ, RZ, R15 ;  /* 0x000000ffff077224 */ /* 0x000fe200078e000f */
[----:B------:R-:W-:Y:S01]  /*11c0*/  LEA.HI R0, R0, R26, RZ, 0x3 ;  /* 0x0000001a00007211 */ /* 0x000fe200078f18ff */
[----:B------:R-:W-:Y:S01]  /*11d0*/  STL [R1+0x4c], R10 ;  /* 0x00004c0a01007387 */ /* 0x000fe20000100800 */
[----:B------:R-:W-:Y:S01]  /*11e0*/  LOP3.LUT R3, R20, 0xffffe000, RZ, 0xc0, !PT ;  /* 0xffffe00014037812 */ /* 0x000fe200078ec0ff */
[----:B------:R-:W-:Y:S01]  /*11f0*/  VIADD R20, R216, 0x58 ;  /* 0x00000058d8147836 */ /* 0x000fe20000000000 */
[-C--:B------:R-:W-:Y:S01]  /*1200*/  LOP3.LUT R6, R6, R209.reuse, RZ, 0x3c, !PT ;  /* 0x000000d106067212 */ /* 0x080fe200078e3cff */
[----:B------:R-:W-:Y:S01]  /*1210*/  VIADD R15, R216, 0x60 ;  /* 0x00000060d80f7836 */ /* 0x000fe20000000000 */
[----:B------:R-:W-:Y:S01]  /*1220*/  LOP3.LUT R2, R208, 0x30, R16, 0xf8, !PT ;  /* 0x00000030d0027812 */ /* 0x000fe200078ef810 */
[----:B------:R-:W-:Y:S01]  /*1230*/  VIADD R229, R216, 0x8 ;  /* 0x00000008d8e57836 */ /* 0x000fe20000000000 */
[----:B------:R-:W-:Y:S01]  /*1240*/  LOP3.LUT R19, R19, 0xffffe000, RZ, 0xc0, !PT ;  /* 0xffffe00013137812 */ /* 0x000fe200078ec0ff */
[----:B------:R-:W-:Y:S01]  /*1250*/  IMAD R219, R219, 0x8, R10 ;  /* 0x00000008dbdb7824 */ /* 0x000fe200078e020a */
[----:B------:R-:W-:-:S02]  /*1260*/  LOP3.LUT R4, R4, R209, RZ, 0x3c, !PT ;  /* 0x000000d104047212 */ /* 0x000fc400078e3cff */
[----:B------:R-:W-:Y:S02]  /*1270*/  LOP3.LUT R223, R0, 0xfffffff8, RZ, 0xc0, !PT ;  /* 0xfffffff800df7812 */ /* 0x000fe400078ec0ff */
[----:B------:R-:W-:Y:S01]  /*1280*/  IADD3 R25, R6, R210, R3 ;  /* 0x000000d206197210 */ /* 0x000fe20007ffe003 */
[----:B------:R-:W-:Y:S01]  /*1290*/  IMAD.MOV.U32 R6, RZ, RZ, R14 ;  /* 0x000000ffff067224 */ /* 0x000fe200078e000e */
[----:B------:R-:W-:Y:S01]  /*12a0*/  SHF.R.S32.HI R0, RZ, 0x3, R0 ;  /* 0x00000003ff007819 */ /* 0x000fe20000011400 */
[----:B------:R-:W-:Y:S01]  /*12b0*/  VIADD R14, R216, 0x68 ;  /* 0x00000068d80e7836 */ /* 0x000fe20000000000 */
[----:B------:R-:W-:Y:S01]  /*12c0*/  SHF.R.S32.HI R192, RZ, 0x4, R11 ;  /* 0x00000004ffc07819 */ /* 0x000fe2000001140b */
[----:B------:R-:W-:Y:S01]  /*12d0*/  IMAD.MOV.U32 R3, RZ, RZ, 0x20 ;  /* 0x00000020ff037424 */ /* 0x000fe200078e00ff */
[----:B------:R-:W-:Y:S01]  /*12e0*/  LOP3.LUT R0, R208, 0x10, R16, 0xf8, !PT ;  /* 0x00000010d0007812 */ /* 0x000fe200078ef810 */
[----:B------:R-:W-:Y:S01]  /*12f0*/  IMAD.IADD R223, R26, 0x1, -R223 ;  /* 0x000000011adf7824 */ /* 0x000fe200078e0adf */
[----:B------:R-:W-:-:S02]  /*1300*/  LOP3.LUT R11, R2, R209, RZ, 0x3c, !PT ;  /* 0x000000d1020b7212 */ /* 0x000fc400078e3cff */
[-C--:B------:R-:W-:Y:S01]  /*1310*/  IADD3 R21, R4, R210.reuse, R19 ;  /* 0x000000d204157210 */ /* 0x080fe20007ffe013 */
[----:B------:R-:W-:Y:S01]  /*1320*/  VIADD R4, R216, 0x78 ;  /* 0x00000078d8047836 */ /* 0x000fe20000000000 */
[----:B------:R-:W-:Y:S01]  /*1330*/  LEA R222, R222, R5, 0xa ;  /* 0x00000005dede7211 */ /* 0x000fe200078e50ff */
[----:B------:R-:W-:Y:S01]  /*1340*/  IMAD.MOV.U32 R5, RZ, RZ, R13 ;  /* 0x000000ffff057224 */ /* 0x000fe200078e000d */
[----:B------:R-:W-:Y:S01]  /*1350*/  LOP3.LUT R9, R0, R209, RZ, 0x3c, !PT ;  /* 0x000000d100097212 */ /* 0x000fe200078e3cff */
[----:B------:R-:W-:Y:S01]  /*1360*/  VIADD R13, R216, 0x70 ;  /* 0x00000070d80d7836 */ /* 0x000fe20000000000 */
[C---:B------:R-:W-:Y:S01]  /*1370*/  IADD3 R2, R18.reuse, R210, R11 ;  /* 0x000000d212027210 */ /* 0x040fe20007ffe00b */
[----:B------:R-:W-:Y:S01]  /*1380*/  IMAD.MOV.U32 R19, RZ, RZ, RZ ;  /* 0x000000ffff137224 */ /* 0x000fe200078e00ff */
[----:B------:R-:W-:Y:S02]  /*1390*/  SHF.R.S32.HI R0, RZ, 0x1f, R24 ;  /* 0x0000001fff007819 */ /* 0x000fe40000011418 */
[----:B------:R-:W-:Y:S01]  /*13a0*/  SHF.R.S32.HI R0, RZ, 0x1f, R14 ;  /* 0x0000001fff007819 */ /* 0x000fe2000001140e */
[----:B------:R-:W-:Y:S01]  /*13b0*/  IMAD.IADD R0, R18, 0x1, R21 ;  /* 0x0000000112007824 */ /* 0x000fe200078e0215 */
[----:B------:R-:W-:Y:S01]  /*13c0*/  SEL R3, R3, 0xffffffe0, !P0 ;  /* 0xffffffe003037807 */ /* 0x000fe20004000000 */
[----:B------:R0:W-:Y:S01]  /*13d0*/  STL [R1+0x48], R2 ;  /* 0x0000480201007387 */ /* 0x0001e20000100800 */
[----:B------:R-:W-:-:S02]  /*13e0*/  IADD3 R218, R210, R9, RZ ;  /* 0x00000009d2da7210 */ /* 0x000fc40007ffe0ff */
[----:B------:R-:W-:Y:S01]  /*13f0*/  SHF.R.S32.HI R12, RZ, 0x1, R12 ;  /* 0x00000001ff0c7819 */ /* 0x000fe2000001140c */
[----:B------:R1:W-:Y:S01]  /*1400*/  STL [R1+0x44], R0 ;  /* 0x0000440001007387 */ /* 0x0003e20000100800 */
[----:B------:R-:W-:Y:S01]  /*1410*/  SHF.R.S32.HI R17, RZ, 0x1f, R16 ;  /* 0x0000001fff117819 */ /* 0x000fe20000011410 */
[C---:B------:R-:W-:Y:S01]  /*1420*/  IMAD.IADD R221, R3.reuse, 0x1, R218 ;  /* 0x0000000103dd7824 */ /* 0x040fe200078e02da */
[----:B------:R-:W-:Y:S01]  /*1430*/  IADD3 R200, R188, 0x10, RZ ;  /* 0x00000010bcc87810 */ /* 0x000fe20007ffe0ff */
[----:B------:R-:W-:Y:S01]  /*1440*/  IMAD.SHL.U32 R12, R12, 0x80, RZ ;  /* 0x000000800c0c7824 */ /* 0x000fe200078e00ff */
[----:B------:R-:W-:Y:S02]  /*1450*/  SHF.R.S32.HI R197, RZ, 0x1f, R190 ;  /* 0x0000001fffc57819 */ /* 0x000fe400000114be */
[----:B0-----:R-:W-:Y:S02]  /*1460*/  SHF.R.S32.HI R2, RZ, 0x1f, R20 ;  /* 0x0000001fff027819 */ /* 0x001fe40000011414 */
[----:B------:R-:W-:Y:S01]  /*1470*/  SHF.R.S32.HI R2, RZ, 0x1f, R13 ;  /* 0x0000001fff027819 */ /* 0x000fe2000001140d */
[----:B------:R-:W-:Y:S01]  /*1480*/  IMAD.IADD R2, R18, 0x1, R25 ;  /* 0x0000000112027824 */ /* 0x000fe200078e0219 */
[----:B-1----:R-:W-:-:S02]  /*1490*/  IADD3 R0, R3, UR39, R218 ;  /* 0x0000002703007c10 */ /* 0x002fc4000fffe0da */
[----:B------:R-:W-:Y:S02]  /*14a0*/  SHF.R.S32.HI R206, RZ, 0x1f, R195 ;  /* 0x0000001fffce7819 */ /* 0x000fe400000114c3 */
[----:B------:R0:W-:Y:S01]  /*14b0*/  STL [R1+0x40], R2 ;  /* 0x0000400201007387 */ /* 0x0001e20000100800 */
[----:B------:R-:W-:Y:S02]  /*14c0*/  SHF.R.S32.HI R205, RZ, 0x1f, R196 ;  /* 0x0000001fffcd7819 */ /* 0x000fe400000114c4 */
[----:B------:R-:W-:Y:S01]  /*14d0*/  LOP3.LUT R211, R12, 0x180, RZ, 0xc0, !PT ;  /* 0x000001800cd37812 */ /* 0x000fe200078ec0ff */
[----:B------:R0:W-:Y:S01]  /*14e0*/  STL [R1+0x18], R0 ;  /* 0x0000180001007387 */ /* 0x0001e20000100800 */
[----:B------:R-:W-:Y:S02]  /*14f0*/  SHF.R.S32.HI R193, RZ, 0x4, R193 ;  /* 0x00000004ffc17819 */ /* 0x000fe400000114c1 */
[----:B------:R-:W-:Y:S02]  /*1500*/  IADD3 R228, R216, 0x48, RZ ;  /* 0x00000048d8e47810 */ /* 0x000fe40007ffe0ff */
[----:B------:R-:W-:-:S02]  /*1510*/  SHF.R.S32.HI R8, RZ, 0x1f, R15 ;  /* 0x0000001fff087819 */ /* 0x000fc4000001140f */
[----:B------:R-:W-:-:S07]  /*1520*/  SHF.R.S32.HI R4, RZ, 0x1f, R4 ;  /* 0x0000001fff047819 */ /* 0x000fce0000011404 */
.L_x_2905:
[----:B012---:R-:W0:Y:S02]  /*1530*/  LDC.64 R2, c[0x0][0xc88] ;  /* 0x00032200ff027b82 */ /* 0x007e240000000a00 */
        /* <DEDUP_REMOVED lines=8> */
[----:B------:R-:W-:-:S02]  /*15c0*/  ISETP.NE.U32.AND P0, PT, RZ, UR6, PT ;  /* 0x00000006ff007c0c */ /* 0x000fc4000bf05070 */
[----:B------:R-:W-:Y:S02]  /*15d0*/  ISETP.NE.AND.EX P1, PT, RZ, UR5, PT, P1 ;  /* 0x00000005ff007c0c */ /* 0x000fe4000bf25310 */
[----:B------:R-:W-:Y:S02]  /*15e0*/  ISETP.NE.AND.EX P0, PT, RZ, UR7, PT, P0 ;  /* 0x00000007ff007c0c */ /* 0x000fe4000bf05300 */
[----:B-----5:R-:W-:Y:S02]  /*15f0*/  MOV R26, RZ ;  /* 0x000000ff001a7202 */ /* 0x020fe40000000f00 */
[----:B--2---:R-:W-:Y:S01]  /*1600*/  SHF.R.S32.HI R227, RZ, 0x1f, R220 ;  /* 0x0000001fffe37819 */ /* 0x004fe200000114dc */
[----:B------:R-:W-:-:S06]  /*1610*/  IMAD.SHL.U32 R225, R220, 0x4, RZ ;  /* 0x00000004dce17824 */ /* 0x000fcc00078e00ff */
[C---:B------:R-:W-:Y:S02]  /*1620*/  @P1 LEA R8, P2, R220.reuse, UR4, 0x2 ;  /* 0x00000004dc081c11 */ /* 0x040fe4000f8410ff */
[C-C-:B------:R-:W-:Y:S02]  /*1630*/  SHF.L.U64.HI R226, R220.reuse, 0x2, R227.reuse ;  /* 0x00000002dce27819 */ /* 0x140fe400000102e3 */
[----:B------:R-:W-:Y:S02]  /*1640*/  @P1 LEA.HI.X R9, R220, UR5, R227, 0x2, P2 ;  /* 0x00000005dc091c11 */ /* 0x000fe400090f14e3 */
[----:B------:R-:W-:Y:S01]  /*1650*/  ISETP.NE.U32.AND P2, PT, RZ, UR8, PT ;  /* 0x00000008ff007c0c */ /* 0x000fe2000bf45070 */
[----:B------:R-:W-:Y:S01]  /*1660*/  ULDC UR4, c[0x0][0x288] ;  /* 0x0000a20000047ab9 */ /* 0x000fe20000000800 */
[----:B------:R-:W-:Y:S01]  /*1670*/  IADD3 R12, P3, R225, UR6, RZ ;  /* 0x00000006e10c7c10 */ /* 0x000fe2000ff7e0ff */
[----:B------:R0:W5:Y:S01]  /*1680*/  @P1 LDG.E R4, desc[UR50][R8.64] ;  /* 0x0000003208041981 */ /* 0x000162000c1e1900 */
[----:B------:R-:W-:Y:S01]  /*1690*/  ISETP.NE.AND.EX P2, PT, RZ, UR9, PT, P2 ;  /* 0x00000009ff007c0c */ /* 0x000fe2000bf45320 */
[----:B------:R-:W-:Y:S01]  /*16a0*/  IMAD.U32 R215, RZ, RZ, UR4 ;  /* 0x00000004ffd77e24 */ /* 0x000fe2000f8e00ff */
[----:B------:R-:W-:Y:S01]  /*16b0*/  IADD3.X R13, R226, UR7, RZ, P3, !PT ;  /* 0x00000007e20d7c10 */ /* 0x000fe20009ffe4ff */
[----:B------:R-:W-:-:S04]  /*16c0*/  ULDC.64 UR4, c[0x0][0x418] ;  /* 0x0001060000047ab9 */ /* 0x000fc80000000a00 */
[----:B------:R0:W5:Y:S06]  /*16d0*/  @P0 LDG.E R26, desc[UR50][R12.64] ;  /* 0x000000320c1a0981 */ /* 0x00016c000c1e1900 */
        /* <DEDUP_REMOVED lines=12> */
[----:B0--34-:R-:W-:Y:S06]  /*17a0*/  @P2 BRA `(.L_x_2681) ;  /* 0x0000000000242947 */ /* 0x019fec0003800000 */
        /* <DEDUP_REMOVED lines=9> */
.L_x_2681:
[----:B------:R-:W-:Y:S01]  /*1840*/  ULDC.64 UR4, c[0x0][0xa20] ;  /* 0x0002880000047ab9 */ /* 0x000fe20000000a00 */
[C---:B------:R-:W-:Y:S02]  /*1850*/  LOP3.LUT R3, R6.reuse, 0xff000000, RZ, 0xc0, !PT ;  /* 0xff00000006037812 */ /* 0x040fe400078ec0ff */
        /* <DEDUP_REMOVED lines=11> */
.L_x_2682:
[----:B------:R-:W-:Y:S05]  /*1910*/  @!P0 BRA `(.L_x_2683) ;  /* 0x00000000000c8947 */ /* 0x000fea0003800000 */
[----:B------:R-:W2:Y:S04]  /*1920*/  LDG.E R0, desc[UR50][R12.64] ;  /* 0x000000320c007981 */ /* 0x000ea8000c1e1900 */
[----:B------:R-:W2:Y:S02]  /*1930*/  LDG.E R25, desc[UR50][R12.64+0x4] ;  /* 0x000004320c197981 */ /* 0x000ea4000c1e1900 */
[----:B--2---:R-:W-:-:S07]  /*1940*/  IMAD.IADD R25, R25, 0x1, -R0 ;  /* 0x0000000119197824 */ /* 0x004fce00078e0a00 */
.L_x_2683:
[----:B------:R-:W-:Y:S01]  /*1950*/  ULDC.64 UR4, c[0x0][0xa10] ;  /* 0x0002840000047ab9 */ /* 0x000fe20000000a00 */
[----:B------:R-:W1:Y:S01]  /*1960*/  LDC R10, c[0x0][0x448] ;  /* 0x00011200ff0a7b82 */ /* 0x000e620000000800 */
[----:B------:R-:W-:-:S04]  /*1970*/  ISETP.NE.U32.AND P0, PT, RZ, UR4, PT ;  /* 0x00000004ff007c0c */ /* 0x000fc8000bf05070 */
[----:B------:R-:W-:Y:S01]  /*1980*/  ISETP.NE.AND.EX P0, PT, RZ, UR5, PT, P0 ;  /* 0x00000005ff007c0c */ /* 0x000fe2000bf05300 */
[----:B------:R-:W-:-:S12]  /*1990*/  ULDC.64 UR4, c[0x0][0xa30] ;  /* 0x00028c0000047ab9 */ /* 0x000fd80000000a00 */
[----:B0-----:R-:W0:Y:S02]  /*19a0*/  @P0 LDC.64 R6, c[0x0][0xa10] ;  /* 0x00028400ff060b82 */ /* 0x001e240000000a00 */
[----:B0-----:R-:W-:-:S05]  /*19b0*/  @P0 IMAD.WIDE R6, R220, 0x4, R6 ;  /* 0x00000004dc060825 */ /* 0x001fca00078e0206 */
[----:B------:R-:W2:Y:S04]  /*19c0*/  @P0 LDG.E R0, desc[UR50][R6.64] ;  /* 0x0000003206000981 */ /* 0x000ea8000c1e1900 */
[----:B------:R0:W2:Y:S01]  /*19d0*/  @P0 LDG.E R3, desc[UR50][R6.64+0x4] ;  /* 0x0000043206030981 */ /* 0x0000a2000c1e1900 */
[----:B------:R-:W-:Y:S01]  /*19e0*/  ISETP.NE.U32.AND P1, PT, RZ, UR4, PT ;  /* 0x00000004ff007c0c */ /* 0x000fe2000bf25070 */
[----:B-----5:R-:W-:-:S03]  /*19f0*/  IMAD.MOV.U32 R135, RZ, RZ, R25 ;  /* 0x000000ffff877224 */ /* 0x020fc600078e0019 */
[----:B------:R-:W-:-:S13]  /*1a00*/  ISETP.NE.AND.EX P1, PT, RZ, UR5, PT, P1 ;  /* 0x00000005ff007c0c */ /* 0x000fda000bf25310 */
[----:B------:R-:W-:-:S04]  /*1a10*/  @P1 IADD3 R8, P2, R225, UR4, RZ ;  /* 0x00000004e1081c10 */ /* 0x000fc8000ff5e0ff */
[----:B------:R-:W-:-:S05]  /*1a20*/  @P1 IADD3.X R9, R226, UR5, RZ, P2, !PT ;  /* 0x00000005e2091c10 */ /* 0x000fca00097fe4ff */
[----:B------:R3:W5:Y:S01]  /*1a30*/  @P1 LDG.E R135, desc[UR50][R8.64] ;  /* 0x0000003208871981 */ /* 0x000762000c1e1900 */
[----:B-1----:R-:W-:Y:S01]  /*1a40*/  ISETP.NE.AND P1, PT, R10, 0x1, PT ;  /* 0x000000010a00780c */ /* 0x002fe20003f25270 */
[----:B------:R-:W-:Y:S01]  /*1a50*/  IMAD.IADD R11, R25, 0x1, -R4 ;  /* 0x00000001190b7824 */ /* 0x000fe200078e0a04 */
[----:B------:R-:W-:Y:S01]  /*1a60*/  SHF.L.U32 R214, R5, 0x7, RZ ;  /* 0x0000000705d67819 */ /* 0x000fe200000006ff */
[----:B------:R-:W-:Y:S01]  /*1a70*/  BSSY B0, `(.L_x_2684) ;  /* 0x0000035000007945 */ /* 0x000fe20003800000 */
[----:B------:R-:W-:Y:S02]  /*1a80*/  LOP3.LUT R13, R224, 0xff, RZ, 0xc0, !PT ;  /* 0x000000ffe00d7812 */ /* 0x000fe400078ec0ff */
[----:B------:R-:W-:Y:S01]  /*1a90*/  SHF.R.U32.HI R224, RZ, 0x10, R224 ;  /* 0x00000010ffe07819 */ /* 0x000fe200000116e0 */
[----:B------:R-:W-:Y:S02]  /*1aa0*/  VIADD R5, R214, 0x7f ;  /* 0x0000007fd6057836 */ /* 0x000fe40000000000 */
[----:B------:R1:W-:Y:S04]  /*1ab0*/  STL [R1], R13 ;  /* 0x0000000d01007387 */ /* 0x0003e80000100800 */
[----:B------:R-:W4:Y:S08]  /*1ac0*/  @P1 LDC R10, c[0x0][0x44c] ;  /* 0x00011300ff0a1b82 */ /* 0x000f300000000800 */
[----:B0-----:R-:W0:Y:S01]  /*1ad0*/  @P1 LDC R7, c[0x0][0x450] ;  /* 0x00011400ff071b82 */ /* 0x001e220000000800 */
[----:B--2---:R-:W-:-:S02]  /*1ae0*/  @P0 IMAD.IADD R2, R3, 0x1, -R0 ;  /* 0x0000000103020824 */ /* 0x004fc400078e0a00 */
[----:B----4-:R-:W-:-:S04]  /*1af0*/  @P1 IMAD.HI.U32 R0, R5, R10, RZ ;  /* 0x0000000a05001227 */ /* 0x010fc800078e00ff */
[----:B------:R-:W-:Y:S01]  /*1b00*/  IMAD.IADD R217, R11, 0x1, R2 ;  /* 0x000000010bd97824 */ /* 0x000fe200078e0202 */
[----:B0-----:R-:W-:-:S03]  /*1b10*/  @P1 SHF.R.U32.HI R5, RZ, R7, R0 ;  /* 0x00000007ff051219 */ /* 0x001fc60000011600 */
[C---:B------:R-:W-:Y:S01]  /*1b20*/  VIADD R0, R217.reuse, 0x9f ;  /* 0x0000009fd9007836 */ /* 0x040fe20000000000 */
[----:B------:R-:W-:-:S03]  /*1b30*/  IADD3 R4, R217, 0xa0, -R215 ;  /* 0x000000a0d9047810 */ /* 0x000fc60007ffe8d7 */
[----:B------:R-:W-:-:S04]  /*1b40*/  IMAD.HI R0, R0, 0x66666667, RZ ;  /* 0x6666666700007827 */ /* 0x000fc800078e02ff */
[----:B------:R-:W-:Y:S01]  /*1b50*/  IMAD.IADD R5, R4, 0x1, R5 ;  /* 0x0000000104057824 */ /* 0x000fe200078e0205 */
[----:B------:R-:W-:-:S03]  /*1b60*/  SHF.R.U32.HI R3, RZ, 0x1f, R0 ;  /* 0x0000001fff037819 */ /* 0x000fc60000011600 */
[----:B------:R-:W-:Y:S01]  /*1b70*/  IMAD.HI R5, R5, 0x66666667, RZ ;  /* 0x6666666705057827 */ /* 0x000fe200078e02ff */
[----:B------:R-:W-:Y:S02]  /*1b80*/  LEA.HI.SX32 R156, R0, R3, 0x1a ;  /* 0x00000003009c7211 */ /* 0x000fe400078fd2ff */
[----:B------:R-:W-:Y:S02]  /*1b90*/  MOV R0, RZ ;  /* 0x000000ff00007202 */ /* 0x000fe40000000f00 */
[----:B------:R-:W-:-:S04]  /*1ba0*/  SHF.R.U32.HI R4, RZ, 0x1f, R5 ;  /* 0x0000001fff047819 */ /* 0x000fc80000011605 */
[----:B------:R-:W-:-:S04]  /*1bb0*/  LEA.HI.SX32 R5, R5, R4, 0x1a ;  /* 0x0000000405057211 */ /* 0x000fc800078fd2ff */
[----:B---3--:R-:W-:-:S04]  /*1bc0*/  VIMNMX R9, R156, R5, PT ;  /* 0x000000059c097248 */ /* 0x008fc80003fe0100 */
[----:B------:R-:W-:-:S13]  /*1bd0*/  ISETP.GE.AND P0, PT, R9, 0x1, PT ;  /* 0x000000010900780c */ /* 0x000fda0003f06270 */
[----:B-1----:R-:W-:Y:S05]  /*1be0*/  @!P0 BRA `(.L_x_2685) ;  /* 0x0000000000748947 */ /* 0x002fea0003800000 */
[----:B------:R-:W-:Y:S01]  /*1bf0*/  ISETP.NE.AND P0, PT, R224, RZ, PT ;  /* 0x000000ffe000720c */ /* 0x000fe20003f05270 */
[----:B------:R-:W-:-:S03]  /*1c00*/  ULDC UR4, c[0x0][0x9f0] ;  /* 0x00027c0000047ab9 */ /* 0x000fc60000000800 */
[----:B------:R-:W-:-:S04]  /*1c10*/  SEL R10, R224, UR4, P0 ;  /* 0x00000004e00a7c07 */ /* 0x000fc80008000000 */
[-C--:B------:R-:W-:Y:S02]  /*1c20*/  IABS R6, R10.reuse ;  /* 0x0000000a00067213 */ /* 0x080fe40000000000 */
        /* <DEDUP_REMOVED lines=22> */
[----:B------:R-:W-:-:S04]  /*1d90*/  IMAD.MOV.U32 R0, RZ, RZ, R5 ;  /* 0x000000ffff007224 */ /* 0x000fc800078e0005 */
[----:B------:R-:W-:Y:S01]  /*1da0*/  @!P2 IMAD.MOV R0, RZ, RZ, -R0 ;  /* 0x000000ffff00a224 */ /* 0x000fe200078e0a00 */
[----:B------:R-:W-:-:S07]  /*1db0*/  @!P1 LOP3.LUT R0, RZ, R10, RZ, 0x33, !PT ;  /* 0x0000000aff009212 */ /* 0x000fce00078e33ff */
.L_x_2685:
[----:B------:R-:W-:Y:S05]  /*1dc0*/  BSYNC B0 ;  /* 0x0000000000007941 */ /* 0x000fea0003800000 */
.L_x_2684:
        /* <DEDUP_REMOVED lines=26> */
[----:B------:R-:W-:Y:S01]  /*1f70*/  MOV R5, UR5 ;  /* 0x0000000500057c02 */ /* 0x000fe20008000f00 */
[----:B------:R-:W-:Y:S01]  /*1f80*/  ULDC.64 UR4, c[0x4][0xd0] ;  /* 0x0100340000047ab9 */ /* 0x000fe20000000a00 */
[----:B------:R-:W-:Y:S01]  /*1f90*/  IMAD.U32 R10, RZ, RZ, UR6 ;  /* 0x00000006ff0a7e24 */ /* 0x000fe2000f8e00ff */
[----:B------:R-:W-:Y:S01]  /*1fa0*/  MOV R13, RZ ;  /* 0x000000ff000d7202 */ /* 0x000fe20000000f00 */
[----:B------:R-:W-:Y:S02]  /*1fb0*/  IMAD.U32 R6, RZ, RZ, UR4 ;  /* 0x00000004ff067e24 */ /* 0x000fe4000f8e00ff */
[----:B------:R-:W-:-:S02]  /*1fc0*/  IMAD.U32 R7, RZ, RZ, UR5 ;  /* 0x00000005ff077e24 */ /* 0x000fc4000f8e00ff */
[----:B------:R-:W-:Y:S02]  /*1fd0*/  IMAD.U32 R11, RZ, RZ, UR7 ;  /* 0x00000007ff0b7e24 */ /* 0x000fe4000f8e00ff */
[----:B------:R-:W-:Y:S02]  /*1fe0*/  IMAD.MOV.U32 R8, RZ, RZ, 0x70 ;  /* 0x00000070ff087424 */ /* 0x000fe400078e00ff */
[----:B0-----:R-:W-:-:S07]  /*1ff0*/  IMAD.MOV.U32 R12, RZ, RZ, 0x1 ;  /* 0x00000001ff0c7424 */ /* 0x001fce00078e00ff */
[----:B------:R-:W-:-:S07]  /*2000*/  LEPC R20, `(.L_x_2688) ;  /* 0x000000001014794e */ /* 0x000fce0000000000 */
[----:B-1---5:R-:W-:Y:S05]  /*2010*/  CALL.ABS.NOINC R14 ;  /* 0x000000000e007343 */ /* 0x022fea0003c00000 */
.L_x_2688:
[----:B------:R-:W-:Y:S05]  /*2020*/  BSYNC B6 ;  /* 0x0000000000067941 */ /* 0x000fea0003800000 */
.L_x_2687:
        /* <DEDUP_REMOVED lines=19> */
[----:B-1---5:R-:W-:Y:S05]  /*2160*/  CALL.ABS.NOINC R14 ;  /* 0x000000000e007343 */ /* 0x022fea0003c00000 */
.L_x_2690:
[----:B------:R-:W-:Y:S05]  /*2170*/  BSYNC B6 ;  /* 0x0000000000067941 */ /* 0x000fea0003800000 */
.L_x_2689:
[----:B------:R-:W-:Y:S01]  /*2180*/  ULDC.64 UR4, c[0x0][0x9f8] ;  /* 0x00027e0000047ab9 */ /* 0x000fe20000000a00 */
[----:B------:R-:W2:Y:S01]  /*2190*/  LDL R28, [R1+0x50] ;  /* 0x00005000011c7983 */ /* 0x000ea20000100800 */
[----:B------:R-:W-:Y:S01]  /*21a0*/  ISETP.NE.U32.AND P0, PT, RZ, UR4, PT ;  /* 0x00000004ff007c0c */ /* 0x000fe2000bf05070 */
[----:B------:R-:W-:Y:S01]  /*21b0*/  IMAD.MOV.U32 R0, RZ, RZ, R220 ;  /* 0x000000ffff007224 */ /* 0x000fe200078e00dc */
[----:B------:R-:W0:Y:S01]  /*21c0*/  LDC R15, c[0x0][0x3f4] ;  /* 0x0000fd00ff0f7b82 */ /* 0x000e220000000800 */
[----:B------:R-:W1:Y:S01]  /*21d0*/  S2R R27, SR_TID.X ;  /* 0x00000000001b7919 */ /* 0x000e620000002100 */
[----:B------:R-:W-:Y:S01]  /*21e0*/  ISETP.NE.AND.EX P0, PT, RZ, UR5, PT, P0 ;  /* 0x00000005ff007c0c */ /* 0x000fe2000bf05300 */
[C---:B------:R-:W-:Y:S02]  /*21f0*/  VIADD R3, R16.reuse, 0x20 ;  /* 0x0000002010037836 */ /* 0x040fe40000000000 */
[----:B------:R-:W-:-:S03]  /*2200*/  VIADD R4, R16, 0x40 ;  /* 0x0000004010047836 */ /* 0x000fc60000000000 */
[----:B------:R-:W3:Y:S07]  /*2210*/  LDC.64 R104, c[0x0][0x3f8] ;  /* 0x0000fe00ff687b82 */ /* 0x000eee0000000a00 */
[----:B------:R-:W-:Y:S01]  /*2220*/  @P0 IADD3 R6, P1, R225, UR4, RZ ;  /* 0x00000004e1060c10 */ /* 0x000fe2000ff3e0ff */
[----:B------:R-:W-:Y:S01]  /*2230*/  ULDC UR4, c[0x0][0x320] ;  /* 0x0000c80000047ab9 */ /* 0x000fe20000000800 */
[----:B------:R-:W4:Y:S02]  /*2240*/  LDC.64 R98, c[0x0][0x408] ;  /* 0x00010200ff627b82 */ /* 0x000f240000000a00 */
[----:B------:R-:W-:-:S05]  /*2250*/  @P0 IADD3.X R7, R226, UR5, RZ, P1, !PT ;  /* 0x00000005e2070c10 */ /* 0x000fca0008ffe4ff */
[----:B------:R0:W2:Y:S01]  /*2260*/  @P0 LDG.E R0, desc[UR50][R6.64] ;  /* 0x0000003206000981 */ /* 0x0000a2000c1e1900 */
[----:B------:R-:W-:Y:S01]  /*2270*/  ISETP.GE.AND P2, PT, R16, UR4, PT ;  /* 0x0000000410007c0c */ /* 0x000fe2000bf46270 */
[----:B------:R-:W-:Y:S01]  /*2280*/  IMAD.MOV.U32 R122, RZ, RZ, 0x20 ;  /* 0x00000020ff7a7424 */ /* 0x000fe200078e00ff */
[----:B------:R-:W-:Y:S01]  /*2290*/  ISETP.GE.AND P3, PT, R3, UR4, PT ;  /* 0x0000000403007c0c */ /* 0x000fe2000bf66270 */
[----:B------:R-:W-:Y:S01]  /*22a0*/  IMAD.MOV.U32 R123, RZ, RZ, 0x40 ;  /* 0x00000040ff7b7424 */ /* 0x000fe200078e00ff */
[----:B------:R-:W-:Y:S01]  /*22b0*/  ISETP.GE.AND P0, PT, R4, UR4, PT ;  /* 0x0000000404007c0c */ /* 0x000fe2000bf06270 */
[----:B------:R-:W-:Y:S01]  /*22c0*/  IMAD.IADD R125, R26, 0x1, R25 ;  /* 0x000000011a7d7824 */ /* 0x000fe200078e0219 */
[----:B------:R-:W-:Y:S01]  /*22d0*/  ISETP.GE.AND P1, PT, R190, UR4, PT ;  /* 0x00000004be007c0c */ /* 0x000fe2000bf26270 */
[-C--:B---3--:R-:W-:Y:S01]  /*22e0*/  IMAD.WIDE.U32 R106, R198, R104.reuse, R16 ;  /* 0x00000068c66a7225 */ /* 0x088fe200078e0010 */
[----:B-1----:R-:W-:Y:S02]  /*22f0*/  SHF.R.U32.HI R20, RZ, 0x7, R27 ;  /* 0x00000007ff147819 */ /* 0x002fe4000001161b */
[----:B------:R-:W-:Y:S01]  /*2300*/  SHF.R.S32.HI R11, RZ, 0x1f, R198 ;  /* 0x0000001fff0b7819 */ /* 0x000fe200000114c6 */
[----:B------:R-:W-:Y:S01]  /*2310*/  VIADD R27, R27, 0xffffff80 ;  /* 0xffffff801b1b7836 */ /* 0x000fe20000000000 */
[C---:B------:R-:W-:Y:S01]  /*2320*/  ISETP.NE.AND P6, PT, R20.reuse, 0x1, PT ;  /* 0x000000011400780c */ /* 0x040fe20003fc5270 */
[----:B------:R-:W-:Y:S01]  /*2330*/  VIADD R150, R20, 0x8 ;  /* 0x0000000814967836 */ /* 0x000fe20000000000 */
[--C-:B------:R-:W-:Y:S01]  /*2340*/  SHF.R.S32.HI R189, RZ, 0x1f, R188.reuse ;  /* 0x0000001fffbd7819 */ /* 0x100fe200000114bc */
[----:B------:R-:W-:Y:S01]  /*2350*/  IMAD R9, R11, R104, RZ ;  /* 0x000000680b097224 */ /* 0x000fe200078e02ff */
[----:B------:R-:W-:Y:S01]  /*2360*/  LEA.HI R14, R27, R27, RZ, 0x1 ;  /* 0x0000001b1b0e7211 */ /* 0x000fe200078f08ff */
[-C--:B----4-:R-:W-:Y:S01]  /*2370*/  IMAD R11, R11, R98.reuse, RZ ;  /* 0x000000620b0b7224 */ /* 0x090fe200078e02ff */
[----:B------:R-:W-:Y:S01]  /*2380*/  LOP3.LUT R22, R22, 0xfffffffe, RZ, 0xc0, !PT ;  /* 0xfffffffe16167812 */ /* 0x000fe200078ec0ff */
[----:B------:R-:W-:Y:S01]  /*2390*/  IMAD R13, R198, R105, R9 ;  /* 0x00000069c60d7224 */ /* 0x000fe200078e0209 */
[----:B------:R-:W-:Y:S01]  /*23a0*/  LOP3.LUT R14, R14, 0xfffffffe, RZ, 0xc0, !PT ;  /* 0xfffffffe0e0e7812 */ /* 0x000fe200078ec0ff */
[----:B------:R-:W-:-:S03]  /*23b0*/  IMAD.WIDE.U32 R102, R198, R98, R188 ;  /* 0x00000062c6667225 */ /* 0x000fc600078e00bc */
[----:B------:R-:W-:Y:S01]  /*23c0*/  IADD3 R14, R27, -R14, RZ ;  /* 0x8000000e1b0e7210 */ /* 0x000fe20007ffe0ff */
[----:B------:R-:W-:Y:S05]  /*23d0*/  @!P6 WARPSYNC.ALL ;  /* 0x000000000000e948 */ /* 0x000fea0003800000 */
[----:B------:R-:W-:Y:S01]  /*23e0*/  ULDC UR4, c[0x0][0x2f4] ;  /* 0x0000bd0000047ab9 */ /* 0x000fe20000000800 */
[C---:B------:R-:W-:Y:S01]  /*23f0*/  IMAD R11, R198.reuse, R99, R11 ;  /* 0x00000063c60b7224 */ /* 0x040fe200078e020b */
[----:B------:R-:W-:Y:S01]  /*2400*/  ISETP.GE.AND P5, PT, R3, UR4, PT ;  /* 0x0000000403007c0c */ /* 0x000fe2000bfa6270 */
[----:B------:R-:W-:Y:S01]  /*2410*/  IMAD.WIDE.U32 R100, R198, R98, R16 ;  /* 0x00000062c6647225 */ /* 0x000fe200078e0010 */
[----:B------:R-:W-:-:S02]  /*2420*/  ISETP.GE.AND P4, PT, R16, UR4, PT ;  /* 0x0000000410007c0c */ /* 0x000fc4000bf86270 */
[----:B0-----:R-:W-:Y:S01]  /*2430*/  SEL R6, RZ, 0xffffffff, P5 ;  /* 0xffffffffff067807 */ /* 0x001fe20002800000 */
[----:B------:R-:W-:Y:S01]  /*2440*/  IMAD.IADD R103, R103, 0x1, R11 ;  /* 0x0000000167677824 */ /* 0x000fe200078e020b */
[----:B------:R-:W-:Y:S01]  /*2450*/  SEL R5, RZ, 0x1, P4 ;  /* 0x00000001ff057807 */ /* 0x000fe20002000000 */
[----:B------:R-:W-:Y:S01]  /*2460*/  IMAD.IADD R101, R11, 0x1, R101 ;  /* 0x000000010b657824 */ /* 0x000fe200078e0265 */
[----:B------:R-:W-:Y:S01]  /*2470*/  SHF.L.U32 R6, R6, 0x1, RZ ;  /* 0x0000000106067819 */ /* 0x000fe200000006ff */
[----:B------:R-:W-:Y:S01]  /*2480*/  IMAD.WIDE.U32 R108, R198, R104, R188 ;  /* 0x00000068c66c7225 */ /* 0x000fe200078e00bc */
[----:B------:R-:W-:Y:S02]  /*2490*/  ISETP.GE.AND P4, PT, R190, UR4, PT ;  /* 0x00000004be007c0c */ /* 0x000fe4000bf86270 */
[----:B------:R-:W-:Y:S01]  /*24a0*/  LOP3.LUT R7, R6, 0x2, R5, 0xe2, !PT ;  /* 0x0000000206077812 */ /* 0x000fe200078ee205 */
[----:B------:R-:W-:Y:S01]  /*24b0*/  IMAD.IADD R109, R109, 0x1, R13 ;  /* 0x000000016d6d7824 */ /* 0x000fe200078e020d */
[----:B------:R-:W-:Y:S01]  /*24c0*/  SEL R6, RZ, 0xffffffff, P3 ;  /* 0xffffffffff067807 */ /* 0x000fe20001800000 */
[----:B------:R-:W-:Y:S01]  /*24d0*/  IMAD.IADD R107, R13, 0x1, R107 ;  /* 0x000000010d6b7824 */ /* 0x000fe200078e026b */
[----:B------:R-:W-:Y:S01]  /*24e0*/  ISETP.GE.AND P3, PT, R4, UR4, PT ;  /* 0x0000000404007c0c */ /* 0x000fe2000bf66270 */
[----:B-----5:R-:W-:Y:S01]  /*24f0*/  IMAD.WIDE.U32 R102, R135, R98, R102 ;  /* 0x0000006287667225 */ /* 0x020fe200078e0066 */
[----:B------:R-:W-:-:S02]  /*2500*/  SEL R8, RZ, 0x8, P4 ;  /* 0x00000008ff087807 */ /* 0x000fc40002000000 */
[----:B------:R-:W-:Y:S01]  /*2510*/  SEL R5, RZ, 0x1, P2 ;  /* 0x00000001ff057807 */ /* 0x000fe20001000000 */
[----:B------:R-:W-:Y:S01]  /*2520*/  IMAD.SHL.U32 R10, R6, 0x2, RZ ;  /* 0x00000002060a7824 */ /* 0x000fe200078e00ff */
[----:B------:R-:W-:Y:S01]  /*2530*/  SEL R6, RZ, 0x4, P3 ;  /* 0x00000004ff067807 */ /* 0x000fe20001800000 */
[----:B------:R-:W-:Y:S01]  /*2540*/  IMAD.WIDE.U32 R100, R135, R98, R100 ;  /* 0x0000006287647225 */ /* 0x000fe200078e0064 */
[----:B------:R-:W-:Y:S02]  /*2550*/  ISETP.GE.AND P3, PT, R3, R15, PT ;  /* 0x0000000f0300720c */ /* 0x000fe40003f66270 */
[----:B------:R-:W-:Y:S01]  /*2560*/  LOP3.LUT R8, R8, R7, R6, 0xfe, !PT ;  /* 0x0000000708087212 */ /* 0x000fe200078efe06 */
[CC--:B------:R-:W-:Y:S01]  /*2570*/  IMAD.WIDE.U32 R108, R135.reuse, R104.reuse, R108 ;  /* 0x00000068876c7225 */ /* 0x0c0fe200078e006c */
[----:B------:R-:W-:Y:S02]  /*2580*/  LOP3.LUT R5, R10, 0x2, R5, 0xe2, !PT ;  /* 0x000000020a057812 */ /* 0x000fe400078ee205 */
[----:B------:R-:W-:Y:S01]  /*2590*/  SEL R6, RZ, 0x4, P0 ;  /* 0x00000004ff067807 */ /* 0x000fe20000000000 */
[----:B------:R-:W-:Y:S01]  /*25a0*/  IMAD.WIDE.U32 R106, R135, R104, R106 ;  /* 0x00000068876a7225 */ /* 0x000fe200078e006a */
[----:B------:R-:W-:-:S02]  /*25b0*/  SEL R7, RZ, 0x8, P1 ;  /* 0x00000008ff077807 */ /* 0x000fc40000800000 */
[----:B------:R-:W-:Y:S01]  /*25c0*/  ISETP.GE.AND P0, PT, R16, R15, PT ;  /* 0x0000000f1000720c */ /* 0x000fe20003f06270 */
[----:B------:R-:W-:Y:S01]  /*25d0*/  IMAD R127, R99, 0xa0, RZ ;  /* 0x000000a0637f7824 */ /* 0x000fe200078e02ff */
[----:B------:R-:W-:Y:S01]  /*25e0*/  LOP3.LUT R21, R7, R5, R6, 0xfe, !PT ;  /* 0x0000000507157212 */ /* 0x000fe200078efe06 */
[----:B------:R-:W-:Y:S01]  /*25f0*/  IMAD.SHL.U32 R97, R98, 0x80, RZ ;  /* 0x0000008062617824 */ /* 0x000fe200078e00ff */
[----:B------:R-:W-:Y:S01]  /*2600*/  SEL R6, R15, RZ, P3 ;  /* 0x000000ff0f067207 */ /* 0x000fe20001800000 */
[----:B------:R-:W-:Y:S01]  /*2610*/  IMAD R113, R14, 0x80, R198 ;  /* 0x000000800e717824 */ /* 0x000fe200078e02c6 */
[----:B------:R-:W-:Y:S01]  /*2620*/  @!P6 BAR.SYNC.DEFER_BLOCKING 0x9, 0x100 ;  /* 0x024400000000eb1d */ /* 0x000fe20000010000 */
[----:B------:R-:W-:Y:S01]  /*2630*/  ISETP.GE.AND P2, PT, R195, UR4, PT ;  /* 0x00000004c3007c0c */ /* 0x000fe2000bf46270 */
[C---:B------:R-:W-:Y:S01]  /*2640*/  IMAD.SHL.U32 R118, R15.reuse, 0x2, RZ ;  /* 0x000000020f767824 */ /* 0x040fe200078e00ff */
[----:B------:R-:W-:Y:S01]  /*2650*/  SEL R5, R15, RZ, P0 ;  /* 0x000000ff0f057207 */ /* 0x000fe20000000000 */
[----:B------:R-:W-:Y:S01]  /*2660*/  IMAD.IADD R7, R3, 0x1, R6 ;  /* 0x0000000103077824 */ /* 0x000fe200078e0206 */
[----:B------:R-:W-:-:S02]  /*2670*/  SEL R9, RZ, 0x10, P2 ;  /* 0x00000010ff097807 */ /* 0x000fc40001000000 */
[----:B------:R-:W-:Y:S02]  /*2680*/  IADD3 R5, R16, R5, RZ ;  /* 0x0000000510057210 */ /* 0x000fe40007ffe0ff */
[----:B------:R-:W-:Y:S02]  /*2690*/  LOP3.LUT R32, R8, R9, RZ, 0xfc, !PT ;  /* 0x0000000908207212 */ /* 0x000fe400078efcff */
[----:B------:R-:W-:Y:S02]  /*26a0*/  ISETP.GE.AND P5, PT, R4, R15, PT ;  /* 0x0000000f0400720c */ /* 0x000fe40003fa6270 */
[----:B------:R-:W-:Y:S02]  /*26b0*/  SHF.R.S32.HI R8, RZ, 0x1f, R7 ;  /* 0x0000001fff087819 */ /* 0x000fe40000011407 */
[----:B------:R-:W-:Y:S02]  /*26c0*/  SHF.R.S32.HI R6, RZ, 0x1f, R5 ;  /* 0x0000001fff067819 */ /* 0x000fe40000011405 */
[----:B------:R-:W-:-:S02]  /*26d0*/  SEL R9, R15, RZ, P5 ;  /* 0x000000ff0f097207 */ /* 0x000fc40002800000 */
[----:B------:R-:W-:Y:S02]  /*26e0*/  LEA.HI R30, R8, R7, RZ, 0x4 ;  /* 0x00000007081e7211 */ /* 0x000fe400078f20ff */
[----:B------:R-:W-:Y:S01]  /*26f0*/  LEA.HI R29, R6, R5, RZ, 0x4 ;  /* 0x00000005061d7211 */ /* 0x000fe200078f20ff */
[----:B------:R-:W-:Y:S01]  /*2700*/  IMAD.IADD R12, R4, 0x1, R9 ;  /* 0x00000001040c7824 */ /* 0x000fe200078e0209 */
[----:B------:R-:W-:Y:S02]  /*2710*/  LEA.HI R8, R8, R7, RZ, 0x6 ;  /* 0x0000000708087211 */ /* 0x000fe400078f30ff */
[----:B------:R-:W-:Y:S02]  /*2720*/  LEA.HI R6, R6, R5, RZ, 0x6 ;  /* 0x0000000506067211 */ /* 0x000fe400078f30ff */
[----:B------:R-:W-:Y:S02]  /*2730*/  SHF.R.S32.HI R9, RZ, 0x6, R8 ;  /* 0x00000006ff097819 */ /* 0x000fe40000011408 */
[----:B------:R-:W-:-:S02]  /*2740*/  SHF.R.U32.HI R5, RZ, 0x3, R211 ;  /* 0x00000003ff057819 */ /* 0x000fc400000116d3 */
[----:B------:R-:W-:Y:S01]  /*2750*/  SHF.R.S32.HI R7, RZ, 0x6, R6 ;  /* 0x00000006ff077819 */ /* 0x000fe20000011406 */
[C---:B------:R-:W-:Y:S01]  /*2760*/  IMAD R133, R9.reuse, 0x2800, R210 ;  /* 0x0000280009857824 */ /* 0x040fe200078e02d2 */
[----:B------:R-:W-:Y:S01]  /*2770*/  LOP3.LUT R8, R208, 0x30, R30, 0xf8, !PT ;  /* 0x00000030d0087812 */ /* 0x000fe200078ef81e */
[--C-:B------:R-:W-:Y:S01]  /*2780*/  IMAD R130, R9, 0x2800, R212.reuse ;  /* 0x0000280009827824 */ /* 0x100fe200078e02d4 */
[--C-:B------:R-:W-:Y:S01]  /*2790*/  LOP3.LUT R10, R211, 0x30, R29.reuse, 0xf8, !PT ;  /* 0x00000030d30a7812 */ /* 0x100fe200078ef81d */
[C---:B------:R-:W-:Y:S01]  /*27a0*/  IMAD R132, R7.reuse, 0x2800, R212 ;  /* 0x0000280007847824 */ /* 0x040fe200078e02d4 */
[----:B------:R-:W-:Y:S01]  /*27b0*/  LOP3.LUT R8, R8, R209, RZ, 0x3c, !PT ;  /* 0x000000d108087212 */ /* 0x000fe200078e3cff */
[----:B------:R-:W-:Y:S01]  /*27c0*/  IMAD R134, R7, 0x2800, R210 ;  /* 0x0000280007867824 */ /* 0x000fe200078e02d2 */
[----:B------:R-:W-:Y:S02]  /*27d0*/  LOP3.LUT R11, R10, R5, RZ, 0x3c, !PT ;  /* 0x000000050a0b7212 */ /* 0x000fe400078e3cff */
[----:B------:R-:W-:Y:S01]  /*27e0*/  LOP3.LUT R6, R208, 0x30, R29, 0xf8, !PT ;  /* 0x00000030d0067812 */ /* 0x000fe200078ef81d */
[----:B------:R-:W-:Y:S01]  /*27f0*/  IMAD.IADD R133, R133, 0x1, R8 ;  /* 0x0000000185857824 */ /* 0x000fe200078e0208 */
[----:B------:R-:W-:Y:S01]  /*2800*/  SHF.R.S32.HI R13, RZ, 0x1f, R12 ;  /* 0x0000001fff0d7819 */ /* 0x000fe2000001140c */
[----:B------:R-:W-:Y:S01]  /*2810*/  IMAD.IADD R132, R132, 0x1, R11 ;  /* 0x0000000184847824 */ /* 0x000fe200078e020b */
[----:B------:R-:W-:-:S02]  /*2820*/  SHF.R.S32.HI R11, RZ, 0x1f, R135 ;  /* 0x0000001fff0b7819 */ /* 0x000fc40000011487 */
[----:B------:R-:W-:Y:S02]  /*2830*/  LOP3.LUT R8, R211, 0x30, R30, 0xf8, !PT ;  /* 0x00000030d3087812 */ /* 0x000fe400078ef81e */
[----:B------:R-:W-:Y:S02]  /*2840*/  LOP3.LUT R7, R6, R209, RZ, 0x3c, !PT ;  /* 0x000000d106077212 */ /* 0x000fe400078e3cff */
[----:B------:R-:W-:Y:S02]  /*2850*/  LEA.HI R31, R13, R12, RZ, 0x4 ;  /* 0x0000000c0d1f7211 */ /* 0x000fe400078f20ff */
[----:B------:R-:W-:Y:S01]  /*2860*/  LOP3.LUT R9, R8, R5, RZ, 0x3c, !PT ;  /* 0x0000000508097212 */ /* 0x000fe200078e3cff */
[----:B------:R-:W-:Y:S01]  /*2870*/  IMAD R8, R11, R104, RZ ;  /* 0x000000680b087224 */ /* 0x000fe200078e02ff */
[----:B------:R-:W-:Y:S01]  /*2880*/  LEA.HI R12, R13, R12, RZ, 0x6 ;  /* 0x0000000c0d0c7211 */ /* 0x000fe200078f30ff */
[----:B------:R-:W-:Y:S01]  /*2890*/  IMAD.IADD R134, R134, 0x1, R7 ;  /* 0x0000000186867824 */ /* 0x000fe200078e0207 */
[----:B------:R-:W-:Y:S01]  /*28a0*/  LOP3.LUT R6, R208, 0x30, R31, 0xf8, !PT ;  /* 0x00000030d0067812 */ /* 0x000fe200078ef81f */
[----:B------:R-:W-:Y:S01]  /*28b0*/  IMAD R13, R135, R105, R8 ;  /* 0x00000069870d7224 */ /* 0x000fe200078e0208 */
[----:B------:R-:W-:Y:S01]  /*28c0*/  SHF.R.S32.HI R7, RZ, 0x6, R12 ;  /* 0x00000006ff077819 */ /* 0x000fe2000001140c */
[----:B------:R-:W-:Y:S01]  /*28d0*/  IMAD R8, R11, R98, RZ ;  /* 0x000000620b087224 */ /* 0x000fe200078e02ff */
[----:B------:R-:W-:Y:S01]  /*28e0*/  LOP3.LUT R6, R6, R209, RZ, 0x3c, !PT ;  /* 0x000000d106067212 */ /* 0x000fe200078e3cff */
[----:B------:R-:W-:Y:S01]  /*28f0*/  IMAD.IADD R130, R130, 0x1, R9 ;  /* 0x0000000182827824 */ /* 0x000fe200078e0209 */
[----:B------:R-:W-:Y:S01]  /*2900*/  LOP3.LUT R10, R211, 0x30, R31, 0xf8, !PT ;  /* 0x00000030d30a7812 */ /* 0x000fe200078ef81f */
[----:B------:R-:W-:Y:S01]  /*2910*/  IMAD R131, R7, 0x2800, R210 ;  /* 0x0000280007837824 */ /* 0x000fe200078e02d2 */
[----:B------:R-:W-:Y:S01]  /*2920*/  SHF.R.S32.HI R116, RZ, 0x4, R29 ;  /* 0x00000004ff747819 */ /* 0x000fe2000001141d */
[----:B------:R-:W-:Y:S01]  /*2930*/  IMAD R11, R135, R99, R8 ;  /* 0x00000063870b7224 */ /* 0x000fe200078e0208 */
[----:B------:R-:W-:Y:S01]  /*2940*/  LOP3.LUT R10, R10, R5, RZ, 0x3c, !PT ;  /* 0x000000050a0a7212 */ /* 0x000fe200078e3cff */
[----:B------:R-:W-:Y:S01]  /*2950*/  IMAD R129, R7, 0x2800, R212 ;  /* 0x0000280007817824 */ /* 0x000fe200078e02d4 */
[----:B------:R-:W-:Y:S01]  /*2960*/  IADD3 R131, R131, R6, RZ ;  /* 0x0000000683837210 */ /* 0x000fe20007ffe0ff */
[----:B------:R-:W-:Y:S01]  /*2970*/  IMAD.IADD R27, R103, 0x1, R11 ;  /* 0x00000001671b7824 */ /* 0x000fe200078e020b */
[----:B------:R-:W-:Y:S01]  /*2980*/  SHF.L.U64.HI R6, R104, 0x7, R105 ;  /* 0x0000000768067819 */ /* 0x000fe20000010269 */
[----:B------:R-:W-:Y:S01]  /*2990*/  IMAD R9, R105, 0xa0, RZ ;  /* 0x000000a069097824 */ /* 0x000fe200078e02ff */
[----:B------:R-:W-:Y:S01]  /*29a0*/  SHF.L.U64.HI R8, R98, 0x7, R99 ;  /* 0x0000000762087819 */ /* 0x000fe20000010263 */
[C---:B------:R-:W-:Y:S01]  /*29b0*/  IMAD.SHL.U32 R7, R104.reuse, 0x80, RZ ;  /* 0x0000008068077824 */ /* 0x040fe200078e00ff */
[----:B------:R-:W-:Y:S01]  /*29c0*/  SHF.R.S32.HI R115, RZ, 0x4, R30 ;  /* 0x00000004ff737819 */ /* 0x000fe2000001141e */
[----:B------:R-:W-:Y:S01]  /*29d0*/  IMAD.WIDE.U32 R104, R104, 0xa0, RZ ;  /* 0x000000a068687825 */ /* 0x000fe200078e00ff */
[----:B------:R-:W-:-:S02]  /*29e0*/  SHF.R.S32.HI R114, RZ, 0x4, R31 ;  /* 0x00000004ff727819 */ /* 0x000fc4000001141f */
[----:B------:R-:W-:Y:S01]  /*29f0*/  LOP3.LUT R29, R29, 0xfffffff0, RZ, 0xc0, !PT ;  /* 0xfffffff01d1d7812 */ /* 0x000fe200078ec0ff */
[----:B------:R-:W-:Y:S01]  /*2a00*/  IMAD.WIDE.U32 R98, R98, 0xa0, RZ ;  /* 0x000000a062627825 */ /* 0x000fe200078e00ff */
[----:B------:R-:W-:Y:S02]  /*2a10*/  LOP3.LUT R30, R30, 0xfffffff0, RZ, 0xc0, !PT ;  /* 0xfffffff01e1e7812 */ /* 0x000fe400078ec0ff */
[----:B------:R-:W-:Y:S01]  /*2a20*/  LOP3.LUT R31, R31, 0xfffffff0, RZ, 0xc0, !PT ;  /* 0xfffffff01f1f7812 */ /* 0x000fe200078ec0ff */
[----:B------:R-:W-:Y:S01]  /*2a30*/  IMAD.IADD R129, R129, 0x1, R10 ;  /* 0x0000000181817824 */ /* 0x000fe200078e020a */
[----:B------:R-:W-:Y:S01]  /*2a40*/  LOP3.LUT R10, R21, 0x2, RZ, 0xc0, !PT ;  /* 0x00000002150a7812 */ /* 0x000fe200078ec0ff */
[----:B------:R-:W-:Y:S01]  /*2a50*/  IMAD.IADD R126, R105, 0x1, R9 ;  /* 0x00000001697e7824 */ /* 0x000fe200078e0209 */
[----:B------:R-:W-:Y:S01]  /*2a60*/  LOP3.LUT R9, R21, 0x1, RZ, 0xc0, !PT ;  /* 0x0000000115097812 */ /* 0x000fe200078ec0ff */
[----:B------:R-:W-:Y:S01]  /*2a70*/  IMAD.IADD R127, R99, 0x1, R127 ;  /* 0x00000001637f7824 */ /* 0x000fe200078e027f */
[----:B------:R-:W-:Y:S01]  /*2a80*/  LOP3.LUT R20, R21, 0x4, RZ, 0xc0, !PT ;  /* 0x0000000415147812 */ /* 0x000fe200078ec0ff */
[----:B------:R-:W-:Y:S01]  /*2a90*/  IMAD.IADD R26, R13, 0x1, R107 ;  /* 0x000000010d1a7824 */ /* 0x000fe200078e026b */
[----:B------:R-:W-:-:S02]  /*2aa0*/  @P5 LOP3.LUT R22, R22, 0x1, RZ, 0xfc, !PT ;  /* 0x0000000116165812 */ /* 0x000fc400078efcff */
[----:B------:R-:W-:Y:S02]  /*2ab0*/  LOP3.LUT R21, R21, 0x8, RZ, 0xc0, !PT ;  /* 0x0000000815157812 */ /* 0x000fe400078ec0ff */
[----:B------:R-:W-:Y:S02]  /*2ac0*/  IADD3 R25, R109, R13, RZ ;  /* 0x0000000d6d197210 */ /* 0x000fe40007ffe0ff */
[----:B------:R-:W-:Y:S02]  /*2ad0*/  SHF.R.S32.HI R112, RZ, 0x1f, R29 ;  /* 0x0000001fff707819 */ /* 0x000fe4000001141d */
[----:B------:R-:W-:Y:S02]  /*2ae0*/  SHF.R.S32.HI R111, RZ, 0x1f, R30 ;  /* 0x0000001fff6f7819 */ /* 0x000fe4000001141e */
[----:B------:R-:W-:Y:S02]  /*2af0*/  SHF.R.S32.HI R110, RZ, 0x1f, R31 ;  /* 0x0000001fff6e7819 */ /* 0x000fe4000001141f */
[----:B--2---:R-:W-:Y:S01]  /*2b00*/  R2P PR, R28, 0x6 ;  /* 0x000000061c007804 */ /* 0x004fe20000000000 */
[----:B------:R-:W-:-:S04]  /*2b10*/  IMAD.IADD R28, R11, 0x1, R101 ;  /* 0x000000010b1c7824 */ /* 0x000fc800078e0265 */
[----:B------:R-:W-:Y:S02]  /*2b20*/  SEL R122, R122, 0xffffffe0, !P1 ;  /* 0xffffffe07a7a7807 */ /* 0x000fe40004800000 */
[----:B------:R-:W-:Y:S02]  /*2b30*/  ISETP.GE.AND P1, PT, R196, UR4, PT ;  /* 0x00000004c4007c0c */ /* 0x000fe4000bf26270 */
[----:B------:R-:W-:Y:S02]  /*2b40*/  SEL R123, R123, 0xffffffc0, !P2 ;  /* 0xffffffc07b7b7807 */ /* 0x000fe40005000000 */
[----:B------:R-:W-:-:S03]  /*2b50*/  SEL R11, RZ, 0x20, P1 ;  /* 0x00000020ff0b7807 */ /* 0x000fc60000800000 */
[----:B------:R-:W-:Y:S01]  /*2b60*/  IMAD.IADD R128, R123, 0x1, R122 ;  /* 0x000000017b807824 */ /* 0x000fe200078e027a */
[C---:B------:R-:W-:Y:S02]  /*2b70*/  LOP3.LUT R11, R32.reuse, R11, RZ, 0xfc, !PT ;  /* 0x0000000b200b7212 */ /* 0x040fe400078efcff */
[----:B------:R-:W-:Y:S02]  /*2b80*/  LOP3.LUT R32, R32, 0x1, RZ, 0xc0, !PT ;  /* 0x0000000120207812 */ /* 0x000fe400078ec0ff */
[C---:B------:R-:W-:Y:S02]  /*2b90*/  LOP3.LUT R33, R11.reuse, 0x2, RZ, 0xc0, !PT ;  /* 0x000000020b217812 */ /* 0x040fe400078ec0ff */
[C---:B------:R-:W-:Y:S02]  /*2ba0*/  LOP3.LUT R34, R11.reuse, 0x4, RZ, 0xc0, !PT ;  /* 0x000000040b227812 */ /* 0x040fe400078ec0ff */
[C---:B------:R-:W-:Y:S02]  /*2bb0*/  LOP3.LUT R35, R11.reuse, 0x8, RZ, 0xc0, !PT ;  /* 0x000000080b237812 */ /* 0x040fe400078ec0ff */
[----:B------:R-:W-:-:S02]  /*2bc0*/  LOP3.LUT R36, R11, 0x10, RZ, 0xc0, !PT ;  /* 0x000000100b247812 */ /* 0x000fc400078ec0ff */
[----:B------:R-:W-:Y:S02]  /*2bd0*/  SHF.R.S32.HI R124, RZ, 0x1f, R0 ;  /* 0x0000001fff7c7819 */ /* 0x000fe40000011400 */
[----:B------:R-:W-:-:S07]  /*2be0*/  LOP3.LUT R37, R11, 0x20, RZ, 0xc0, !PT ;  /* 0x000000200b257812 */ /* 0x000fce00078ec0ff */
.L_x_2796:
[----:B0-----:R-:W0:Y:S01]  /*2bf0*/  LDC R40, c[0x0][0x430] ;  /* 0x00010c00ff287b82 */ /* 0x001e220000000800 */
[----:B------:R-:W-:-:S04]  /*2c00*/  VIADD R24, R24, 0xffffffff ;  /* 0xffffffff18187836 */ /* 0x000fc80000000000 */
[----:B----4-:R-:W-:-:S03]  /*2c10*/  IMAD R11, R24, 0xa0, R113 ;  /* 0x000000a0180b7824 */ /* 0x010fc600078e0271 */
[----:B-1----:R-:W1:Y:S01]  /*2c20*/  LDC R117, c[0x0][0x3f4] ;  /* 0x0000fd00ff757b82 */ /* 0x002e620000000800 */
        /* <DEDUP_REMOVED lines=13> */
[----:B------:R-:W-:Y:S01]  /*2d00*/  @!P1 IMAD R41, R0, R15, R38 ;  /* 0x0000000f00299224 */ /* 0x000fe200078e0226 */
[----:B------:R-:W-:-:S05]  /*2d10*/  @!P1 MOV R38, R11 ;  /* 0x0000000b00269202 */ /* 0x000fca0000000f00 */
[----:B------:R-:W-:-:S04]  /*2d20*/  @!P1 IMAD.WIDE.U32 R14, R0, R14, R38 ;  /* 0x0000000e000e9225 */ /* 0x000fc800078e0026 */
[----:B------:R-:W-:Y:S01]  /*2d30*/  @!P1 IMAD.IADD R15, R15, 0x1, R41 ;  /* 0x000000010f0f9824 */ /* 0x000fe200078e0229 */
[----:B--2---:R-:W-:Y:S01]  /*2d40*/  @!P1 LEA R12, P2, R14, R12, 0x2 ;  /* 0x0000000c0e0c9211 */ /* 0x004fe200078410ff */
[----:B------:R-:W-:-:S03]  /*2d50*/  IMAD.MOV.U32 R38, RZ, RZ, RZ ;  /* 0x000000ffff267224 */ /* 0x000fc600078e00ff */
[----:B------:R-:W-:Y:S02]  /*2d60*/  @!P1 LEA.HI.X R13, R14, R13, R15, 0x2, P2 ;  /* 0x0000000d0e0d9211 */ /* 0x000fe400010f140f */
[----:B------:R-:W-:-:S03]  /*2d70*/  ISETP.GT.AND P2, PT, R24, R119, PT ;  /* 0x000000771800720c */ /* 0x000fc60003f44270 */
[----:B------:R0:W5:Y:S01]  /*2d80*/  @!P1 LDG.E R38, desc[UR50][R12.64] ;  /* 0x000000320c269981 */ /* 0x000162000c1e1900 */
[----:B-1----:R-:W-:Y:S01]  /*2d90*/  ISETP.GE.AND P1, PT, R117, 0x1, PT ;  /* 0x000000017500780c */ /* 0x002fe20003f26270 */
[----:B------:R-:W-:Y:S01]  /*2da0*/  IMAD.MOV R39, RZ, RZ, -R11 ;  /* 0x000000ffff277224 */ /* 0x000fe200078e0a0b */
[----:B------:R-:W-:Y:S01]  /*2db0*/  LOP3.LUT R22, R22, 0xfffffffd, RZ, 0xc0, !PT ;  /* 0xfffffffd16167812 */ /* 0x000fe200078ec0ff */
[C---:B------:R-:W-:Y:S01]  /*2dc0*/  IMAD R41, R19.reuse, 0x7800, R218 ;  /* 0x0000780013297824 */ /* 0x040fe200078e02da */
[----:B------:R-:W-:Y:S05]  /*2dd0*/  YIELD ;  /* 0x0000000000007946 */ /* 0x000fea0003800000 */
[----:B------:R-:W-:Y:S01]  /*2de0*/  IMAD R11, R19, 0x7800, R221 ;  /* 0x00007800130b7824 */ /* 0x000fe200078e02dd */
[----:B------:R-:W-:Y:S01]  /*2df0*/  BSSY B0, `(.L_x_2691) ;  /* 0x0000cee000007945 */ /* 0x000fe20003800000 */
[----:B------:R-:W-:Y:S01]  /*2e00*/  IMAD R39, R40, R39, R43 ;  /* 0x0000002728277224 */ /* 0x000fe200078e022b */
[----:B------:R-:W-:Y:S01]  /*2e10*/  @P2 LOP3.LUT R22, R22, 0x2, RZ, 0xfc, !PT ;  /* 0x0000000216162812 */ /* 0x000fe200078efcff */
[----:B------:R-:W-:-:S02]  /*2e20*/  IMAD.IADD R41, R18, 0x1, R41 ;  /* 0x0000000112297824 */ /* 0x000fc400078e0229 */
[----:B------:R-:W-:Y:S01]  /*2e30*/  IMAD.IADD R40, R18, 0x1, R11 ;  /* 0x0000000112287824 */ /* 0x000fe200078e020b */
[----:B0-----:R-:W-:Y:S06]  /*2e40*/  @!P1 BRA `(.L_x_2692) ;  /* 0x000000c400e49947 */ /* 0x001fec0003800000 */
[----:B------:R-:W-:Y:S01]  /*2e50*/  SHF.R.S32.HI R92, RZ, 0x1f, R39 ;  /* 0x0000001fff5c7819 */ /* 0x000fe20000011427 */
[----:B------:R-:W-:Y:S01]  /*2e60*/  ULDC.64 UR4, c[0x0][0x300] ;  /* 0x0000c00000047ab9 */ /* 0x000fe20000000a00 */
[----:B-----5:R-:W-:Y:S01]  /*2e70*/  SHF.R.S32.HI R93, RZ, 0x1f, R38 ;  /* 0x0000001fff5d7819 */ /* 0x020fe20000011426 */
[----:B------:R-:W-:Y:S01]  /*2e80*/  IMAD.WIDE.U32 R12, R39, UR4, RZ ;  /* 0x00000004270c7c25 */ /* 0x000fe2000f8e00ff */
[----:B------:R-:W-:-:S03]  /*2e90*/  ULDC.64 UR6, c[0x0][0x2e8] ;  /* 0x0000ba0000067ab9 */ /* 0x000fc60000000a00 */
        /* <DEDUP_REMOVED lines=12> */
[----:B------:R-:W-:Y:S01]  /*2f60*/  IMAD R43, R11, R104, R14 ;  /* 0x000000680b2b7224 */ /* 0x000fe200078e020e */
[----:B------:R-:W-:Y:S01]  /*2f70*/  IADD3 R13, R13, R15, RZ ;  /* 0x0000000f0d0d7210 */ /* 0x000fe20007ffe0ff */
[----:B------:R-:W-:Y:S02]  /*2f80*/  IMAD R15, R127, R24, RZ ;  /* 0x000000187f0f7224 */ /* 0x000fe400078e02ff */
[C---:B------:R-:W-:Y:S01]  /*2f90*/  IMAD.WIDE.U32 R12, R191.reuse, UR4, R12 ;  /* 0x00000004bf0c7c25 */ /* 0x040fe2000f8e000c */
[----:B------:R-:W-:Y:S02]  /*2fa0*/  ULDC.U8 UR4, c[0x0][0x410] ;  /* 0x0001040000047ab9 */ /* 0x000fe40000000000 */
[----:B------:R-:W-:Y:S01]  /*2fb0*/  ISETP.NE.AND P1, PT, RZ, UR4, PT ;  /* 0x00000004ff007c0c */ /* 0x000fe2000bf25270 */
[----:B------:R-:W-:Y:S01]  /*2fc0*/  IMAD R120, R191, UR5, R13 ;  /* 0x00000005bf787c24 */ /* 0x000fe2000f8e020d */
[----:B------:R-:W-:Y:S01]  /*2fd0*/  IADD3 R121, P2, R12, UR6, RZ ;  /* 0x000000060c797c10 */ /* 0x000fe2000ff5e0ff */
[----:B------:R-:W-:-:S02]  /*2fe0*/  IMAD R45, R11, R98, R15 ;  /* 0x000000620b2d7224 */ /* 0x000fc400078e020f */
[----:B------:R-:W-:Y:S01]  /*2ff0*/  IMAD.WIDE.U32 R14, R104, R24, RZ ;  /* 0x00000018680e7225 */ /* 0x000fe200078e00ff */
[----:B------:R-:W-:-:S03]  /*3000*/  IADD3.X R120, R120, UR7, RZ, P2, !PT ;  /* 0x0000000778787c10 */ /* 0x000fc600097fe4ff */
        /* <DEDUP_REMOVED lines=56> */
.L_x_2695:
[----:B------:R-:W-:Y:S05]  /*3390*/  BSYNC B1 ;  /* 0x0000000000017941 */ /* 0x000fea0003800000 */
.L_x_2694:
[----:B0-----:R-:W-:Y:S01]  /*33a0*/  VIADD R44, R198, 0x80 ;  /* 0x00000080c62c7836 */ /* 0x001fe20000000000 */
        /* <DEDUP_REMOVED lines=11> */
[----:B------:R-:W-:Y:S01]  /*3460*/  CS2R R60, SRZ ;  /* 0x00000000003c7805 */ /* 0x000fe2000001ff00 */
[----:B-----5:R-:W-:Y:S01]  /*3470*/  IMAD.MOV.U32 R144, RZ, RZ, R66 ;  /* 0x000000ffff907224 */ /* 0x020fe200078e0042 */
[----:B------:R-:W-:Y:S01]  /*3480*/  CS2R R64, SRZ ;  /* 0x0000000000407805 */ /* 0x000fe2000001ff00 */
[----:B------:R-:W-:Y:S01]  /*3490*/  IMAD.MOV.U32 R147, RZ, RZ, R70 ;  /* 0x000000ffff937224 */ /* 0x000fe200078e0046 */
[----:B------:R-:W-:Y:S06]  /*34a0*/  @P4 BRA `(.L_x_2697) ;  /* 0x0000000000a04947 */ /* 0x000fec0003800000 */
        /* <DEDUP_REMOVED lines=40> */
.L_x_2697:
[----:B------:R-:W-:Y:S05]  /*3730*/  BSYNC B1 ;  /* 0x0000000000017941 */ /* 0x000fea0003800000 */
.L_x_2696:
        /* <DEDUP_REMOVED lines=9> */
[----:B------:R-:W-:Y:S02]  /*37d0*/  IMAD.MOV.U32 R151, RZ, RZ, R72 ;  /* 0x000000ffff977224 */ /* 0x000fe400078e0048 */
        /* <DEDUP_REMOVED lines=13> */
[----:B------:R-:W-:Y:S01]  /*38b0*/  IMAD.MOV.U32 R146, RZ, RZ, R64 ;  /* 0x000000ffff927224 */ /* 0x000fe200078e0040 */
[----:B------:R-:W-:Y:S06]  /*38c0*/  @!P1 BRA `(.L_x_2698) ;  /* 0x0000000000049947 */ /* 0x000fec0003800000 */
[----:B------:R-:W-:Y:S01]  /*38d0*/  BPT.TRAP 0x1 ;  /* 0x000000040000795c */ /* 0x000fe20000300000 */
.L_x_2698:
[----:B------:R-:W-:Y:S01]  /*38e0*/  LEA R95, R19, R18, 0x3 ;  /* 0x00000012135f7211 */ /* 0x000fe200078e18ff */
[----:B------:R-:W-:Y:S01]  /*38f0*/  BSSY B1, `(.L_x_2699) ;  /* 0x0000004000017945 */ /* 0x000fe20003800000 */
[----:B------:R-:W-:-:S04]  /*3900*/  SHF.L.U32 R96, R199, 0x1f, RZ ;  /* 0x0000001fc7607819 */ /* 0x000fc800000006ff */
[----:B------:R-:W1:Y:S02]  /*3910*/  SYNCS.PHASECHK.TRANS64.TRYWAIT P5, [R95+URZ+0x29890], R96 ;  /* 0x029890605f0075a7 */ /* 0x000e6400080a017f */
[----:B-1----:R-:W-:Y:S05]  /*3920*/  @!P5 BRA `(.L_x_2700) ;  /* 0x000002c8004cd947 */ /* 0x002fea0003800000 */
.L_x_3050:
[----:B------:R-:W-:Y:S05]  /*3930*/  BSYNC B1 ;  /* 0x0000000000017941 */ /* 0x000fea0003800000 */
.L_x_2699:
[----:B------:R-:W-:-:S03]  /*3940*/  UMOV UR4, 0xffffffff ;  /* 0xffffffff00047882 */ /* 0x000fc60000000000 */
[----:B------:R-:W-:Y:S05]  /*3950*/  BRA.DIV UR4, `(.L_x_2701) ;  /* 0x000002ca04547947 */ /* 0x000fea000b800000 */
[----:B------:R2:W3:Y:S04]  /*3960*/  SHFL.IDX PT, R149, R120, RZ, 0x1e1f ;  /* 0x001e1fff78957589 */ /* 0x0004e800000e0000 */
[----:B------:R2:W4:Y:S02]  /*3970*/  SHFL.IDX PT, R11, R121, RZ, 0x1e1f ;  /* 0x001e1fff790b7589 */ /* 0x00052400000e0000 */
.L_x_3054:
        /* <DEDUP_REMOVED lines=22> */
[--C-:B------:R-:W-:Y:S01]  /*3ae0*/  HADD2.F32 R89, -RZ, R161.reuse.H1_H1 ;  /* 0x300000a1ff597230 */ /* 0x100fe20000004100 */
[----:B------:R-:W-:Y:S01]  /*3af0*/  LOP3.LUT R163, R163, 0xff00, R162, 0xf8, !PT ;  /* 0x0000ff00a3a37812 */ /* 0x000fe200078ef8a2 */
[----:B------:R-:W-:Y:S01]  /*3b00*/  HADD2.F32 R165, -RZ, R88.H0_H0 ;  /* 0x20000058ffa57230 */ /* 0x000fe20000004100 */
[----:B------:R-:W-:Y:S01]  /*3b10*/  F2FP.F16.E4M3.UNPACK_B R162, R159.H1 ;  /* 0x0000009fffa2723e */ /* 0x000fe200030006ff */
[----:B------:R-:W-:Y:S01]  /*3b20*/  HADD2.F32 R161, -RZ, R161.H0_H0 ;  /* 0x200000a1ffa17230 */ /* 0x000fe20000004100 */
[----:B------:R-:W-:-:S02]  /*3b30*/  F2FP.F16.E4M3.UNPACK_B R160, R160 ;  /* 0x000000a0ffa0723e */ /* 0x000fc400020006ff */
[-C--:B------:R-:W-:Y:S01]  /*3b40*/  FMUL.FTZ R166, R89, R165.reuse ;  /* 0x000000a559a67220 */ /* 0x080fe20000410000 */
[--C-:B------:R-:W-:Y:S02]  /*3b50*/  HADD2.F32 R164, -RZ, R162.reuse.H0_H0 ;  /* 0x200000a2ffa47230 */ /* 0x100fe40000004100 */
[----:B------:R-:W-:Y:S01]  /*3b60*/  FMUL.FTZ R165, R161, R165 ;  /* 0x000000a5a1a57220 */ /* 0x000fe20000410000 */
[----:B------:R-:W-:Y:S01]  /*3b70*/  HADD2.F32 R162, -RZ, R162.H1_H1 ;  /* 0x300000a2ffa27230 */ /* 0x000fe20000004100 */
[----:B------:R-:W-:Y:S02]  /*3b80*/  F2FP.F16.E4M3.UNPACK_B R159, R159 ;  /* 0x0000009fff9f723e */ /* 0x000fe400020006ff */
[-C--:B------:R-:W-:Y:S01]  /*3b90*/  FFMA.FTZ R89, R89, R164.reuse, R165 ;  /* 0x000000a459597223 */ /* 0x080fe200000100a5 */
        /* <DEDUP_REMOVED lines=9> */
[----:B------:R-:W-:Y:S02]  /*3c30*/  IMAD.U32 R13, R86, 0x10000, RZ ;  /* 0x00010000560d7824 */ /* 0x000fe400078e00ff */
[----:B------:R-:W-:Y:S01]  /*3c40*/  IMAD.MOV.U32 R86, RZ, RZ, R15 ;  /* 0x000000ffff567224 */ /* 0x000fe200078e000f */
        /* <DEDUP_REMOVED lines=15> */
[-C--:B------:R-:W-:Y:S02]  /*3d40*/  F2FP.F16.E4M3.UNPACK_B R88, R14.reuse ;  /* 0x0000000eff58723e */ /* 0x080fe400020006ff */
        /* <DEDUP_REMOVED lines=10> */
[C---:B------:R-:W-:Y:S01]  /*3df0*/  FFMA.FTZ R165, R86.reuse, R15, -R165 ;  /* 0x0000000f56a57223 */ /* 0x040fe200000108a5 */
        /* <DEDUP_REMOVED lines=25> */
[----:B------:R-:W-:Y:S01]  /*3f90*/  FMUL.FTZ R161, R15, R164 ;  /* 0x000000a40fa17220 */ /* 0x000fe20000410000 */
        /* <DEDUP_REMOVED lines=9> */
[-C--:B------:R-:W-:Y:S02]  /*4030*/  FMUL.FTZ R87, R12, R160.reuse ;  /* 0x000000a00c577220 */ /* 0x080fe40000410000 */
[C---:B------:R-:W-:Y:S02]  /*4040*/  FMUL.FTZ R160, R15.reuse, R160 ;  /* 0x000000a00fa07220 */ /* 0x040fe40000410000 */
[-C--:B------:R-:W-:Y:S01]  /*4050*/  FFMA.FTZ R87, R15, R159.reuse, -R87 ;  /* 0x0000009f0f577223 */ /* 0x080fe20000010857 */
[----:B------:R-:W-:Y:S01]  /*4060*/  F2FP.SATFINITE.E4M3.F32.PACK_AB_MERGE_C R15, R166, R168, R165 ;  /* 0x000000a8a60f723e */ /* 0x000fe200048070a5 */
[----:B------:R-:W-:-:S05]  /*4070*/  FFMA.FTZ R160, R12, R159, R160 ;  /* 0x0000009f0ca07223 */ /* 0x000fca00000100a0 */
[----:B------:R-:W-:-:S07]  /*4080*/  F2FP.SATFINITE.E4M3.F32.PACK_AB_MERGE_C R12, R160, R87, R161 ;  /* 0x00000057a00c723e */ /* 0x000fce00048070a1 */
.L_x_2707:
[----:B------:R-:W-:Y:S05]  /*4090*/  BSYNC B3 ;  /* 0x0000000000037941 */ /* 0x000fea0003800000 */
.L_x_2706:
[----:B----4-:R-:W-:-:S04]  /*40a0*/  IADD3 R86, P2, R16, R11, RZ ;  /* 0x0000000b10567210 */ /* 0x010fc80007f5e0ff */
[----:B---3--:R-:W-:-:S05]  /*40b0*/  IADD3.X R87, R149, R17, RZ, P2, !PT ;  /* 0x0000001195577210 */ /* 0x008fca00017fe4ff */
[----:B0-----:R0:W-:Y:S04]  /*40c0*/  ST.E.128 desc[UR50][R86.64], R12 ;  /* 0x0000000c56007985 */ /* 0x0011e8000c101d32 */
.L_x_2705:
[----:B------:R-:W-:Y:S05]  /*40d0*/  BSYNC B2 ;  /* 0x0000000000027941 */ /* 0x000fea0003800000 */
.L_x_2704:
        /* <DEDUP_REMOVED lines=12> */
[----:B------:R-:W-:Y:S02]  /*41a0*/  LOP3.LUT R88, R85, 0xff0000ff, RZ, 0xc0, !PT ;  /* 0xff0000ff55587812 */ /* 0x000fe400078ec0ff */
[----:B------:R-:W-:Y:S01]  /*41b0*/  LOP3.LUT R83, R84, 0xff00, R83, 0xf8, !PT ;  /* 0x0000ff0054537812 */ /* 0x000fe200078ef853 */
[----:B------:R-:W-:Y:S01]  /*41c0*/  IMAD.U32 R84, R87, 0x10000, RZ ;  /* 0x0001000057547824 */ /* 0x000fe200078e00ff */
[----:B------:R-:W-:Y:S01]  /*41d0*/  SHF.R.U32.HI R82, RZ, 0x10, R85 ;  /* 0x00000010ff527819 */ /* 0x000fe20000011655 */
[----:B------:R-:W-:Y:S01]  /*41e0*/  IMAD.SHL.U32 R85, R86, 0x100, RZ ;  /* 0x0000010056557824 */ /* 0x000fe200078e00ff */
[----:B0-----:R-:W-:-:S02]  /*41f0*/  F2FP.F16.E4M3.UNPACK_B R89, R13 ;  /* 0x0000000dff59723e */ /* 0x001fc400020006ff */
[----:B------:R-:W-:Y:S02]  /*4200*/  LOP3.LUT R83, R83, 0xff0000, R84, 0xf8, !PT ;  /* 0x00ff000053537812 */ /* 0x000fe400078ef854 */
[-C--:B------:R-:W-:Y:S02]  /*4210*/  F2FP.F16.E4M3.UNPACK_B R84, R157.reuse.H1 ;  /* 0x0000009dff54723e */ /* 0x080fe400030006ff */
[----:B------:R-:W-:Y:S01]  /*4220*/  LOP3.LUT R88, R88, 0xff00, R85, 0xf8, !PT ;  /* 0x0000ff0058587812 */ /* 0x000fe200078ef855 */
[--C-:B------:R-:W-:Y:S01]  /*4230*/  HADD2.F32 R85, -RZ, R89.reuse.H1_H1 ;  /* 0x30000059ff557230 */ /* 0x100fe20000004100 */
[-C--:B------:R-:W-:Y:S01]  /*4240*/  F2FP.F16.E4M3.UNPACK_B R87, R158.reuse.H1 ;  /* 0x0000009eff57723e */ /* 0x080fe200030006ff */
        /* <DEDUP_REMOVED lines=8> */
[-C--:B------:R-:W-:Y:S01]  /*42d0*/  FFMA.FTZ R86, R89, R160.reuse, -R86 ;  /* 0x000000a059567223 */ /* 0x080fe20000010856 */
[----:B------:R-:W-:Y:S02]  /*42e0*/  F2FP.F16.E4M3.UNPACK_B R89, R13.H1 ;  /* 0x0000000dff59723e */ /* 0x000fe400030006ff */
[----:B------:R-:W-:Y:S01]  /*42f0*/  FFMA.FTZ R85, R85, R160, R162 ;  /* 0x000000a055557223 */ /* 0x000fe200000100a2 */
[----:B------:R-:W-:Y:S02]  /*4300*/  HADD2.F32 R160, -RZ, R87.H1_H1 ;  /* 0x30000057ffa07230 */ /* 0x000fe40000004100 */
[----:B------:R-:W-:-:S02]  /*4310*/  HADD2.F32 R13, -RZ, R89.H1_H1 ;  /* 0x30000059ff0d7230 */ /* 0x000fc40000004100 */
[----:B------:R-:W-:-:S03]  /*4320*/  HADD2.F32 R89, -RZ, R89.H0_H0 ;  /* 0x20000059ff597230 */ /* 0x000fc60000004100 */
[-C--:B------:R-:W-:Y:S02]  /*4330*/  FMUL.FTZ R162, R13, R84.reuse ;  /* 0x000000540da27220 */ /* 0x080fe40000410000 */
        /* <DEDUP_REMOVED lines=9> */
[----:B------:R-:W-:Y:S01]  /*43d0*/  F2FP.F16.E4M3.UNPACK_B R88, R13.H1 ;  /* 0x0000000dff58723e */ /* 0x000fe200030006ff */
[----:B------:R-:W-:Y:S01]  /*43e0*/  HADD2.F32 R15, -RZ, R15.H1_H1 ;  /* 0x3000000fff0f7230 */ /* 0x000fe20000004100 */
[----:B------:R-:W-:Y:S01]  /*43f0*/  F2FP.F16.E4M3.UNPACK_B R82, R82.H1 ;  /* 0x00000052ff52723e */ /* 0x000fe200030006ff */
[----:B------:R-:W-:Y:S01]  /*4400*/  HADD2.F32 R89, -RZ, R160.H1_H1 ;  /* 0x300000a0ff597230 */ /* 0x000fe20000004100 */
[----:B------:R-:W-:Y:S01]  /*4410*/  F2FP.SATFINITE.E4M3.F32.PACK_AB_MERGE_C R84, R87, R84, RZ ;  /* 0x000000545754723e */ /* 0x000fe200048070ff */
[----:B------:R-:W-:Y:S01]  /*4420*/  HADD2.F32 R161, -RZ, R88.H0_H0 ;  /* 0x20000058ffa17230 */ /* 0x000fe20000004100 */
[----:B------:R-:W-:Y:S01]  /*4430*/  F2FP.F16.E4M3.UNPACK_B R87, R14 ;  /* 0x0000000eff57723e */ /* 0x000fe200020006ff */
[----:B------:R-:W-:Y:S01]  /*4440*/  HADD2.F32 R160, -RZ, R160.H0_H0 ;  /* 0x200000a0ffa07230 */ /* 0x000fe20000004100 */
[----:B------:R-:W-:Y:S01]  /*4450*/  F2FP.F16.E4M3.UNPACK_B R83, R83 ;  /* 0x00000053ff53723e */ /* 0x000fe200020006ff */
[----:B------:R-:W-:-:S02]  /*4460*/  HADD2.F32 R88, -RZ, R88.H1_H1 ;  /* 0x30000058ff587230 */ /* 0x000fc40000004100 */
[----:B------:R-:W-:Y:S01]  /*4470*/  FMUL.FTZ R162, R89, R161 ;  /* 0x000000a159a27220 */ /* 0x000fe20000410000 */
[----:B------:R-:W-:Y:S01]  /*4480*/  F2FP.SATFINITE.E4M3.F32.PACK_AB_MERGE_C R85, R85, R86, R84 ;  /* 0x000000565555723e */ /* 0x000fe20004807054 */
[--C-:B------:R-:W-:Y:S02]  /*4490*/  HADD2.F32 R86, -RZ, R83.reuse.H0_H0 ;  /* 0x20000053ff567230 */ /* 0x100fe40000004100 */
[C---:B------:R-:W-:Y:S01]  /*44a0*/  FFMA.FTZ R162, R160.reuse, R159, -R162 ;  /* 0x0000009fa0a27223 */ /* 0x040fe200000108a2 */
[----:B------:R-:W-:Y:S01]  /*44b0*/  FMUL.FTZ R160, R160, R161 ;  /* 0x000000a1a0a07220 */ /* 0x000fe20000410000 */
[----:B------:R-:W-:Y:S01]  /*44c0*/  F2FP.F16.E4M3.UNPACK_B R14, R14.H1 ;  /* 0x0000000eff0e723e */ /* 0x000fe200030006ff */
[----:B------:R-:W-:Y:S02]  /*44d0*/  HADD2.F32 R83, -RZ, R83.H1_H1 ;  /* 0x30000053ff537230 */ /* 0x000fe40000004100 */
[----:B------:R-:W-:Y:S01]  /*44e0*/  FFMA.FTZ R160, R89, R159, R160 ;  /* 0x0000009f59a07223 */ /* 0x000fe200000100a0 */
[----:B------:R-:W-:-:S02]  /*44f0*/  HADD2.F32 R89, -RZ, R82.H1_H1 ;  /* 0x30000052ff597230 */ /* 0x000fc40000004100 */
[----:B------:R-:W-:-:S03]  /*4500*/  HADD2.F32 R82, -RZ, R82.H0_H0 ;  /* 0x20000052ff527230 */ /* 0x000fc60000004100 */
[----:B------:R-:W-:-:S04]  /*4510*/  FMUL.FTZ R159, R89, R88 ;  /* 0x00000058599f7220 */ /* 0x000fc80000410000 */
[C---:B------:R-:W-:Y:S01]  /*4520*/  FFMA.FTZ R159, R82.reuse, R15, -R159 ;  /* 0x0000000f529f7223 */ /* 0x040fe2000001089f */
[----:B------:R-:W-:-:S04]  /*4530*/  FMUL.FTZ R82, R82, R88 ;  /* 0x0000005852527220 */ /* 0x000fc80000410000 */
[----:B------:R-:W-:Y:S01]  /*4540*/  FFMA.FTZ R82, R89, R15, R82 ;  /* 0x0000000f59527223 */ /* 0x000fe20000010052 */
[----:B------:R-:W-:Y:S01]  /*4550*/  F2FP.F16.E4M3.UNPACK_B R15, R13 ;  /* 0x0000000dff0f723e */ /* 0x000fe200020006ff */
[--C-:B------:R-:W-:Y:S02]  /*4560*/  HADD2.F32 R13, -RZ, R87.reuse.H1_H1 ;  /* 0x30000057ff0d7230 */ /* 0x100fe40000004100 */
[----:B------:R-:W-:Y:S01]  /*4570*/  HADD2.F32 R87, -RZ, R87.H0_H0 ;  /* 0x20000057ff577230 */ /* 0x000fe20000004100 */
[----:B------:R-:W-:Y:S01]  /*4580*/  F2FP.SATFINITE.E4M3.F32.PACK_AB_MERGE_C R159, R82, R159, RZ ;  /* 0x0000009f529f723e */ /* 0x000fe200048070ff */
[----:B------:R-:W-:-:S05]  /*4590*/  HADD2.F32 R88, -RZ, R15.H0_H0 ;  /* 0x2000000fff587230 */ /* 0x000fca0000004100 */
[-C--:B------:R-:W-:Y:S01]  /*45a0*/  FMUL.FTZ R84, R13, R88.reuse ;  /* 0x000000580d547220 */ /* 0x080fe20000410000 */
[----:B------:R-:W-:-:S03]  /*45b0*/  FMUL.FTZ R88, R87, R88 ;  /* 0x0000005857587220 */ /* 0x000fc60000410000 */
[-C--:B------:R-:W-:Y:S01]  /*45c0*/  FFMA.FTZ R84, R87, R86.reuse, -R84 ;  /* 0x0000005657547223 */ /* 0x080fe20000010854 */
[----:B------:R-:W-:Y:S01]  /*45d0*/  FFMA.FTZ R13, R13, R86, R88 ;  /* 0x000000560d0d7223 */ /* 0x000fe20000010058 */
[----:B------:R-:W-:Y:S02]  /*45e0*/  HADD2.F32 R86, -RZ, R15.H1_H1 ;  /* 0x3000000fff567230 */ /* 0x000fe40000004100 */
[--C-:B------:R-:W-:Y:S02]  /*45f0*/  HADD2.F32 R15, -RZ, R14.reuse.H1_H1 ;  /* 0x3000000eff0f7230 */ /* 0x100fe40000004100 */
[----:B------:R-:W-:Y:S02]  /*4600*/  HADD2.F32 R14, -RZ, R14.H0_H0 ;  /* 0x2000000eff0e7230 */ /* 0x000fe40000004100 */
[--C-:B------:R-:W-:Y:S02]  /*4610*/  HADD2.F32 R88, -RZ, R157.reuse.H1_H1 ;  /* 0x3000009dff587230 */ /* 0x100fe40000004100 */
[----:B------:R-:W-:Y:S01]  /*4620*/  FMUL.FTZ R87, R15, R86 ;  /* 0x000000560f577220 */ /* 0x000fe20000410000 */
[----:B------:R-:W-:-:S02]  /*4630*/  HADD2.F32 R157, -RZ, R157.H0_H0 ;  /* 0x2000009dff9d7230 */ /* 0x000fc40000004100 */
[C---:B------:R-:W-:Y:S01]  /*4640*/  FMUL.FTZ R86, R14.reuse, R86 ;  /* 0x000000560e567220 */ /* 0x040fe20000410000 */
[-C--:B------:R-:W-:Y:S01]  /*4650*/  FFMA.FTZ R14, R14, R83.reuse, -R87 ;  /* 0x000000530e0e7223 */ /* 0x080fe20000010857 */
[----:B------:R-:W-:Y:S02]  /*4660*/  F2FP.F16.E4M3.UNPACK_B R87, R12.H1 ;  /* 0x0000000cff57723e */ /* 0x000fe400030006ff */
[----:B------:R-:W-:Y:S01]  /*4670*/  FFMA.FTZ R15, R15, R83, R86 ;  /* 0x000000530f0f7223 */ /* 0x000fe20000010056 */
[----:B------:R-:W-:Y:S02]  /*4680*/  HADD2.F32 R86, -RZ, R158.H1_H1 ;  /* 0x3000009eff567230 */ /* 0x000fe40000004100 */
[--C-:B------:R-:W-:Y:S02]  /*4690*/  HADD2.F32 R83, -RZ, R87.reuse.H1_H1 ;  /* 0x30000057ff537230 */ /* 0x100fe40000004100 */
[----:B------:R-:W-:Y:S01]  /*46a0*/  F2FP.SATFINITE.E4M3.F32.PACK_AB_MERGE_C R14, R15, R14, RZ ;  /* 0x0000000e0f0e723e */ /* 0x000fe200048070ff */
[----:B------:R-:W-:Y:S01]  /*46b0*/  HADD2.F32 R87, -RZ, R87.H0_H0 ;  /* 0x20000057ff577230 */ /* 0x000fe20000004100 */
[----:B------:R-:W-:Y:S01]  /*46c0*/  F2FP.SATFINITE.E4M3.F32.PACK_AB_MERGE_C R15, R160, R162, R159 ;  /* 0x000000a2a00f723e */ /* 0x000fe2000480709f */
[----:B------:R-:W-:Y:S01]  /*46d0*/  FMUL.FTZ R164, R83, R88 ;  /* 0x0000005853a47220 */ /* 0x000fe20000410000 */
[----:B------:R-:W-:-:S02]  /*46e0*/  F2FP.SATFINITE.E4M3.F32.PACK_AB_MERGE_C R14, R13, R84, R14 ;  /* 0x000000540d0e723e */ /* 0x000fc4000480700e */
[C---:B------:R-:W-:Y:S01]  /*46f0*/  FMUL.FTZ R88, R87.reuse, R88 ;  /* 0x0000005857587220 */ /* 0x040fe20000410000 */
[----:B------:R-:W-:Y:S02]  /*4700*/  IMAD.MOV.U32 R13, RZ, RZ, R85 ;  /* 0x000000ffff0d7224 */ /* 0x000fe400078e0055 */
[-C--:B------:R-:W-:Y:S01]  /*4710*/  FFMA.FTZ R87, R87, R86.reuse, -R164 ;  /* 0x0000005657577223 */ /* 0x080fe200000108a4 */
[----:B------:R-:W-:Y:S01]  /*4720*/  FFMA.FTZ R88, R83, R86, R88 ;  /* 0x0000005653587223 */ /* 0x000fe20000010058 */
[----:B------:R-:W-:Y:S01]  /*4730*/  F2FP.F16.E4M3.UNPACK_B R86, R12 ;  /* 0x0000000cff56723e */ /* 0x000fe200020006ff */
[----:B------:R-:W-:-:S03]  /*4740*/  HADD2.F32 R83, -RZ, R158.H0_H0 ;  /* 0x2000009eff537230 */ /* 0x000fc60000004100 */
        /* <DEDUP_REMOVED lines=8> */
.L_x_2711:
[----:B------:R-:W-:Y:S05]  /*47d0*/  BSYNC B3 ;  /* 0x0000000000037941 */ /* 0x000fea0003800000 */
.L_x_2710:
[----:B------:R-:W-:-:S04]  /*47e0*/  SHF.L.U32 R84, R192, 0x4, RZ ;  /* 0x00000004c0547819 */ /* 0x000fc800000006ff */
[----:B----4-:R-:W-:-:S04]  /*47f0*/  IADD3 R82, P2, R11, R84, RZ ;  /* 0x000000540b527210 */ /* 0x010fc80007f5e0ff */
[----:B---3--:R-:W-:-:S05]  /*4800*/  LEA.HI.X.SX32 R83, R84, R149, 0x1, P2 ;  /* 0x0000009554537211 */ /* 0x008fca00010f0eff */
[----:B0-----:R0:W-:Y:S04]  /*4810*/  ST.E.128 desc[UR50][R82.64], R12 ;  /* 0x0000000c52007985 */ /* 0x0011e8000c101d32 */
.L_x_2709:
[----:B------:R-:W-:Y:S05]  /*4820*/  BSYNC B2 ;  /* 0x0000000000027941 */ /* 0x000fea0003800000 */
.L_x_2708:
        /* <DEDUP_REMOVED lines=10> */
[----:B---3--:R-:W-:Y:S01]  /*48d0*/  IMAD.MOV.U32 R80, RZ, RZ, R13 ;  /* 0x000000ffff507224 */ /* 0x008fe200078e000d */
[-C--:B------:R-:W-:Y:S02]  /*48e0*/  F2FP.F16.E4M3.UNPACK_B R84, R155.reuse.H1 ;  /* 0x0000009bff54723e */ /* 0x080fe400030006ff */
[----:B------:R-:W-:Y:S02]  /*48f0*/  F2FP.F16.E4M3.UNPACK_B R13, R154.H1 ;  /* 0x0000009aff0d723e */ /* 0x000fe400030006ff */
[----:B------:R-:W-:Y:S01]  /*4900*/  F2FP.F16.E4M3.UNPACK_B R78, R80 ;  /* 0x00000050ff4e723e */ /* 0x000fe200020006ff */
[----:B------:R-:W-:Y:S01]  /*4910*/  HADD2.F32 R85, -RZ, R84.H0_H0 ;  /* 0x20000054ff557230 */ /* 0x000fe20000004100 */
[----:B------:R-:W-:Y:S01]  /*4920*/  F2FP.F16.E4M3.UNPACK_B R88, R155 ;  /* 0x0000009bff58723e */ /* 0x000fe200020006ff */
[----:B------:R-:W-:Y:S02]  /*4930*/  HADD2.F32 R87, -RZ, R13.H0_H0 ;  /* 0x2000000dff577230 */ /* 0x000fe40000004100 */
[----:B------:R-:W-:-:S02]  /*4940*/  HADD2.F32 R86, -RZ, R78.H1_H1 ;  /* 0x3000004eff567230 */ /* 0x000fc40000004100 */
[----:B------:R-:W-:Y:S02]  /*4950*/  HADD2.F32 R78, -RZ, R78.H0_H0 ;  /* 0x2000004eff4e7230 */ /* 0x000fe40000004100 */
[----:B------:R-:W-:Y:S02]  /*4960*/  HADD2.F32 R84, -RZ, R84.H1_H1 ;  /* 0x30000054ff547230 */ /* 0x000fe40000004100 */
[-C--:B------:R-:W-:Y:S01]  /*4970*/  FMUL.FTZ R89, R86, R85.reuse ;  /* 0x0000005556597220 */ /* 0x080fe20000410000 */
[----:B------:R-:W-:Y:S02]  /*4980*/  HADD2.F32 R13, -RZ, R13.H1_H1 ;  /* 0x3000000dff0d7230 */ /* 0x000fe40000004100 */
[C---:B------:R-:W-:Y:S01]  /*4990*/  FMUL.FTZ R157, R78.reuse, R85 ;  /* 0x000000554e9d7220 */ /* 0x040fe20000410000 */
[----:B------:R-:W-:-:S03]  /*49a0*/  FFMA.FTZ R85, R78, R87, -R89 ;  /* 0x000000574e557223 */ /* 0x000fc60000010859 */
[----:B------:R-:W-:Y:S01]  /*49b0*/  FFMA.FTZ R78, R86, R87, R157 ;  /* 0x00000057564e7223 */ /* 0x000fe2000001009d */
[----:B------:R-:W-:Y:S01]  /*49c0*/  F2FP.F16.E4M3.UNPACK_B R86, R80.H1 ;  /* 0x00000050ff56723e */ /* 0x000fe200030006ff */
[----:B------:R-:W-:-:S04]  /*49d0*/  IMAD.MOV.U32 R80, RZ, RZ, R12 ;  /* 0x000000ffff507224 */ /* 0x000fc800078e000c */
[--C-:B------:R-:W-:Y:S01]  /*49e0*/  HADD2.F32 R87, -RZ, R86.reuse.H1_H1 ;  /* 0x30000056ff577230 */ /* 0x100fe20000004100 */
[-C--:B------:R-:W-:Y:S01]  /*49f0*/  F2FP.F16.E4M3.UNPACK_B R12, R80.reuse.H1 ;  /* 0x00000050ff0c723e */ /* 0x080fe200030006ff */
[----:B------:R-:W-:Y:S01]  /*4a00*/  HADD2.F32 R86, -RZ, R86.H0_H0 ;  /* 0x20000056ff567230 */ /* 0x000fe20000004100 */
[----:B------:R-:W-:Y:S02]  /*4a10*/  F2FP.F16.E4M3.UNPACK_B R80, R80 ;  /* 0x00000050ff50723e */ /* 0x000fe400020006ff */
[CC--:B------:R-:W-:Y:S02]  /*4a20*/  FMUL.FTZ R89, R87.reuse, R84.reuse ;  /* 0x0000005457597220 */ /* 0x0c0fe40000410000 */
[C---:B------:R-:W-:Y:S02]  /*4a30*/  FMUL.FTZ R84, R86.reuse, R84 ;  /* 0x0000005456547220 */ /* 0x040fe40000410000 */
[-C--:B------:R-:W-:Y:S02]  /*4a40*/  FFMA.FTZ R86, R86, R13.reuse, -R89 ;  /* 0x0000000d56567223 */ /* 0x080fe40000010859 */
[----:B------:R-:W-:Y:S01]  /*4a50*/  FFMA.FTZ R87, R87, R13, R84 ;  /* 0x0000000d57577223 */ /* 0x000fe20000010054 */
[----:B------:R-:W-:Y:S01]  /*4a60*/  F2FP.F16.E4M3.UNPACK_B R84, R154 ;  /* 0x0000009aff54723e */ /* 0x000fe200020006ff */
[----:B------:R-:W-:-:S02]  /*4a70*/  HADD2.F32 R154, -RZ, R88.H1_H1 ;  /* 0x30000058ff9a7230 */ /* 0x000fc40000004100 */
[--C-:B------:R-:W-:Y:S01]  /*4a80*/  HADD2.F32 R13, -RZ, R12.reuse.H1_H1 ;  /* 0x3000000cff0d7230 */ /* 0x100fe20000004100 */
[----:B------:R-:W-:Y:S01]  /*4a90*/  F2FP.SATFINITE.E4M3.F32.PACK_AB_MERGE_C R86, R87, R86, RZ ;  /* 0x000000565756723e */ /* 0x000fe200048070ff */
[----:B------:R-:W-:Y:S02]  /*4aa0*/  HADD2.F32 R12, -RZ, R12.H0_H0 ;  /* 0x2000000cff0c7230 */ /* 0x000fe40000004100 */
[----:B------:R-:W-:Y:S02]  /*4ab0*/  HADD2.F32 R89, -RZ, R84.H1_H1 ;  /* 0x30000054ff597230 */ /* 0x000fe40000004100 */
[-C--:B------:R-:W-:Y:S01]  /*4ac0*/  FMUL.FTZ R155, R13, R154.reuse ;  /* 0x0000009a0d9b7220 */ /* 0x080fe20000410000 */
[----:B------:R-:W-:Y:S02]  /*4ad0*/  HADD2.F32 R87, -RZ, R88.H0_H0 ;  /* 0x20000058ff577230 */ /* 0x000fe40000004100 */
[----:B------:R-:W-:Y:S01]  /*4ae0*/  FMUL.FTZ R154, R12, R154 ;  /* 0x0000009a0c9a7220 */ /* 0x000fe20000410000 */
[----:B------:R-:W-:-:S02]  /*4af0*/  HADD2.F32 R88, -RZ, R80.H1_H1 ;  /* 0x30000050ff587230 */ /* 0x000fc40000004100 */
[-C--:B------:R-:W-:Y:S01]  /*4b00*/  FFMA.FTZ R12, R12, R89.reuse, -R155 ;  /* 0x000000590c0c7223 */ /* 0x080fe2000001089b */
[----:B------:R-:W-:Y:S02]  /*4b10*/  HADD2.F32 R80, -RZ, R80.H0_H0 ;  /* 0x20000050ff507230 */ /* 0x000fe40000004100 */
[----:B------:R-:W-:Y:S01]  /*4b20*/  FFMA.FTZ R13, R13, R89, R154 ;  /* 0x000000590d0d7223 */ /* 0x000fe2000001009a */
[----:B------:R-:W-:Y:S02]  /*4b30*/  HADD2.F32 R89, -RZ, R84.H0_H0 ;  /* 0x20000054ff597230 */ /* 0x000fe40000004100 */
[----:B------:R-:W-:Y:S01]  /*4b40*/  FMUL.FTZ R155, R88, R87 ;  /* 0x00000057589b7220 */ /* 0x000fe20000410000 */
[----:B------:R-:W-:Y:S01]  /*4b50*/  F2FP.SATFINITE.E4M3.F32.PACK_AB_MERGE_C R78, R78, R85, R86 ;  /* 0x000000554e4e723e */ /* 0x000fe20004807056 */
[C---:B------:R-:W-:Y:S01]  /*4b60*/  FMUL.FTZ R157, R80.reuse, R87 ;  /* 0x00000057509d7220 */ /* 0x040fe20000410000 */
[----:B------:R-:W-:Y:S01]  /*4b70*/  SHF.R.U32.HI R85, RZ, 0x8, R81 ;  /* 0x00000008ff557819 */ /* 0x000fe20000011651 */
[-C--:B------:R-:W-:Y:S01]  /*4b80*/  FFMA.FTZ R87, R80, R89.reuse, -R155 ;  /* 0x0000005950577223 */ /* 0x080fe2000001089b */
[----:B------:R-:W-:Y:S01]  /*4b90*/  LOP3.LUT R86, R81, 0xff0000ff, RZ, 0xc0, !PT ;  /* 0xff0000ff51567812 */ /* 0x000fe200078ec0ff */
[----:B------:R-:W-:Y:S01]  /*4ba0*/  FFMA.FTZ R80, R88, R89, R157 ;  /* 0x0000005958507223 */ /* 0x000fe2000001009d */
[----:B------:R-:W-:Y:S01]  /*4bb0*/  SHF.R.U32.HI R88, RZ, 0x10, R81 ;  /* 0x00000010ff587819 */ /* 0x000fe20000011651 */
[----:B------:R-:W-:Y:S01]  /*4bc0*/  IMAD.SHL.U32 R81, R85, 0x100, RZ ;  /* 0x0000010055517824 */ /* 0x000fe200078e00ff */
[----:B------:R-:W-:-:S02]  /*4bd0*/  SHF.R.U32.HI R89, RZ, 0x8, R79 ;  /* 0x00000008ff597819 */ /* 0x000fc4000001164f */
[----:B------:R-:W-:Y:S02]  /*4be0*/  SHF.R.U32.HI R154, RZ, 0x10, R79 ;  /* 0x00000010ff9a7819 */ /* 0x000fe4000001164f */
[----:B------:R-:W-:Y:S02]  /*4bf0*/  LOP3.LUT R81, R86, 0xff00, R81, 0xf8, !PT ;  /* 0x0000ff0056517812 */ /* 0x000fe400078ef851 */
[----:B------:R-:W-:Y:S01]  /*4c00*/  LOP3.LUT R84, R79, 0xff0000ff, RZ, 0xc0, !PT ;  /* 0xff0000ff4f547812 */ /* 0x000fe200078ec0ff */
[----:B------:R-:W-:Y:S01]  /*4c10*/  IMAD.SHL.U32 R79, R89, 0x100, RZ ;  /* 0x00000100594f7824 */ /* 0x000fe200078e00ff */
[----:B------:R-:W-:Y:S01]  /*4c20*/  SHF.L.U32 R86, R88, 0x10, RZ ;  /* 0x0000001058567819 */ /* 0x000fe200000006ff */
[----:B------:R-:W-:Y:S01]  /*4c30*/  IMAD.U32 R85, R154, 0x10000, RZ ;  /* 0x000100009a557824 */ /* 0x000fe200078e00ff */
[----:B------:R-:W-:Y:S01]  /*4c40*/  F2FP.SATFINITE.E4M3.F32.PACK_AB_MERGE_C R12, R13, R12, RZ ;  /* 0x0000000c0d0c723e */ /* 0x000fe200048070ff */
[----:B------:R-:W-:Y:S01]  /*4c50*/  IMAD.MOV.U32 R13, RZ, RZ, R78 ;  /* 0x000000ffff0d7224 */ /* 0x000fe200078e004e */
[----:B------:R-:W-:Y:S01]  /*4c60*/  LOP3.LUT R86, R81, 0xff0000, R86, 0xf8, !PT ;  /* 0x00ff000051567812 */ /* 0x000fe200078ef856 */
[----:B------:R-:W-:Y:S01]  /*4c70*/  IMAD.MOV.U32 R81, RZ, RZ, R15 ;  /* 0x000000ffff517224 */ /* 0x000fe200078e000f */
[----:B------:R-:W-:-:S02]  /*4c80*/  LOP3.LUT R84, R84, 0xff00, R79, 0xf8, !PT ;  /* 0x0000ff0054547812 */ /* 0x000fc400078ef84f */
[----:B------:R-:W-:Y:S02]  /*4c90*/  F2FP.F16.E4M3.UNPACK_B R88, R86.H1 ;  /* 0x00000056ff58723e */ /* 0x000fe400030006ff */
[----:B------:R-:W-:Y:S02]  /*4ca0*/  LOP3.LUT R85, R84, 0xff0000, R85, 0xf8, !PT ;  /* 0x00ff000054557812 */ /* 0x000fe400078ef855 */
[----:B------:R-:W-:Y:S01]  /*4cb0*/  F2FP.F16.E4M3.UNPACK_B R15, R81 ;  /* 0x00000051ff0f723e */ /* 0x000fe200020006ff */
[----:B------:R-:W-:Y:S01]  /*4cc0*/  HADD2.F32 R84, -RZ, R88.H0_H0 ;  /* 0x20000058ff547230 */ /* 0x000fe20000004100 */
[-C--:B------:R-:W-:Y:S02]  /*4cd0*/  F2FP.F16.E4M3.UNPACK_B R79, R85.reuse.H1 ;  /* 0x00000055ff4f723e */ /* 0x080fe400030006ff */
[----:B------:R-:W-:Y:S01]  /*4ce0*/  F2FP.F16.E4M3.UNPACK_B R85, R85 ;  /* 0x00000055ff55723e */ /* 0x000fe200020006ff */
[--C-:B------:R-:W-:Y:S01]  /*4cf0*/  HADD2.F32 R89, -RZ, R15.reuse.H1_H1 ;  /* 0x3000000fff597230 */ /* 0x100fe20000004100 */
[----:B------:R-:W-:Y:S01]  /*4d00*/  F2FP.SATFINITE.E4M3.F32.PACK_AB_MERGE_C R12, R80, R87, R12 ;  /* 0x00000057500c723e */ /* 0x000fe2000480700c */
[----:B------:R-:W-:-:S02]  /*4d10*/  HADD2.F32 R15, -RZ, R15.H0_H0 ;  /* 0x2000000fff0f7230 */ /* 0x000fc40000004100 */
[--C-:B------:R-:W-:Y:S02]  /*4d20*/  HADD2.F32 R154, -RZ, R79.reuse.H0_H0 ;  /* 0x2000004fff9a7230 */ /* 0x100fe40000004100 */
[-C--:B------:R-:W-:Y:S01]  /*4d30*/  FMUL.FTZ R158, R89, R84.reuse ;  /* 0x00000054599e7220 */ /* 0x080fe20000410000 */
[----:B------:R-:W-:Y:S02]  /*4d40*/  HADD2.F32 R79, -RZ, R79.H1_H1 ;  /* 0x3000004fff4f7230 */ /* 0x000fe40000004100 */
[C---:B------:R-:W-:Y:S01]  /*4d50*/  FMUL.FTZ R160, R15.reuse, R84 ;  /* 0x000000540fa07220 */ /* 0x040fe20000410000 */
[----:B------:R-:W-:-:S03]  /*4d60*/  FFMA.FTZ R84, R15, R154, -R158 ;  /* 0x0000009a0f547223 */ /* 0x000fc6000001089e */
[----:B------:R-:W-:Y:S01]  /*4d70*/  FFMA.FTZ R15, R89, R154, R160 ;  /* 0x0000009a590f7223 */ /* 0x000fe200000100a0 */
[----:B------:R-:W-:Y:S01]  /*4d80*/  F2FP.F16.E4M3.UNPACK_B R89, R81.H1 ;  /* 0x00000051ff59723e */ /* 0x000fe200030006ff */
[----:B------:R-:W-:Y:S02]  /*4d90*/  IMAD.MOV.U32 R81, RZ, RZ, R14 ;  /* 0x000000ffff517224 */ /* 0x000fe400078e000e */
[----:B------:R-:W-:Y:S02]  /*4da0*/  HADD2.F32 R14, -RZ, R88.H1_H1 ;  /* 0x30000058ff0e7230 */ /* 0x000fe40000004100 */
[--C-:B------:R-:W-:Y:S02]  /*4db0*/  HADD2.F32 R88, -RZ, R89.reuse.H1_H1 ;  /* 0x30000059ff587230 */ /* 0x100fe40000004100 */
[----:B------:R-:W-:-:S03]  /*4dc0*/  HADD2.F32 R89, -RZ, R89.H0_H0 ;  /* 0x20000059ff597230 */ /* 0x000fc60000004100 */
[CC--:B------:R-:W-:Y:S02]  /*4dd0*/  FMUL.FTZ R154, R88.reuse, R14.reuse ;  /* 0x0000000e589a7220 */ /* 0x0c0fe40000410000 */
[C---:B------:R-:W-:Y:S02]  /*4de0*/  FMUL.FTZ R155, R89.reuse, R14 ;  /* 0x0000000e599b7220 */ /* 0x040fe40000410000 */
[-C--:B------:R-:W-:Y:S01]  /*4df0*/  FFMA.FTZ R14, R89, R79.reuse, -R154 ;  /* 0x0000004f590e7223 */ /* 0x080fe2000001089a */
[--C-:B------:R-:W-:Y:S02]  /*4e00*/  HADD2.F32 R154, -RZ, R85.reuse.H1_H1 ;  /* 0x30000055ff9a7230 */ /* 0x100fe40000004100 */
[----:B------:R-:W-:Y:S01]  /*4e10*/  FFMA.FTZ R79, R88, R79, R155 ;  /* 0x0000004f584f7223 */ /* 0x000fe2000001009b */
[----:B------:R-:W-:Y:S01]  /*4e20*/  F2FP.F16.E4M3.UNPACK_B R88, R86 ;  /* 0x00000056ff58723e */ /* 0x000fe200020006ff */
[----:B------:R-:W-:Y:S01]  /*4e30*/  HADD2.F32 R85, -RZ, R85.H0_H0 ;  /* 0x20000055ff557230 */ /* 0x000fe20000004100 */
[----:B------:R-:W-:-:S02]  /*4e40*/  F2FP.F16.E4M3.UNPACK_B R86, R81.H1 ;  /* 0x00000051ff56723e */ /* 0x000fc400030006ff */
[----:B------:R-:W-:Y:S01]  /*4e50*/  F2FP.F16.E4M3.UNPACK_B R81, R81 ;  /* 0x00000051ff51723e */ /* 0x000fe200020006ff */
[----:B------:R-:W-:Y:S01]  /*4e60*/  HADD2.F32 R155, -RZ, R88.H1_H1 ;  /* 0x30000058ff9b7230 */ /* 0x000fe20000004100 */
[----:B------:R-:W-:Y:S01]  /*4e70*/  F2FP.SATFINITE.E4M3.F32.PACK_AB_MERGE_C R79, R79, R14, RZ ;  /* 0x0000000e4f4f723e */ /* 0x000fe200048070ff */
[--C-:B------:R-:W-:Y:S02]  /*4e80*/  HADD2.F32 R89, -RZ, R86.reuse.H1_H1 ;  /* 0x30000056ff597230 */ /* 0x100fe40000004100 */
[----:B------:R-:W-:Y:S01]  /*4e90*/  HADD2.F32 R86, -RZ, R86.H0_H0 ;  /* 0x20000056ff567230 */ /* 0x000fe20000004100 */
[----:B------:R-:W-:Y:S02]  /*4ea0*/  F2FP.SATFINITE.E4M3.F32.PACK_AB_MERGE_C R15, R15, R84, R79 ;  /* 0x000000540f0f723e */ /* 0x000fe4000480704f */
[-C--:B------:R-:W-:Y:S02]  /*4eb0*/  FMUL.FTZ R157, R89, R155.reuse ;  /* 0x0000009b599d7220 */ /* 0x080fe40000410000 */
[----:B------:R-:W-:-:S02]  /*4ec0*/  FMUL.FTZ R158, R86, R155 ;  /* 0x0000009b569e7220 */ /* 0x000fc40000410000 */
[-C--:B------:R-:W-:Y:S02]  /*4ed0*/  FFMA.FTZ R86, R86, R154.reuse, -R157 ;  /* 0x0000009a56567223 */ /* 0x080fe4000001089d */
[----:B------:R-:W-:Y:S01]  /*4ee0*/  FFMA.FTZ R89, R89, R154, R158 ;  /* 0x0000009a59597223 */ /* 0x000fe2000001009e */
[----:B------:R-:W-:Y:S02]  /*4ef0*/  HADD2.F32 R154, -RZ, R88.H0_H0 ;  /* 0x20000058ff9a7230 */ /* 0x000fe40000004100 */
[--C-:B------:R-:W-:Y:S02]  /*4f00*/  HADD2.F32 R88, -RZ, R81.reuse.H1_H1 ;  /* 0x30000051ff587230 */ /* 0x100fe40000004100 */
[----:B------:R-:W-:Y:S01]  /*4f10*/  HADD2.F32 R81, -RZ, R81.H0_H0 ;  /* 0x20000051ff517230 */ /* 0x000fe20000004100 */
[----:B------:R-:W-:Y:S02]  /*4f20*/  F2FP.SATFINITE.E4M3.F32.PACK_AB_MERGE_C R86, R89, R86, RZ ;  /* 0x000000565956723e */ /* 0x000fe400048070ff */
[----:B------:R-:W-:-:S02]  /*4f30*/  FMUL.FTZ R158, R88, R154 ;  /* 0x0000009a589e7220 */ /* 0x000fc40000410000 */
[C---:B------:R-:W-:Y:S02]  /*4f40*/  FMUL.FTZ R155, R81.reuse, R154 ;  /* 0x0000009a519b7220 */ /* 0x040fe40000410000 */
[-C--:B------:R-:W-:Y:S02]  /*4f50*/  FFMA.FTZ R158, R81, R85.reuse, -R158 ;  /* 0x00000055519e7223 */ /* 0x080fe4000001089e */
[----:B------:R-:W-:-:S05]  /*4f60*/  FFMA.FTZ R155, R88, R85, R155 ;  /* 0x00000055589b7223 */ /* 0x000fca000001009b */
[----:B------:R-:W-:-:S07]  /*4f70*/  F2FP.SATFINITE.E4M3.F32.PACK_AB_MERGE_C R14, R155, R158, R86 ;  /* 0x0000009e9b0e723e */ /* 0x000fce0004807056 */
.L_x_2715:
[----:B------:R-:W-:Y:S05]  /*4f80*/  BSYNC B3 ;  /* 0x0000000000037941 */ /* 0x000fea0003800000 */
.L_x_2714:
[----:B---3--:R0:W-:Y:S02]  /*4f90*/  ST.E.128 desc[UR50][R82.64], R12 ;  /* 0x0000000c52007985 */ /* 0x0081e4000c101d32 */
.L_x_2713:
[----:B------:R-:W-:Y:S05]  /*4fa0*/  BSYNC B2 ;  /* 0x0000000000027941 */ /* 0x000fea0003800000 */
.L_x_2712:
        /* <DEDUP_REMOVED lines=12> */
[----:B------:R-:W-:Y:S01]  /*5070*/  F2FP.F16.E4M3.UNPACK_B R13, R76 ;  /* 0x0000004cff0d723e */ /* 0x000fe200020006ff */
[----:B------:R-:W-:Y:S02]  /*5080*/  HADD2.F32 R83, -RZ, R82.H0_H0 ;  /* 0x20000052ff537230 */ /* 0x000fe40000004100 */
[----:B------:R-:W-:Y:S02]  /*5090*/  HADD2.F32 R80, -RZ, R81.H0_H0 ;  /* 0x20000051ff507230 */ /* 0x000fe40000004100 */
[----:B------:R-:W-:-:S02]  /*50a0*/  HADD2.F32 R74, -RZ, R13.H1_H1 ;  /* 0x3000000dff4a7230 */ /* 0x000fc40000004100 */
[----:B------:R-:W-:Y:S02]  /*50b0*/  HADD2.F32 R13, -RZ, R13.H0_H0 ;  /* 0x2000000dff0d7230 */ /* 0x000fe40000004100 */
[----:B------:R-:W-:Y:S02]  /*50c0*/  HADD2.F32 R81, -RZ, R81.H1_H1 ;  /* 0x30000051ff517230 */ /* 0x000fe40000004100 */
[-C--:B------:R-:W-:Y:S01]  /*50d0*/  FMUL.FTZ R84, R74, R83.reuse ;  /* 0x000000534a547220 */ /* 0x080fe20000410000 */
[----:B------:R-:W-:-:S03]  /*50e0*/  FMUL.FTZ R83, R13, R83 ;  /* 0x000000530d537220 */ /* 0x000fc60000410000 */
[-C--:B------:R-:W-:Y:S01]  /*50f0*/  FFMA.FTZ R13, R13, R80.reuse, -R84 ;  /* 0x000000500d0d7223 */ /* 0x080fe20000010854 */
[----:B------:R-:W-:Y:S01]  /*5100*/  F2FP.F16.E4M3.UNPACK_B R84, R153 ;  /* 0x00000099ff54723e */ /* 0x000fe200020006ff */
[----:B------:R-:W-:Y:S01]  /*5110*/  FFMA.FTZ R74, R74, R80, R83 ;  /* 0x000000504a4a7223 */ /* 0x000fe20000010053 */
[----:B------:R-:W-:Y:S01]  /*5120*/  F2FP.F16.E4M3.UNPACK_B R80, R76.H1 ;  /* 0x0000004cff50723e */ /* 0x000fe200030006ff */
[----:B------:R-:W-:Y:S02]  /*5130*/  IMAD.MOV.U32 R76, RZ, RZ, R12 ;  /* 0x000000ffff4c7224 */ /* 0x000fe400078e000c */
[----:B------:R-:W-:Y:S01]  /*5140*/  HADD2.F32 R83, -RZ, R82.H1_H1 ;  /* 0x30000052ff537230 */ /* 0x000fe20000004100 */
[----:B------:R-:W-:Y:S01]  /*5150*/  F2FP.F16.E4M3.UNPACK_B R82, R152 ;  /* 0x00000098ff52723e */ /* 0x000fe200020006ff */
[--C-:B------:R-:W-:Y:S02]  /*5160*/  HADD2.F32 R12, -RZ, R80.reuse.H1_H1 ;  /* 0x30000050ff0c7230 */ /* 0x100fe40000004100 */
[----:B------:R-:W-:-:S03]  /*5170*/  HADD2.F32 R80, -RZ, R80.H0_H0 ;  /* 0x20000050ff507230 */ /* 0x000fc60000004100 */
[-C--:B------:R-:W-:Y:S02]  /*5180*/  FMUL.FTZ R85, R12, R83.reuse ;  /* 0x000000530c557220 */ /* 0x080fe40000410000 */
[C---:B------:R-:W-:Y:S02]  /*5190*/  FMUL.FTZ R83, R80.reuse, R83 ;  /* 0x0000005350537220 */ /* 0x040fe40000410000 */
[-C--:B------:R-:W-:Y:S01]  /*51a0*/  FFMA.FTZ R80, R80, R81.reuse, -R85 ;  /* 0x0000005150507223 */ /* 0x080fe20000010855 */
[----:B------:R-:W-:Y:S02]  /*51b0*/  HADD2.F32 R85, -RZ, R84.H1_H1 ;  /* 0x30000054ff557230 */ /* 0x000fe40000004100 */
[----:B------:R-:W-:Y:S01]  /*51c0*/  FFMA.FTZ R89, R12, R81, R83 ;  /* 0x000000510c597223 */ /* 0x000fe20000010053 */
[-C--:B------:R-:W-:Y:S01]  /*51d0*/  F2FP.F16.E4M3.UNPACK_B R12, R76.reuse.H1 ;  /* 0x0000004cff0c723e */ /* 0x080fe200030006ff */
[----:B------:R-:W-:Y:S01]  /*51e0*/  HADD2.F32 R83, -RZ, R82.H1_H1 ;  /* 0x30000052ff537230 */ /* 0x000fe20000004100 */
[----:B------:R-:W-:Y:S01]  /*51f0*/  F2FP.F16.E4M3.UNPACK_B R76, R76 ;  /* 0x0000004cff4c723e */ /* 0x000fe200020006ff */
[----:B------:R-:W-:Y:S01]  /*5200*/  HADD2.F32 R84, -RZ, R84.H0_H0 ;  /* 0x20000054ff547230 */ /* 0x000fe20000004100 */
[----:B------:R-:W-:Y:S01]  /*5210*/  F2FP.SATFINITE.E4M3.F32.PACK_AB_MERGE_C R80, R89, R80, RZ ;  /* 0x000000505950723e */ /* 0x000fe200048070ff */
[----:B------:R-:W-:-:S02]  /*5220*/  HADD2.F32 R81, -RZ, R12.H1_H1 ;  /* 0x3000000cff517230 */ /* 0x000fc40000004100 */
[----:B------:R-:W-:Y:S01]  /*5230*/  HADD2.F32 R12, -RZ, R12.H0_H0 ;  /* 0x2000000cff0c7230 */ /* 0x000fe20000004100 */
[----:B------:R-:W-:Y:S01]  /*5240*/  F2FP.SATFINITE.E4M3.F32.PACK_AB_MERGE_C R13, R74, R13, R80 ;  /* 0x0000000d4a0d723e */ /* 0x000fe20004807050 */
[----:B------:R-:W-:Y:S02]  /*5250*/  HADD2.F32 R82, -RZ, R82.H0_H0 ;  /* 0x20000052ff527230 */ /* 0x000fe40000004100 */
[-C--:B------:R-:W-:Y:S01]  /*5260*/  FMUL.FTZ R87, R81, R85.reuse ;  /* 0x0000005551577220 */ /* 0x080fe20000410000 */
[----:B------:R-:W-:Y:S01]  /*5270*/  SHF.R.U32.HI R74, RZ, 0x8, R77 ;  /* 0x00000008ff4a7819 */ /* 0x000fe2000001164d */
[C---:B------:R-:W-:Y:S01]  /*5280*/  FMUL.FTZ R86, R12.reuse, R85 ;  /* 0x000000550c567220 */ /* 0x040fe20000410000 */
[----:B------:R-:W-:Y:S01]  /*5290*/  LOP3.LUT R80, R77, 0xff0000ff, RZ, 0xc0, !PT ;  /* 0xff0000ff4d507812 */ /* 0x000fe200078ec0ff */
[-C--:B------:R-:W-:Y:S02]  /*52a0*/  FFMA.FTZ R12, R12, R83.reuse, -R87 ;  /* 0x000000530c0c7223 */ /* 0x080fe40000010857 */
[----:B------:R-:W-:Y:S01]  /*52b0*/  FFMA.FTZ R81, R81, R83, R86 ;  /* 0x0000005351517223 */ /* 0x000fe20000010056 */
[----:B------:R-:W-:-:S02]  /*52c0*/  HADD2.F32 R83, -RZ, R76.H1_H1 ;  /* 0x3000004cff537230 */ /* 0x000fc40000004100 */
[----:B------:R-:W-:Y:S02]  /*52d0*/  HADD2.F32 R76, -RZ, R76.H0_H0 ;  /* 0x2000004cff4c7230 */ /* 0x000fe40000004100 */
[----:B------:R-:W-:Y:S01]  /*52e0*/  F2FP.SATFINITE.E4M3.F32.PACK_AB_MERGE_C R12, R81, R12, RZ ;  /* 0x0000000c510c723e */ /* 0x000fe200048070ff */
[CC--:B------:R-:W-:Y:S02]  /*52f0*/  FMUL.FTZ R85, R83.reuse, R84.reuse ;  /* 0x0000005453557220 */ /* 0x0c0fe40000410000 */
[C---:B------:R-:W-:Y:S02]  /*5300*/  FMUL.FTZ R84, R76.reuse, R84 ;  /* 0x000000544c547220 */ /* 0x040fe40000410000 */
[-C--:B------:R-:W-:Y:S01]  /*5310*/  FFMA.FTZ R76, R76, R82.reuse, -R85 ;  /* 0x000000524c4c7223 */ /* 0x080fe20000010855 */
[----:B------:R-:W-:Y:S01]  /*5320*/  SHF.R.U32.HI R85, RZ, 0x8, R75 ;  /* 0x00000008ff557819 */ /* 0x000fe2000001164b */
[----:B------:R-:W-:Y:S01]  /*5330*/  FFMA.FTZ R83, R83, R82, R84 ;  /* 0x0000005253537223 */ /* 0x000fe20000010054 */
[----:B------:R-:W-:-:S02]  /*5340*/  SHF.R.U32.HI R82, RZ, 0x10, R77 ;  /* 0x00000010ff527819 */ /* 0x000fc4000001164d */
[----:B------:R-:W-:Y:S02]  /*5350*/  SHF.L.U32 R77, R74, 0x8, RZ ;  /* 0x000000084a4d7819 */ /* 0x000fe400000006ff */
[----:B------:R-:W-:Y:S02]  /*5360*/  LOP3.LUT R74, R75, 0xff0000ff, RZ, 0xc0, !PT ;  /* 0xff0000ff4b4a7812 */ /* 0x000fe400078ec0ff */
[----:B------:R-:W-:Y:S01]  /*5370*/  LOP3.LUT R77, R80, 0xff00, R77, 0xf8, !PT ;  /* 0x0000ff00504d7812 */ /* 0x000fe200078ef84d */
[----:B------:R-:W-:Y:S01]  /*5380*/  IMAD.U32 R80, R82, 0x10000, RZ ;  /* 0x0001000052507824 */ /* 0x000fe200078e00ff */
[----:B------:R-:W-:Y:S01]  /*5390*/  SHF.R.U32.HI R84, RZ, 0x10, R75 ;  /* 0x00000010ff547819 */ /* 0x000fe2000001164b */
[----:B------:R-:W-:Y:S01]  /*53a0*/  IMAD.SHL.U32 R75, R85, 0x100, RZ ;  /* 0x00000100554b7824 */ /* 0x000fe200078e00ff */
[----:B------:R-:W-:Y:S02]  /*53b0*/  F2FP.SATFINITE.E4M3.F32.PACK_AB_MERGE_C R12, R83, R76, R12 ;  /* 0x0000004c530c723e */ /* 0x000fe4000480700c */
[----:B------:R-:W-:Y:S01]  /*53c0*/  LOP3.LUT R77, R77, 0xff0000, R80, 0xf8, !PT ;  /* 0x00ff00004d4d7812 */ /* 0x000fe200078ef850 */
[----:B------:R-:W-:Y:S01]  /*53d0*/  IMAD.MOV.U32 R80, RZ, RZ, R15 ;  /* 0x000000ffff507224 */ /* 0x000fe200078e000f */
[----:B------:R-:W-:Y:S01]  /*53e0*/  LOP3.LUT R75, R74, 0xff00, R75, 0xf8, !PT ;  /* 0x0000ff004a4b7812 */ /* 0x000fe200078ef84b */
[----:B------:R-:W-:Y:S01]  /*53f0*/  IMAD.U32 R74, R84, 0x10000, RZ ;  /* 0x00010000544a7824 */ /* 0x000fe200078e00ff */
[----:B------:R-:W-:-:S02]  /*5400*/  F2FP.F16.E4M3.UNPACK_B R85, R77.H1 ;  /* 0x0000004dff55723e */ /* 0x000fc400030006ff */
        /* <DEDUP_REMOVED lines=19> */
[-C--:B------:R-:W-:Y:S01]  /*5540*/  FFMA.FTZ R14, R82, R84.reuse, -R87 ;  /* 0x00000054520e7223 */ /* 0x080fe20000010857 */
[----:B------:R-:W-:Y:S01]  /*5550*/  F2FP.F16.E4M3.UNPACK_B R82, R75 ;  /* 0x0000004bff52723e */ /* 0x000fe200020006ff */
[----:B------:R-:W-:Y:S01]  /*5560*/  FFMA.FTZ R85, R85, R84, R86 ;  /* 0x0000005455557223 */ /* 0x000fe20000010056 */
[----:B------:R-:W-:Y:S02]  /*5570*/  F2FP.F16.E4M3.UNPACK_B R86, R77 ;  /* 0x0000004dff56723e */ /* 0x000fe400020006ff */
[-C--:B------:R-:W-:Y:S01]  /*5580*/  F2FP.F16.E4M3.UNPACK_B R77, R80.reuse.H1 ;  /* 0x00000050ff4d723e */ /* 0x080fe200030006ff */
[----:B------:R-:W-:Y:S01]  /*5590*/  HADD2.F32 R84, -RZ, R82.H1_H1 ;  /* 0x30000052ff547230 */ /* 0x000fe20000004100 */
[----:B------:R-:W-:Y:S01]  /*55a0*/  F2FP.F16.E4M3.UNPACK_B R80, R80 ;  /* 0x00000050ff50723e */ /* 0x000fe200020006ff */
[----:B------:R-:W-:Y:S01]  /*55b0*/  HADD2.F32 R88, -RZ, R86.H1_H1 ;  /* 0x30000056ff587230 */ /* 0x000fe20000004100 */
[----:B------:R-:W-:Y:S01]  /*55c0*/  F2FP.SATFINITE.E4M3.F32.PACK_AB_MERGE_C R85, R85, R14, RZ ;  /* 0x0000000e5555723e */ /* 0x000fe200048070ff */
[----:B------:R-:W-:-:S02]  /*55d0*/  HADD2.F32 R75, -RZ, R77.H1_H1 ;  /* 0x3000004dff4b7230 */ /* 0x000fc40000004100 */
[----:B------:R-:W-:Y:S01]  /*55e0*/  HADD2.F32 R77, -RZ, R77.H0_H0 ;  /* 0x2000004dff4d7230 */ /* 0x000fe20000004100 */
[----:B------:R-:W-:Y:S01]  /*55f0*/  F2FP.SATFINITE.E4M3.F32.PACK_AB_MERGE_C R15, R74, R15, R85 ;  /* 0x0000000f4a0f723e */ /* 0x000fe20004807055 */
[----:B------:R-:W-:Y:S02]  /*5600*/  HADD2.F32 R86, -RZ, R86.H0_H0 ;  /* 0x20000056ff567230 */ /* 0x000fe40000004100 */
[-C--:B------:R-:W-:Y:S01]  /*5610*/  FMUL.FTZ R152, R75, R88.reuse ;  /* 0x000000584b987220 */ /* 0x080fe20000410000 */
[----:B------:R-:W-:Y:S02]  /*5620*/  HADD2.F32 R82, -RZ, R82.H0_H0 ;  /* 0x20000052ff527230 */ /* 0x000fe40000004100 */
[C---:B------:R-:W-:Y:S01]  /*5630*/  FMUL.FTZ R88, R77.reuse, R88 ;  /* 0x000000584d587220 */ /* 0x040fe20000410000 */
[----:B------:R-:W-:-:S03]  /*5640*/  FFMA.FTZ R152, R77, R84, -R152 ;  /* 0x000000544d987223 */ /* 0x000fc60000010898 */
[----:B------:R-:W-:Y:S01]  /*5650*/  FFMA.FTZ R87, R75, R84, R88 ;  /* 0x000000544b577223 */ /* 0x000fe20000010058 */
[--C-:B------:R-:W-:Y:S02]  /*5660*/  HADD2.F32 R75, -RZ, R80.reuse.H1_H1 ;  /* 0x30000050ff4b7230 */ /* 0x100fe40000004100 */
[----:B------:R-:W-:Y:S02]  /*5670*/  HADD2.F32 R80, -RZ, R80.H0_H0 ;  /* 0x20000050ff507230 */ /* 0x000fe40000004100 */
[----:B------:R-:W-:Y:S01]  /*5680*/  F2FP.SATFINITE.E4M3.F32.PACK_AB_MERGE_C R87, R87, R152, RZ ;  /* 0x000000985757723e */ /* 0x000fe200048070ff */
[-C--:B------:R-:W-:Y:S02]  /*5690*/  FMUL.FTZ R77, R75, R86.reuse ;  /* 0x000000564b4d7220 */ /* 0x080fe40000410000 */
[C---:B------:R-:W-:Y:S02]  /*56a0*/  FMUL.FTZ R86, R80.reuse, R86 ;  /* 0x0000005650567220 */ /* 0x040fe40000410000 */
[----:B------:R-:W-:-:S02]  /*56b0*/  FFMA.FTZ R77, R80, R82, -R77 ;  /* 0x00000052504d7223 */ /* 0x000fc4000001084d */
[----:B------:R-:W-:-:S05]  /*56c0*/  FFMA.FTZ R86, R75, R82, R86 ;  /* 0x000000524b567223 */ /* 0x000fca0000010056 */
[----:B------:R-:W-:-:S07]  /*56d0*/  F2FP.SATFINITE.E4M3.F32.PACK_AB_MERGE_C R14, R86, R77, R87 ;  /* 0x0000004d560e723e */ /* 0x000fce0004807057 */
.L_x_2719:
[----:B------:R-:W-:Y:S05]  /*56e0*/  BSYNC B3 ;  /* 0x0000000000037941 */ /* 0x000fea0003800000 */
.L_x_2718:
[----:B0-----:R0:W-:Y:S02]  /*56f0*/  ST.E.128 desc[UR50][R78.64], R12 ;  /* 0x0000000c4e007985 */ /* 0x0011e4000c101d32 */
.L_x_2717:
[----:B------:R-:W-:Y:S05]  /*5700*/  BSYNC B2 ;  /* 0x0000000000027941 */ /* 0x000fea0003800000 */
.L_x_2716:
        /* <DEDUP_REMOVED lines=13> */
[----:B------:R-:W-:Y:S01]  /*57e0*/  HADD2.F32 R77, -RZ, R79.H0_H0 ;  /* 0x2000004fff4d7230 */ /* 0x000fe20000004100 */
[--C-:B------:R-:W-:Y:S01]  /*57f0*/  SHF.R.U32.HI R72, RZ, 0x10, R71.reuse ;  /* 0x00000010ff487819 */ /* 0x100fe20000011647 */
[--C-:B------:R-:W-:Y:S01]  /*5800*/  HADD2.F32 R70, -RZ, R13.reuse.H0_H0 ;  /* 0x2000000dff467230 */ /* 0x100fe20000004100 */
[----:B------:R-:W-:Y:S01]  /*5810*/  SHF.R.U32.HI R85, RZ, 0x8, R71 ;  /* 0x00000008ff557819 */ /* 0x000fe20000011647 */
[----:B------:R-:W-:Y:S01]  /*5820*/  HADD2.F32 R13, -RZ, R13.H1_H1 ;  /* 0x3000000dff0d7230 */ /* 0x000fe20000004100 */
[----:B------:R-:W-:Y:S01]  /*5830*/  LOP3.LUT R81, R71, 0xff0000ff, RZ, 0xc0, !PT ;  /* 0xff0000ff47517812 */ /* 0x000fe200078ec0ff */
[----:B------:R-:W-:-:S02]  /*5840*/  HADD2.F32 R71, -RZ, R78.H0_H0 ;  /* 0x2000004eff477230 */ /* 0x000fc40000004100 */
[CC--:B------:R-:W-:Y:S01]  /*5850*/  FMUL.FTZ R80, R70.reuse, R77.reuse ;  /* 0x0000004d46507220 */ /* 0x0c0fe20000410000 */
[----:B------:R-:W-:Y:S02]  /*5860*/  HADD2.F32 R82, -RZ, R79.H1_H1 ;  /* 0x3000004fff527230 */ /* 0x000fe40000004100 */
[C---:B------:R-:W-:Y:S01]  /*5870*/  FMUL.FTZ R83, R13.reuse, R77 ;  /* 0x0000004d0d537220 */ /* 0x040fe20000410000 */
[--C-:B------:R-:W-:Y:S01]  /*5880*/  SHF.R.U32.HI R77, RZ, 0x10, R73.reuse ;  /* 0x00000010ff4d7819 */ /* 0x100fe20000011649 */
[-C--:B------:R-:W-:Y:S01]  /*5890*/  FFMA.FTZ R13, R13, R71.reuse, R80 ;  /* 0x000000470d0d7223 */ /* 0x080fe20000010050 */
[----:B------:R-:W-:Y:S01]  /*58a0*/  SHF.R.U32.HI R84, RZ, 0x8, R73 ;  /* 0x00000008ff547819 */ /* 0x000fe20000011649 */
[----:B------:R-:W-:Y:S01]  /*58b0*/  FFMA.FTZ R70, R70, R71, -R83 ;  /* 0x0000004746467223 */ /* 0x000fe20000010853 */
[----:B------:R-:W-:Y:S01]  /*58c0*/  F2FP.F16.E4M3.UNPACK_B R71, R76.H1 ;  /* 0x0000004cff47723e */ /* 0x000fe200030006ff */
[----:B------:R-:W-:Y:S01]  /*58d0*/  HADD2.F32 R80, -RZ, R78.H1_H1 ;  /* 0x3000004eff507230 */ /* 0x000fe20000004100 */
[----:B------:R-:W-:Y:S01]  /*58e0*/  LOP3.LUT R76, R73, 0xff0000ff, RZ, 0xc0, !PT ;  /* 0xff0000ff494c7812 */ /* 0x000fe200078ec0ff */
[----:B------:R-:W-:Y:S01]  /*58f0*/  IMAD.MOV.U32 R73, RZ, RZ, R12 ;  /* 0x000000ffff497224 */ /* 0x000fe200078e000c */
[----:B------:R-:W-:Y:S01]  /*5900*/  F2FP.F16.E4M3.UNPACK_B R151, R151 ;  /* 0x00000097ff97723e */ /* 0x000fe200020006ff */
[----:B------:R-:W-:Y:S01]  /*5910*/  HADD2.F32 R79, -RZ, R71.H1_H1 ;  /* 0x30000047ff4f7230 */ /* 0x000fe20000004100 */
[----:B------:R-:W-:Y:S01]  /*5920*/  F2FP.F16.E4M3.UNPACK_B R147, R147 ;  /* 0x00000093ff93723e */ /* 0x000fe200020006ff */
[----:B------:R-:W-:-:S02]  /*5930*/  IMAD.SHL.U32 R12, R85, 0x100, RZ ;  /* 0x00000100550c7824 */ /* 0x000fc400078e00ff */
[----:B------:R-:W-:Y:S02]  /*5940*/  HADD2.F32 R71, -RZ, R71.H0_H0 ;  /* 0x20000047ff477230 */ /* 0x000fe40000004100 */
[----:B------:R-:W-:Y:S01]  /*5950*/  FMUL.FTZ R78, R79, R82 ;  /* 0x000000524f4e7220 */ /* 0x000fe20000410000 */
[----:B------:R-:W-:Y:S01]  /*5960*/  IMAD.U32 R72, R72, 0x10000, RZ ;  /* 0x0001000048487824 */ /* 0x000fe200078e00ff */
[----:B------:R-:W-:Y:S01]  /*5970*/  LOP3.LUT R83, R81, 0xff00, R12, 0xf8, !PT ;  /* 0x0000ff0051537812 */ /* 0x000fe200078ef80c */
[----:B------:R-:W-:Y:S02]  /*5980*/  IMAD.SHL.U32 R81, R84, 0x100, RZ ;  /* 0x0000010054517824 */ /* 0x000fe400078e00ff */
[C---:B------:R-:W-:Y:S01]  /*5990*/  FFMA.FTZ R12, R71.reuse, R80, -R78 ;  /* 0x00000050470c7223 */ /* 0x040fe2000001084e */
[----:B------:R-:W-:Y:S01]  /*59a0*/  FMUL.FTZ R82, R71, R82 ;  /* 0x0000005247527220 */ /* 0x000fe20000410000 */
[----:B------:R-:W-:Y:S01]  /*59b0*/  F2FP.F16.E4M3.UNPACK_B R78, R73.H1 ;  /* 0x00000049ff4e723e */ /* 0x000fe200030006ff */
[----:B------:R-:W-:Y:S01]  /*59c0*/  IMAD.U32 R77, R77, 0x10000, RZ ;  /* 0x000100004d4d7824 */ /* 0x000fe200078e00ff */
[----:B------:R-:W-:Y:S01]  /*59d0*/  LOP3.LUT R84, R76, 0xff00, R81, 0xf8, !PT ;  /* 0x0000ff004c547812 */ /* 0x000fe200078ef851 */
[----:B------:R-:W-:Y:S01]  /*59e0*/  FFMA.FTZ R71, R79, R80, R82 ;  /* 0x000000504f477223 */ /* 0x000fe20000010052 */
[----:B------:R-:W-:Y:S01]  /*59f0*/  HADD2.F32 R82, -RZ, R151.H1_H1 ;  /* 0x30000097ff527230 */ /* 0x000fe20000004100 */
[----:B------:R-:W-:Y:S01]  /*5a00*/  LOP3.LUT R76, R83, 0xff0000, R72, 0xf8, !PT ;  /* 0x00ff0000534c7812 */ /* 0x000fe200078ef848 */
[----:B------:R-:W-:-:S02]  /*5a10*/  HADD2.F32 R79, -RZ, R78.H0_H0 ;  /* 0x2000004eff4f7230 */ /* 0x000fc40000004100 */
[----:B------:R-:W-:Y:S01]  /*5a20*/  HADD2.F32 R80, -RZ, R78.H1_H1 ;  /* 0x3000004eff507230 */ /* 0x000fe20000004100 */
[----:B------:R-:W-:Y:S01]  /*5a30*/  F2FP.F16.E4M3.UNPACK_B R78, R73 ;  /* 0x00000049ff4e723e */ /* 0x000fe200020006ff */
[----:B------:R-:W-:Y:S02]  /*5a40*/  HADD2.F32 R81, -RZ, R147.H1_H1 ;  /* 0x30000093ff517230 */ /* 0x000fe40000004100 */
[-C--:B------:R-:W-:Y:S01]  /*5a50*/  FMUL.FTZ R85, R79, R82.reuse ;  /* 0x000000524f557220 */ /* 0x080fe20000410000 */
[----:B------:R-:W-:Y:S02]  /*5a60*/  HADD2.F32 R151, -RZ, R151.H0_H0 ;  /* 0x20000097ff977230 */ /* 0x000fe40000004100 */
[C---:B------:R-:W-:Y:S01]  /*5a70*/  FMUL.FTZ R86, R80.reuse, R82 ;  /* 0x0000005250567220 */ /* 0x040fe20000410000 */
[----:B------:R-:W-:Y:S02]  /*5a80*/  HADD2.F32 R147, -RZ, R147.H0_H0 ;  /* 0x20000093ff937230 */ /* 0x000fe40000004100 */
[----:B------:R-:W-:Y:S01]  /*5a90*/  FFMA.FTZ R73, R80, R81, R85 ;  /* 0x0000005150497223 */ /* 0x000fe20000010055 */
[----:B------:R-:W-:-:S02]  /*5aa0*/  HADD2.F32 R80, -RZ, R78.H1_H1 ;  /* 0x3000004eff507230 */ /* 0x000fc40000004100 */
[----:B------:R-:W-:Y:S01]  /*5ab0*/  FFMA.FTZ R72, R79, R81, -R86 ;  /* 0x000000514f487223 */ /* 0x000fe20000010856 */
[----:B------:R-:W-:Y:S01]  /*5ac0*/  HADD2.F32 R78, -RZ, R78.H0_H0 ;  /* 0x2000004eff4e7230 */ /* 0x000fe20000004100 */
[----:B------:R-:W-:Y:S01]  /*5ad0*/  LOP3.LUT R79, R84, 0xff0000, R77, 0xf8, !PT ;  /* 0x00ff0000544f7812 */ /* 0x000fe200078ef84d */
[----:B------:R-:W-:Y:S02]  /*5ae0*/  IMAD.MOV.U32 R81, RZ, RZ, R15 ;  /* 0x000000ffff517224 */ /* 0x000fe400078e000f */
[-C--:B------:R-:W-:Y:S01]  /*5af0*/  FMUL.FTZ R15, R80, R151.reuse ;  /* 0x00000097500f7220 */ /* 0x080fe20000410000 */
[----:B------:R-:W-:Y:S01]  /*5b00*/  F2FP.F16.E4M3.UNPACK_B R84, R76.H1 ;  /* 0x0000004cff54723e */ /* 0x000fe200030006ff */
[C---:B------:R-:W-:Y:S01]  /*5b10*/  FMUL.FTZ R151, R78.reuse, R151 ;  /* 0x000000974e977220 */ /* 0x040fe20000410000 */
[----:B------:R-:W-:Y:S01]  /*5b20*/  F2FP.F16.E4M3.UNPACK_B R85, R79.H1 ;  /* 0x0000004fff55723e */ /* 0x000fe200030006ff */
[----:B------:R-:W-:Y:S01]  /*5b30*/  FFMA.FTZ R15, R78, R147, -R15 ;  /* 0x000000934e0f7223 */ /* 0x000fe2000001080f */
[----:B------:R-:W-:Y:S01]  /*5b40*/  F2FP.F16.E4M3.UNPACK_B R77, R81 ;  /* 0x00000051ff4d723e */ /* 0x000fe200020006ff */
[----:B------:R-:W-:Y:S01]  /*5b50*/  FFMA.FTZ R78, R80, R147, R151 ;  /* 0x00000093504e7223 */ /* 0x000fe20000010097 */
[----:B------:R-:W-:Y:S01]  /*5b60*/  HADD2.F32 R83, -RZ, R84.H0_H0 ;  /* 0x20000054ff537230 */ /* 0x000fe20000004100 */
[----:B------:R-:W-:Y:S01]  /*5b70*/  F2FP.SATFINITE.E4M3.F32.PACK_AB_MERGE_C R71, R71, R12, RZ ;  /* 0x0000000c4747723e */ /* 0x000fe200048070ff */
[----:B------:R-:W-:Y:S01]  /*5b80*/  HADD2.F32 R82, -RZ, R85.H0_H0 ;  /* 0x20000055ff527230 */ /* 0x000fe20000004100 */
[----:B------:R-:W-:Y:S01]  /*5b90*/  F2FP.SATFINITE.E4M3.F32.PACK_AB_MERGE_C R72, R73, R72, RZ ;  /* 0x000000484948723e */ /* 0x000fe200048070ff */
[--C-:B------:R-:W-:Y:S01]  /*5ba0*/  HADD2.F32 R80, -RZ, R77.reuse.H1_H1 ;  /* 0x3000004dff507230 */ /* 0x100fe20000004100 */
[----:B------:R-:W-:Y:S01]  /*5bb0*/  F2FP.SATFINITE.E4M3.F32.PACK_AB_MERGE_C R13, R13, R70, R71 ;  /* 0x000000460d0d723e */ /* 0x000fe20004807047 */
[----:B------:R-:W-:Y:S01]  /*5bc0*/  HADD2.F32 R77, -RZ, R77.H0_H0 ;  /* 0x2000004dff4d7230 */ /* 0x000fe20000004100 */
[----:B------:R-:W-:Y:S01]  /*5bd0*/  F2FP.SATFINITE.E4M3.F32.PACK_AB_MERGE_C R15, R78, R15, R72 ;  /* 0x0000000f4e0f723e */ /* 0x000fe20004807048 */
[----:B------:R-:W-:-:S02]  /*5be0*/  HADD2.F32 R85, -RZ, R85.H1_H1 ;  /* 0x30000055ff557230 */ /* 0x000fc40000004100 */
[CC--:B------:R-:W-:Y:S01]  /*5bf0*/  FMUL.FTZ R86, R80.reuse, R82.reuse ;  /* 0x0000005250567220 */ /* 0x0c0fe20000410000 */
[----:B------:R-:W-:Y:S02]  /*5c00*/  HADD2.F32 R84, -RZ, R84.H1_H1 ;  /* 0x30000054ff547230 */ /* 0x000fe40000004100 */
[C---:B------:R-:W-:Y:S01]  /*5c10*/  FMUL.FTZ R87, R77.reuse, R82 ;  /* 0x000000524d577220 */ /* 0x040fe20000410000 */
[----:B------:R-:W-:Y:S01]  /*5c20*/  F2FP.F16.E4M3.UNPACK_B R82, R81.H1 ;  /* 0x00000051ff52723e */ /* 0x000fe200030006ff */
[-C--:B------:R-:W-:Y:S01]  /*5c30*/  FFMA.FTZ R77, R77, R83.reuse, -R86 ;  /* 0x000000534d4d7223 */ /* 0x080fe20000010856 */
[----:B------:R-:W-:Y:S01]  /*5c40*/  MOV R81, R14 ;  /* 0x0000000e00517202 */ /* 0x000fe20000000f00 */
[----:B------:R-:W-:Y:S02]  /*5c50*/  FFMA.FTZ R80, R80, R83, R87 ;  /* 0x0000005350507223 */ /* 0x000fe40000010057 */
[--C-:B------:R-:W-:Y:S02]  /*5c60*/  HADD2.F32 R83, -RZ, R82.reuse.H1_H1 ;  /* 0x30000052ff537230 */ /* 0x100fe40000004100 */
[----:B------:R-:W-:-:S03]  /*5c70*/  HADD2.F32 R82, -RZ, R82.H0_H0 ;  /* 0x20000052ff527230 */ /* 0x000fc60000004100 */
[CC--:B------:R-:W-:Y:S02]  /*5c80*/  FMUL.FTZ R87, R83.reuse, R85.reuse ;  /* 0x0000005553577220 */ /* 0x0c0fe40000410000 */
[C---:B------:R-:W-:Y:S01]  /*5c90*/  FMUL.FTZ R86, R82.reuse, R85 ;  /* 0x0000005552567220 */ /* 0x040fe20000410000 */
[----:B------:R-:W-:Y:S01]  /*5ca0*/  F2FP.F16.E4M3.UNPACK_B R85, R79 ;  /* 0x0000004fff55723e */ /* 0x000fe200020006ff */
[-C--:B------:R-:W-:Y:S01]  /*5cb0*/  FFMA.FTZ R14, R82, R84.reuse, -R87 ;  /* 0x00000054520e7223 */ /* 0x080fe20000010857 */
[-C--:B------:R-:W-:Y:S01]  /*5cc0*/  F2FP.F16.E4M3.UNPACK_B R82, R81.reuse.H1 ;  /* 0x00000051ff52723e */ /* 0x080fe200030006ff */
[----:B------:R-:W-:Y:S01]  /*5cd0*/  FFMA.FTZ R79, R83, R84, R86 ;  /* 0x00000054534f7223 */ /* 0x000fe20000010056 */
[----:B------:R-:W-:Y:S01]  /*5ce0*/  F2FP.F16.E4M3.UNPACK_B R84, R76 ;  /* 0x0000004cff54723e */ /* 0x000fe200020006ff */
[----:B------:R-:W-:Y:S01]  /*5cf0*/  HADD2.F32 R86, -RZ, R85.H1_H1 ;  /* 0x30000055ff567230 */ /* 0x000fe20000004100 */
[----:B------:R-:W-:Y:S01]  /*5d00*/  F2FP.F16.E4M3.UNPACK_B R81, R81 ;  /* 0x00000051ff51723e */ /* 0x000fe200020006ff */
[--C-:B------:R-:W-:Y:S01]  /*5d10*/  HADD2.F32 R83, -RZ, R82.reuse.H1_H1 ;  /* 0x30000052ff537230 */ /* 0x100fe20000004100 */
[----:B------:R-:W-:Y:S01]  /*5d20*/  F2FP.SATFINITE.E4M3.F32.PACK_AB_MERGE_C R79, R79, R14, RZ ;  /* 0x0000000e4f4f723e */ /* 0x000fe200048070ff */
[----:B------:R-:W-:-:S02]  /*5d30*/  HADD2.F32 R82, -RZ, R82.H0_H0 ;  /* 0x20000052ff527230 */ /* 0x000fc40000004100 */
[--C-:B------:R-:W-:Y:S02]  /*5d40*/  HADD2.F32 R76, -RZ, R84.reuse.H1_H1 ;  /* 0x30000054ff4c7230 */ /* 0x100fe40000004100 */
[CC--:B------:R-:W-:Y:S01]  /*5d50*/  FMUL.FTZ R87, R83.reuse, R86.reuse ;  /* 0x0000005653577220 */ /* 0x0c0fe20000410000 */
[----:B------:R-:W-:Y:S02]  /*5d60*/  HADD2.F32 R85, -RZ, R85.H0_H0 ;  /* 0x20000055ff557230 */ /* 0x000fe40000004100 */
[C---:B------:R-:W-:Y:S01]  /*5d70*/  FMUL.FTZ R86, R82.reuse, R86 ;  /* 0x0000005652567220 */ /* 0x040fe20000410000 */
[----:B------:R-:W-:Y:S02]  /*5d80*/  HADD2.F32 R84, -RZ, R84.H0_H0 ;  /* 0x20000054ff547230 */ /* 0x000fe40000004100 */
[-C--:B------:R-:W-:Y:S01]  /*5d90*/  FFMA.FTZ R87, R82, R76.reuse, -R87 ;  /* 0x0000004c52577223 */ /* 0x080fe20000010857 */
[----:B------:R-:W-:Y:S01]  /*5da0*/  F2FP.SATFINITE.E4M3.F32.PACK_AB_MERGE_C R77, R80, R77, R79 ;  /* 0x0000004d504d723e */ /* 0x000fe2000480704f */
[----:B------:R-:W-:Y:S01]  /*5db0*/  FFMA.FTZ R86, R83, R76, R86 ;  /* 0x0000004c53567223 */ /* 0x000fe20000010056 */
[----:B------:R-:W-:-:S02]  /*5dc0*/  HADD2.F32 R76, -RZ, R81.H1_H1 ;  /* 0x30000051ff4c7230 */ /* 0x000fc40000004100 */
[----:B------:R-:W-:Y:S02]  /*5dd0*/  HADD2.F32 R81, -RZ, R81.H0_H0 ;  /* 0x20000051ff517230 */ /* 0x000fe40000004100 */
[----:B------:R-:W-:Y:S01]  /*5de0*/  F2FP.SATFINITE.E4M3.F32.PACK_AB_MERGE_C R86, R86, R87, RZ ;  /* 0x000000575656723e */ /* 0x000fe200048070ff */
[CC--:B------:R-:W-:Y:S02]  /*5df0*/  FMUL.FTZ R12, R76.reuse, R85.reuse ;  /* 0x000000554c0c7220 */ /* 0x0c0fe40000410000 */
[C---:B------:R-:W-:Y:S02]  /*5e00*/  FMUL.FTZ R85, R81.reuse, R85 ;  /* 0x0000005551557220 */ /* 0x040fe40000410000 */
[-C--:B------:R-:W-:Y:S02]  /*5e10*/  FFMA.FTZ R12, R81, R84.reuse, -R12 ;  /* 0x00000054510c7223 */ /* 0x080fe4000001080c */
[----:B------:R-:W-:-:S05]  /*5e20*/  FFMA.FTZ R85, R76, R84, R85 ;  /* 0x000000544c557223 */ /* 0x000fca0000010055 */
[----:B------:R-:W-:Y:S01]  /*5e30*/  F2FP.SATFINITE.E4M3.F32.PACK_AB_MERGE_C R14, R85, R12, R86 ;  /* 0x0000000c550e723e */ /* 0x000fe20004807056 */
[----:B------:R-:W-:Y:S02]  /*5e40*/  IMAD.MOV.U32 R12, RZ, RZ, R15 ;  /* 0x000000ffff0c7224 */ /* 0x000fe400078e000f */
[----:B------:R-:W-:-:S07]  /*5e50*/  IMAD.MOV.U32 R15, RZ, RZ, R77 ;  /* 0x000000ffff0f7224 */ /* 0x000fce00078e004d */
.L_x_2723:
[----:B------:R-:W-:Y:S05]  /*5e60*/  BSYNC B3 ;  /* 0x0000000000037941 */ /* 0x000fea0003800000 */
.L_x_2722:
[----:B0-----:R0:W-:Y:S02]  /*5e70*/  ST.E.128 desc[UR50][R74.64], R12 ;  /* 0x0000000c4a007985 */ /* 0x0011e4000c101d32 */
.L_x_2721:
[----:B------:R-:W-:Y:S05]  /*5e80*/  BSYNC B2 ;  /* 0x0000000000027941 */ /* 0x000fea0003800000 */
.L_x_2720:
        /* <DEDUP_REMOVED lines=17> */
[----:B------:R-:W-:-:S02]  /*5fa0*/  LOP3.LUT R13, R66, 0xff00, R69, 0xf8, !PT ;  /* 0x0000ff00420d7812 */ /* 0x000fc400078ef845 */
[----:B------:R-:W-:Y:S01]  /*5fb0*/  LOP3.LUT R68, R68, 0xff00, R73, 0xf8, !PT ;  /* 0x0000ff0044447812 */ /* 0x000fe200078ef849 */
[----:B------:R-:W-:Y:S01]  /*5fc0*/  IMAD.U32 R66, R74, 0x10000, RZ ;  /* 0x000100004a427824 */ /* 0x000fe200078e00ff */
[----:B------:R-:W-:Y:S01]  /*5fd0*/  MOV R67, R12 ;  /* 0x0000000c00437202 */ /* 0x000fe20000000f00 */
[----:B------:R-:W-:Y:S01]  /*5fe0*/  IMAD.U32 R73, R72, 0x10000, RZ ;  /* 0x0001000048497824 */ /* 0x000fe200078e00ff */
        /* <DEDUP_REMOVED lines=34> */
[----:B------:R-:W-:Y:S02]  /*6210*/  HADD2.F32 R148, -RZ, R148.H0_H0 ;  /* 0x20000094ff947230 */ /* 0x000fe40000004100 */
[--C-:B------:R-:W-:Y:S02]  /*6220*/  HADD2.F32 R67, -RZ, R144.reuse.H1_H1 ;  /* 0x30000090ff437230 */ /* 0x100fe40000004100 */
[----:B------:R-:W-:Y:S02]  /*6230*/  HADD2.F32 R144, -RZ, R144.H0_H0 ;  /* 0x20000090ff907230 */ /* 0x000fe40000004100 */
[-C--:B------:R-:W-:Y:S01]  /*6240*/  FMUL.FTZ R75, R69, R148.reuse ;  /* 0x00000094454b7220 */ /* 0x080fe20000410000 */
[----:B------:R-:W-:Y:S01]  /*6250*/  FMUL.FTZ R148, R68, R148 ;  /* 0x0000009444947220 */ /* 0x000fe20000410000 */
[-C--:B------:R-:W-:Y:S01]  /*6260*/  FFMA.FTZ R73, R73, R67.reuse, R74 ;  /* 0x0000004349497223 */ /* 0x080fe2000001004a */
[----:B------:R-:W-:Y:S01]  /*6270*/  FFMA.FTZ R72, R72, R67, -R77 ;  /* 0x0000004348487223 */ /* 0x000fe2000001084d */
[----:B------:R-:W-:Y:S01]  /*6280*/  F2FP.F16.E4M3.UNPACK_B R74, R15.H1 ;  /* 0x0000000fff4a723e */ /* 0x000fe200030006ff */
[-C--:B------:R-:W-:Y:S01]  /*6290*/  FFMA.FTZ R67, R68, R144.reuse, -R75 ;  /* 0x0000009044437223 */ /* 0x080fe2000001084b */
[----:B------:R-:W-:Y:S01]  /*62a0*/  FFMA.FTZ R68, R69, R144, R148 ;  /* 0x0000009045447223 */ /* 0x000fe20000010094 */
[----:B------:R-:W-:Y:S01]  /*62b0*/  F2FP.SATFINITE.E4M3.F32.PACK_AB_MERGE_C R69, R79, R76, RZ ;  /* 0x0000004c4f45723e */ /* 0x000fe200048070ff */
[----:B------:R-:W-:Y:S01]  /*62c0*/  HADD2.F32 R82, -RZ, R80.H1_H1 ;  /* 0x30000050ff527230 */ /* 0x000fe20000004100 */
[----:B------:R-:W-:Y:S01]  /*62d0*/  F2FP.SATFINITE.E4M3.F32.PACK_AB_MERGE_C R72, R73, R72, RZ ;  /* 0x000000484948723e */ /* 0x000fe200048070ff */
[--C-:B------:R-:W-:Y:S01]  /*62e0*/  HADD2.F32 R75, -RZ, R74.reuse.H0_H0 ;  /* 0x2000004aff4b7230 */ /* 0x100fe20000004100 */
        /* <DEDUP_REMOVED lines=42> */
.L_x_2725:
[----:B------:R-:W-:Y:S05]  /*6590*/  BSYNC B2 ;  /* 0x0000000000027941 */ /* 0x000fea0003800000 */
.L_x_2724:
[----:B0-----:R0:W-:Y:S02]  /*65a0*/  ST.E.128 desc[UR50][R70.64], R12 ;  /* 0x0000000c46007985 */ /* 0x0011e4000c101d32 */
.L_x_2703:
[----:B------:R-:W-:Y:S05]  /*65b0*/  BSYNC B1 ;  /* 0x0000000000017941 */ /* 0x000fea0003800000 */
.L_x_2702:
[----:B------:R-:W-:-:S03]  /*65c0*/  UMOV UR4, 0xffffffff ;  /* 0xffffffff00047882 */ /* 0x000fc60000000000 */
[----:B------:R-:W-:Y:S05]  /*65d0*/  BRA.DIV UR4, `(.L_x_2726) ;  /* 0x0000029e04807947 */ /* 0x000fea000b800000 */
[----:B--2---:R-:W2:Y:S04]  /*65e0*/  SHFL.IDX PT, R120, R120, 0x1, 0x1e1f ;  /* 0x003e1f0078787f89 */ /* 0x004ea800000e0000 */
[----:B------:R-:W0:Y:S02]  /*65f0*/  SHFL.IDX PT, R121, R121, 0x1, 0x1e1f ;  /* 0x003e1f0079797f89 */ /* 0x000e2400000e0000 */
.L_x_3058:
[----:B------:R-:W-:Y:S05]  /*6600*/  @P4 BRA `(.L_x_2727) ;  /* 0x0000009400b04947 */ /* 0x000fea0003800000 */
[----:B------:R-:W-:Y:S01]  /*6610*/  ISETP.NE.AND P2, PT, R32, RZ, PT ;  /* 0x000000ff2000720c */ /* 0x000fe20003f45270 */
[----:B------:R-:W-:-:S12]  /*6620*/  BSSY B1, `(.L_x_2728) ;  /* 0x0000072000017945 */ /* 0x000fd80003800000 */
[----:B------:R-:W-:Y:S05]  /*6630*/  @!P2 BRA `(.L_x_2729) ;  /* 0x0000000400c0a947 */ /* 0x000fea0003800000 */
[----:B0-----:R0:W0:Y:S01]  /*6640*/  LDS.128 R12, [R41+0x1c400] ;  /* 0x01c40000290c7984 */ /* 0x0010220000000c00 */
[----:B------:R-:W-:Y:S01]  /*6650*/  IADD3 R66, P2, R16, R121, RZ ;  /* 0x0000007910427210 */ /* 0x000fe20007f5e0ff */
[----:B------:R-:W-:Y:S04]  /*6660*/  BSSY B2, `(.L_x_2730) ;  /* 0x000006c000027945 */ /* 0x000fe80003800000 */
[----:B--2---:R-:W-:Y:S01]  /*6670*/  IMAD.X R67, R120, 0x1, R17, P2 ;  /* 0x0000000178437824 */ /* 0x004fe200010e0611 */
[----:B------:R-:W-:-:S13]  /*6680*/  ISETP.GE.AND P2, PT, R188, R117, PT ;  /* 0x00000075bc00720c */ /* 0x000fda0003f46270 */
[----:B------:R-:W-:Y:S05]  /*6690*/  @P2 BRA `(.L_x_2731) ;  /* 0x0000000400a02947 */ /* 0x000fea0003800000 */
[----:B------:R-:W-:Y:S02]  /*66a0*/  SHF.R.U32.HI R69, RZ, 0x8, R65 ;  /* 0x00000008ff457819 */ /* 0x000fe40000011641 */
[--C-:B----4-:R-:W-:Y:S02]  /*66b0*/  SHF.R.U32.HI R11, RZ, 0x8, R63.reuse ;  /* 0x00000008ff0b7819 */ /* 0x110fe4000001163f */
[----:B------:R-:W-:Y:S01]  /*66c0*/  SHF.R.U32.HI R70, RZ, 0x10, R63 ;  /* 0x00000010ff467819 */ /* 0x000fe2000001163f */
[----:B------:R-:W-:Y:S01]  /*66d0*/  IMAD.SHL.U32 R69, R69, 0x100, RZ ;  /* 0x0000010045457824 */ /* 0x000fe200078e00ff */
[----:B------:R-:W-:Y:S02]  /*66e0*/  LOP3.LUT R64, R65, 0xff0000ff, RZ, 0xc0, !PT ;  /* 0xff0000ff41407812 */ /* 0x000fe400078ec0ff */
[----:B------:R-:W-:Y:S01]  /*66f0*/  SHF.R.U32.HI R68, RZ, 0x10, R65 ;  /* 0x00000010ff447819 */ /* 0x000fe20000011641 */
[----:B------:R-:W-:Y:S01]  /*6700*/  IMAD.SHL.U32 R65, R11, 0x100, RZ ;  /* 0x000001000b417824 */ /* 0x000fe200078e00ff */
[----:B------:R-:W-:Y:S01]  /*6710*/  LOP3.LUT R62, R63, 0xff0000ff, RZ, 0xc0, !PT ;  /* 0xff0000ff3f3e7812 */ /* 0x000fe200078ec0ff */
[----:B0-----:R-:W-:Y:S01]  /*6720*/  IMAD.MOV.U32 R11, RZ, RZ, R13 ;  /* 0x000000ffff0b7224 */ /* 0x001fe200078e000d */
[----:B------:R-:W-:Y:S01]  /*6730*/  MOV R63, R12 ;  /* 0x0000000c003f7202 */ /* 0x000fe20000000f00 */
[----:B------:R-:W-:Y:S01]  /*6740*/  IMAD.U32 R13, R70, 0x10000, RZ ;  /* 0x00010000460d7824 */ /* 0x000fe200078e00ff */
[----:B------:R-:W-:Y:S01]  /*6750*/  LOP3.LUT R64, R64, 0xff00, R69, 0xf8, !PT ;  /* 0x0000ff0040407812 */ /* 0x000fe200078ef845 */
[----:B------:R-:W-:Y:S01]  /*6760*/  IMAD.U32 R69, R68, 0x10000, RZ ;  /* 0x0001000044457824 */ /* 0x000fe200078e00ff */
[----:B------:R-:W-:-:S02]  /*6770*/  LOP3.LUT R12, R62, 0xff00, R65, 0xf8, !PT ;  /* 0x0000ff003e0c7812 */ /* 0x000fc400078ef841 */
        /* <DEDUP_REMOVED lines=48> */
[----:B------:R-:W-:Y:S01]  /*6a80*/  F2FP.F16.E4M3.UNPACK_B R73, R12.H1 ;  /* 0x0000000cff49723e */ /* 0x000fe200030006ff */
[----:B------:R-:W-:Y:S01]  /*6a90*/  HADD2.F32 R70, -RZ, R70.H1_H1 ;  /* 0x30000046ff467230 */ /* 0x000fe20000004100 */
[----:B------:R-:W-:Y:S01]  /*6aa0*/  F2FP.F16.E4M3.UNPACK_B R69, R14.H1 ;  /* 0x0000000eff45723e */ /* 0x000fe200030006ff */
[----:B------:R-:W-:Y:S01]  /*6ab0*/  HADD2.F32 R76, -RZ, R76.H0_H0 ;  /* 0x2000004cff4c7230 */ /* 0x000fe20000004100 */
[----:B------:R-:W-:Y:S01]  /*6ac0*/  F2FP.F16.E4M3.UNPACK_B R75, R13 ;  /* 0x0000000dff4b723e */ /* 0x000fe200020006ff */
[----:B------:R-:W-:Y:S01]  /*6ad0*/  HADD2.F32 R74, -RZ, R73.H1_H1 ;  /* 0x30000049ff4a7230 */ /* 0x000fe20000004100 */
[----:B------:R-:W-:Y:S01]  /*6ae0*/  F2FP.F16.E4M3.UNPACK_B R72, R12 ;  /* 0x0000000cff48723e */ /* 0x000fe200020006ff */
[----:B------:R-:W-:-:S02]  /*6af0*/  HADD2.F32 R13, -RZ, R69.H1_H1 ;  /* 0x30000045ff0d7230 */ /* 0x000fc40000004100 */
[CC--:B------:R-:W-:Y:S01]  /*6b00*/  FMUL.FTZ R12, R70.reuse, R77.reuse ;  /* 0x0000004d460c7220 */ /* 0x0c0fe20000410000 */
        /* <DEDUP_REMOVED lines=15> */
[----:B------:R-:W-:Y:S01]  /*6c00*/  HADD2.F32 R15, -RZ, R15.H1_H1 ;  /* 0x3000000fff0f7230 */ /* 0x000fe20000004100 */
[----:B------:R-:W-:Y:S01]  /*6c10*/  F2FP.SATFINITE.E4M3.F32.PACK_AB_MERGE_C R77, R77, R80, RZ ;  /* 0x000000504d4d723e */ /* 0x000fe200048070ff */
[----:B------:R-:W-:Y:S02]  /*6c20*/  HADD2.F32 R14, -RZ, R14.H1_H1 ;  /* 0x3000000eff0e7230 */ /* 0x000fe40000004100 */
[----:B------:R-:W-:Y:S02]  /*6c30*/  HADD2.F32 R75, -RZ, R75.H0_H0 ;  /* 0x2000004bff4b7230 */ /* 0x000fe40000004100 */
[----:B------:R-:W-:Y:S02]  /*6c40*/  HADD2.F32 R69, -RZ, R72.H0_H0 ;  /* 0x20000048ff457230 */ /* 0x000fe40000004100 */
[----:B------:R-:W-:Y:S01]  /*6c50*/  FMUL.FTZ R72, R15, R76 ;  /* 0x0000004c0f487220 */ /* 0x000fe20000410000 */
[----:B------:R-:W-:-:S02]  /*6c60*/  HADD2.F32 R70, -RZ, R73.H0_H0 ;  /* 0x20000049ff467230 */ /* 0x000fc40000004100 */
[-C--:B------:R-:W-:Y:S01]  /*6c70*/  FMUL.FTZ R71, R14, R75.reuse ;  /* 0x0000004b0e477220 */ /* 0x080fe20000410000 */
[C---:B------:R-:W-:Y:S01]  /*6c80*/  FMUL.FTZ R76, R13.reuse, R76 ;  /* 0x0000004c0d4c7220 */ /* 0x040fe20000410000 */
[C---:B------:R-:W-:Y:S01]  /*6c90*/  FMUL.FTZ R75, R12.reuse, R75 ;  /* 0x0000004b0c4b7220 */ /* 0x040fe20000410000 */
[-C--:B------:R-:W-:Y:S02]  /*6ca0*/  FFMA.FTZ R72, R13, R70.reuse, -R72 ;  /* 0x000000460d487223 */ /* 0x080fe40000010848 */
[----:B------:R-:W-:Y:S01]  /*6cb0*/  FFMA.FTZ R15, R15, R70, R76 ;  /* 0x000000460f0f7223 */ /* 0x000fe2000001004c */
[-C--:B------:R-:W-:Y:S01]  /*6cc0*/  FFMA.FTZ R71, R12, R69.reuse, -R71 ;  /* 0x000000450c477223 */ /* 0x080fe20000010847 */
[----:B------:R-:W-:Y:S01]  /*6cd0*/  FFMA.FTZ R14, R14, R69, R75 ;  /* 0x000000450e0e7223 */ /* 0x000fe2000001004b */
[----:B------:R-:W-:Y:S02]  /*6ce0*/  F2FP.SATFINITE.E4M3.F32.PACK_AB_MERGE_C R13, R62, R11, R65 ;  /* 0x0000000b3e0d723e */ /* 0x000fe40004807041 */
[----:B------:R-:W-:-:S02]  /*6cf0*/  F2FP.SATFINITE.E4M3.F32.PACK_AB_MERGE_C R12, R64, R63, R68 ;  /* 0x0000003f400c723e */ /* 0x000fc40004807044 */
[----:B------:R-:W-:Y:S02]  /*6d00*/  F2FP.SATFINITE.E4M3.F32.PACK_AB_MERGE_C R14, R14, R71, R77 ;  /* 0x000000470e0e723e */ /* 0x000fe4000480704d */
[----:B------:R-:W-:-:S07]  /*6d10*/  F2FP.SATFINITE.E4M3.F32.PACK_AB_MERGE_C R15, R15, R72, R74 ;  /* 0x000000480f0f723e */ /* 0x000fce000480704a */
.L_x_2731:
[----:B------:R-:W-:Y:S05]  /*6d20*/  BSYNC B2 ;  /* 0x0000000000027941 */ /* 0x000fea0003800000 */
.L_x_2730:
[----:B0-----:R0:W-:Y:S02]  /*6d30*/  ST.E.128 desc[UR50][R66.64], R12 ;  /* 0x0000000c42007985 */ /* 0x0011e4000c101d32 */
.L_x_2729:
[----:B------:R-:W-:Y:S05]  /*6d40*/  BSYNC B1 ;  /* 0x0000000000017941 */ /* 0x000fea0003800000 */
.L_x_2728:
[----:B------:R-:W-:Y:S01]  /*6d50*/  ISETP.NE.AND P2, PT, R33, RZ, PT ;  /* 0x000000ff2100720c */ /* 0x000fe20003f45270 */
[----:B------:R-:W-:-:S12]  /*6d60*/  BSSY B1, `(.L_x_2732) ;  /* 0x0000073000017945 */ /* 0x000fd80003800000 */
[----:B------:R-:W-:Y:S05]  /*6d70*/  @!P2 BRA `(.L_x_2733) ;  /* 0x0000000400c4a947 */ /* 0x000fea0003800000 */
[----:B0-----:R0:W0:Y:S01]  /*6d80*/  LDS.128 R12, [R40+0x1c400] ;  /* 0x01c40000280c7984 */ /* 0x0010220000000c00 */
[----:B----4-:R-:W-:Y:S01]  /*6d90*/  IMAD.SHL.U32 R11, R192, 0x10, RZ ;  /* 0x00000010c00b7824 */ /* 0x010fe200078e00ff */
[----:B------:R-:W-:Y:S04]  /*6da0*/  BSSY B2, `(.L_x_2734) ;  /* 0x000006d000027945 */ /* 0x000fe80003800000 */
[----:B------:R-:W-:-:S04]  /*6db0*/  IADD3 R62, P2, R11, R121, RZ ;  /* 0x000000790b3e7210 */ /* 0x000fc80007f5e0ff */
[----:B--2---:R-:W-:Y:S02]  /*6dc0*/  LEA.HI.X.SX32 R63, R11, R120, 0x1, P2 ;  /* 0x000000780b3f7211 */ /* 0x004fe400010f0eff */
[----:B------:R-:W-:-:S13]  /*6dd0*/  ISETP.GE.AND P2, PT, R200, R117, PT ;  /* 0x00000075c800720c */ /* 0x000fda0003f46270 */
[----:B------:R-:W-:Y:S05]  /*6de0*/  @P2 BRA `(.L_x_2735) ;  /* 0x0000000400a02947 */ /* 0x000fea0003800000 */
[----:B------:R-:W-:Y:S01]  /*6df0*/  SHF.R.U32.HI R58, RZ, 0x8, R59 ;  /* 0x00000008ff3a7819 */ /* 0x000fe2000001163b */
[----:B0-----:R-:W-:Y:S01]  /*6e00*/  IMAD.MOV.U32 R11, RZ, RZ, R13 ;  /* 0x000000ffff0b7224 */ /* 0x001fe200078e000d */
        /* <DEDUP_REMOVED lines=39> */
[----:B------:R-:W-:-:S02]  /*7080*/  HADD2.F32 R64, -RZ, R60.H0_H0 ;  /* 0x2000003cff407230 */ /* 0x000fc40000004100 */
[----:B------:R-:W-:Y:S02]  /*7090*/  HADD2.F32 R65, -RZ, R60.H1_H1 ;  /* 0x3000003cff417230 */ /* 0x000fe40000004100 */
        /* <DEDUP_REMOVED lines=19> */
[-C--:B------:R-:W-:Y:S01]  /*71d0*/  F2FP.F16.E4M3.UNPACK_B R68, R13.reuse.H1 ;  /* 0x0000000dff44723e */ /* 0x080fe200030006ff */
[--C-:B------:R-:W-:Y:S01]  /*71e0*/  HADD2.F32 R72, -RZ, R71.reuse.H1_H1 ;  /* 0x30000047ff487230 */ /* 0x100fe20000004100 */
[----:B------:R-:W-:Y:S01]  /*71f0*/  F2FP.F16.E4M3.UNPACK_B R64, R14.H1 ;  /* 0x0000000eff40723e */ /* 0x000fe200030006ff */
[----:B------:R-:W-:Y:S01]  /*7200*/  HADD2.F32 R71, -RZ, R71.H0_H0 ;  /* 0x20000047ff477230 */ /* 0x000fe20000004100 */
        /* <DEDUP_REMOVED lines=22> */
[----:B------:R-:W-:Y:S02]  /*7370*/  HADD2.F32 R14, -RZ, R14.H1_H1 ;  /* 0x3000000eff0e7230 */ /* 0x000fe40000004100 */
[----:B------:R-:W-:Y:S01]  /*7380*/  FMUL.FTZ R65, R13, R70 ;  /* 0x000000460d417220 */ /* 0x000fe20000410000 */
[----:B------:R-:W-:-:S02]  /*7390*/  HADD2.F32 R68, -RZ, R68.H0_H0 ;  /* 0x20000044ff447230 */ /* 0x000fc40000004100 */
[C---:B------:R-:W-:Y:S01]  /*73a0*/  FMUL.FTZ R69, R15.reuse, R71 ;  /* 0x000000470f457220 */ /* 0x040fe20000410000 */
[----:B------:R-:W-:Y:S02]  /*73b0*/  HADD2.F32 R67, -RZ, R67.H0_H0 ;  /* 0x20000043ff437230 */ /* 0x000fe40000004100 */
[----:B------:R-:W-:Y:S01]  /*73c0*/  FMUL.FTZ R64, R14, R70 ;  /* 0x000000460e407220 */ /* 0x000fe20000410000 */
[----:B------:R-:W-:Y:S01]  /*73d0*/  F2FP.SATFINITE.E4M3.F32.PACK_AB_MERGE_C R66, R66, R75, RZ ;  /* 0x0000004b4242723e */ /* 0x000fe200048070ff */
        /* <DEDUP_REMOVED lines=9> */
.L_x_2735:
[----:B------:R-:W-:Y:S05]  /*7470*/  BSYNC B2 ;  /* 0x0000000000027941 */ /* 0x000fea0003800000 */
.L_x_2734:
[----:B0-----:R0:W-:Y:S02]  /*7480*/  ST.E.128 desc[UR50][R62.64], R12 ;  /* 0x0000000c3e007985 */ /* 0x0011e4000c101d32 */
.L_x_2733:
[----:B------:R-:W-:Y:S05]  /*7490*/  BSYNC B1 ;  /* 0x0000000000017941 */ /* 0x000fea0003800000 */
.L_x_2732:
        /* <DEDUP_REMOVED lines=10> */
[----:B------:R-:W-:Y:S02]  /*7540*/  SHF.R.U32.HI R54, RZ, 0x8, R55 ;  /* 0x00000008ff367819 */ /* 0x000fe40000011637 */
[----:B------:R-:W-:Y:S02]  /*7550*/  SHF.R.U32.HI R11, RZ, 0x8, R57 ;  /* 0x00000008ff0b7819 */ /* 0x000fe40000011639 */
[----:B------:R-:W-:Y:S02]  /*7560*/  LOP3.LUT R56, R55, 0xff0000ff, RZ, 0xc0, !PT ;  /* 0xff0000ff37387812 */ /* 0x000fe400078ec0ff */
[----:B------:R-:W-:Y:S01]  /*7570*/  SHF.R.U32.HI R62, RZ, 0x10, R55 ;  /* 0x00000010ff3e7819 */ /* 0x000fe20000011637 */
[----:B------:R-:W-:Y:S01]  /*7580*/  IMAD.SHL.U32 R55, R54, 0x100, RZ ;  /* 0x0000010036377824 */ /* 0x000fe200078e00ff */
[----:B------:R-:W-:Y:S02]  /*7590*/  LOP3.LUT R60, R57, 0xff0000ff, RZ, 0xc0, !PT ;  /* 0xff0000ff393c7812 */ /* 0x000fe400078ec0ff */
[----:B------:R-:W-:Y:S01]  /*75a0*/  SHF.R.U32.HI R61, RZ, 0x10, R57 ;  /* 0x00000010ff3d7819 */ /* 0x000fe20000011639 */
[----:B------:R-:W-:Y:S01]  /*75b0*/  IMAD.SHL.U32 R57, R11, 0x100, RZ ;  /* 0x000001000b397824 */ /* 0x000fe200078e00ff */
[----:B0-----:R-:W-:Y:S01]  /*75c0*/  MOV R54, R12 ;  /* 0x0000000c00367202 */ /* 0x001fe20000000f00 */
[----:B------:R-:W-:Y:S01]  /*75d0*/  IMAD.MOV.U32 R11, RZ, RZ, R13 ;  /* 0x000000ffff0b7224 */ /* 0x000fe200078e000d */
[----:B------:R-:W-:Y:S01]  /*75e0*/  LOP3.LUT R13, R56, 0xff00, R55, 0xf8, !PT ;  /* 0x0000ff00380d7812 */ /* 0x000fe200078ef837 */
[----:B------:R-:W-:Y:S01]  /*75f0*/  IMAD.U32 R55, R61, 0x10000, RZ ;  /* 0x000100003d377824 */ /* 0x000fe200078e00ff */
[----:B------:R-:W-:Y:S01]  /*7600*/  LOP3.LUT R60, R60, 0xff00, R57, 0xf8, !PT ;  /* 0x0000ff003c3c7812 */ /* 0x000fe200078ef839 */
[----:B------:R-:W-:Y:S01]  /*7610*/  IMAD.U32 R56, R62, 0x10000, RZ ;  /* 0x000100003e387824 */ /* 0x000fe200078e00ff */
[----:B------:R-:W-:-:S02]  /*7620*/  F2FP.F16.E4M3.UNPACK_B R57, R141.H1 ;  /* 0x0000008dff39723e */ /* 0x000fc400030006ff */
[-C--:B------:R-:W-:Y:S02]  /*7630*/  F2FP.F16.E4M3.UNPACK_B R12, R11.reuse ;  /* 0x0000000bff0c723e */ /* 0x080fe400020006ff */
[----:B------:R-:W-:Y:S01]  /*7640*/  LOP3.LUT R64, R60, 0xff0000, R55, 0xf8, !PT ;  /* 0x00ff00003c407812 */ /* 0x000fe200078ef837 */
[--C-:B------:R-:W-:Y:S01]  /*7650*/  HADD2.F32 R62, -RZ, R57.reuse.H0_H0 ;  /* 0x20000039ff3e7230 */ /* 0x100fe20000004100 */
[----:B------:R-:W-:Y:S01]  /*7660*/  F2FP.F16.E4M3.UNPACK_B R60, R140.H1 ;  /* 0x0000008cff3c723e */ /* 0x000fe200030006ff */
[--C-:B------:R-:W-:Y:S01]  /*7670*/  HADD2.F32 R55, -RZ, R12.reuse.H1_H1 ;  /* 0x3000000cff377230 */ /* 0x100fe20000004100 */
[----:B------:R-:W-:Y:S01]  /*7680*/  F2FP.F16.E4M3.UNPACK_B R11, R11.H1 ;  /* 0x0000000bff0b723e */ /* 0x000fe200030006ff */
[----:B------:R-:W-:Y:S01]  /*7690*/  HADD2.F32 R12, -RZ, R12.H0_H0 ;  /* 0x2000000cff0c7230 */ /* 0x000fe20000004100 */
[----:B------:R-:W-:Y:S01]  /*76a0*/  LOP3.LUT R13, R13, 0xff0000, R56, 0xf8, !PT ;  /* 0x00ff00000d0d7812 */ /* 0x000fe200078ef838 */
[----:B------:R-:W-:Y:S02]  /*76b0*/  HADD2.F32 R61, -RZ, R60.H0_H0 ;  /* 0x2000003cff3d7230 */ /* 0x000fe40000004100 */
[----:B------:R-:W-:Y:S01]  /*76c0*/  FMUL.FTZ R65, R55, R62 ;  /* 0x0000003e37417220 */ /* 0x000fe20000410000 */
[----:B------:R-:W-:-:S02]  /*76d0*/  HADD2.F32 R63, -RZ, R57.H1_H1 ;  /* 0x30000039ff3f7230 */ /* 0x000fc40000004100 */
[C---:B------:R-:W-:Y:S01]  /*76e0*/  FMUL.FTZ R62, R12.reuse, R62 ;  /* 0x0000003e0c3e7220 */ /* 0x040fe20000410000 */
[--C-:B------:R-:W-:Y:S01]  /*76f0*/  HADD2.F32 R57, -RZ, R11.reuse.H1_H1 ;  /* 0x3000000bff397230 */ /* 0x100fe20000004100 */
[----:B------:R-:W-:Y:S01]  /*7700*/  F2FP.F16.E4M3.UNPACK_B R141, R141 ;  /* 0x0000008dff8d723e */ /* 0x000fe200020006ff */
[----:B------:R-:W-:Y:S02]  /*7710*/  HADD2.F32 R56, -RZ, R11.H0_H0 ;  /* 0x2000000bff387230 */ /* 0x000fe40000004100 */
[-C--:B------:R-:W-:Y:S01]  /*7720*/  FFMA.FTZ R11, R12, R61.reuse, -R65 ;  /* 0x0000003d0c0b7223 */ /* 0x080fe20000010841 */
[----:B------:R-:W-:Y:S01]  /*7730*/  FFMA.FTZ R12, R55, R61, R62 ;  /* 0x0000003d370c7223 */ /* 0x000fe2000001003e */
[----:B------:R-:W-:Y:S01]  /*7740*/  HADD2.F32 R60, -RZ, R60.H1_H1 ;  /* 0x3000003cff3c7230 */ /* 0x000fe20000004100 */
[-C--:B------:R-:W-:Y:S01]  /*7750*/  F2FP.F16.E4M3.UNPACK_B R55, R54.reuse.H1 ;  /* 0x00000036ff37723e */ /* 0x080fe200030006ff */
[-C--:B------:R-:W-:Y:S01]  /*7760*/  FMUL.FTZ R65, R57, R63.reuse ;  /* 0x0000003f39417220 */ /* 0x080fe20000410000 */
[----:B------:R-:W-:Y:S01]  /*7770*/  FMUL.FTZ R66, R56, R63 ;  /* 0x0000003f38427220 */ /* 0x000fe20000410000 */
[----:B------:R-:W-:Y:S01]  /*7780*/  F2FP.F16.E4M3.UNPACK_B R54, R54 ;  /* 0x00000036ff36723e */ /* 0x000fe200020006ff */
[----:B------:R-:W-:-:S02]  /*7790*/  HADD2.F32 R61, -RZ, R141.H1_H1 ;  /* 0x3000008dff3d7230 */ /* 0x000fc40000004100 */
[-C--:B------:R-:W-:Y:S01]  /*77a0*/  FFMA.FTZ R65, R56, R60.reuse, -R65 ;  /* 0x0000003c38417223 */ /* 0x080fe20000010841 */
[----:B------:R-:W-:Y:S01]  /*77b0*/  FFMA.FTZ R68, R57, R60, R66 ;  /* 0x0000003c39447223 */ /* 0x000fe20000010042 */
[----:B------:R-:W-:Y:S01]  /*77c0*/  F2FP.F16.E4M3.UNPACK_B R140, R140 ;  /* 0x0000008cff8c723e */ /* 0x000fe200020006ff */
[----:B------:R-:W-:Y:S02]  /*77d0*/  HADD2.F32 R141, -RZ, R141.H0_H0 ;  /* 0x2000008dff8d7230 */ /* 0x000fe40000004100 */
[--C-:B------:R-:W-:Y:S01]  /*77e0*/  HADD2.F32 R57, -RZ, R55.reuse.H0_H0 ;  /* 0x20000037ff397230 */ /* 0x100fe20000004100 */
[----:B------:R-:W-:Y:S01]  /*77f0*/  F2FP.SATFINITE.E4M3.F32.PACK_AB_MERGE_C R72, R68, R65, RZ ;  /* 0x000000414448723e */ /* 0x000fe200048070ff */
[----:B------:R-:W-:Y:S01]  /*7800*/  HADD2.F32 R60, -RZ, R55.H1_H1 ;  /* 0x30000037ff3c7230 */ /* 0x000fe20000004100 */
[-C--:B------:R-:W-:Y:S01]  /*7810*/  F2FP.F16.E4M3.UNPACK_B R65, R64.reuse.H1 ;  /* 0x00000040ff41723e */ /* 0x080fe200030006ff */
[--C-:B------:R-:W-:Y:S01]  /*7820*/  HADD2.F32 R56, -RZ, R54.reuse.H1_H1 ;  /* 0x30000036ff387230 */ /* 0x100fe20000004100 */
[----:B------:R-:W-:Y:S01]  /*7830*/  F2FP.F16.E4M3.UNPACK_B R64, R64 ;  /* 0x00000040ff40723e */ /* 0x000fe200020006ff */
[----:B------:R-:W-:-:S02]  /*7840*/  HADD2.F32 R55, -RZ, R54.H0_H0 ;  /* 0x20000036ff377230 */ /* 0x000fc40000004100 */
[----:B------:R-:W-:Y:S01]  /*7850*/  FMUL.FTZ R66, R60, R61 ;  /* 0x0000003d3c427220 */ /* 0x000fe20000410000 */
[--C-:B------:R-:W-:Y:S02]  /*7860*/  HADD2.F32 R54, -RZ, R140.reuse.H1_H1 ;  /* 0x3000008cff367230 */ /* 0x100fe40000004100 */
[CC--:B------:R-:W-:Y:S01]  /*7870*/  FMUL.FTZ R62, R56.reuse, R141.reuse ;  /* 0x0000008d383e7220 */ /* 0x0c0fe20000410000 */
[----:B------:R-:W-:Y:S02]  /*7880*/  HADD2.F32 R140, -RZ, R140.H0_H0 ;  /* 0x2000008cff8c7230 */ /* 0x000fe40000004100 */
[----:B------:R-:W-:Y:S01]  /*7890*/  FMUL.FTZ R141, R55, R141 ;  /* 0x0000008d378d7220 */ /* 0x000fe20000410000 */
[C---:B------:R-:W-:Y:S01]  /*78a0*/  FMUL.FTZ R61, R57.reuse, R61 ;  /* 0x0000003d393d7220 */ /* 0x040fe20000410000 */
[----:B------:R-:W-:Y:S01]  /*78b0*/  FFMA.FTZ R66, R57, R54, -R66 ;  /* 0x0000003639427223 */ /* 0x000fe20000010842 */
[----:B------:R-:W-:Y:S02]  /*78c0*/  HADD2.F32 R67, -RZ, R65.H1_H1 ;  /* 0x30000041ff437230 */ /* 0x000fe40000004100 */
[----:B------:R-:W-:Y:S01]  /*78d0*/  FFMA.FTZ R141, R56, R140, R141 ;  /* 0x0000008c388d7223 */ /* 0x000fe2000001008d */
[----:B------:R-:W-:Y:S01]  /*78e0*/  F2FP.F16.E4M3.UNPACK_B R56, R15.H1 ;  /* 0x0000000fff38723e */ /* 0x000fe200030006ff */
[----:B------:R-:W-:Y:S01]  /*78f0*/  FFMA.FTZ R61, R60, R54, R61 ;  /* 0x000000363c3d7223 */ /* 0x000fe2000001003d */
[----:B------:R-:W-:Y:S01]  /*7900*/  FFMA.FTZ R54, R55, R140, -R62 ;  /* 0x0000008c37367223 */ /* 0x000fe2000001083e */
[----:B------:R-:W-:-:S02]  /*7910*/  F2FP.F16.E4M3.UNPACK_B R62, R13.H1 ;  /* 0x0000000dff3e723e */ /* 0x000fc400030006ff */
[----:B------:R-:W-:Y:S01]  /*7920*/  F2FP.F16.E4M3.UNPACK_B R55, R14.H1 ;  /* 0x0000000eff37723e */ /* 0x000fe200030006ff */
[--C-:B------:R-:W-:Y:S01]  /*7930*/  HADD2.F32 R60, -RZ, R56.reuse.H1_H1 ;  /* 0x30000038ff3c7230 */ /* 0x100fe20000004100 */
[----:B------:R-:W-:Y:S01]  /*7940*/  F2FP.SATFINITE.E4M3.F32.PACK_AB_MERGE_C R71, R61, R66, RZ ;  /* 0x000000423d47723e */ /* 0x000fe200048070ff */
[----:B------:R-:W-:Y:S01]  /*7950*/  HADD2.F32 R57, -RZ, R56.H0_H0 ;  /* 0x20000038ff397230 */ /* 0x000fe20000004100 */
[----:B------:R-:W-:Y:S01]  /*7960*/  F2FP.F16.E4M3.UNPACK_B R61, R13 ;  /* 0x0000000dff3d723e */ /* 0x000fe200020006ff */
[----:B------:R-:W-:Y:S02]  /*7970*/  HADD2.F32 R63, -RZ, R62.H1_H1 ;  /* 0x3000003eff3f7230 */ /* 0x000fe40000004100 */
[-C--:B------:R-:W-:Y:S01]  /*7980*/  FMUL.FTZ R68, R60, R67.reuse ;  /* 0x000000433c447220 */ /* 0x080fe20000410000 */
[----:B------:R-:W-:Y:S02]  /*7990*/  HADD2.F32 R56, -RZ, R55.H1_H1 ;  /* 0x30000037ff387230 */ /* 0x000fe40000004100 */
[----:B------:R-:W-:Y:S01]  /*79a0*/  FMUL.FTZ R69, R57, R67 ;  /* 0x0000004339457220 */ /* 0x000fe20000410000 */
[----:B------:R-:W-:-:S02]  /*79b0*/  HADD2.F32 R66, -RZ, R64.H1_H1 ;  /* 0x30000040ff427230 */ /* 0x000fc40000004100 */
[----:B------:R-:W-:Y:S01]  /*79c0*/  FFMA.FTZ R67, R57, R63, -R68 ;  /* 0x0000003f39437223 */ /* 0x000fe20000010844 */
[----:B------:R-:W-:Y:S01]  /*79d0*/  HADD2.F32 R55, -RZ, R55.H0_H0 ;  /* 0x20000037ff377230 */ /* 0x000fe20000004100 */
[----:B------:R-:W-:Y:S01]  /*79e0*/  F2FP.F16.E4M3.UNPACK_B R15, R15 ;  /* 0x0000000fff0f723e */ /* 0x000fe200020006ff */
[----:B------:R-:W-:Y:S02]  /*79f0*/  HADD2.F32 R13, -RZ, R61.H1_H1 ;  /* 0x3000003dff0d7230 */ /* 0x000fe40000004100 */
[----:B------:R-:W-:Y:S01]  /*7a00*/  FMUL.FTZ R68, R56, R66 ;  /* 0x0000004238447220 */ /* 0x000fe20000410000 */
[----:B------:R-:W-:Y:S01]  /*7a10*/  F2FP.F16.E4M3.UNPACK_B R14, R14 ;  /* 0x0000000eff0e723e */ /* 0x000fe200020006ff */
[C---:B------:R-:W-:Y:S01]  /*7a20*/  FMUL.FTZ R57, R55.reuse, R66 ;  /* 0x0000004237397220 */ /* 0x040fe20000410000 */
[----:B------:R-:W-:Y:S01]  /*7a30*/  FFMA.FTZ R70, R60, R63, R69 ;  /* 0x0000003f3c467223 */ /* 0x000fe20000010045 */
[----:B------:R-:W-:Y:S01]  /*7a40*/  FFMA.FTZ R68, R55, R13, -R68 ;  /* 0x0000000d37447223 */ /* 0x000fe20000010844 */
[----:B------:R-:W-:-:S02]  /*7a50*/  HADD2.F32 R55, -RZ, R15.H0_H0 ;  /* 0x2000000fff377230 */ /* 0x000fc40000004100 */
[----:B------:R-:W-:Y:S01]  /*7a60*/  FFMA.FTZ R63, R56, R13, R57 ;  /* 0x0000000d383f7223 */ /* 0x000fe20000010039 */
[----:B------:R-:W-:Y:S01]  /*7a70*/  HADD2.F32 R15, -RZ, R15.H1_H1 ;  /* 0x3000000fff0f7230 */ /* 0x000fe20000004100 */
[----:B------:R-:W-:Y:S01]  /*7a80*/  F2FP.SATFINITE.E4M3.F32.PACK_AB_MERGE_C R67, R70, R67, RZ ;  /* 0x000000434643723e */ /* 0x000fe200048070ff */
[----:B------:R-:W-:Y:S02]  /*7a90*/  HADD2.F32 R56, -RZ, R65.H0_H0 ;  /* 0x20000041ff387230 */ /* 0x000fe40000004100 */
[--C-:B------:R-:W-:Y:S01]  /*7aa0*/  HADD2.F32 R13, -RZ, R14.reuse.H0_H0 ;  /* 0x2000000eff0d7230 */ /* 0x100fe20000004100 */
[----:B------:R-:W-:Y:S01]  /*7ab0*/  F2FP.SATFINITE.E4M3.F32.PACK_AB_MERGE_C R63, R63, R68, RZ ;  /* 0x000000443f3f723e */ /* 0x000fe200048070ff */
[----:B------:R-:W-:Y:S02]  /*7ac0*/  HADD2.F32 R14, -RZ, R14.H1_H1 ;  /* 0x3000000eff0e7230 */ /* 0x000fe40000004100 */
[----:B------:R-:W-:Y:S01]  /*7ad0*/  FMUL.FTZ R60, R15, R56 ;  /* 0x000000380f3c7220 */ /* 0x000fe20000410000 */
[----:B------:R-:W-:-:S02]  /*7ae0*/  HADD2.F32 R64, -RZ, R64.H0_H0 ;  /* 0x20000040ff407230 */ /* 0x000fc40000004100 */
[----:B------:R-:W-:Y:S01]  /*7af0*/  FMUL.FTZ R66, R55, R56 ;  /* 0x0000003837427220 */ /* 0x000fe20000410000 */
[----:B------:R-:W-:Y:S02]  /*7b00*/  HADD2.F32 R62, -RZ, R62.H0_H0 ;  /* 0x2000003eff3e7230 */ /* 0x000fe40000004100 */
        /* <DEDUP_REMOVED lines=11> */
.L_x_2739:
[----:B------:R-:W-:Y:S05]  /*7bc0*/  BSYNC B2 ;  /* 0x0000000000027941 */ /* 0x000fea0003800000 */
.L_x_2738:
[----:B0-----:R0:W-:Y:S02]  /*7bd0*/  ST.E.128 desc[UR50][R58.64], R12 ;  /* 0x0000000c3a007985 */ /* 0x0011e4000c101d32 */
.L_x_2737:
[----:B------:R-:W-:Y:S05]  /*7be0*/  BSYNC B1 ;  /* 0x0000000000017941 */ /* 0x000fea0003800000 */
.L_x_2736:
        /* <DEDUP_REMOVED lines=9> */
[----:B----4-:R-:W-:Y:S02]  /*7c80*/  SHF.R.U32.HI R11, RZ, 0x8, R51 ;  /* 0x00000008ff0b7819 */ /* 0x010fe40000011633 */
[--C-:B------:R-:W-:Y:S02]  /*7c90*/  SHF.R.U32.HI R50, RZ, 0x8, R53.reuse ;  /* 0x00000008ff327819 */ /* 0x100fe40000011635 */
[----:B------:R-:W-:Y:S01]  /*7ca0*/  LOP3.LUT R52, R51, 0xff0000ff, RZ, 0xc0, !PT ;  /* 0xff0000ff33347812 */ /* 0x000fe200078ec0ff */
[----:B------:R-:W-:Y:S01]  /*7cb0*/  IMAD.SHL.U32 R11, R11, 0x100, RZ ;  /* 0x000001000b0b7824 */ /* 0x000fe200078e00ff */
[----:B------:R-:W-:Y:S02]  /*7cc0*/  SHF.R.U32.HI R58, RZ, 0x10, R53 ;  /* 0x00000010ff3a7819 */ /* 0x000fe40000011635 */
[----:B------:R-:W-:Y:S01]  /*7cd0*/  LOP3.LUT R56, R53, 0xff0000ff, RZ, 0xc0, !PT ;  /* 0xff0000ff35387812 */ /* 0x000fe200078ec0ff */
[----:B------:R-:W-:Y:S01]  /*7ce0*/  IMAD.SHL.U32 R53, R50, 0x100, RZ ;  /* 0x0000010032357824 */ /* 0x000fe200078e00ff */
[----:B------:R-:W-:Y:S01]  /*7cf0*/  SHF.R.U32.HI R59, RZ, 0x10, R51 ;  /* 0x00000010ff3b7819 */ /* 0x000fe20000011633 */
[----:B0-----:R-:W-:Y:S01]  /*7d00*/  IMAD.MOV.U32 R50, RZ, RZ, R12 ;  /* 0x000000ffff327224 */ /* 0x001fe200078e000c */
[----:B------:R-:W-:Y:S01]  /*7d10*/  LOP3.LUT R51, R52, 0xff00, R11, 0xf8, !PT ;  /* 0x0000ff0034337812 */ /* 0x000fe200078ef80b */
[----:B------:R-:W-:Y:S01]  /*7d20*/  IMAD.U32 R52, R58, 0x10000, RZ ;  /* 0x000100003a347824 */ /* 0x000fe200078e00ff */
[----:B------:R-:W-:-:S02]  /*7d30*/  LOP3.LUT R57, R56, 0xff00, R53, 0xf8, !PT ;  /* 0x0000ff0038397812 */ /* 0x000fc400078ef835 */
[----:B------:R-:W-:Y:S02]  /*7d40*/  SHF.L.U32 R12, R59, 0x10, RZ ;  /* 0x000000103b0c7819 */ /* 0x000fe400000006ff */
        /* <DEDUP_REMOVED lines=90> */
.L_x_2743:
[----:B------:R-:W-:Y:S05]  /*82f0*/  BSYNC B2 ;  /* 0x0000000000027941 */ /* 0x000fea0003800000 */
.L_x_2742:
[----:B0-----:R0:W-:Y:S02]  /*8300*/  ST.E.128 desc[UR50][R54.64], R12 ;  /* 0x0000000c36007985 */ /* 0x0011e4000c101d32 */
.L_x_2741:
[----:B------:R-:W-:Y:S05]  /*8310*/  BSYNC B1 ;  /* 0x0000000000017941 */ /* 0x000fea0003800000 */
.L_x_2740:
        /* <DEDUP_REMOVED lines=9> */
[----:B------:R-:W-:Y:S01]  /*83b0*/  SHF.R.U32.HI R48, RZ, 0x8, R49 ;  /* 0x00000008ff307819 */ /* 0x000fe20000011631 */
[----:B0-----:R-:W-:Y:S01]  /*83c0*/  IMAD.MOV.U32 R41, RZ, RZ, R12 ;  /* 0x000000ffff297224 */ /* 0x001fe200078e000c */
[--C-:B------:R-:W-:Y:S02]  /*83d0*/  SHF.R.U32.HI R46, RZ, 0x8, R47.reuse ;  /* 0x00000008ff2e7819 */ /* 0x100fe4000001162f */
[----:B----4-:R-:W-:Y:S01]  /*83e0*/  LOP3.LUT R11, R47, 0xff0000ff, RZ, 0xc0, !PT ;  /* 0xff0000ff2f0b7812 */ /* 0x010fe200078ec0ff */
[----:B------:R-:W-:Y:S01]  /*83f0*/  IMAD.SHL.U32 R48, R48, 0x100, RZ ;  /* 0x0000010030307824 */ /* 0x000fe200078e00ff */
[----:B------:R-:W-:Y:S01]  /*8400*/  SHF.R.U32.HI R52, RZ, 0x10, R47 ;  /* 0x00000010ff347819 */ /* 0x000fe2000001162f */
[----:B------:R-:W-:Y:S01]  /*8410*/  IMAD.SHL.U32 R46, R46, 0x100, RZ ;  /* 0x000001002e2e7824 */ /* 0x000fe200078e00ff */
[----:B------:R-:W-:Y:S02]  /*8420*/  LOP3.LUT R47, R49, 0xff0000ff, RZ, 0xc0, !PT ;  /* 0xff0000ff312f7812 */ /* 0x000fe400078ec0ff */
[----:B------:R-:W-:-:S02]  /*8430*/  SHF.R.U32.HI R53, RZ, 0x10, R49 ;  /* 0x00000010ff357819 */ /* 0x000fc40000011631 */
[----:B------:R-:W-:Y:S01]  /*8440*/  LOP3.LUT R12, R47, 0xff00, R48, 0xf8, !PT ;  /* 0x0000ff002f0c7812 */ /* 0x000fe200078ef830 */
[----:B------:R-:W-:Y:S01]  /*8450*/  IMAD.U32 R47, R52, 0x10000, RZ ;  /* 0x00010000342f7824 */ /* 0x000fe200078e00ff */
[----:B------:R-:W-:Y:S02]  /*8460*/  LOP3.LUT R46, R11, 0xff00, R46, 0xf8, !PT ;  /* 0x0000ff000b2e7812 */ /* 0x000fe400078ef82e */
[----:B------:R-:W-:Y:S02]  /*8470*/  SHF.L.U32 R53, R53, 0x10, RZ ;  /* 0x0000001035357819 */ /* 0x000fe400000006ff */
        /* <DEDUP_REMOVED lines=90> */
.L_x_2747:
[----:B------:R-:W-:Y:S05]  /*8a20*/  BSYNC B2 ;  /* 0x0000000000027941 */ /* 0x000fea0003800000 */
.L_x_2746:
[----:B0-----:R0:W-:Y:S02]  /*8a30*/  ST.E.128 desc[UR50][R50.64], R12 ;  /* 0x0000000c32007985 */ /* 0x0011e4000c101d32 */
.L_x_2745:
[----:B------:R-:W-:Y:S05]  /*8a40*/  BSYNC B1 ;  /* 0x0000000000017941 */ /* 0x000fea0003800000 */
.L_x_2744:
[----:B------:R-:W-:-:S13]  /*8a50*/  ISETP.NE.AND P2, PT, R37, RZ, PT ;  /* 0x000000ff2500720c */ /* 0x000fda0003f45270 */
        /* <DEDUP_REMOVED lines=11> */
[----:B0-----:R-:W-:Y:S01]  /*8b10*/  LOP3.LUT R40, R43, 0xff0000ff, RZ, 0xc0, !PT ;  /* 0xff0000ff2b287812 */ /* 0x001fe200078ec0ff */
        /* <DEDUP_REMOVED lines=27> */
[C---:B------:R-:W-:Y:S01]  /*8cd0*/  FMUL.FTZ R48, R13.reuse, R48 ;  /* 0x000000300d307220 */ /* 0x040fe20000410000 */
[----:B------:R-:W-:Y:S01]  /*8ce0*/  F2FP.F16.E4M3.UNPACK_B R90, R90 ;  /* 0x0000005aff5a723e */ /* 0x000fe200020006ff */
[----:B------:R-:W-:Y:S01]  /*8cf0*/  FFMA.FTZ R53, R13, R42, -R50 ;  /* 0x0000002a0d357223 */ /* 0x000fe20000010832 */
[----:B------:R-:W-:Y:S01]  /*8d00*/  F2FP.F16.E4M3.UNPACK_B R13, R12.H1 ;  /* 0x0000000cff0d723e */ /* 0x000fe200030006ff */
        /* <DEDUP_REMOVED lines=10> */
[----:B------:R-:W-:-:S02]  /*8db0*/  HADD2.F32 R91, -RZ, R91.H0_H0 ;  /* 0x2000005bff5b7230 */ /* 0x000fc40000004100 */
[----:B------:R-:W-:Y:S02]  /*8dc0*/  HADD2.F32 R12, -RZ, R12.H1_H1 ;  /* 0x3000000cff0c7230 */ /* 0x000fe40000004100 */
        /* <DEDUP_REMOVED lines=38> */
[----:B------:R-:W-:Y:S01]  /*9030*/  HADD2.F32 R40, -RZ, R45.H0_H0 ;  /* 0x2000002dff287230 */ /* 0x000fe20000004100 */
[----:B------:R-:W-:Y:S01]  /*9040*/  F2FP.SATFINITE.E4M3.F32.PACK_AB_MERGE_C R48, R48, R53, RZ ;  /* 0x000000353030723e */ /* 0x000fe200048070ff */
[----:B------:R-:W-:-:S02]  /*9050*/  HADD2.F32 R14, -RZ, R14.H1_H1 ;  /* 0x3000000eff0e7230 */ /* 0x000fc40000004100 */
[----:B------:R-:W-:Y:S02]  /*9060*/  HADD2.F32 R41, -RZ, R44.H0_H0 ;  /* 0x2000002cff297230 */ /* 0x000fe40000004100 */
[-C--:B------:R-:W-:Y:S01]  /*9070*/  FMUL.FTZ R44, R15, R40.reuse ;  /* 0x000000280f2c7220 */ /* 0x080fe20000410000 */
[C---:B------:R-:W-:Y:S01]  /*9080*/  FMUL.FTZ R40, R13.reuse, R40 ;  /* 0x000000280d287220 */ /* 0x040fe20000410000 */
[-C--:B------:R-:W-:Y:S01]  /*9090*/  FMUL.FTZ R43, R14, R49.reuse ;  /* 0x000000310e2b7220 */ /* 0x080fe20000410000 */
[C---:B------:R-:W-:Y:S01]  /*90a0*/  FMUL.FTZ R49, R12.reuse, R49 ;  /* 0x000000310c317220 */ /* 0x040fe20000410000 */
        /* <DEDUP_REMOVED lines=8> */
.L_x_2749:
[----:B------:R-:W-:Y:S05]  /*9130*/  BSYNC B1 ;  /* 0x0000000000017941 */ /* 0x000fea0003800000 */
.L_x_2748:
[----:B0-----:R0:W-:Y:S01]  /*9140*/  ST.E.128 desc[UR50][R46.64], R12 ;  /* 0x0000000c2e007985 */ /* 0x0011e2000c101d32 */
[----:B------:R-:W-:Y:S05]  /*9150*/  BRA `(.L_x_2727) ;  /* 0x0000006800dc7947 */ /* 0x000fea0003800000 */
.L_x_2693:
        /* <DEDUP_REMOVED lines=43> */
.L_x_2751:
[----:B------:R-:W-:Y:S05]  /*9410*/  BSYNC B1 ;  /* 0x0000000000017941 */ /* 0x000fea0003800000 */
.L_x_2750:
        /* <DEDUP_REMOVED lines=13> */
[----:B-----5:R-:W-:Y:S01]  /*94f0*/  MOV R162, R40 ;  /* 0x0000002800a27202 */ /* 0x020fe20000000f00 */
[----:B------:R-:W-:Y:S01]  /*9500*/  IMAD.MOV.U32 R161, RZ, RZ, R42 ;  /* 0x000000ffffa17224 */ /* 0x000fe200078e002a */
[----:B------:R-:W-:Y:S01]  /*9510*/  CS2R R86, SRZ ;  /* 0x0000000000567805 */ /* 0x000fe2000001ff00 */
[----:B------:R-:W-:Y:S06]  /*9520*/  @P4 BRA `(.L_x_2753) ;  /* 0x00000000007c4947 */ /* 0x000fec0003800000 */
        /* <DEDUP_REMOVED lines=31> */
.L_x_2753:
[----:B------:R-:W-:Y:S05]  /*9720*/  BSYNC B1 ;  /* 0x0000000000017941 */ /* 0x000fea0003800000 */
.L_x_2752:
[----:B------:R-:W-:Y:S01]  /*9730*/  UISETP.NE.AND UP0, UPT, UR48, 0x3, UPT ;  /* 0x000000033000788c */ /* 0x000fe2000bf05270 */
[----:B------:R-:W-:Y:S01]  /*9740*/  IMAD.MOV.U32 R157, RZ, RZ, R44 ;  /* 0x000000ffff9d7224 */ /* 0x000fe200078e002c */
[----:B------:R-:W-:Y:S01]  /*9750*/  MOV R164, R54 ;  /* 0x0000003600a47202 */ /* 0x000fe20000000f00 */
[----:B------:R-:W-:Y:S01]  /*9760*/  IMAD.MOV.U32 R158, RZ, RZ, R46 ;  /* 0x000000ffff9e7224 */ /* 0x000fe200078e002e */
[----:B-----5:R-:W-:Y:S01]  /*9770*/  MOV R141, R68 ;  /* 0x00000044008d7202 */ /* 0x020fe20000000f00 */
[----:B------:R-:W-:Y:S01]  /*9780*/  IMAD.MOV.U32 R152, RZ, RZ, R48 ;  /* 0x000000ffff987224 */ /* 0x000fe200078e0030 */
[----:B------:R-:W-:Y:S01]  /*9790*/  PLOP3.LUT P1, PT, PT, PT, UP0, 0x80, 0x0 ;  /* 0x000000000000781c */ /* 0x000fe20003f2f008 */
[----:B------:R-:W-:Y:S01]  /*97a0*/  IMAD.MOV.U32 R153, RZ, RZ, R50 ;  /* 0x000000ffff997224 */ /* 0x000fe200078e0032 */
[----:B------:R-:W-:Y:S01]  /*97b0*/  MOV R144, R82 ;  /* 0x0000005200907202 */ /* 0x000fe20000000f00 */
        /* <DEDUP_REMOVED lines=17> */
.L_x_2754:
[----:B------:R-:W-:Y:S01]  /*98d0*/  IMAD R95, R19, 0x8, R18 ;  /* 0x00000008135f7824 */ /* 0x000fe200078e0212 */
[----:B------:R-:W-:Y:S01]  /*98e0*/  SHF.L.U32 R96, R199, 0x1f, RZ ;  /* 0x0000001fc7607819 */ /* 0x000fe200000006ff */
[----:B------:R-:W1:Y:S01]  /*98f0*/  LDC R136, c[0x0][0x2f4] ;  /* 0x0000bd00ff887b82 */ /* 0x000e620000000800 */
[----:B------:R-:W-:Y:S02]  /*9900*/  BSSY B1, `(.L_x_2755) ;  /* 0x0000003000017945 */ /* 0x000fe40003800000 */
[----:B------:R-:W2:Y:S02]  /*9910*/  SYNCS.PHASECHK.TRANS64.TRYWAIT P5, [R95+URZ+0x29890], R96 ;  /* 0x029890605f0075a7 */ /* 0x000ea400080a017f */
[----:B--2---:R-:W-:Y:S05]  /*9920*/  @!P5 BRA `(.L_x_2756) ;  /* 0x0000026800f8d947 */ /* 0x004fea0003800000 */
.L_x_3059:
[----:B------:R-:W-:Y:S05]  /*9930*/  BSYNC B1 ;  /* 0x0000000000017941 */ /* 0x000fea0003800000 */
.L_x_2755:
[----:B------:R-:W-:Y:S01]  /*9940*/  UMOV UR4, 0xffffffff ;  /* 0xffffffff00047882 */ /* 0x000fe20000000000 */
[----:B-1----:R-:W-:Y:S02]  /*9950*/  IMAD.IADD R145, R136, 0x1, -R118 ;  /* 0x0000000188917824 */ /* 0x002fe400078e0a76 */
[----:B------:R-:W-:Y:S05]  /*9960*/  BRA.DIV UR4, `(.L_x_2757) ;  /* 0x0000026a04fc7947 */ /* 0x000fea000b800000 */
[----:B------:R1:W3:Y:S04]  /*9970*/  SHFL.IDX PT, R151, R120, RZ, 0x1e1f ;  /* 0x001e1fff78977589 */ /* 0x0002e800000e0000 */
[----:B------:R1:W4:Y:S02]  /*9980*/  SHFL.IDX PT, R11, R121, RZ, 0x1e1f ;  /* 0x001e1fff790b7589 */ /* 0x00032400000e0000 */
.L_x_3063:
        /* <DEDUP_REMOVED lines=11> */
[----:B------:R-:W-:Y:S01]  /*9a40*/  SHF.R.S32.HI R12, RZ, 0x1f, R13 ;  /* 0x0000001fff0c7819 */ /* 0x000fe2000001140d */
[----:B------:R-:W-:-:S03]  /*9a50*/  IMAD.SHL.U32 R165, R13, 0x10, RZ ;  /* 0x000000100da57824 */ /* 0x000fc600078e00ff */
[----:B------:R-:W-:-:S04]  /*9a60*/  LEA.HI R12, R12, R13, RZ, 0x2 ;  /* 0x0000000d0c0c7211 */ /* 0x000fc800078f10ff */
[----:B------:R-:W-:Y:S02]  /*9a70*/  SHF.R.S32.HI R13, RZ, 0x2, R12 ;  /* 0x00000002ff0d7819 */ /* 0x000fe4000001140c */
[----:B------:R-:W-:-:S03]  /*9a80*/  LOP3.LUT R12, R208, 0x30, R165, 0xf8, !PT ;  /* 0x00000030d00c7812 */ /* 0x000fc600078ef8a5 */
[----:B------:R-:W-:Y:S01]  /*9a90*/  IMAD R13, R13, 0x2800, R210 ;  /* 0x000028000d0d7824 */ /* 0x000fe200078e02d2 */
[----:B------:R-:W-:-:S05]  /*9aa0*/  LOP3.LUT R12, R12, R209, RZ, 0x3c, !PT ;  /* 0x000000d10c0c7212 */ /* 0x000fca00078e3cff */
[----:B------:R-:W-:Y:S02]  /*9ab0*/  IMAD.IADD R12, R13, 0x1, R12 ;  /* 0x000000010d0c7824 */ /* 0x000fe400078e020c */
[C---:B------:R-:W-:Y:S02]  /*9ac0*/  IMAD R13, R19.reuse, 0x7800, R134 ;  /* 0x00007800130d7824 */ /* 0x040fe400078e0286 */
[----:B------:R-:W-:-:S03]  /*9ad0*/  IMAD R15, R19, 0x7800, R12 ;  /* 0x00007800130f7824 */ /* 0x000fc600078e020c */
[C---:B------:R-:W-:Y:S01]  /*9ae0*/  IADD3 R13, R18.reuse, R13, RZ ;  /* 0x0000000d120d7210 */ /* 0x040fe20007ffe0ff */
[----:B------:R-:W-:-:S05]  /*9af0*/  IMAD.IADD R88, R18, 0x1, R15 ;  /* 0x0000000112587824 */ /* 0x000fca00078e020f */
[----:B------:R-:W0:Y:S04]  /*9b00*/  LDS.128 R12, [R13+0x1a400] ;  /* 0x01a400000d0c7984 */ /* 0x000e280000000c00 */
[----:B------:R-:W0:Y:S01]  /*9b10*/  LDS.128 R88, [R88+0x1a400] ;  /* 0x01a4000058587984 */ /* 0x000e220000000c00 */
[----:B------:R-:W-:Y:S05]  /*9b20*/  @P2 BRA `(.L_x_2763) ;  /* 0x0000000c00542947 */ /* 0x000fea0003800000 */
[----:B------:R-:W-:Y:S02]  /*9b30*/  SHF.R.U32.HI R42, RZ, 0x8, R53 ;  /* 0x00000008ff2a7819 */ /* 0x000fe40000011635 */
[--C-:B------:R-:W-:Y:S02]  /*9b40*/  SHF.R.U32.HI R40, RZ, 0x10, R55.reuse ;  /* 0x00000010ff287819 */ /* 0x100fe40000011637 */
[----:B------:R-:W-:Y:S01]  /*9b50*/  SHF.R.U32.HI R166, RZ, 0x8, R55 ;  /* 0x00000008ffa67819 */ /* 0x000fe20000011637 */
[----:B------:R-:W-:Y:S01]  /*9b60*/  IMAD.SHL.U32 R170, R42, 0x100, RZ ;  /* 0x000001002aaa7824 */ /* 0x000fe200078e00ff */
        /* <DEDUP_REMOVED lines=9> */
[--C-:B------:R-:W-:Y:S01]  /*9c00*/  SHF.R.U32.HI R41, RZ, 0x10, R43.reuse ;  /* 0x00000010ff297819 */ /* 0x100fe2000001162b */
[----:B------:R-:W-:Y:S01]  /*9c10*/  IMAD.U32 R167, R167, 0x10000, RZ ;  /* 0x00010000a7a77824 */ /* 0x000fe200078e00ff */
[----:B------:R-:W-:Y:S02]  /*9c20*/  SHF.R.U32.HI R42, RZ, 0x8, R43 ;  /* 0x00000008ff2a7819 */ /* 0x000fe4000001162b */
[----:B------:R-:W-:Y:S01]  /*9c30*/  LOP3.LUT R53, R43, 0xff0000ff, RZ, 0xc0, !PT ;  /* 0xff0000ff2b357812 */ /* 0x000fe200078ec0ff */
[----:B------:R-:W-:Y:S01]  /*9c40*/  IMAD.SHL.U32 R43, R55, 0x100, RZ ;  /* 0x00000100372b7824 */ /* 0x000fe200078e00ff */
[----:B------:R-:W-:Y:S01]  /*9c50*/  LOP3.LUT R54, R54, 0xff00, R170, 0xf8, !PT ;  /* 0x0000ff0036367812 */ /* 0x000fe200078ef8aa */
[----:B------:R-:W-:Y:S01]  /*9c60*/  IMAD.U32 R41, R41, 0x10000, RZ ;  /* 0x0001000029297824 */ /* 0x000fe200078e00ff */
[----:B------:R-:W-:-:S02]  /*9c70*/  LOP3.LUT R55, R168, 0xff00, R166, 0xf8, !PT ;  /* 0x0000ff00a8377812 */ /* 0x000fc400078ef8a6 */
[----:B------:R-:W-:Y:S02]  /*9c80*/  LOP3.LUT R43, R169, 0xff00, R43, 0xf8, !PT ;  /* 0x0000ff00a92b7812 */ /* 0x000fe400078ef82b */
[----:B------:R-:W-:Y:S02]  /*9c90*/  LOP3.LUT R168, R54, 0xff0000, R52, 0xf8, !PT ;  /* 0x00ff000036a87812 */ /* 0x000fe400078ef834 */
[----:B------:R-:W-:Y:S02]  /*9ca0*/  LOP3.LUT R54, R43, 0xff0000, R167, 0xf8, !PT ;  /* 0x00ff00002b367812 */ /* 0x000fe400078ef8a7 */
[----:B0-----:R-:W-:Y:S02]  /*9cb0*/  F2FP.F16.E4M3.UNPACK_B R166, R89 ;  /* 0x00000059ffa6723e */ /* 0x001fe400020006ff */
[----:B------:R-:W-:Y:S02]  /*9cc0*/  F2FP.F16.E4M3.UNPACK_B R169, R54 ;  /* 0x00000036ffa9723e */ /* 0x000fe400020006ff */
[----:B------:R-:W-:Y:S01]  /*9cd0*/  F2FP.F16.E4M3.UNPACK_B R43, R13 ;  /* 0x0000000dff2b723e */ /* 0x000fe200020006ff */
[----:B------:R-:W-:Y:S01]  /*9ce0*/  HADD2.F32 R52, -RZ, R166.H0_H0 ;  /* 0x200000a6ff347230 */ /* 0x000fe20000004100 */
[-C--:B------:R-:W-:Y:S01]  /*9cf0*/  F2FP.F16.E4M3.UNPACK_B R170, R168.reuse ;  /* 0x000000a8ffaa723e */ /* 0x080fe200020006ff */
        /* <DEDUP_REMOVED lines=15> */
[-C--:B------:R-:W-:Y:S01]  /*9df0*/  FMUL.FTZ R166, R171, R169.reuse ;  /* 0x000000a9aba67220 */ /* 0x080fe20000410000 */
        /* <DEDUP_REMOVED lines=22> */
[----:B------:R-:W-:Y:S01]  /*9f60*/  FMUL.FTZ R168, R89, R169 ;  /* 0x000000a959a87220 */ /* 0x000fe20000410000 */
        /* <DEDUP_REMOVED lines=63> */
[----:B------:R-:W-:Y:S01]  /*a360*/  FMUL.FTZ R172, R167, R172 ;  /* 0x000000aca7ac7220 */ /* 0x000fe20000410000 */
[----:B------:R-:W-:Y:S01]  /*a370*/  F2FP.SATFINITE.E4M3.F32.PACK_AB_MERGE_C R170, R41, R170, RZ ;  /* 0x000000aa29aa723e */ /* 0x000fe200048070ff */
[-C--:B------:R-:W-:Y:S02]  /*a380*/  FFMA.FTZ R169, R167, R168.reuse, -R169 ;  /* 0x000000a8a7a97223 */ /* 0x080fe400000108a9 */
        /* <DEDUP_REMOVED lines=22> */
[-C--:B------:R-:W-:Y:S01]  /*a4f0*/  FFMA.FTZ R54, R12, R163.reuse, -R54 ;  /* 0x000000a30c367223 */ /* 0x080fe20000010836 */
[----:B------:R-:W-:Y:S01]  /*a500*/  F2FP.F16.E4M3.UNPACK_B R90, R90 ;  /* 0x0000005aff5a723e */ /* 0x000fe200020006ff */
[----:B------:R-:W-:Y:S01]  /*a510*/  FFMA.FTZ R12, R88, R163, R162 ;  /* 0x000000a3580c7223 */ /* 0x000fe200000100a2 */
[----:B------:R-:W-:Y:S01]  /*a520*/  HADD2.F32 R88, -RZ, R55.H0_H0 ;  /* 0x20000037ff587230 */ /* 0x000fe20000004100 */
[----:B------:R-:W-:Y:S01]  /*a530*/  F2FP.F16.E4M3.UNPACK_B R164, R164 ;  /* 0x000000a4ffa4723e */ /* 0x000fe200020006ff */
[----:B------:R-:W-:Y:S01]  /*a540*/  HADD2.F32 R163, -RZ, R89.H0_H0 ;  /* 0x20000059ffa37230 */ /* 0x000fe20000004100 */
[----:B------:R-:W-:Y:S01]  /*a550*/  F2FP.SATFINITE.E4M3.F32.PACK_AB_MERGE_C R167, R54, R167, R53 ;  /* 0x000000a736a7723e */ /* 0x000fe20004807035 */
[----:B------:R-:W-:Y:S01]  /*a560*/  IMAD.MOV.U32 R53, RZ, RZ, R14 ;  /* 0x000000ffff357224 */ /* 0x000fe200078e000e */
[-C--:B------:R-:W-:Y:S01]  /*a570*/  F2FP.F16.E4M3.UNPACK_B R14, R161.reuse.H1 ;  /* 0x000000a1ff0e723e */ /* 0x080fe200030006ff */
[----:B------:R-:W-:Y:S01]  /*a580*/  HADD2.F32 R55, -RZ, R55.H1_H1 ;  /* 0x30000037ff377230 */ /* 0x000fe20000004100 */
[----:B------:R-:W-:Y:S01]  /*a590*/  F2FP.F16.E4M3.UNPACK_B R161, R161 ;  /* 0x000000a1ffa1723e */ /* 0x000fe200020006ff */
[----:B------:R-:W-:Y:S01]  /*a5a0*/  HADD2.F32 R89, -RZ, R89.H1_H1 ;  /* 0x30000059ff597230 */ /* 0x000fe20000004100 */
[-C--:B------:R-:W-:Y:S01]  /*a5b0*/  F2FP.F16.E4M3.UNPACK_B R54, R53.reuse.H1 ;  /* 0x00000035ff36723e */ /* 0x080fe200030006ff */
[--C-:B------:R-:W-:Y:S01]  /*a5c0*/  HADD2.F32 R173, -RZ, R14.reuse.H0_H0 ;  /* 0x2000000effad7230 */ /* 0x100fe20000004100 */
[----:B------:R-:W-:Y:S01]  /*a5d0*/  F2FP.F16.E4M3.UNPACK_B R53, R53 ;  /* 0x00000035ff35723e */ /* 0x000fe200020006ff */
[----:B------:R-:W-:Y:S01]  /*a5e0*/  HADD2.F32 R14, -RZ, R14.H1_H1 ;  /* 0x3000000eff0e7230 */ /* 0x000fe20000004100 */
[----:B------:R-:W-:Y:S01]  /*a5f0*/  F2FP.SATFINITE.E4M3.F32.PACK_AB_MERGE_C R40, R40, R172, RZ ;  /* 0x000000ac2828723e */ /* 0x000fe200048070ff */
[----:B------:R-:W-:-:S02]  /*a600*/  HADD2.F32 R162, -RZ, R54.H0_H0 ;  /* 0x20000036ffa27230 */ /* 0x000fc40000004100 */
[-C--:B------:R-:W-:Y:S01]  /*a610*/  FMUL.FTZ R169, R88, R173.reuse ;  /* 0x000000ad58a97220 */ /* 0x080fe20000410000 */
[----:B------:R-:W-:Y:S01]  /*a620*/  HADD2.F32 R54, -RZ, R54.H1_H1 ;  /* 0x30000036ff367230 */ /* 0x000fe20000004100 */
[----:B------:R-:W-:Y:S01]  /*a630*/  F2FP.SATFINITE.E4M3.F32.PACK_AB_MERGE_C R40, R12, R168, R40 ;  /* 0x000000a80c28723e */ /* 0x000fe20004807028 */
[----:B------:R-:W-:Y:S02]  /*a640*/  IMAD.MOV.U32 R12, RZ, RZ, R167 ;  /* 0x000000ffff0c7224 */ /* 0x000fe400078e00a7 */
[C---:B------:R-:W-:Y:S01]  /*a650*/  FMUL.FTZ R173, R162.reuse, R173 ;  /* 0x000000ada2ad7220 */ /* 0x040fe20000410000 */
[----:B------:R-:W-:-:S03]  /*a660*/  FFMA.FTZ R169, R162, R163, -R169 ;  /* 0x000000a3a2a97223 */ /* 0x000fc600000108a9 */
[----:B------:R-:W-:Y:S01]  /*a670*/  FFMA.FTZ R173, R88, R163, R173 ;  /* 0x000000a358ad7223 */ /* 0x000fe200000100ad */
[CC--:B------:R-:W-:Y:S01]  /*a680*/  FMUL.FTZ R88, R55.reuse, R14.reuse ;  /* 0x0000000e37587220 */ /* 0x0c0fe20000410000 */
[C---:B------:R-:W-:Y:S01]  /*a690*/  FMUL.FTZ R14, R54.reuse, R14 ;  /* 0x0000000e360e7220 */ /* 0x040fe20000410000 */
[----:B------:R-:W-:Y:S02]  /*a6a0*/  HADD2.F32 R163, -RZ, R161.H0_H0 ;  /* 0x200000a1ffa37230 */ /* 0x000fe40000004100 */
[-C--:B------:R-:W-:Y:S01]  /*a6b0*/  FFMA.FTZ R54, R54, R89.reuse, -R88 ;  /* 0x0000005936367223 */ /* 0x080fe20000010858 */
[----:B------:R-:W-:Y:S01]  /*a6c0*/  FFMA.FTZ R14, R55, R89, R14 ;  /* 0x00000059370e7223 */ /* 0x000fe2000001000e */
[----:B------:R-:W-:Y:S02]  /*a6d0*/  HADD2.F32 R55, -RZ, R90.H0_H0 ;  /* 0x2000005aff377230 */ /* 0x000fe40000004100 */
        /* <DEDUP_REMOVED lines=12> */
[----:B------:R-:W-:Y:S01]  /*a7a0*/  F2FP.SATFINITE.E4M3.F32.PACK_AB_MERGE_C R14, R14, R173, RZ ;  /* 0x000000ad0e0e723e */ /* 0x000fe200048070ff */
[----:B------:R-:W-:Y:S01]  /*a7b0*/  FMUL.FTZ R161, R53, R161 ;  /* 0x000000a135a17220 */ /* 0x000fe20000410000 */
[----:B------:R-:W-:Y:S01]  /*a7c0*/  F2FP.SATFINITE.E4M3.F32.PACK_AB_MERGE_C R89, R43, R52, R13 ;  /* 0x000000342b59723e */ /* 0x000fe2000480700d */
[----:B------:R-:W-:Y:S01]  /*a7d0*/  FFMA.FTZ R55, R53, R164, -R55 ;  /* 0x000000a435377223 */ /* 0x000fe20000010837 */
[----:B------:R-:W-:Y:S01]  /*a7e0*/  MOV R13, R166 ;  /* 0x000000a6000d7202 */ /* 0x000fe20000000f00 */
[----:B------:R-:W-:Y:S01]  /*a7f0*/  FFMA.FTZ R161, R90, R164, R161 ;  /* 0x000000a45aa17223 */ /* 0x000fe200000100a1 */
[----:B------:R-:W-:Y:S02]  /*a800*/  IMAD.MOV.U32 R88, RZ, RZ, R40 ;  /* 0x000000ffff587224 */ /* 0x000fe400078e0028 */
[----:B------:R-:W-:Y:S02]  /*a810*/  F2FP.SATFINITE.E4M3.F32.PACK_AB_MERGE_C R54, R55, R162, R54 ;  /* 0x000000a23736723e */ /* 0x000fe40004807036 */
[----:B------:R-:W-:-:S02]  /*a820*/  F2FP.SATFINITE.E4M3.F32.PACK_AB_MERGE_C R161, R161, R163, R14 ;  /* 0x000000a3a1a1723e */ /* 0x000fc4000480700e */
[----:B------:R-:W-:Y:S01]  /*a830*/  F2FP.SATFINITE.E4M3.F32.PACK_AB_MERGE_C R55, R42, R174, R91 ;  /* 0x000000ae2a37723e */ /* 0x000fe2000480705b */
[----:B------:R-:W-:Y:S01]  /*a840*/  IMAD.MOV.U32 R14, RZ, RZ, R54 ;  /* 0x000000ffff0e7224 */ /* 0x000fe200078e0036 */
[----:B------:R-:W-:Y:S01]  /*a850*/  F2FP.SATFINITE.E4M3.F32.PACK_AB_MERGE_C R91, R15, R171, R170 ;  /* 0x000000ab0f5b723e */ /* 0x000fe200048070aa */
[----:B------:R-:W-:Y:S02]  /*a860*/  IMAD.MOV.U32 R90, RZ, RZ, R161 ;  /* 0x000000ffff5a7224 */ /* 0x000fe400078e00a1 */
[----:B------:R-:W-:-:S07]  /*a870*/  IMAD.MOV.U32 R15, RZ, RZ, R55 ;  /* 0x000000ffff0f7224 */ /* 0x000fce00078e0037 */
.L_x_2763:
[----:B------:R-:W-:Y:S05]  /*a880*/  BSYNC B3 ;  /* 0x0000000000037941 */ /* 0x000fea0003800000 */
.L_x_2762:
[----:B----4-:R-:W-:-:S05]  /*a890*/  IADD3 R40, P2, R29, R11, RZ ;  /* 0x0000000b1d287210 */ /* 0x010fca0007f5e0ff */
[----:B---3--:R-:W-:Y:S01]  /*a8a0*/  IMAD.X R41, R151, 0x1, R112, P2 ;  /* 0x0000000197297824 */ /* 0x008fe200010e0670 */
[----:B------:R-:W-:-:S04]  /*a8b0*/  ISETP.GE.AND P2, PT, R165, R136, PT ;  /* 0x00000088a500720c */ /* 0x000fc80003f46270 */
[----:B0-----:R0:W-:Y:S09]  /*a8c0*/  ST.E.128 desc[UR50][R40.64], R12 ;  /* 0x0000000c28007985 */ /* 0x0011f2000c101d32 */
[----:B------:R-:W-:-:S04]  /*a8d0*/  @!P2 IADD3 R42, P5, R11, R165, RZ ;  /* 0x000000a50b2aa210 */ /* 0x000fc80007fbe0ff */
[----:B------:R-:W-:-:S05]  /*a8e0*/  @!P2 LEA.HI.X.SX32 R43, R165, R151, 0x1, P5 ;  /* 0x00000097a52ba211 */ /* 0x000fca00028f0eff */
[----:B------:R0:W-:Y:S04]  /*a8f0*/  @!P2 ST.E.128 desc[UR50][R42.64], R88 ;  /* 0x000000582a00a985 */ /* 0x0001e8000c101d32 */
.L_x_2761:
[----:B------:R-:W-:Y:S05]  /*a900*/  BSYNC B2 ;  /* 0x0000000000027941 */ /* 0x000fea0003800000 */
.L_x_2760:
        /* <DEDUP_REMOVED lines=22> */
[----:B------:R-:W0:Y:S01]  /*aa70*/  LDS.128 R40, [R40+0x1a400] ;  /* 0x01a4000028287984 */ /* 0x000e220000000c00 */
[----:B------:R-:W-:Y:S05]  /*aa80*/  @P2 BRA `(.L_x_2767) ;  /* 0x0000000c00482947 */ /* 0x000fea0003800000 */
[----:B------:R-:W-:Y:S02]  /*aa90*/  SHF.R.U32.HI R54, RZ, 0x8, R57 ;  /* 0x00000008ff367819 */ /* 0x000fe40000011639 */
[----:B------:R-:W-:Y:S02]  /*aaa0*/  SHF.R.U32.HI R58, RZ, 0x8, R45 ;  /* 0x00000008ff3a7819 */ /* 0x000fe4000001162d */
[----:B------:R-:W-:Y:S02]  /*aab0*/  SHF.R.U32.HI R55, RZ, 0x8, R59 ;  /* 0x00000008ff377819 */ /* 0x000fe4000001163b */
[----:B------:R-:W-:Y:S01]  /*aac0*/  SHF.R.U32.HI R53, RZ, 0x10, R57 ;  /* 0x00000010ff357819 */ /* 0x000fe20000011639 */
[----:B------:R-:W-:Y:S01]  /*aad0*/  IMAD.SHL.U32 R58, R58, 0x100, RZ ;  /* 0x000001003a3a7824 */ /* 0x000fe200078e00ff */
[----:B------:R-:W-:Y:S01]  /*aae0*/  LOP3.LUT R88, R59, 0xff0000ff, RZ, 0xc0, !PT ;  /* 0xff0000ff3b587812 */ /* 0x000fe200078ec0ff */
[----:B------:R-:W-:Y:S01]  /*aaf0*/  IMAD.SHL.U32 R55, R55, 0x100, RZ ;  /* 0x0000010037377824 */ /* 0x000fe200078e00ff */
[----:B------:R-:W-:Y:S01]  /*ab00*/  SHF.R.U32.HI R44, RZ, 0x10, R59 ;  /* 0x00000010ff2c7819 */ /* 0x000fe2000001163b */
[----:B------:R-:W-:Y:S01]  /*ab10*/  IMAD.SHL.U32 R59, R54, 0x100, RZ ;  /* 0x00000100363b7824 */ /* 0x000fe200078e00ff */
[----:B------:R-:W-:Y:S01]  /*ab20*/  LOP3.LUT R46, R57, 0xff0000ff, RZ, 0xc0, !PT ;  /* 0xff0000ff392e7812 */ /* 0x000fe200078ec0ff */
[----:B------:R-:W-:Y:S01]  /*ab30*/  IMAD.U32 R53, R53, 0x10000, RZ ;  /* 0x0001000035357824 */ /* 0x000fe200078e00ff */
[----:B------:R-:W-:-:S02]  /*ab40*/  LOP3.LUT R57, R45, 0xff0000ff, RZ, 0xc0, !PT ;  /* 0xff0000ff2d397812 */ /* 0x000fc400078ec0ff */
[----:B------:R-:W-:Y:S02]  /*ab50*/  SHF.R.U32.HI R45, RZ, 0x10, R45 ;  /* 0x00000010ff2d7819 */ /* 0x000fe4000001162d */
[----:B------:R-:W-:Y:S02]  /*ab60*/  LOP3.LUT R46, R46, 0xff00, R59, 0xf8, !PT ;  /* 0x0000ff002e2e7812 */ /* 0x000fe400078ef83b */
[----:B------:R-:W-:Y:S02]  /*ab70*/  LOP3.LUT R57, R57, 0xff00, R58, 0xf8, !PT ;  /* 0x0000ff0039397812 */ /* 0x000fe400078ef83a */
[----:B------:R-:W-:Y:S02]  /*ab80*/  SHF.L.U32 R58, R45, 0x10, RZ ;  /* 0x000000102d3a7819 */ /* 0x000fe400000006ff */
        /* <DEDUP_REMOVED lines=31> */
[----:B------:R-:W-:-:S02]  /*ad80*/  HADD2.F32 R13, -RZ, R41.H0_H0 ;  /* 0x20000029ff0d7230 */ /* 0x000fc40000004100 */
[----:B------:R-:W-:Y:S02]  /*ad90*/  HADD2.F32 R91, -RZ, R59.H0_H0 ;  /* 0x2000003bff5b7230 */ /* 0x000fe40000004100 */
[----:B------:R-:W-:Y:S02]  /*ada0*/  HADD2.F32 R53, -RZ, R89.H0_H0 ;  /* 0x20000059ff357230 */ /* 0x000fe40000004100 */
[----:B------:R-:W-:Y:S02]  /*adb0*/  HADD2.F32 R41, -RZ, R41.H1_H1 ;  /* 0x30000029ff297230 */ /* 0x000fe40000004100 */
[-C--:B------:R-:W-:Y:S01]  /*adc0*/  FMUL.FTZ R161, R13, R91.reuse ;  /* 0x0000005b0da17220 */ /* 0x080fe20000410000 */
[----:B------:R-:W-:Y:S02]  /*add0*/  HADD2.F32 R59, -RZ, R59.H1_H1 ;  /* 0x3000003bff3b7230 */ /* 0x000fe40000004100 */
[----:B------:R-:W-:Y:S01]  /*ade0*/  FMUL.FTZ R91, R53, R91 ;  /* 0x0000005b355b7220 */ /* 0x000fe20000410000 */
[----:B------:R-:W-:-:S02]  /*adf0*/  HADD2.F32 R89, -RZ, R89.H1_H1 ;  /* 0x30000059ff597230 */ /* 0x000fc40000004100 */
[-C--:B------:R-:W-:Y:S01]  /*ae00*/  FFMA.FTZ R53, R53, R90.reuse, -R161 ;  /* 0x0000005a35357223 */ /* 0x080fe200000108a1 */
[----:B------:R-:W-:Y:S02]  /*ae10*/  HADD2.F32 R55, -RZ, R55.H1_H1 ;  /* 0x30000037ff377230 */ /* 0x000fe40000004100 */
[----:B------:R-:W-:Y:S01]  /*ae20*/  FFMA.FTZ R13, R13, R90, R91 ;  /* 0x0000005a0d0d7223 */ /* 0x000fe2000001005b */
[-C--:B------:R-:W-:Y:S01]  /*ae30*/  FMUL.FTZ R90, R41, R59.reuse ;  /* 0x0000003b295a7220 */ /* 0x080fe20000410000 */
[----:B------:R-:W-:Y:S01]  /*ae40*/  FMUL.FTZ R91, R89, R59 ;  /* 0x0000003b595b7220 */ /* 0x000fe20000410000 */
[----:B------:R-:W-:Y:S02]  /*ae50*/  IMAD.U32 R47, R47, 0x10000, RZ ;  /* 0x000100002f2f7824 */ /* 0x000fe400078e00ff */
[-C--:B------:R-:W-:Y:S01]  /*ae60*/  FFMA.FTZ R59, R89, R55.reuse, -R90 ;  /* 0x00000037593b7223 */ /* 0x080fe2000001085a */
[----:B------:R-:W-:Y:S01]  /*ae70*/  FFMA.FTZ R55, R41, R55, R91 ;  /* 0x0000003729377223 */ /* 0x000fe2000001005b */
[----:B------:R-:W-:-:S03]  /*ae80*/  IMAD.SHL.U32 R41, R54, 0x100, RZ ;  /* 0x0000010036297824 */ /* 0x000fc600078e00ff */
[----:B------:R-:W-:Y:S02]  /*ae90*/  F2FP.SATFINITE.E4M3.F32.PACK_AB_MERGE_C R53, R59, R53, RZ ;  /* 0x000000353b35723e */ /* 0x000fe400048070ff */
[----:B------:R-:W-:Y:S01]  /*aea0*/  LOP3.LUT R56, R56, 0xff00, R41, 0xf8, !PT ;  /* 0x0000ff0038387812 */ /* 0x000fe200078ef829 */
[----:B------:R-:W-:Y:S01]  /*aeb0*/  IMAD.U32 R41, R44, 0x10000, RZ ;  /* 0x000100002c297824 */ /* 0x000fe200078e00ff */
[-C--:B------:R-:W-:Y:S02]  /*aec0*/  F2FP.F16.E4M3.UNPACK_B R44, R43.reuse ;  /* 0x0000002bff2c723e */ /* 0x080fe400020006ff */
[----:B------:R-:W-:Y:S02]  /*aed0*/  F2FP.F16.E4M3.UNPACK_B R43, R43.H1 ;  /* 0x0000002bff2b723e */ /* 0x000fe400030006ff */
[----:B------:R-:W-:Y:S01]  /*aee0*/  LOP3.LUT R54, R88, 0xff0000, R41, 0xf8, !PT ;  /* 0x00ff000058367812 */ /* 0x000fe200078ef829 */
[----:B------:R-:W-:Y:S01]  /*aef0*/  HADD2.F32 R90, -RZ, R44.H0_H0 ;  /* 0x2000002cff5a7230 */ /* 0x000fe20000004100 */
[----:B------:R-:W-:Y:S01]  /*af00*/  LOP3.LUT R41, R56, 0xff0000, R47, 0xf8, !PT ;  /* 0x00ff000038297812 */ /* 0x000fe200078ef82f */
[----:B------:R-:W-:Y:S01]  /*af10*/  IMAD.MOV.U32 R56, RZ, RZ, R15 ;  /* 0x000000ffff387224 */ /* 0x000fe200078e000f */
[----:B------:R-:W-:-:S02]  /*af20*/  F2FP.F16.E4M3.UNPACK_B R89, R54 ;  /* 0x00000036ff59723e */ /* 0x000fc400020006ff */
[-C--:B------:R-:W-:Y:S02]  /*af30*/  F2FP.F16.E4M3.UNPACK_B R88, R41.reuse ;  /* 0x00000029ff58723e */ /* 0x080fe400020006ff */
[----:B------:R-:W-:Y:S01]  /*af40*/  F2FP.F16.E4M3.UNPACK_B R15, R56 ;  /* 0x00000038ff0f723e */ /* 0x000fe200020006ff */
[----:B------:R-:W-:Y:S01]  /*af50*/  HADD2.F32 R91, -RZ, R89.H0_H0 ;  /* 0x20000059ff5b7230 */ /* 0x000fe20000004100 */
[----:B------:R-:W-:Y:S01]  /*af60*/  F2FP.F16.E4M3.UNPACK_B R41, R41.H1 ;  /* 0x00000029ff29723e */ /* 0x000fe200030006ff */
[--C-:B------:R-:W-:Y:S01]  /*af70*/  HADD2.F32 R47, -RZ, R88.reuse.H0_H0 ;  /* 0x20000058ff2f7230 */ /* 0x100fe20000004100 */
[----:B------:R-:W-:Y:S01]  /*af80*/  F2FP.F16.E4M3.UNPACK_B R54, R54.H1 ;  /* 0x00000036ff36723e */ /* 0x000fe200030006ff */
[--C-:B------:R-:W-:Y:S01]  /*af90*/  HADD2.F32 R161, -RZ, R15.reuse.H0_H0 ;  /* 0x2000000fffa17230 */ /* 0x100fe20000004100 */
[----:B------:R-:W-:Y:S01]  /*afa0*/  F2FP.SATFINITE.E4M3.F32.PACK_AB_MERGE_C R57, R57, R58, R53 ;  /* 0x0000003a3939723e */ /* 0x000fe20004807035 */
[----:B------:R-:W-:Y:S02]  /*afb0*/  HADD2.F32 R88, -RZ, R88.H1_H1 ;  /* 0x30000058ff587230 */ /* 0x000fe40000004100 */
[----:B------:R-:W-:Y:S01]  /*afc0*/  FMUL.FTZ R162, R90, R47 ;  /* 0x0000002f5aa27220 */ /* 0x000fe20000410000 */
[----:B------:R-:W-:-:S02]  /*afd0*/  HADD2.F32 R15, -RZ, R15.H1_H1 ;  /* 0x3000000fff0f7230 */ /* 0x000fc40000004100 */
[C---:B------:R-:W-:Y:S01]  /*afe0*/  FMUL.FTZ R47, R161.reuse, R47 ;  /* 0x0000002fa12f7220 */ /* 0x040fe20000410000 */
[----:B------:R-:W-:Y:S02]  /*aff0*/  HADD2.F32 R89, -RZ, R89.H1_H1 ;  /* 0x30000059ff597230 */ /* 0x000fe40000004100 */
[-C--:B------:R-:W-:Y:S01]  /*b000*/  FFMA.FTZ R162, R161, R91.reuse, -R162 ;  /* 0x0000005ba1a27223 */ /* 0x080fe200000108a2 */
[----:B------:R-:W-:Y:S01]  /*b010*/  F2FP.F16.E4M3.UNPACK_B R53, R40.H1 ;  /* 0x00000028ff35723e */ /* 0x000fe200030006ff */
[----:B------:R-:W-:Y:S01]  /*b020*/  FFMA.FTZ R90, R90, R91, R47 ;  /* 0x0000005b5a5a7223 */ /* 0x000fe2000001002f */
[----:B------:R-:W-:Y:S01]  /*b030*/  HADD2.F32 R47, -RZ, R44.H1_H1 ;  /* 0x3000002cff2f7230 */ /* 0x000fe20000004100 */
[----:B------:R-:W-:Y:S01]  /*b040*/  F2FP.SATFINITE.E4M3.F32.PACK_AB_MERGE_C R13, R55, R13, RZ ;  /* 0x0000000d370d723e */ /* 0x000fe200048070ff */
[--C-:B------:R-:W-:Y:S01]  /*b050*/  HADD2.F32 R91, -RZ, R41.reuse.H0_H0 ;  /* 0x20000029ff5b7230 */ /* 0x100fe20000004100 */
[----:B------:R-:W-:Y:S01]  /*b060*/  F2FP.F16.E4M3.UNPACK_B R55, R159.H1 ;  /* 0x0000009fff37723e */ /* 0x000fe200030006ff */
[----:B------:R-:W-:-:S02]  /*b070*/  HADD2.F32 R41, -RZ, R41.H1_H1 ;  /* 0x30000029ff297230 */ /* 0x000fc40000004100 */
[----:B------:R-:W-:Y:S01]  /*b080*/  FMUL.FTZ R44, R47, R88 ;  /* 0x000000582f2c7220 */ /* 0x000fe20000410000 */
[----:B------:R-:W-:Y:S01]  /*b090*/  F2FP.F16.E4M3.UNPACK_B R40, R40 ;  /* 0x00000028ff28723e */ /* 0x000fe200020006ff */
[----:B------:R-:W-:Y:S02]  /*b0a0*/  HADD2.F32 R59, -RZ, R55.H0_H0 ;  /* 0x20000037ff3b7230 */ /* 0x000fe40000004100 */
[C---:B------:R-:W-:Y:S01]  /*b0b0*/  FFMA.FTZ R44, R15.reuse, R89, -R44 ;  /* 0x000000590f2c7223 */ /* 0x040fe2000001082c */
        /* <DEDUP_REMOVED lines=11> */
[----:B------:R-:W-:Y:S02]  /*b170*/  HADD2.F32 R55, -RZ, R55.H1_H1 ;  /* 0x30000037ff377230 */ /* 0x000fe40000004100 */
[C---:B------:R-:W-:Y:S01]  /*b180*/  FFMA.FTZ R161, R89.reuse, R88, -R161 ;  /* 0x0000005859a17223 */ /* 0x040fe200000108a1 */
[----:B------:R-:W-:-:S04]  /*b190*/  FMUL.FTZ R89, R89, R91 ;  /* 0x0000005b59597220 */ /* 0x000fc80000410000 */
        /* <DEDUP_REMOVED lines=19> */
[-C--:B------:R-:W-:Y:S01]  /*b2d0*/  FFMA.FTZ R88, R58, R59.reuse, -R88 ;  /* 0x0000003b3a587223 */ /* 0x080fe20000010858 */
        /* <DEDUP_REMOVED lines=24> */
[----:B------:R-:W-:Y:S01]  /*b460*/  FFMA.FTZ R53, R12, R159, -R53 ;  /* 0x0000009f0c357223 */ /* 0x000fe20000010835 */
[----:B------:R-:W-:Y:S01]  /*b470*/  F2FP.SATFINITE.E4M3.F32.PACK_AB_MERGE_C R41, R41, R91, RZ ;  /* 0x0000005b2929723e */ /* 0x000fe200048070ff */
[----:B------:R-:W-:Y:S01]  /*b480*/  FFMA.FTZ R12, R40, R159, R157 ;  /* 0x0000009f280c7223 */ /* 0x000fe2000001009d */
[----:B------:R-:W-:Y:S01]  /*b490*/  IMAD.MOV.U32 R40, RZ, RZ, R14 ;  /* 0x000000ffff287224 */ /* 0x000fe200078e000e */
[----:B------:R-:W-:Y:S01]  /*b4a0*/  F2FP.F16.E4M3.UNPACK_B R14, R158.H1 ;  /* 0x0000009eff0e723e */ /* 0x000fe200030006ff */
[----:B------:R-:W-:Y:S01]  /*b4b0*/  HADD2.F32 R157, -RZ, R55.H0_H0 ;  /* 0x20000037ff9d7230 */ /* 0x000fe20000004100 */
[----:B------:R-:W-:Y:S01]  /*b4c0*/  F2FP.SATFINITE.E4M3.F32.PACK_AB_MERGE_C R58, R53, R58, R47 ;  /* 0x0000003a353a723e */ /* 0x000fe2000480702f */
[----:B------:R-:W-:Y:S01]  /*b4d0*/  IMAD.MOV.U32 R15, RZ, RZ, R43 ;  /* 0x000000ffff0f7224 */ /* 0x000fe200078e002b */
        /* <DEDUP_REMOVED lines=15> */
[-C--:B------:R-:W-:Y:S01]  /*b5d0*/  FMUL.FTZ R88, R53, R14.reuse ;  /* 0x0000000e35587220 */ /* 0x080fe20000410000 */
[----:B------:R-:W-:Y:S01]  /*b5e0*/  FFMA.FTZ R161, R54, R157, R161 ;  /* 0x0000009d36a17223 */ /* 0x000fe200000100a1 */
[----:B------:R-:W-:Y:S02]  /*b5f0*/  HADD2.F32 R54, -RZ, R55.H1_H1 ;  /* 0x30000037ff367230 */ /* 0x000fe40000004100 */
[----:B------:R-:W-:Y:S01]  /*b600*/  FMUL.FTZ R14, R47, R14 ;  /* 0x0000000e2f0e7220 */ /* 0x000fe20000410000 */
[----:B------:R-:W-:-:S02]  /*b610*/  HADD2.F32 R157, -RZ, R158.H0_H0 ;  /* 0x2000009eff9d7230 */ /* 0x000fc40000004100 */
[----:B------:R-:W-:Y:S02]  /*b620*/  HADD2.F32 R55, -RZ, R40.H0_H0 ;  /* 0x20000028ff377230 */ /* 0x000fe40000004100 */
[-C--:B------:R-:W-:Y:S01]  /*b630*/  FFMA.FTZ R14, R53, R54.reuse, R14 ;  /* 0x00000036350e7223 */ /* 0x080fe2000001000e */
[----:B------:R-:W-:Y:S02]  /*b640*/  HADD2.F32 R53, -RZ, R42.H0_H0 ;  /* 0x2000002aff357230 */ /* 0x000fe40000004100 */
[----:B------:R-:W-:Y:S01]  /*b650*/  FFMA.FTZ R47, R47, R54, -R88 ;  /* 0x000000362f2f7223 */ /* 0x000fe20000010858 */
[----:B------:R-:W-:Y:S02]  /*b660*/  HADD2.F32 R54, -RZ, R160.H0_H0 ;  /* 0x200000a0ff367230 */ /* 0x000fe40000004100 */
[----:B------:R-:W-:Y:S02]  /*b670*/  HADD2.F32 R158, -RZ, R158.H1_H1 ;  /* 0x3000009eff9e7230 */ /* 0x000fe40000004100 */
[-C--:B------:R-:W-:Y:S01]  /*b680*/  FMUL.FTZ R88, R53, R157.reuse ;  /* 0x0000009d35587220 */ /* 0x080fe20000410000 */
[----:B------:R-:W-:Y:S01]  /*b690*/  FMUL.FTZ R157, R55, R157 ;  /* 0x0000009d379d7220 */ /* 0x000fe20000410000 */
[----:B------:R-:W-:Y:S01]  /*b6a0*/  HADD2.F32 R160, -RZ, R160.H1_H1 ;  /* 0x300000a0ffa07230 */ /* 0x000fe20000004100 */
[----:B------:R-:W-:Y:S01]  /*b6b0*/  F2FP.SATFINITE.E4M3.F32.PACK_AB_MERGE_C R47, R47, R159, RZ ;  /* 0x0000009f2f2f723e */ /* 0x000fe200048070ff */
[-C--:B------:R-:W-:Y:S01]  /*b6c0*/  FFMA.FTZ R88, R55, R54.reuse, -R88 ;  /* 0x0000003637587223 */ /* 0x080fe20000010858 */
[----:B------:R-:W-:Y:S01]  /*b6d0*/  FFMA.FTZ R157, R53, R54, R157 ;  /* 0x00000036359d7223 */ /* 0x000fe2000001009d */
[----:B------:R-:W-:Y:S01]  /*b6e0*/  HADD2.F32 R53, -RZ, R42.H1_H1 ;  /* 0x3000002aff357230 */ /* 0x000fe20000004100 */
[----:B------:R-:W-:Y:S01]  /*b6f0*/  F2FP.SATFINITE.E4M3.F32.PACK_AB_MERGE_C R161, R14, R161, RZ ;  /* 0x000000a10ea1723e */ /* 0x000fe200048070ff */
[----:B------:R-:W-:-:S03]  /*b700*/  HADD2.F32 R55, -RZ, R40.H1_H1 ;  /* 0x30000028ff377230 */ /* 0x000fc60000004100 */
[-C--:B------:R-:W-:Y:S02]  /*b710*/  FMUL.FTZ R40, R53, R158.reuse ;  /* 0x0000009e35287220 */ /* 0x080fe40000410000 */
[C---:B------:R-:W-:Y:S02]  /*b720*/  FMUL.FTZ R158, R55.reuse, R158 ;  /* 0x0000009e379e7220 */ /* 0x040fe40000410000 */
[-C--:B------:R-:W-:Y:S01]  /*b730*/  FFMA.FTZ R55, R55, R160.reuse, -R40 ;  /* 0x000000a037377223 */ /* 0x080fe20000010828 */
[----:B------:R-:W-:Y:S01]  /*b740*/  F2FP.SATFINITE.E4M3.F32.PACK_AB_MERGE_C R40, R12, R59, R41 ;  /* 0x0000003b0c28723e */ /* 0x000fe20004807029 */
[----:B------:R-:W-:Y:S01]  /*b750*/  FFMA.FTZ R160, R53, R160, R158 ;  /* 0x000000a035a07223 */ /* 0x000fe2000001009e */
[----:B------:R-:W-:Y:S01]  /*b760*/  F2FP.SATFINITE.E4M3.F32.PACK_AB_MERGE_C R41, R45, R46, R13 ;  /* 0x0000002e2d29723e */ /* 0x000fe2000480700d */
[----:B------:R-:W-:Y:S01]  /*b770*/  IMAD.MOV.U32 R12, RZ, RZ, R58 ;  /* 0x000000ffff0c7224 */ /* 0x000fe200078e003a */
[----:B------:R-:W-:Y:S02]  /*b780*/  F2FP.SATFINITE.E4M3.F32.PACK_AB_MERGE_C R14, R55, R88, R47 ;  /* 0x00000058370e723e */ /* 0x000fe4000480702f */
[----:B------:R-:W-:-:S02]  /*b790*/  F2FP.SATFINITE.E4M3.F32.PACK_AB_MERGE_C R42, R160, R157, R161 ;  /* 0x0000009da02a723e */ /* 0x000fc400048070a1 */
[----:B------:R-:W-:-:S07]  /*b7a0*/  MOV R13, R57 ;  /* 0x00000039000d7202 */ /* 0x000fce0000000f00 */
.L_x_2767:
[----:B------:R-:W-:Y:S05]  /*b7b0*/  BSYNC B3 ;  /* 0x0000000000037941 */ /* 0x000fea0003800000 */
.L_x_2766:
[----:B----4-:R-:W-:-:S05]  /*b7c0*/  IADD3 R44, P2, R30, R11, RZ ;  /* 0x0000000b1e2c7210 */ /* 0x010fca0007f5e0ff */
[----:B---3--:R-:W-:Y:S01]  /*b7d0*/  IMAD.X R45, R151, 0x1, R111, P2 ;  /* 0x00000001972d7824 */ /* 0x008fe200010e066f */
[----:B------:R-:W-:-:S04]  /*b7e0*/  ISETP.GE.AND P2, PT, R52, R136, PT ;  /* 0x000000883400720c */ /* 0x000fc80003f46270 */
[----:B0-----:R0:W-:Y:S09]  /*b7f0*/  ST.E.128 desc[UR50][R44.64], R12 ;  /* 0x0000000c2c007985 */ /* 0x0011f2000c101d32 */
[----:B------:R-:W-:-:S04]  /*b800*/  @!P2 IADD3 R46, P5, R11, R52, RZ ;  /* 0x000000340b2ea210 */ /* 0x000fc80007fbe0ff */
[----:B------:R-:W-:-:S05]  /*b810*/  @!P2 LEA.HI.X.SX32 R47, R52, R151, 0x1, P5 ;  /* 0x00000097342fa211 */ /* 0x000fca00028f0eff */
[----:B------:R0:W-:Y:S04]  /*b820*/  @!P2 ST.E.128 desc[UR50][R46.64], R40 ;  /* 0x000000282e00a985 */ /* 0x0001e8000c101d32 */
.L_x_2765:
[----:B------:R-:W-:Y:S05]  /*b830*/  BSYNC B2 ;  /* 0x0000000000027941 */ /* 0x000fea0003800000 */
.L_x_2764:
[----:B------:R-:W-:-:S13]  /*b840*/  ISETP.NE.AND P2, PT, R34, RZ, PT ;  /* 0x000000ff2200720c */ /* 0x000fda0003f45270 */
[----:B------:R-:W-:Y:S05]  /*b850*/  @!P2 BRA `(.L_x_2759) ;  /* 0x0000000c00d0a947 */ /* 0x000fea0003800000 */
[----:B------:R-:W-:Y:S01]  /*b860*/  LOP3.LUT P5, RZ, R22, 0x1, RZ, 0xc0, !PT ;  /* 0x0000000116ff7812 */ /* 0x000fe200078ac0ff */
[----:B------:R-:W-:Y:S01]  /*b870*/  BSSY B2, `(.L_x_2768) ;  /* 0x00000ed000027945 */ /* 0x000fe20003800000 */
[----:B0---4-:R-:W-:Y:S02]  /*b880*/  IADD3 R44, P2, R31, R11, RZ ;  /* 0x0000000b1f2c7210 */ /* 0x011fe40007f5e0ff */
[----:B------:R-:W-:-:S03]  /*b890*/  SEL R12, R118, R145, !P5 ;  /* 0x00000091760c7207 */ /* 0x000fc60006800000 */
[----:B---3--:R-:W-:Y:S01]  /*b8a0*/  IMAD.X R45, R151, 0x1, R110, P2 ;  /* 0x00000001972d7824 */ /* 0x008fe200010e066e */
[----:B------:R-:W-:Y:S02]  /*b8b0*/  SHF.R.S32.HI R13, RZ, 0x1f, R12 ;  /* 0x0000001fff0d7819 */ /* 0x000fe4000001140c */
[----:B------:R-:W-:Y:S02]  /*b8c0*/  ISETP.GE.AND P2, PT, R4, R117, PT ;  /* 0x000000750400720c */ /* 0x000fe40003f46270 */
        /* <DEDUP_REMOVED lines=15> */
[----:B------:R-:W3:Y:S01]  /*b9c0*/  LDS.128 R40, [R40+0x1a400] ;  /* 0x01a4000028287984 */ /* 0x000ee20000000c00 */
[----:B------:R-:W-:Y:S05]  /*b9d0*/  @P2 BRA `(.L_x_2769) ;  /* 0x0000000c00582947 */ /* 0x000fea0003800000 */
[--C-:B------:R-:W-:Y:S01]  /*b9e0*/  SHF.R.U32.HI R48, RZ, 0x10, R61.reuse ;  /* 0x00000010ff307819 */ /* 0x100fe2000001163d */
[----:B---3--:R-:W-:Y:S01]  /*b9f0*/  IMAD.MOV.U32 R62, RZ, RZ, R40 ;  /* 0x000000ffff3e7224 */ /* 0x008fe200078e0028 */
[----:B------:R-:W-:Y:S02]  /*ba00*/  SHF.R.U32.HI R46, RZ, 0x8, R61 ;  /* 0x00000008ff2e7819 */ /* 0x000fe4000001163d */
[----:B------:R-:W-:Y:S01]  /*ba10*/  LOP3.LUT R53, R61, 0xff0000ff, RZ, 0xc0, !PT ;  /* 0xff0000ff3d357812 */ /* 0x000fe200078ec0ff */
[----:B0-----:R-:W-:Y:S01]  /*ba20*/  IMAD.MOV.U32 R61, RZ, RZ, R12 ;  /* 0x000000ffff3d7224 */ /* 0x001fe200078e000c */
[--C-:B------:R-:W-:Y:S01]  /*ba30*/  SHF.R.U32.HI R50, RZ, 0x10, R63.reuse ;  /* 0x00000010ff327819 */ /* 0x100fe2000001163f */
[----:B------:R-:W-:Y:S01]  /*ba40*/  IMAD.SHL.U32 R46, R46, 0x100, RZ ;  /* 0x000001002e2e7824 */ /* 0x000fe200078e00ff */
[----:B------:R-:W-:Y:S01]  /*ba50*/  SHF.R.U32.HI R52, RZ, 0x8, R63 ;  /* 0x00000008ff347819 */ /* 0x000fe2000001163f */
[----:B------:R-:W-:Y:S01]  /*ba60*/  IMAD.U32 R48, R48, 0x10000, RZ ;  /* 0x0001000030307824 */ /* 0x000fe200078e00ff */
[----:B------:R-:W-:-:S02]  /*ba70*/  LOP3.LUT R55, R63, 0xff0000ff, RZ, 0xc0, !PT ;  /* 0xff0000ff3f377812 */ /* 0x000fc400078ec0ff */
[----:B------:R-:W-:Y:S02]  /*ba80*/  F2FP.F16.E4M3.UNPACK_B R63, R62.H1 ;  /* 0x0000003eff3f723e */ /* 0x000fe400030006ff */
[----:B------:R-:W-:Y:S02]  /*ba90*/  F2FP.F16.E4M3.UNPACK_B R88, R152.H1 ;  /* 0x00000098ff58723e */ /* 0x000fe400030006ff */
[----:B------:R-:W-:Y:S01]  /*baa0*/  F2FP.F16.E4M3.UNPACK_B R59, R61.H1 ;  /* 0x0000003dff3b723e */ /* 0x000fe200030006ff */
[----:B------:R-:W-:Y:S01]  /*bab0*/  HADD2.F32 R40, -RZ, R63.H0_H0 ;  /* 0x2000003fff287230 */ /* 0x000fe20000004100 */
[--C-:B------:R-:W-:Y:S01]  /*bac0*/  SHF.R.U32.HI R54, RZ, 0x10, R49.reuse ;  /* 0x00000010ff367819 */ /* 0x100fe20000011631 */
[--C-:B------:R-:W-:Y:S01]  /*bad0*/  HADD2.F32 R90, -RZ, R88.reuse.H1_H1 ;  /* 0x30000058ff5a7230 */ /* 0x100fe20000004100 */
[----:B------:R-:W-:Y:S01]  /*bae0*/  SHF.R.U32.HI R56, RZ, 0x8, R49 ;  /* 0x00000008ff387819 */ /* 0x000fe20000011631 */
[----:B------:R-:W-:Y:S01]  /*baf0*/  HADD2.F32 R12, -RZ, R59.H0_H0 ;  /* 0x2000003bff0c7230 */ /* 0x000fe20000004100 */
[----:B------:R-:W-:Y:S01]  /*bb00*/  LOP3.LUT R58, R49, 0xff0000ff, RZ, 0xc0, !PT ;  /* 0xff0000ff313a7812 */ /* 0x000fe200078ec0ff */
[----:B------:R-:W-:Y:S01]  /*bb10*/  HADD2.F32 R63, -RZ, R63.H1_H1 ;  /* 0x3000003fff3f7230 */ /* 0x000fe20000004100 */
[--C-:B------:R-:W-:Y:S01]  /*bb20*/  SHF.R.U32.HI R49, RZ, 0x10, R51.reuse ;  /* 0x00000010ff317819 */ /* 0x100fe20000011633 */
[----:B------:R-:W-:Y:S01]  /*bb30*/  HADD2.F32 R59, -RZ, R59.H1_H1 ;  /* 0x3000003bff3b7230 */ /* 0x000fe20000004100 */
[----:B------:R-:W-:Y:S01]  /*bb40*/  SHF.R.U32.HI R57, RZ, 0x8, R51 ;  /* 0x00000008ff397819 */ /* 0x000fe20000011633 */
[----:B------:R-:W-:Y:S01]  /*bb50*/  HADD2.F32 R91, -RZ, R88.H0_H0 ;  /* 0x20000058ff5b7230 */ /* 0x000fe20000004100 */
[----:B------:R-:W-:Y:S01]  /*bb60*/  LOP3.LUT R60, R51, 0xff0000ff, RZ, 0xc0, !PT ;  /* 0xff0000ff333c7812 */ /* 0x000fe200078ec0ff */
[----:B------:R-:W-:Y:S01]  /*bb70*/  FMUL.FTZ R158, R63, R90 ;  /* 0x0000005a3f9e7220 */ /* 0x000fe20000410000 */
[----:B------:R-:W-:Y:S01]  /*bb80*/  F2FP.F16.E4M3.UNPACK_B R51, R154.H1 ;  /* 0x0000009aff33723e */ /* 0x000fe200030006ff */
[----:B------:R-:W-:Y:S01]  /*bb90*/  FMUL.FTZ R90, R59, R90 ;  /* 0x0000005a3b5a7220 */ /* 0x000fe20000410000 */
[-C--:B------:R-:W-:Y:S01]  /*bba0*/  FMUL.FTZ R157, R40, R91.reuse ;  /* 0x0000005b289d7220 */ /* 0x080fe20000410000 */
[----:B------:R-:W-:Y:S01]  /*bbb0*/  FMUL.FTZ R91, R12, R91 ;  /* 0x0000005b0c5b7220 */ /* 0x000fe20000410000 */
[----:B------:R-:W-:Y:S01]  /*bbc0*/  F2FP.F16.E4M3.UNPACK_B R152, R152 ;  /* 0x00000098ff98723e */ /* 0x000fe200020006ff */
[--C-:B------:R-:W-:Y:S01]  /*bbd0*/  HADD2.F32 R88, -RZ, R51.reuse.H1_H1 ;  /* 0x30000033ff587230 */ /* 0x100fe20000004100 */
[----:B------:R-:W-:Y:S01]  /*bbe0*/  F2FP.F16.E4M3.UNPACK_B R61, R61 ;  /* 0x0000003dff3d723e */ /* 0x000fe200020006ff */
[----:B------:R-:W-:Y:S01]  /*bbf0*/  HADD2.F32 R89, -RZ, R51.H0_H0 ;  /* 0x20000033ff597230 */ /* 0x000fe20000004100 */
[----:B------:R-:W-:Y:S01]  /*bc00*/  F2FP.F16.E4M3.UNPACK_B R154, R154 ;  /* 0x0000009aff9a723e */ /* 0x000fe200020006ff */
[----:B------:R-:W-:-:S02]  /*bc10*/  IMAD.SHL.U32 R57, R57, 0x100, RZ ;  /* 0x0000010039397824 */ /* 0x000fc400078e00ff */
[----:B------:R-:W-:Y:S01]  /*bc20*/  FFMA.FTZ R51, R63, R88, R90 ;  /* 0x000000583f337223 */ /* 0x000fe2000001005a */
[----:B------:R-:W-:Y:S01]  /*bc30*/  F2FP.F16.E4M3.UNPACK_B R63, R62 ;  /* 0x0000003eff3f723e */ /* 0x000fe200020006ff */
[-C--:B------:R-:W-:Y:S01]  /*bc40*/  FFMA.FTZ R40, R40, R89.reuse, R91 ;  /* 0x0000005928287223 */ /* 0x080fe2000001005b */
[----:B------:R-:W-:Y:S01]  /*bc50*/  FFMA.FTZ R59, R59, R88, -R158 ;  /* 0x000000583b3b7223 */ /* 0x000fe2000001089e */
[----:B------:R-:W-:Y:S02]  /*bc60*/  HADD2.F32 R91, -RZ, R152.H0_H0 ;  /* 0x20000098ff5b7230 */ /* 0x000fe40000004100 */
[----:B------:R-:W-:Y:S01]  /*bc70*/  FFMA.FTZ R12, R12, R89, -R157 ;  /* 0x000000590c0c7223 */ /* 0x000fe2000001089d */
[----:B------:R-:W-:Y:S01]  /*bc80*/  HADD2.F32 R62, -RZ, R63.H0_H0 ;  /* 0x2000003fff3e7230 */ /* 0x000fe20000004100 */
[----:B------:R-:W-:Y:S01]  /*bc90*/  SHF.L.U32 R52, R52, 0x8, RZ ;  /* 0x0000000834347819 */ /* 0x000fe200000006ff */
[----:B------:R-:W-:Y:S01]  /*bca0*/  HADD2.F32 R88, -RZ, R61.H0_H0 ;  /* 0x2000003dff587230 */ /* 0x000fe20000004100 */
[----:B------:R-:W-:Y:S01]  /*bcb0*/  LOP3.LUT R53, R53, 0xff00, R46, 0xf8, !PT ;  /* 0x0000ff0035357812 */ /* 0x000fe200078ef82e */
        /* <DEDUP_REMOVED lines=9> */
[----:B------:R-:W-:Y:S01]  /*bd50*/  LOP3.LUT R55, R55, 0xff00, R52, 0xf8, !PT ;  /* 0x0000ff0037377812 */ /* 0x000fe200078ef834 */
[----:B------:R-:W-:Y:S01]  /*bd60*/  IMAD.U32 R52, R54, 0x10000, RZ ;  /* 0x0001000036347824 */ /* 0x000fe200078e00ff */
[----:B------:R-:W-:Y:S01]  /*bd70*/  LOP3.LUT R48, R53, 0xff0000, R48, 0xf8, !PT ;  /* 0x00ff000035307812 */ /* 0x000fe200078ef830 */
[----:B------:R-:W-:-:S02]  /*bd80*/  IMAD.U32 R46, R50, 0x10000, RZ ;  /* 0x00010000322e7824 */ /* 0x000fc400078e00ff */
[-C--:B------:R-:W-:Y:S01]  /*bd90*/  FMUL.FTZ R90, R89, R152.reuse ;  /* 0x00000098595a7220 */ /* 0x080fe20000410000 */
[----:B------:R-:W-:Y:S01]  /*bda0*/  FMUL.FTZ R152, R61, R152 ;  /* 0x000000983d987220 */ /* 0x000fe20000410000 */
[----:B------:R-:W-:Y:S01]  /*bdb0*/  F2FP.SATFINITE.E4M3.F32.PACK_AB_MERGE_C R40, R51, R40, RZ ;  /* 0x000000283328723e */ /* 0x000fe200048070ff */
[----:B------:R-:W-:Y:S02]  /*bdc0*/  IMAD.U32 R49, R49, 0x10000, RZ ;  /* 0x0001000031317824 */ /* 0x000fe400078e00ff */
[-C--:B------:R-:W-:Y:S01]  /*bdd0*/  FFMA.FTZ R63, R61, R154.reuse, -R90 ;  /* 0x0000009a3d3f7223 */ /* 0x080fe2000001085a */
[----:B------:R-:W-:Y:S01]  /*bde0*/  FFMA.FTZ R61, R89, R154, R152 ;  /* 0x0000009a593d7223 */ /* 0x000fe20000010098 */
[----:B------:R-:W-:Y:S01]  /*bdf0*/  IMAD.MOV.U32 R89, RZ, RZ, R42 ;  /* 0x000000ffff597224 */ /* 0x000fe200078e002a */
[----:B------:R-:W-:Y:S01]  /*be00*/  F2FP.F16.E4M3.UNPACK_B R154, R155.H1 ;  /* 0x0000009bff9a723e */ /* 0x000fe200030006ff */
[----:B------:R-:W-:Y:S01]  /*be10*/  IMAD.MOV.U32 R42, RZ, RZ, R14 ;  /* 0x000000ffff2a7224 */ /* 0x000fe200078e000e */
[----:B------:R-:W-:-:S02]  /*be20*/  F2FP.F16.E4M3.UNPACK_B R14, R153.H1 ;  /* 0x00000099ff0e723e */ /* 0x000fc400030006ff */
[----:B------:R-:W-:Y:S01]  /*be30*/  F2FP.F16.E4M3.UNPACK_B R91, R89.H1 ;  /* 0x00000059ff5b723e */ /* 0x000fe200030006ff */
[----:B------:R-:W-:Y:S01]  /*be40*/  HADD2.F32 R158, -RZ, R154.H0_H0 ;  /* 0x2000009aff9e7230 */ /* 0x000fe20000004100 */
[-C--:B------:R-:W-:Y:S01]  /*be50*/  F2FP.F16.E4M3.UNPACK_B R90, R42.reuse.H1 ;  /* 0x0000002aff5a723e */ /* 0x080fe200030006ff */
[----:B------:R-:W-:Y:S01]  /*be60*/  HADD2.F32 R160, -RZ, R14.H0_H0 ;  /* 0x2000000effa07230 */ /* 0x000fe20000004100 */
[----:B------:R-:W-:Y:S01]  /*be70*/  F2FP.F16.E4M3.UNPACK_B R153, R153 ;  /* 0x00000099ff99723e */ /* 0x000fe200020006ff */
[--C-:B------:R-:W-:Y:S01]  /*be80*/  HADD2.F32 R152, -RZ, R91.reuse.H0_H0 ;  /* 0x2000005bff987230 */ /* 0x100fe20000004100 */
[----:B------:R-:W-:Y:S01]  /*be90*/  F2FP.F16.E4M3.UNPACK_B R89, R89 ;  /* 0x00000059ff59723e */ /* 0x000fe200020006ff */
[----:B------:R-:W-:Y:S01]  /*bea0*/  HADD2.F32 R157, -RZ, R90.H0_H0 ;  /* 0x2000005aff9d7230 */ /* 0x000fe20000004100 */
[----:B------:R-:W-:Y:S01]  /*beb0*/  F2FP.F16.E4M3.UNPACK_B R42, R42 ;  /* 0x0000002aff2a723e */ /* 0x000fe200020006ff */
[----:B------:R-:W-:Y:S02]  /*bec0*/  HADD2.F32 R14, -RZ, R14.H1_H1 ;  /* 0x3000000eff0e7230 */ /* 0x000fe40000004100 */
[----:B------:R-:W-:Y:S01]  /*bed0*/  FMUL.FTZ R159, R152, R160 ;  /* 0x000000a0989f7220 */ /* 0x000fe20000410000 */
[----:B------:R-:W-:-:S02]  /*bee0*/  HADD2.F32 R91, -RZ, R91.H1_H1 ;  /* 0x3000005bff5b7230 */ /* 0x000fc40000004100 */
[C---:B------:R-:W-:Y:S01]  /*bef0*/  FMUL.FTZ R160, R157.reuse, R160 ;  /* 0x000000a09da07220 */ /* 0x040fe20000410000 */
[----:B------:R-:W-:Y:S02]  /*bf00*/  HADD2.F32 R154, -RZ, R154.H1_H1 ;  /* 0x3000009aff9a7230 */ /* 0x000fe40000004100 */
[----:B------:R-:W-:Y:S01]  /*bf10*/  FFMA.FTZ R159, R157, R158, -R159 ;  /* 0x0000009e9d9f7223 */ /* 0x000fe2000001089f */
[----:B------:R-:W-:Y:S02]  /*bf20*/  HADD2.F32 R157, -RZ, R90.H1_H1 ;  /* 0x3000005aff9d7230 */ /* 0x000fe40000004100 */
[----:B------:R-:W-:Y:S01]  /*bf30*/  FMUL.FTZ R90, R91, R14 ;  /* 0x0000000e5b5a7220 */ /* 0x000fe20000410000 */
[----:B------:R-:W-:Y:S01]  /*bf40*/  FFMA.FTZ R160, R152, R158, R160 ;  /* 0x0000009e98a07223 */ /* 0x000fe200000100a0 */
[----:B------:R-:W-:Y:S01]  /*bf50*/  F2FP.F16.E4M3.UNPACK_B R155, R155 ;  /* 0x0000009bff9b723e */ /* 0x000fe200020006ff */
[----:B------:R-:W-:Y:S02]  /*bf60*/  HADD2.F32 R158, -RZ, R153.H0_H0 ;  /* 0x20000099ff9e7230 */ /* 0x000fe40000004100 */
[C---:B------:R-:W-:Y:S01]  /*bf70*/  FMUL.FTZ R14, R157.reuse, R14 ;  /* 0x0000000e9d0e7220 */ /* 0x040fe20000410000 */
[----:B------:R-:W-:Y:S01]  /*bf80*/  FFMA.FTZ R90, R157, R154, -R90 ;  /* 0x0000009a9d5a7223 */ /* 0x000fe2000001085a */
[----:B------:R-:W-:Y:S01]  /*bf90*/  F2FP.F16.E4M3.UNPACK_B R51, R41 ;  /* 0x00000029ff33723e */ /* 0x000fe200020006ff */
[----:B------:R-:W-:-:S02]  /*bfa0*/  HADD2.F32 R152, -RZ, R155.H0_H0 ;  /* 0x2000009bff987230 */ /* 0x000fc40000004100 */
[----:B------:R-:W-:Y:S01]  /*bfb0*/  FFMA.FTZ R14, R91, R154, R14 ;  /* 0x0000009a5b0e7223 */ /* 0x000fe2000001000e */
[----:B------:R-:W-:Y:S01]  /*bfc0*/  HADD2.F32 R91, -RZ, R89.H0_H0 ;  /* 0x20000059ff5b7230 */ /* 0x000fe20000004100 */
[----:B------:R-:W-:Y:S01]  /*bfd0*/  F2FP.F16.E4M3.UNPACK_B R54, R13 ;  /* 0x0000000dff36723e */ /* 0x000fe200020006ff */
[----:B------:R-:W-:Y:S01]  /*bfe0*/  HADD2.F32 R154, -RZ, R42.H0_H0 ;  /* 0x2000002aff9a7230 */ /* 0x000fe20000004100 */
[----:B------:R-:W-:Y:S01]  /*bff0*/  LOP3.LUT R60, R60, 0xff00, R57, 0xf8, !PT ;  /* 0x0000ff003c3c7812 */ /* 0x000fe200078ef839 */
[----:B------:R-:W-:Y:S02]  /*c000*/  HADD2.F32 R153, -RZ, R153.H1_H1 ;  /* 0x30000099ff997230 */ /* 0x000fe40000004100 */
[----:B------:R-:W-:Y:S01]  /*c010*/  FMUL.FTZ R157, R91, R158 ;  /* 0x0000009e5b9d7220 */ /* 0x000fe20000410000 */
[----:B------:R-:W-:Y:S01]  /*c020*/  F2FP.F16.E4M3.UNPACK_B R57, R48 ;  /* 0x00000030ff39723e */ /* 0x000fe200020006ff */
[----:B------:R-:W-:Y:S01]  /*c030*/  FMUL.FTZ R158, R154, R158 ;  /* 0x0000009e9a9e7220 */ /* 0x000fe20000410000 */
[----:B------:R-:W-:Y:S01]  /*c040*/  LOP3.LUT R46, R55, 0xff0000, R46, 0xf8, !PT ;  /* 0x00ff0000372e7812 */ /* 0x000fe200078ef82e */
[--C-:B------:R-:W-:Y:S01]  /*c050*/  HADD2.F32 R55, -RZ, R54.reuse.H0_H0 ;  /* 0x20000036ff377230 */ /* 0x100fe20000004100 */
[----:B------:R-:W-:Y:S01]  /*c060*/  F2FP.SATFINITE.E4M3.F32.PACK_AB_MERGE_C R160, R14, R160, RZ ;  /* 0x000000a00ea0723e */ /* 0x000fe200048070ff */
[----:B------:R-:W-:Y:S01]  /*c070*/  FFMA.FTZ R158, R91, R152, R158 ;  /* 0x000000985b9e7223 */ /* 0x000fe2000001009e */
[----:B------:R-:W-:Y:S01]  /*c080*/  IMAD.SHL.U32 R91, R56, 0x100, RZ ;  /* 0x00000100385b7824 */ /* 0x000fe200078e00ff */
[----:B------:R-:W-:Y:S01]  /*c090*/  F2FP.SATFINITE.E4M3.F32.PACK_AB_MERGE_C R12, R59, R12, RZ ;  /* 0x0000000c3b0c723e */ /* 0x000fe200048070ff */
[----:B------:R-:W-:Y:S01]  /*c0a0*/  HADD2.F32 R56, -RZ, R51.H0_H0 ;  /* 0x20000033ff387230 */ /* 0x000fe20000004100 */
[----:B------:R-:W-:Y:S01]  /*c0b0*/  F2FP.SATFINITE.E4M3.F32.PACK_AB_MERGE_C R40, R61, R62, R40 ;  /* 0x0000003e3d28723e */ /* 0x000fe20004807028 */
[--C-:B------:R-:W-:Y:S01]  /*c0c0*/  HADD2.F32 R14, -RZ, R57.reuse.H0_H0 ;  /* 0x20000039ff0e7230 */ /* 0x100fe20000004100 */
[----:B------:R-:W-:Y:S01]  /*c0d0*/  LOP3.LUT R91, R58, 0xff00, R91, 0xf8, !PT ;  /* 0x0000ff003a5b7812 */ /* 0x000fe200078ef85b */
[----:B------:R-:W-:Y:S01]  /*c0e0*/  HADD2.F32 R54, -RZ, R54.H1_H1 ;  /* 0x30000036ff367230 */ /* 0x000fe20000004100 */
[----:B------:R-:W-:Y:S01]  /*c0f0*/  F2FP.SATFINITE.E4M3.F32.PACK_AB_MERGE_C R12, R63, R88, R12 ;  /* 0x000000583f0c723e */ /* 0x000fe2000480700c */
[----:B------:R-:W-:Y:S01]  /*c100*/  HADD2.F32 R57, -RZ, R57.H1_H1 ;  /* 0x30000039ff397230 */ /* 0x000fe20000004100 */
[----:B------:R-:W-:Y:S01]  /*c110*/  LOP3.LUT R52, R91, 0xff0000, R52, 0xf8, !PT ;  /* 0x00ff00005b347812 */ /* 0x000fe200078ef834 */
[----:B------:R-:W-:Y:S01]  /*c120*/  FFMA.FTZ R157, R154, R152, -R157 ;  /* 0x000000989a9d7223 */ /* 0x000fe2000001089d */
[----:B------:R-:W-:Y:S01]  /*c130*/  HADD2.F32 R152, -RZ, R89.H1_H1 ;  /* 0x30000059ff987230 */ /* 0x000fe20000004100 */
[----:B------:R-:W-:Y:S01]  /*c140*/  F2FP.SATFINITE.E4M3.F32.PACK_AB_MERGE_C R90, R90, R159, RZ ;  /* 0x0000009f5a5a723e */ /* 0x000fe200048070ff */
[----:B------:R-:W-:Y:S01]  /*c150*/  HADD2.F32 R42, -RZ, R42.H1_H1 ;  /* 0x3000002aff2a7230 */ /* 0x000fe20000004100 */
[----:B------:R-:W-:Y:S01]  /*c160*/  F2FP.F16.E4M3.UNPACK_B R53, R52 ;  /* 0x00000034ff35723e */ /* 0x000fe200020006ff */
[----:B------:R-:W-:-:S02]  /*c170*/  HADD2.F32 R155, -RZ, R155.H1_H1 ;  /* 0x3000009bff9b7230 */ /* 0x000fc40000004100 */
[-C--:B------:R-:W-:Y:S01]  /*c180*/  FMUL.FTZ R89, R152, R153.reuse ;  /* 0x0000009998597220 */ /* 0x080fe20000410000 */
[C---:B------:R-:W-:Y:S01]  /*c190*/  FMUL.FTZ R153, R42.reuse, R153 ;  /* 0x000000992a997220 */ /* 0x040fe20000410000 */
[----:B------:R-:W-:Y:S02]  /*c1a0*/  HADD2.F32 R50, -RZ, R53.H0_H0 ;  /* 0x20000035ff327230 */ /* 0x000fe40000004100 */
[-C--:B------:R-:W-:Y:S01]  /*c1b0*/  FFMA.FTZ R42, R42, R155.reuse, -R89 ;  /* 0x0000009b2a2a7223 */ /* 0x080fe20000010859 */
[----:B------:R-:W-:Y:S02]  /*c1c0*/  FFMA.FTZ R89, R152, R155, R153 ;  /* 0x0000009b98597223 */ /* 0x000fe40000010099 */
[-C--:B------:R-:W-:Y:S01]  /*c1d0*/  FMUL.FTZ R58, R56, R50.reuse ;  /* 0x00000032383a7220 */ /* 0x080fe20000410000 */
[C---:B------:R-:W-:Y:S01]  /*c1e0*/  FMUL.FTZ R59, R55.reuse, R50 ;  /* 0x00000032373b7220 */ /* 0x040fe20000410000 */
[----:B------:R-:W-:Y:S02]  /*c1f0*/  LOP3.LUT R50, R60, 0xff0000, R49, 0xf8, !PT ;  /* 0x00ff00003c327812 */ /* 0x000fe400078ef831 */
[-C--:B------:R-:W-:Y:S01]  /*c200*/  FFMA.FTZ R49, R55, R14.reuse, -R58 ;  /* 0x0000000e37317223 */ /* 0x080fe2000001083a */
[----:B------:R-:W-:Y:S01]  /*c210*/  HADD2.F32 R55, -RZ, R51.H1_H1 ;  /* 0x30000033ff377230 */ /* 0x000fe20000004100 */
[----:B------:R-:W-:Y:S01]  /*c220*/  F2FP.F16.E4M3.UNPACK_B R51, R41.H1 ;  /* 0x00000029ff33723e */ /* 0x000fe200030006ff */
[----:B------:R-:W-:Y:S01]  /*c230*/  FFMA.FTZ R14, R56, R14, R59 ;  /* 0x0000000e380e7223 */ /* 0x000fe2000001003b */
[----:B------:R-:W-:Y:S01]  /*c240*/  HADD2.F32 R41, -RZ, R53.H1_H1 ;  /* 0x30000035ff297230 */ /* 0x000fe20000004100 */
[----:B------:R-:W-:-:S02]  /*c250*/  F2FP.F16.E4M3.UNPACK_B R53, R13.H1 ;  /* 0x0000000dff35723e */ /* 0x000fc400030006ff */
[----:B------:R-:W-:Y:S01]  /*c260*/  F2FP.F16.E4M3.UNPACK_B R59, R52.H1 ;  /* 0x00000034ff3b723e */ /* 0x000fe200030006ff */
[----:B------:R-:W-:Y:S01]  /*c270*/  HADD2.F32 R52, -RZ, R51.H0_H0 ;  /* 0x20000033ff347230 */ /* 0x000fe20000004100 */
[----:B------:R-:W-:Y:S01]  /*c280*/  F2FP.F16.E4M3.UNPACK_B R56, R48.H1 ;  /* 0x00000030ff38723e */ /* 0x000fe200030006ff */
[CC--:B------:R-:W-:Y:S01]  /*c290*/  FMUL.FTZ R13, R55.reuse, R41.reuse ;  /* 0x00000029370d7220 */ /* 0x0c0fe20000410000 */
[----:B------:R-:W-:Y:S01]  /*c2a0*/  FMUL.FTZ R60, R54, R41 ;  /* 0x00000029363c7220 */ /* 0x000fe20000410000 */
[----:B------:R-:W-:Y:S01]  /*c2b0*/  HADD2.F32 R58, -RZ, R59.H0_H0 ;  /* 0x2000003bff3a7230 */ /* 0x000fe20000004100 */
[----:B------:R-:W-:Y:S01]  /*c2c0*/  F2FP.SATFINITE.E4M3.F32.PACK_AB_MERGE_C R42, R42, R157, R90 ;  /* 0x0000009d2a2a723e */ /* 0x000fe2000480705a */
[----:B------:R-:W-:Y:S02]  /*c2d0*/  HADD2.F32 R41, -RZ, R53.H0_H0 ;  /* 0x20000035ff297230 */ /* 0x000fe40000004100 */
[-C--:B------:R-:W-:Y:S01]  /*c2e0*/  FFMA.FTZ R48, R54, R57.reuse, -R13 ;  /* 0x0000003936307223 */ /* 0x080fe2000001080d */
[----:B------:R-:W-:Y:S01]  /*c2f0*/  FFMA.FTZ R13, R55, R57, R60 ;  /* 0x00000039370d7223 */ /* 0x000fe2000001003c */
[----:B------:R-:W-:-:S02]  /*c300*/  HADD2.F32 R54, -RZ, R56.H0_H0 ;  /* 0x20000038ff367230 */ /* 0x000fc40000004100 */
[CC--:B------:R-:W-:Y:S01]  /*c310*/  FMUL.FTZ R60, R52.reuse, R58.reuse ;  /* 0x0000003a343c7220 */ /* 0x0c0fe20000410000 */
[----:B------:R-:W-:Y:S01]  /*c320*/  FMUL.FTZ R55, R41, R58 ;  /* 0x0000003a29377220 */ /* 0x000fe20000410000 */
[----:B------:R-:W-:Y:S01]  /*c330*/  HADD2.F32 R58, -RZ, R51.H1_H1 ;  /* 0x30000033ff3a7230 */ /* 0x000fe20000004100 */
[----:B------:R-:W-:Y:S01]  /*c340*/  F2FP.SATFINITE.E4M3.F32.PACK_AB_MERGE_C R89, R89, R158, R160 ;  /* 0x0000009e5959723e */ /* 0x000fe200048070a0 */
[----:B------:R-:W-:Y:S02]  /*c350*/  HADD2.F32 R59, -RZ, R59.H1_H1 ;  /* 0x3000003bff3b7230 */ /* 0x000fe40000004100 */
[----:B------:R-:W-:Y:S01]  /*c360*/  FFMA.FTZ R51, R52, R54, R55 ;  /* 0x0000003634337223 */ /* 0x000fe20000010037 */
[----:B------:R-:W-:Y:S01]  /*c370*/  HADD2.F32 R52, -RZ, R53.H1_H1 ;  /* 0x30000035ff347230 */ /* 0x000fe20000004100 */
[----:B------:R-:W-:Y:S01]  /*c380*/  F2FP.F16.E4M3.UNPACK_B R53, R50 ;  /* 0x00000032ff35723e */ /* 0x000fe200020006ff */
[----:B------:R-:W-:Y:S02]  /*c390*/  HADD2.F32 R57, -RZ, R56.H1_H1 ;  /* 0x30000038ff397230 */ /* 0x000fe40000004100 */
[----:B------:R-:W-:Y:S01]  /*c3a0*/  FMUL.FTZ R55, R58, R59 ;  /* 0x0000003b3a377220 */ /* 0x000fe20000410000 */
[----:B------:R-:W-:Y:S01]  /*c3b0*/  F2FP.F16.E4M3.UNPACK_B R56, R43 ;  /* 0x0000002bff38723e */ /* 0x000fe200020006ff */
[C---:B------:R-:W-:Y:S01]  /*c3c0*/  FMUL.FTZ R61, R52.reuse, R59 ;  /* 0x0000003b343d7220 */ /* 0x040fe20000410000 */
[----:B------:R-:W-:Y:S01]  /*c3d0*/  FFMA.FTZ R41, R41, R54, -R60 ;  /* 0x0000003629297223 */ /* 0x000fe2000001083c */
[----:B------:R-:W-:Y:S01]  /*c3e0*/  FFMA.FTZ R52, R52, R57, -R55 ;  /* 0x0000003934347223 */ /* 0x000fe20000010837 */
[----:B------:R-:W-:Y:S01]  /*c3f0*/  F2FP.F16.E4M3.UNPACK_B R55, R15 ;  /* 0x0000000fff37723e */ /* 0x000fe200020006ff */
[----:B------:R-:W-:Y:S01]  /*c400*/  HADD2.F32 R60, -RZ, R56.H0_H0 ;  /* 0x20000038ff3c7230 */ /* 0x000fe20000004100 */
[----:B------:R-:W-:Y:S01]  /*c410*/  F2FP.F16.E4M3.UNPACK_B R54, R46 ;  /* 0x0000002eff36723e */ /* 0x000fe200020006ff */
[----:B------:R-:W-:-:S02]  /*c420*/  HADD2.F32 R59, -RZ, R53.H0_H0 ;  /* 0x20000035ff3b7230 */ /* 0x000fc40000004100 */
[----:B------:R-:W-:Y:S01]  /*c430*/  FFMA.FTZ R58, R58, R57, R61 ;  /* 0x000000393a3a7223 */ /* 0x000fe2000001003d */
[----:B------:R-:W-:Y:S01]  /*c440*/  HADD2.F32 R57, -RZ, R55.H0_H0 ;  /* 0x20000037ff397230 */ /* 0x000fe20000004100 */
[----:B------:R-:W-:Y:S01]  /*c450*/  F2FP.SATFINITE.E4M3.F32.PACK_AB_MERGE_C R41, R52, R41, RZ ;  /* 0x000000293429723e */ /* 0x000fe200048070ff */
[----:B------:R-:W-:Y:S02]  /*c460*/  HADD2.F32 R61, -RZ, R54.H0_H0 ;  /* 0x20000036ff3d7230 */ /* 0x000fe40000004100 */
[CC--:B------:R-:W-:Y:S01]  /*c470*/  FMUL.FTZ R62, R60.reuse, R59.reuse ;  /* 0x0000003b3c3e7220 */ /* 0x0c0fe20000410000 */
[----:B------:R-:W-:Y:S02]  /*c480*/  HADD2.F32 R56, -RZ, R56.H1_H1 ;  /* 0x30000038ff387230 */ /* 0x000fe40000004100 */
[C---:B------:R-:W-:Y:S01]  /*c490*/  FMUL.FTZ R63, R57.reuse, R59 ;  /* 0x0000003b393f7220 */ /* 0x040fe20000410000 */
[----:B------:R-:W-:Y:S01]  /*c4a0*/  F2FP.F16.E4M3.UNPACK_B R59, R43.H1 ;  /* 0x0000002bff3b723e */ /* 0x000fe200030006ff */
[----:B------:R-:W-:Y:S01]  /*c4b0*/  FFMA.FTZ R57, R57, R61, -R62 ;  /* 0x0000003d39397223 */ /* 0x000fe2000001083e */
[----:B------:R-:W-:Y:S01]  /*c4c0*/  F2FP.F16.E4M3.UNPACK_B R62, R50.H1 ;  /* 0x00000032ff3e723e */ /* 0x000fe200030006ff */
[----:B------:R-:W-:Y:S01]  /*c4d0*/  HADD2.F32 R53, -RZ, R53.H1_H1 ;  /* 0x30000035ff357230 */ /* 0x000fe20000004100 */
[----:B------:R-:W-:Y:S01]  /*c4e0*/  F2FP.F16.E4M3.UNPACK_B R50, R15.H1 ;  /* 0x0000000fff32723e */ /* 0x000fe200030006ff */
[----:B------:R-:W-:Y:S01]  /*c4f0*/  FFMA.FTZ R15, R60, R61, R63 ;  /* 0x0000003d3c0f7223 */ /* 0x000fe2000001003f */
[----:B------:R-:W-:Y:S01]  /*c500*/  F2FP.F16.E4M3.UNPACK_B R61, R46.H1 ;  /* 0x0000002eff3d723e */ /* 0x000fe200030006ff */
[----:B------:R-:W-:Y:S01]  /*c510*/  HADD2.F32 R60, -RZ, R59.H0_H0 ;  /* 0x2000003bff3c7230 */ /* 0x000fe20000004100 */
[----:B------:R-:W-:Y:S01]  /*c520*/  F2FP.SATFINITE.E4M3.F32.PACK_AB_MERGE_C R51, R58, R51, RZ ;  /* 0x000000333a33723e */ /* 0x000fe200048070ff */
[----:B------:R-:W-:Y:S01]  /*c530*/  HADD2.F32 R63, -RZ, R62.H0_H0 ;  /* 0x2000003eff3f7230 */ /* 0x000fe20000004100 */
[----:B------:R-:W-:Y:S01]  /*c540*/  F2FP.SATFINITE.E4M3.F32.PACK_AB_MERGE_C R41, R48, R49, R41 ;  /* 0x000000313029723e */ /* 0x000fe20004807029 */
[----:B------:R-:W-:Y:S01]  /*c550*/  HADD2.F32 R43, -RZ, R50.H0_H0 ;  /* 0x20000032ff2b7230 */ /* 0x000fe20000004100 */
[----:B------:R-:W-:Y:S01]  /*c560*/  F2FP.SATFINITE.E4M3.F32.PACK_AB_MERGE_C R51, R13, R14, R51 ;  /* 0x0000000e0d33723e */ /* 0x000fe20004807033 */
        /* <DEDUP_REMOVED lines=9> */
[CC--:B------:R-:W-:Y:S01]  /*c600*/  FMUL.FTZ R63, R59.reuse, R62.reuse ;  /* 0x0000003e3b3f7220 */ /* 0x0c0fe20000410000 */
[----:B------:R-:W-:Y:S02]  /*c610*/  HADD2.F32 R55, -RZ, R55.H1_H1 ;  /* 0x30000037ff377230 */ /* 0x000fe40000004100 */
[C---:B------:R-:W-:Y:S01]  /*c620*/  FMUL.FTZ R62, R50.reuse, R62 ;  /* 0x0000003e323e7220 */ /* 0x040fe20000410000 */
[----:B------:R-:W-:Y:S02]  /*c630*/  HADD2.F32 R54, -RZ, R54.H1_H1 ;  /* 0x30000036ff367230 */ /* 0x000fe40000004100 */
[----:B------:R-:W-:Y:S01]  /*c640*/  FFMA.FTZ R60, R50, R61, -R63 ;  /* 0x0000003d323c7223 */ /* 0x000fe2000001083f */
[----:B------:R-:W-:Y:S01]  /*c650*/  FMUL.FTZ R50, R56, R53 ;  /* 0x0000003538327220 */ /* 0x000fe20000410000 */
[----:B------:R-:W-:Y:S01]  /*c660*/  FFMA.FTZ R59, R59, R61, R62 ;  /* 0x0000003d3b3b7223 */ /* 0x000fe2000001003e */
[C---:B------:R-:W-:Y:S01]  /*c670*/  FMUL.FTZ R53, R55.reuse, R53 ;  /* 0x0000003537357220 */ /* 0x040fe20000410000 */
[----:B------:R-:W-:Y:S01]  /*c680*/  MOV R13, R41 ;  /* 0x00000029000d7202 */ /* 0x000fe20000000f00 */
[-C--:B------:R-:W-:Y:S01]  /*c690*/  FFMA.FTZ R50, R55, R54.reuse, -R50 ;  /* 0x0000003637327223 */ /* 0x080fe20000010832 */
[----:B------:R-:W-:Y:S01]  /*c6a0*/  F2FP.SATFINITE.E4M3.F32.PACK_AB_MERGE_C R43, R60, R43, RZ ;  /* 0x0000002b3c2b723e */ /* 0x000fe200048070ff */
[----:B------:R-:W-:Y:S01]  /*c6b0*/  FFMA.FTZ R54, R56, R54, R53 ;  /* 0x0000003638367223 */ /* 0x000fe20000010035 */
[----:B------:R-:W-:Y:S01]  /*c6c0*/  F2FP.SATFINITE.E4M3.F32.PACK_AB_MERGE_C R46, R59, R46, RZ ;  /* 0x0000002e3b2e723e */ /* 0x000fe200048070ff */
[----:B------:R-:W-:Y:S01]  /*c6d0*/  IMAD.MOV.U32 R14, RZ, RZ, R42 ;  /* 0x000000ffff0e7224 */ /* 0x000fe200078e002a */
[----:B------:R-:W-:Y:S01]  /*c6e0*/  F2FP.SATFINITE.E4M3.F32.PACK_AB_MERGE_C R43, R50, R57, R43 ;  /* 0x00000039322b723e */ /* 0x000fe2000480702b */
[----:B------:R-:W-:Y:S01]  /*c6f0*/  IMAD.MOV.U32 R41, RZ, RZ, R51 ;  /* 0x000000ffff297224 */ /* 0x000fe200078e0033 */
[----:B------:R-:W-:Y:S01]  /*c700*/  F2FP.SATFINITE.E4M3.F32.PACK_AB_MERGE_C R46, R54, R15, R46 ;  /* 0x0000000f362e723e */ /* 0x000fe2000480702e */
[----:B------:R-:W-:-:S02]  /*c710*/  IMAD.MOV.U32 R42, RZ, RZ, R89 ;  /* 0x000000ffff2a7224 */ /* 0x000fc400078e0059 */
[----:B------:R-:W-:Y:S02]  /*c720*/  IMAD.MOV.U32 R15, RZ, RZ, R43 ;  /* 0x000000ffff0f7224 */ /* 0x000fe400078e002b */
[----:B------:R-:W-:-:S07]  /*c730*/  IMAD.MOV.U32 R43, RZ, RZ, R46 ;  /* 0x000000ffff2b7224 */ /* 0x000fce00078e002e */
.L_x_2769:
[----:B------:R-:W-:Y:S05]  /*c740*/  BSYNC B2 ;  /* 0x0000000000027941 */ /* 0x000fea0003800000 */
.L_x_2768:
[----:B------:R-:W-:Y:S01]  /*c750*/  ISETP.GE.AND P2, PT, R47, R136, PT ;  /* 0x000000882f00720c */ /* 0x000fe20003f46270 */
[----:B0-----:R0:W-:-:S12]  /*c760*/  ST.E.128 desc[UR50][R44.64], R12 ;  /* 0x0000000c2c007985 */ /* 0x0011d8000c101d32 */
[----:B------:R-:W-:-:S04]  /*c770*/  @!P2 IADD3 R46, P5, R11, R47, RZ ;  /* 0x0000002f0b2ea210 */ /* 0x000fc80007fbe0ff */
[----:B------:R-:W-:-:S05]  /*c780*/  @!P2 LEA.HI.X.SX32 R47, R47, R151, 0x1, P5 ;  /* 0x000000972f2fa211 */ /* 0x000fca00028f0eff */
[----:B---3--:R0:W-:Y:S04]  /*c790*/  @!P2 ST.E.128 desc[UR50][R46.64], R40 ;  /* 0x000000282e00a985 */ /* 0x0081e8000c101d32 */
.L_x_2759:
[----:B------:R-:W-:Y:S05]  /*c7a0*/  BSYNC B1 ;  /* 0x0000000000017941 */ /* 0x000fea0003800000 */
.L_x_2758:
[----:B------:R-:W-:-:S03]  /*c7b0*/  UMOV UR4, 0xffffffff ;  /* 0xffffffff00047882 */ /* 0x000fc60000000000 */
[----:B------:R-:W-:Y:S05]  /*c7c0*/  BRA.DIV UR4, `(.L_x_2770) ;  /* 0x0000023e04b07947 */ /* 0x000fea000b800000 */
[----:B------:R0:W0:Y:S04]  /*c7d0*/  SHFL.IDX PT, R49, R120, 0x1, 0x1e1f ;  /* 0x003e1f0078317f89 */ /* 0x00002800000e0000 */
[----:B------:R0:W0:Y:S02]  /*c7e0*/  SHFL.IDX PT, R48, R121, 0x1, 0x1e1f ;  /* 0x003e1f0079307f89 */ /* 0x00002400000e0000 */
.L_x_3067:
[----:B------:R-:W-:Y:S05]  /*c7f0*/  @P4 BRA `(.L_x_2727) ;  /* 0x0000003400344947 */ /* 0x000fea0003800000 */
[----:B------:R-:W-:Y:S01]  /*c800*/  ISETP.NE.AND P2, PT, R32, RZ, PT ;  /* 0x000000ff2000720c */ /* 0x000fe20003f45270 */
[----:B------:R-:W-:-:S12]  /*c810*/  BSSY B1, `(.L_x_2771) ;  /* 0x00000f3000017945 */ /* 0x000fd80003800000 */
[----:B------:R-:W-:Y:S05]  /*c820*/  @!P2 BRA `(.L_x_2772) ;  /* 0x0000000c00c4a947 */ /* 0x000fea0003800000 */
[----:B----4-:R-:W-:Y:S01]  /*c830*/  SEL R11, R118, R145, !P0 ;  /* 0x00000091760b7207 */ /* 0x010fe20004000000 */
[----:B------:R-:W-:Y:S01]  /*c840*/  BSSY B2, `(.L_x_2773) ;  /* 0x00000ed000027945 */ /* 0x000fe20003800000 */
[----:B0-----:R-:W-:Y:S02]  /*c850*/  IADD3 R44, P2, R29, R48, RZ ;  /* 0x000000301d2c7210 */ /* 0x001fe40007f5e0ff */
[----:B------:R-:W-:Y:S02]  /*c860*/  SHF.R.S32.HI R12, RZ, 0x1f, R11 ;  /* 0x0000001fff0c7819 */ /* 0x000fe4000001140b */
[----:B------:R-:W-:Y:S02]  /*c870*/  IADD3.X R45, R49, R112, RZ, P2, !PT ;  /* 0x00000070312d7210 */ /* 0x000fe400017fe4ff */
[----:B------:R-:W-:-:S04]  /*c880*/  LEA.HI R11, R12, R11, RZ, 0x5 ;  /* 0x0000000b0c0b7211 */ /* 0x000fc800078f28ff */
[----:B------:R-:W-:-:S04]  /*c890*/  LEA.HI.SX32 R11, R11, R116, 0x1b ;  /* 0x000000740b0b7211 */ /* 0x000fc800078fdaff */
[----:B------:R-:W-:Y:S01]  /*c8a0*/  SHF.R.S32.HI R14, RZ, 0x1f, R11 ;  /* 0x0000001fff0e7819 */ /* 0x000fe2000001140b */
[----:B------:R-:W-:-:S03]  /*c8b0*/  IMAD.SHL.U32 R12, R11, 0x10, RZ ;  /* 0x000000100b0c7824 */ /* 0x000fc600078e00ff */
[----:B------:R-:W-:Y:S02]  /*c8c0*/  LEA.HI R14, R14, R11, RZ, 0x2 ;  /* 0x0000000b0e0e7211 */ /* 0x000fe400078f10ff */
[----:B------:R-:W-:Y:S02]  /*c8d0*/  ISETP.GE.AND P2, PT, R12, R136, PT ;  /* 0x000000880c00720c */ /* 0x000fe40003f46270 */
[----:B------:R-:W-:-:S05]  /*c8e0*/  SHF.R.S32.HI R11, RZ, 0x2, R14 ;  /* 0x00000002ff0b7819 */ /* 0x000fca000001140e */
[----:B------:R-:W-:-:S06]  /*c8f0*/  IMAD R11, R11, 0x2800, R212 ;  /* 0x000028000b0b7824 */ /* 0x000fcc00078e02d4 */
[----:B------:R-:W-:-:S04]  /*c900*/  @!P2 IADD3 R46, P4, R12, R48, RZ ;  /* 0x000000300c2ea210 */ /* 0x000fc80007f9e0ff */
[----:B------:R-:W-:Y:S02]  /*c910*/  @!P2 LEA.HI.X.SX32 R47, R12, R49, 0x1, P4 ;  /* 0x000000310c2fa211 */ /* 0x000fe400020f0eff */
[----:B------:R-:W-:Y:S02]  /*c920*/  LOP3.LUT R12, R211, 0x30, R12, 0xf8, !PT ;  /* 0x00000030d30c7812 */ /* 0x000fe400078ef80c */
[----:B------:R-:W-:Y:S02]  /*c930*/  ISETP.GE.AND P4, PT, R16, R117, PT ;  /* 0x000000751000720c */ /* 0x000fe40003f86270 */
[----:B------:R-:W-:-:S05]  /*c940*/  LOP3.LUT R12, R12, R5, RZ, 0x3c, !PT ;  /* 0x000000050c0c7212 */ /* 0x000fca00078e3cff */
[----:B------:R-:W-:Y:S02]  /*c950*/  IMAD.IADD R12, R11, 0x1, R12 ;  /* 0x000000010b0c7824 */ /* 0x000fe400078e020c */
[C---:B------:R-:W-:Y:S02]  /*c960*/  IMAD R11, R19.reuse, 0x7800, R132 ;  /* 0x00007800130b7824 */ /* 0x040fe400078e0284 */
[----:B------:R-:W-:Y:S02]  /*c970*/  IMAD R13, R19, 0x7800, R12 ;  /* 0x00007800130d7824 */ /* 0x000fe400078e020c */
[C---:B------:R-:W-:Y:S02]  /*c980*/  IMAD.IADD R11, R18.reuse, 0x1, R11 ;  /* 0x00000001120b7824 */ /* 0x040fe400078e020b */
[----:B------:R-:W-:-:S03]  /*c990*/  IMAD.IADD R40, R18, 0x1, R13 ;  /* 0x0000000112287824 */ /* 0x000fc600078e020d */
[----:B------:R0:W4:Y:S04]  /*c9a0*/  LDS.128 R12, [R11+0x1a400] ;  /* 0x01a400000b0c7984 */ /* 0x0001280000000c00 */
[----:B------:R-:W0:Y:S01]  /*c9b0*/  LDS.128 R40, [R40+0x1a400] ;  /* 0x01a4000028287984 */ /* 0x000e220000000c00 */
[----:B------:R-:W-:Y:S05]  /*c9c0*/  @P4 BRA `(.L_x_2774) ;  /* 0x0000000c00504947 */ /* 0x000fea0003800000 */
[----:B------:R-:W-:Y:S01]  /*c9d0*/  SHF.R.U32.HI R51, RZ, 0x8, R77 ;  /* 0x00000008ff337819 */ /* 0x000fe2000001164d */
[----:B----4-:R-:W-:Y:S01]  /*c9e0*/  IMAD.MOV.U32 R53, RZ, RZ, R12 ;  /* 0x000000ffff357224 */ /* 0x010fe200078e000c */
[----:B------:R-:W-:Y:S01]  /*c9f0*/  SHF.R.U32.HI R57, RZ, 0x8, R79 ;  /* 0x00000008ff397819 */ /* 0x000fe2000001164f */
[----:B0-----:R-:W-:Y:S01]  /*ca00*/  IMAD.MOV.U32 R54, RZ, RZ, R40 ;  /* 0x000000ffff367224 */ /* 0x001fe200078e0028 */
[----:B------:R-:W-:Y:S01]  /*ca10*/  SHF.R.U32.HI R61, RZ, 0x8, R67 ;  /* 0x00000008ff3d7819 */ /* 0x000fe20000011643 */
[----:B------:R-:W-:Y:S01]  /*ca20*/  IMAD.SHL.U32 R12, R51, 0x100, RZ ;  /* 0x00000100330c7824 */ /* 0x000fe200078e00ff */
[----:B------:R-:W-:Y:S01]  /*ca30*/  LOP3.LUT R11, R77, 0xff0000ff, RZ, 0xc0, !PT ;  /* 0xff0000ff4d0b7812 */ /* 0x000fe200078ec0ff */
[----:B------:R-:W-:Y:S01]  /*ca40*/  IMAD.SHL.U32 R57, R57, 0x100, RZ ;  /* 0x0000010039397824 */ /* 0x000fe200078e00ff */
[----:B------:R-:W-:Y:S01]  /*ca50*/  SHF.R.U32.HI R59, RZ, 0x8, R65 ;  /* 0x00000008ff3b7819 */ /* 0x000fe20000011641 */
[----:B------:R-:W-:Y:S01]  /*ca60*/  IMAD.SHL.U32 R61, R61, 0x100, RZ ;  /* 0x000001003d3d7824 */ /* 0x000fe200078e00ff */
[----:B------:R-:W-:Y:S01]  /*ca70*/  LOP3.LUT R56, R79, 0xff0000ff, RZ, 0xc0, !PT ;  /* 0xff0000ff4f387812 */ /* 0x000fe200078ec0ff */
[----:B------:R-:W-:Y:S01]  /*ca80*/  IMAD.MOV.U32 R52, RZ, RZ, R42 ;  /* 0x000000ffff347224 */ /* 0x000fe200078e002a */
[----:B------:R-:W-:Y:S01]  /*ca90*/  LOP3.LUT R60, R67, 0xff0000ff, RZ, 0xc0, !PT ;  /* 0xff0000ff433c7812 */ /* 0x000fe200078ec0ff */
[----:B------:R-:W-:Y:S01]  /*caa0*/  IMAD.SHL.U32 R59, R59, 0x100, RZ ;  /* 0x000001003b3b7824 */ /* 0x000fe200078e00ff */
[----:B------:R-:W-:-:S02]  /*cab0*/  SHF.R.U32.HI R63, RZ, 0x10, R77 ;  /* 0x00000010ff3f7819 */ /* 0x000fc4000001164d */
[----:B------:R-:W-:Y:S02]  /*cac0*/  LOP3.LUT R11, R11, 0xff00, R12, 0xf8, !PT ;  /* 0x0000ff000b0b7812 */ /* 0x000fe400078ef80c */
[----:B------:R-:W-:Y:S02]  /*cad0*/  LOP3.LUT R12, R56, 0xff00, R57, 0xf8, !PT ;  /* 0x0000ff00380c7812 */ /* 0x000fe400078ef839 */
[----:B------:R-:W-:Y:S02]  /*cae0*/  LOP3.LUT R60, R60, 0xff00, R61, 0xf8, !PT ;  /* 0x0000ff003c3c7812 */ /* 0x000fe400078ef83d */
[----:B------:R-:W-:Y:S02]  /*caf0*/  LOP3.LUT R58, R65, 0xff0000ff, RZ, 0xc0, !PT ;  /* 0xff0000ff413a7812 */ /* 0x000fe400078ec0ff */
[----:B------:R-:W-:Y:S02]  /*cb00*/  F2FP.F16.E4M3.UNPACK_B R61, R146.H1 ;  /* 0x00000092ff3d723e */ /* 0x000fe400030006ff */
[----:B------:R-:W-:-:S02]  /*cb10*/  F2FP.F16.E4M3.UNPACK_B R57, R54.H1 ;  /* 0x00000036ff39723e */ /* 0x000fc400030006ff */
[----:B------:R-:W-:Y:S01]  /*cb20*/  MOV R51, R14 ;  /* 0x0000000e00337202 */ /* 0x000fe20000000f00 */
[----:B------:R-:W-:Y:S01]  /*cb30*/  IMAD.U32 R14, R63, 0x10000, RZ ;  /* 0x000100003f0e7824 */ /* 0x000fe200078e00ff */
[----:B------:R-:W-:Y:S01]  /*cb40*/  F2FP.F16.E4M3.UNPACK_B R56, R53.H1 ;  /* 0x00000035ff38723e */ /* 0x000fe200030006ff */
[----:B------:R-:W-:Y:S01]  /*cb50*/  HADD2.F32 R63, -RZ, R61.H0_H0 ;  /* 0x2000003dff3f7230 */ /* 0x000fe20000004100 */
[----:B------:R-:W-:Y:S02]  /*cb60*/  SHF.R.U32.HI R62, RZ, 0x10, R79 ;  /* 0x00000010ff3e7819 */ /* 0x000fe4000001164f */
[----:B------:R-:W-:Y:S01]  /*cb70*/  SHF.R.U32.HI R55, RZ, 0x10, R67 ;  /* 0x00000010ff377819 */ /* 0x000fe20000011643 */
[----:B------:R-:W-:Y:S01]  /*cb80*/  HADD2.F32 R42, -RZ, R56.H0_H0 ;  /* 0x20000038ff2a7230 */ /* 0x000fe20000004100 */
[----:B------:R-:W-:Y:S01]  /*cb90*/  LOP3.LUT R40, R58, 0xff00, R59, 0xf8, !PT ;  /* 0x0000ff003a287812 */ /* 0x000fe200078ef83b */
[----:B------:R-:W-:Y:S01]  /*cba0*/  HADD2.F32 R58, -RZ, R57.H0_H0 ;  /* 0x20000039ff3a7230 */ /* 0x000fe20000004100 */
[----:B------:R-:W-:Y:S01]  /*cbb0*/  F2FP.F16.E4M3.UNPACK_B R59, R148.H1 ;  /* 0x00000094ff3b723e */ /* 0x000fe200030006ff */
[----:B------:R-:W-:Y:S01]  /*cbc0*/  IMAD.U32 R67, R55, 0x10000, RZ ;  /* 0x0001000037437824 */ /* 0x000fe200078e00ff */
[----:B------:R-:W-:Y:S01]  /*cbd0*/  LOP3.LUT R14, R11, 0xff0000, R14, 0xf8, !PT ;  /* 0x00ff00000b0e7812 */ /* 0x000fe200078ef80e */
[----:B------:R-:W-:Y:S01]  /*cbe0*/  IMAD.U32 R11, R62, 0x10000, RZ ;  /* 0x000100003e0b7824 */ /* 0x000fe200078e00ff */
[----:B------:R-:W-:Y:S01]  /*cbf0*/  SHF.R.U32.HI R50, RZ, 0x10, R65 ;  /* 0x00000010ff327819 */ /* 0x000fe20000011641 */
[----:B------:R-:W-:-:S02]  /*cc00*/  HADD2.F32 R55, -RZ, R59.H0_H0 ;  /* 0x2000003bff377230 */ /* 0x000fc40000004100 */
[-C--:B------:R-:W-:Y:S01]  /*cc10*/  FMUL.FTZ R77, R58, R63.reuse ;  /* 0x0000003f3a4d7220 */ /* 0x080fe20000410000 */
[----:B------:R-:W-:Y:S01]  /*cc20*/  FMUL.FTZ R63, R42, R63 ;  /* 0x0000003f2a3f7220 */ /* 0x000fe20000410000 */
[----:B------:R-:W-:Y:S02]  /*cc30*/  LOP3.LUT R11, R12, 0xff0000, R11, 0xf8, !PT ;  /* 0x00ff00000c0b7812 */ /* 0x000fe400078ef80b */
[----:B------:R-:W-:Y:S01]  /*cc40*/  SHF.L.U32 R65, R50, 0x10, RZ ;  /* 0x0000001032417819 */ /* 0x000fe200000006ff */
[-C--:B------:R-:W-:Y:S01]  /*cc50*/  FFMA.FTZ R42, R42, R55.reuse, -R77 ;  /* 0x000000372a2a7223 */ /* 0x080fe2000001084d */
[----:B------:R-:W-:Y:S01]  /*cc60*/  LOP3.LUT R12, R60, 0xff0000, R67, 0xf8, !PT ;  /* 0x00ff00003c0c7812 */ /* 0x000fe200078ef843 */
[----:B------:R-:W-:Y:S01]  /*cc70*/  FFMA.FTZ R50, R58, R55, R63 ;  /* 0x000000373a327223 */ /* 0x000fe2000001003f */
[----:B------:R-:W-:Y:S01]  /*cc80*/  HADD2.F32 R60, -RZ, R59.H1_H1 ;  /* 0x3000003bff3c7230 */ /* 0x000fe20000004100 */
[----:B------:R-:W-:Y:S01]  /*cc90*/  F2FP.F16.E4M3.UNPACK_B R146, R146 ;  /* 0x00000092ff92723e */ /* 0x000fe200020006ff */
        /* <DEDUP_REMOVED lines=8> */
[----:B------:R-:W-:Y:S01]  /*cd20*/  LOP3.LUT R40, R40, 0xff0000, R65, 0xf8, !PT ;  /* 0x00ff000028287812 */ /* 0x000fe200078ef841 */
[----:B------:R-:W-:Y:S01]  /*cd30*/  FMUL.FTZ R62, R59, R58 ;  /* 0x0000003a3b3e7220 */ /* 0x000fe20000410000 */
[----:B------:R-:W-:Y:S02]  /*cd40*/  HADD2.F32 R58, -RZ, R54.H0_H0 ;  /* 0x20000036ff3a7230 */ /* 0x000fe40000004100 */
[----:B------:R-:W-:Y:S02]  /*cd50*/  HADD2.F32 R56, -RZ, R57.H0_H0 ;  /* 0x20000039ff387230 */ /* 0x000fe40000004100 */
[-C--:B------:R-:W-:Y:S01]  /*cd60*/  FFMA.FTZ R53, R55, R60.reuse, -R62 ;  /* 0x0000003c37357223 */ /* 0x080fe2000001083e */
[----:B------:R-:W-:Y:S01]  /*cd70*/  FFMA.FTZ R55, R59, R60, R64 ;  /* 0x0000003c3b377223 */ /* 0x000fe20000010040 */
[----:B------:R-:W-:Y:S02]  /*cd80*/  HADD2.F32 R61, -RZ, R148.H0_H0 ;  /* 0x20000094ff3d7230 */ /* 0x000fe40000004100 */
[-C--:B------:R-:W-:Y:S01]  /*cd90*/  FMUL.FTZ R65, R58, R63.reuse ;  /* 0x0000003f3a417220 */ /* 0x080fe20000410000 */
[----:B------:R-:W-:Y:S01]  /*cda0*/  FMUL.FTZ R63, R56, R63 ;  /* 0x0000003f383f7220 */ /* 0x000fe20000410000 */
[----:B------:R-:W-:Y:S01]  /*cdb0*/  HADD2.F32 R146, -RZ, R146.H1_H1 ;  /* 0x30000092ff927230 */ /* 0x000fe20000004100 */
[----:B------:R-:W-:Y:S01]  /*cdc0*/  F2FP.F16.E4M3.UNPACK_B R60, R147.H1 ;  /* 0x00000093ff3c723e */ /* 0x000fe200030006ff */
[----:B------:R-:W-:-:S02]  /*cdd0*/  HADD2.F32 R59, -RZ, R54.H1_H1 ;  /* 0x30000036ff3b7230 */ /* 0x000fc40000004100 */
[-C--:B------:R-:W-:Y:S01]  /*cde0*/  FFMA.FTZ R54, R58, R61.reuse, R63 ;  /* 0x0000003d3a367223 */ /* 0x080fe2000001003f */
[----:B------:R-:W-:Y:S02]  /*cdf0*/  HADD2.F32 R57, -RZ, R57.H1_H1 ;  /* 0x30000039ff397230 */ /* 0x000fe40000004100 */
[----:B------:R-:W-:Y:S01]  /*ce00*/  FFMA.FTZ R56, R56, R61, -R65 ;  /* 0x0000003d38387223 */ /* 0x000fe20000010841 */
[----:B------:R-:W-:Y:S02]  /*ce10*/  HADD2.F32 R148, -RZ, R148.H1_H1 ;  /* 0x30000094ff947230 */ /* 0x000fe40000004100 */
[----:B------:R-:W-:Y:S01]  /*ce20*/  FMUL.FTZ R58, R59, R146 ;  /* 0x000000923b3a7220 */ /* 0x000fe20000410000 */
[----:B------:R-:W-:Y:S01]  /*ce30*/  F2FP.F16.E4M3.UNPACK_B R61, R52.H1 ;  /* 0x00000034ff3d723e */ /* 0x000fe200030006ff */
[C---:B------:R-:W-:Y:S01]  /*ce40*/  FMUL.FTZ R146, R57.reuse, R146 ;  /* 0x0000009239927220 */ /* 0x040fe20000410000 */
[----:B------:R-:W-:Y:S01]  /*ce50*/  F2FP.F16.E4M3.UNPACK_B R64, R149.H1 ;  /* 0x00000095ff40723e */ /* 0x000fe200030006ff */
[----:B------:R-:W-:Y:S01]  /*ce60*/  FFMA.FTZ R57, R57, R148, -R58 ;  /* 0x0000009439397223 */ /* 0x000fe2000001083a */
[----:B------:R-:W-:Y:S01]  /*ce70*/  F2FP.F16.E4M3.UNPACK_B R58, R51.H1 ;  /* 0x00000033ff3a723e */ /* 0x000fe200030006ff */
[--C-:B------:R-:W-:Y:S01]  /*ce80*/  HADD2.F32 R67, -RZ, R60.reuse.H0_H0 ;  /* 0x2000003cff437230 */ /* 0x100fe20000004100 */
[----:B------:R-:W-:Y:S01]  /*ce90*/  F2FP.F16.E4M3.UNPACK_B R147, R147 ;  /* 0x00000093ff93723e */ /* 0x000fe200020006ff */
[--C-:B------:R-:W-:Y:S01]  /*cea0*/  HADD2.F32 R62, -RZ, R61.reuse.H0_H0 ;  /* 0x2000003dff3e7230 */ /* 0x100fe20000004100 */
[----:B------:R-:W-:Y:S01]  /*ceb0*/  F2FP.F16.E4M3.UNPACK_B R51, R51 ;  /* 0x00000033ff33723e */ /* 0x000fe200020006ff */
[----:B------:R-:W-:Y:S01]  /*cec0*/  HADD2.F32 R66, -RZ, R60.H1_H1 ;  /* 0x3000003cff427230 */ /* 0x000fe20000004100 */
[----:B------:R-:W-:Y:S01]  /*ced0*/  F2FP.F16.E4M3.UNPACK_B R149, R149 ;  /* 0x00000095ff95723e */ /* 0x000fe200020006ff */
[----:B------:R-:W-:-:S02]  /*cee0*/  HADD2.F32 R63, -RZ, R61.H1_H1 ;  /* 0x3000003dff3f7230 */ /* 0x000fc40000004100 */
[-C--:B------:R-:W-:Y:S01]  /*cef0*/  FMUL.FTZ R77, R62, R67.reuse ;  /* 0x000000433e4d7220 */ /* 0x080fe20000410000 */
[----:B------:R-:W-:Y:S02]  /*cf00*/  HADD2.F32 R60, -RZ, R58.H0_H0 ;  /* 0x2000003aff3c7230 */ /* 0x000fe40000004100 */
[----:B------:R-:W-:Y:S01]  /*cf10*/  FFMA.FTZ R59, R59, R148, R146 ;  /* 0x000000943b3b7223 */ /* 0x000fe20000010092 */
[----:B------:R-:W-:Y:S02]  /*cf20*/  HADD2.F32 R65, -RZ, R64.H0_H0 ;  /* 0x20000040ff417230 */ /* 0x000fe40000004100 */
[----:B------:R-:W-:Y:S01]  /*cf30*/  FMUL.FTZ R76, R63, R66 ;  /* 0x000000423f4c7220 */ /* 0x000fe20000410000 */
[----:B------:R-:W-:Y:S02]  /*cf40*/  HADD2.F32 R61, -RZ, R58.H1_H1 ;  /* 0x3000003aff3d7230 */ /* 0x000fe40000004100 */
[----:B------:R-:W-:Y:S01]  /*cf50*/  FMUL.FTZ R67, R60, R67 ;  /* 0x000000433c437220 */ /* 0x000fe20000410000 */
[----:B------:R-:W-:-:S02]  /*cf60*/  HADD2.F32 R64, -RZ, R64.H1_H1 ;  /* 0x30000040ff407230 */ /* 0x000fc40000004100 */
[-C--:B------:R-:W-:Y:S01]  /*cf70*/  FFMA.FTZ R58, R60, R65.reuse, -R77 ;  /* 0x000000413c3a7223 */ /* 0x080fe2000001084d */
[----:B------:R-:W-:Y:S01]  /*cf80*/  F2FP.SATFINITE.E4M3.F32.PACK_AB_MERGE_C R42, R53, R42, RZ ;  /* 0x0000002a352a723e */ /* 0x000fe200048070ff */
[C---:B------:R-:W-:Y:S01]  /*cf90*/  FMUL.FTZ R66, R61.reuse, R66 ;  /* 0x000000423d427220 */ /* 0x040fe20000410000 */
[----:B------:R-:W-:Y:S01]  /*cfa0*/  FFMA.FTZ R60, R62, R65, R67 ;  /* 0x000000413e3c7223 */ /* 0x000fe20000010043 */
[----:B------:R-:W-:Y:S01]  /*cfb0*/  FFMA.FTZ R77, R61, R64, -R76 ;  /* 0x000000403d4d7223 */ /* 0x000fe2000001084c */
[----:B------:R-:W-:Y:S01]  /*cfc0*/  F2FP.F16.E4M3.UNPACK_B R61, R52 ;  /* 0x00000034ff3d723e */ /* 0x000fe200020006ff */
[----:B------:R-:W-:Y:S01]  /*cfd0*/  FFMA.FTZ R79, R63, R64, R66 ;  /* 0x000000403f4f7223 */ /* 0x000fe20000010042 */
[--C-:B------:R-:W-:Y:S02]  /*cfe0*/  HADD2.F32 R66, -RZ, R147.reuse.H1_H1 ;  /* 0x30000093ff427230 */ /* 0x100fe40000004100 */
[----:B------:R-:W-:Y:S02]  /*cff0*/  HADD2.F32 R65, -RZ, R147.H0_H0 ;  /* 0x20000093ff417230 */ /* 0x000fe40000004100 */
[--C-:B------:R-:W-:Y:S01]  /*d000*/  HADD2.F32 R62, -RZ, R61.reuse.H0_H0 ;  /* 0x2000003dff3e7230 */ /* 0x100fe20000004100 */
[----:B------:R-:W-:Y:S01]  /*d010*/  F2FP.SATFINITE.E4M3.F32.PACK_AB_MERGE_C R60, R79, R60, RZ ;  /* 0x0000003c4f3c723e */ /* 0x000fe200048070ff */
[----:B------:R-:W-:-:S02]  /*d020*/  HADD2.F32 R61, -RZ, R61.H1_H1 ;  /* 0x3000003dff3d7230 */ /* 0x000fc40000004100 */
[--C-:B------:R-:W-:Y:S02]  /*d030*/  HADD2.F32 R52, -RZ, R51.reuse.H0_H0 ;  /* 0x20000033ff347230 */ /* 0x100fe40000004100 */
[-C--:B------:R-:W-:Y:S01]  /*d040*/  FMUL.FTZ R67, R62, R65.reuse ;  /* 0x000000413e437220 */ /* 0x080fe20000410000 */
[----:B------:R-:W-:Y:S02]  /*d050*/  HADD2.F32 R51, -RZ, R51.H1_H1 ;  /* 0x30000033ff337230 */ /* 0x000fe40000004100 */
[-C--:B------:R-:W-:Y:S01]  /*d060*/  FMUL.FTZ R76, R61, R66.reuse ;  /* 0x000000423d4c7220 */ /* 0x080fe20000410000 */
[--C-:B------:R-:W-:Y:S02]  /*d070*/  HADD2.F32 R64, -RZ, R149.reuse.H1_H1 ;  /* 0x30000095ff407230 */ /* 0x100fe40000004100 */
[C---:B------:R-:W-:Y:S01]  /*d080*/  FMUL.FTZ R65, R52.reuse, R65 ;  /* 0x0000004134417220 */ /* 0x040fe20000410000 */
[----:B------:R-:W-:Y:S02]  /*d090*/  HADD2.F32 R63, -RZ, R149.H0_H0 ;  /* 0x20000095ff3f7230 */ /* 0x000fe40000004100 */
[C---:B------:R-:W-:Y:S01]  /*d0a0*/  FMUL.FTZ R66, R51.reuse, R66 ;  /* 0x0000004233427220 */ /* 0x040fe20000410000 */
[----:B------:R-:W-:Y:S01]  /*d0b0*/  FFMA.FTZ R76, R51, R64, -R76 ;  /* 0x00000040334c7223 */ /* 0x000fe2000001084c */
[----:B------:R-:W-:Y:S01]  /*d0c0*/  F2FP.SATFINITE.E4M3.F32.PACK_AB_MERGE_C R51, R55, R50, RZ ;  /* 0x000000323733723e */ /* 0x000fe200048070ff */
[-C--:B------:R-:W-:Y:S01]  /*d0d0*/  FFMA.FTZ R67, R52, R63.reuse, -R67 ;  /* 0x0000003f34437223 */ /* 0x080fe20000010843 */
[----:B------:R-:W-:Y:S01]  /*d0e0*/  F2FP.SATFINITE.E4M3.F32.PACK_AB_MERGE_C R52, R57, R56, R42 ;  /* 0x000000383934723e */ /* 0x000fe2000480702a */
[----:B------:R-:W-:Y:S01]  /*d0f0*/  FFMA.FTZ R65, R62, R63, R65 ;  /* 0x0000003f3e417223 */ /* 0x000fe20000010041 */
[----:B------:R-:W-:Y:S01]  /*d100*/  F2FP.F16.E4M3.UNPACK_B R55, R41 ;  /* 0x00000029ff37723e */ /* 0x000fe200020006ff */
[----:B------:R-:W-:Y:S01]  /*d110*/  FFMA.FTZ R66, R61, R64, R66 ;  /* 0x000000403d427223 */ /* 0x000fe20000010042 */
[----:B------:R-:W-:-:S02]  /*d120*/  F2FP.F16.E4M3.UNPACK_B R56, R40 ;  /* 0x00000028ff38723e */ /* 0x000fc400020006ff */
[----:B------:R-:W-:Y:S01]  /*d130*/  F2FP.SATFINITE.E4M3.F32.PACK_AB_MERGE_C R51, R59, R54, R51 ;  /* 0x000000363b33723e */ /* 0x000fe20004807033 */
[----:B------:R-:W-:Y:S01]  /*d140*/  HADD2.F32 R57, -RZ, R55.H0_H0 ;  /* 0x20000037ff397230 */ /* 0x000fe20000004100 */
[----:B------:R-:W-:Y:S01]  /*d150*/  F2FP.F16.E4M3.UNPACK_B R54, R13 ;  /* 0x0000000dff36723e */ /* 0x000fe200020006ff */
[--C-:B------:R-:W-:Y:S01]  /*d160*/  HADD2.F32 R62, -RZ, R56.reuse.H0_H0 ;  /* 0x20000038ff3e7230 */ /* 0x100fe20000004100 */
[----:B------:R-:W-:Y:S01]  /*d170*/  F2FP.F16.E4M3.UNPACK_B R59, R14 ;  /* 0x0000000eff3b723e */ /* 0x000fe200020006ff */
[----:B------:R-:W-:Y:S01]  /*d180*/  HADD2.F32 R61, -RZ, R56.H1_H1 ;  /* 0x30000038ff3d7230 */ /* 0x000fe20000004100 */
[----:B------:R-:W-:Y:S01]  /*d190*/  F2FP.SATFINITE.E4M3.F32.PACK_AB_MERGE_C R42, R66, R65, R60 ;  /* 0x00000041422a723e */ /* 0x000fe2000480703c */
[----:B------:R-:W-:Y:S01]  /*d1a0*/  HADD2.F32 R53, -RZ, R54.H0_H0 ;  /* 0x20000036ff357230 */ /* 0x000fe20000004100 */
[----:B------:R-:W-:Y:S01]  /*d1b0*/  F2FP.SATFINITE.E4M3.F32.PACK_AB_MERGE_C R50, R77, R58, RZ ;  /* 0x0000003a4d32723e */ /* 0x000fe200048070ff */
        /* <DEDUP_REMOVED lines=8> */
[----:B------:R-:W-:Y:S01]  /*d240*/  F2FP.F16.E4M3.UNPACK_B R55, R13.H1 ;  /* 0x0000000dff37723e */ /* 0x000fe200030006ff */
[-C--:B------:R-:W-:Y:S01]  /*d250*/  FMUL.FTZ R57, R58, R61.reuse ;  /* 0x0000003d3a397220 */ /* 0x080fe20000410000 */
[----:B------:R-:W-:Y:S01]  /*d260*/  FMUL.FTZ R13, R56, R61 ;  /* 0x0000003d380d7220 */ /* 0x000fe20000410000 */
[----:B------:R-:W-:-:S02]  /*d270*/  F2FP.F16.E4M3.UNPACK_B R41, R41.H1 ;  /* 0x00000029ff29723e */ /* 0x000fc400030006ff */
[----:B------:R-:W-:Y:S01]  /*d280*/  F2FP.F16.E4M3.UNPACK_B R60, R40.H1 ;  /* 0x00000028ff3c723e */ /* 0x000fe200030006ff */
[-C--:B------:R-:W-:Y:S01]  /*d290*/  FFMA.FTZ R56, R56, R59.reuse, -R57 ;  /* 0x0000003b38387223 */ /* 0x080fe20000010839 */
[----:B------:R-:W-:Y:S01]  /*d2a0*/  FFMA.FTZ R13, R58, R59, R13 ;  /* 0x0000003b3a0d7223 */ /* 0x000fe2000001000d */
[----:B------:R-:W-:Y:S01]  /*d2b0*/  F2FP.F16.E4M3.UNPACK_B R14, R14.H1 ;  /* 0x0000000eff0e723e */ /* 0x000fe200030006ff */
        /* <DEDUP_REMOVED lines=19> */
[-C--:B------:R-:W-:Y:S01]  /*d3f0*/  FFMA.FTZ R41, R55, R60.reuse, -R64 ;  /* 0x0000003c37297223 */ /* 0x080fe20000010840 */
        /* <DEDUP_REMOVED lines=9> */
[----:B------:R-:W-:-:S02]  /*d490*/  HADD2.F32 R62, -RZ, R60.H0_H0 ;  /* 0x2000003cff3e7230 */ /* 0x000fc40000004100 */
[-C--:B------:R-:W-:Y:S01]  /*d4a0*/  FMUL.FTZ R78, R61, R76.reuse ;  /* 0x0000004c3d4e7220 */ /* 0x080fe20000410000 */
[----:B------:R-:W-:Y:S02]  /*d4b0*/  HADD2.F32 R11, -RZ, R67.H0_H0 ;  /* 0x20000043ff0b7230 */ /* 0x000fe40000004100 */
[----:B------:R-:W-:Y:S01]  /*d4c0*/  FMUL.FTZ R76, R43, R76 ;  /* 0x0000004c2b4c7220 */ /* 0x000fe20000410000 */
[----:B------:R-:W-:Y:S01]  /*d4d0*/  HADD2.F32 R12, -RZ, R63.H0_H0 ;  /* 0x2000003fff0c7230 */ /* 0x000fe20000004100 */
[----:B------:R-:W-:Y:S01]  /*d4e0*/  F2FP.SATFINITE.E4M3.F32.PACK_AB_MERGE_C R14, R41, R14, RZ ;  /* 0x0000000e290e723e */ /* 0x000fe200048070ff */
[----:B------:R-:W-:Y:S02]  /*d4f0*/  HADD2.F32 R60, -RZ, R60.H1_H1 ;  /* 0x3000003cff3c7230 */ /* 0x000fe40000004100 */
[-C--:B------:R-:W-:Y:S01]  /*d500*/  FMUL.FTZ R77, R62, R11.reuse ;  /* 0x0000000b3e4d7220 */ /* 0x080fe20000410000 */
[----:B------:R-:W-:Y:S02]  /*d510*/  HADD2.F32 R67, -RZ, R67.H1_H1 ;  /* 0x30000043ff437230 */ /* 0x000fe40000004100 */
[----:B------:R-:W-:Y:S01]  /*d520*/  FMUL.FTZ R79, R58, R11 ;  /* 0x0000000b3a4f7220 */ /* 0x000fe20000410000 */
[----:B------:R-:W-:-:S02]  /*d530*/  HADD2.F32 R15, -RZ, R15.H1_H1 ;  /* 0x3000000fff0f7230 */ /* 0x000fc40000004100 */
[-C--:B------:R-:W-:Y:S01]  /*d540*/  FFMA.FTZ R11, R43, R12.reuse, -R78 ;  /* 0x0000000c2b0b7223 */ /* 0x080fe2000001084e */
[----:B------:R-:W-:Y:S02]  /*d550*/  HADD2.F32 R65, -RZ, R64.H0_H0 ;  /* 0x20000040ff417230 */ /* 0x000fe40000004100 */
[----:B------:R-:W-:Y:S01]  /*d560*/  FFMA.FTZ R12, R61, R12, R76 ;  /* 0x0000000c3d0c7223 */ /* 0x000fe2000001004c */
        /* <DEDUP_REMOVED lines=10> */
[----:B------:R-:W-:Y:S01]  /*d610*/  FMUL.FTZ R66, R57, R66 ;  /* 0x0000004239427220 */ /* 0x000fe20000410000 */
[-C--:B------:R-:W-:Y:S01]  /*d620*/  FFMA.FTZ R60, R60, R64.reuse, R67 ;  /* 0x000000403c3c7223 */ /* 0x080fe20000010043 */
[----:B------:R-:W-:Y:S01]  /*d630*/  FFMA.FTZ R76, R15, R64, -R76 ;  /* 0x000000400f4c7223 */ /* 0x000fe2000001084c */
[-C--:B------:R-:W-:Y:S01]  /*d640*/  FFMA.FTZ R62, R57, R58.reuse, -R62 ;  /* 0x0000003a393e7223 */ /* 0x080fe2000001083e */
[----:B------:R-:W-:Y:S01]  /*d650*/  FFMA.FTZ R59, R59, R58, R66 ;  /* 0x0000003a3b3b7223 */ /* 0x000fe20000010042 */
[----:B------:R-:W-:-:S02]  /*d660*/  F2FP.SATFINITE.E4M3.F32.PACK_AB_MERGE_C R40, R55, R40, RZ ;  /* 0x000000283728723e */ /* 0x000fc400048070ff */
[----:B------:R-:W-:Y:S02]  /*d670*/  F2FP.SATFINITE.E4M3.F32.PACK_AB_MERGE_C R60, R60, R79, RZ ;  /* 0x0000004f3c3c723e */ /* 0x000fe400048070ff */
[----:B------:R-:W-:Y:S01]  /*d680*/  F2FP.SATFINITE.E4M3.F32.PACK_AB_MERGE_C R53, R56, R53, R14 ;  /* 0x000000353835723e */ /* 0x000fe2000480700e */
[----:B------:R-:W-:Y:S01]  /*d690*/  IMAD.MOV.U32 R14, RZ, RZ, R50 ;  /* 0x000000ffff0e7224 */ /* 0x000fe200078e0032 */
[----:B------:R-:W-:Y:S02]  /*d6a0*/  F2FP.SATFINITE.E4M3.F32.PACK_AB_MERGE_C R76, R76, R77, RZ ;  /* 0x0000004d4c4c723e */ /* 0x000fe400048070ff */
[----:B------:R-:W-:Y:S01]  /*d6b0*/  F2FP.SATFINITE.E4M3.F32.PACK_AB_MERGE_C R41, R13, R54, R40 ;  /* 0x000000360d29723e */ /* 0x000fe20004807028 */
[----:B------:R-:W-:Y:S01]  /*d6c0*/  IMAD.MOV.U32 R13, RZ, RZ, R53 ;  /* 0x000000ffff0d7224 */ /* 0x000fe200078e0035 */
[----:B------:R-:W-:Y:S01]  /*d6d0*/  F2FP.SATFINITE.E4M3.F32.PACK_AB_MERGE_C R43, R59, R12, R60 ;  /* 0x0000000c3b2b723e */ /* 0x000fe2000480703c */
[----:B------:R-:W-:Y:S01]  /*d6e0*/  IMAD.MOV.U32 R12, RZ, RZ, R52 ;  /* 0x000000ffff0c7224 */ /* 0x000fe200078e0034 */
[----:B------:R-:W-:Y:S01]  /*d6f0*/  F2FP.SATFINITE.E4M3.F32.PACK_AB_MERGE_C R15, R62, R11, R76 ;  /* 0x0000000b3e0f723e */ /* 0x000fe2000480704c */
[----:B------:R-:W-:-:S07]  /*d700*/  IMAD.MOV.U32 R40, RZ, RZ, R51 ;  /* 0x000000ffff287224 */ /* 0x000fce00078e0033 */
.L_x_2774:
[----:B------:R-:W-:Y:S05]  /*d710*/  BSYNC B2 ;  /* 0x0000000000027941 */ /* 0x000fea0003800000 */
.L_x_2773:
[----:B----4-:R4:W-:Y:S04]  /*d720*/  ST.E.128 desc[UR50][R44.64], R12 ;  /* 0x0000000c2c007985 */ /* 0x0109e8000c101d32 */
[----:B0-----:R4:W-:Y:S02]  /*d730*/  @!P2 ST.E.128 desc[UR50][R46.64], R40 ;  /* 0x000000282e00a985 */ /* 0x0019e4000c101d32 */
.L_x_2772:
[----:B------:R-:W-:Y:S05]  /*d740*/  BSYNC B1 ;  /* 0x0000000000017941 */ /* 0x000fea0003800000 */
.L_x_2771:
        /* <DEDUP_REMOVED lines=14> */
[----:B------:R-:W-:Y:S02]  /*d830*/  SHF.R.S32.HI R13, RZ, 0x2, R13 ;  /* 0x00000002ff0d7819 */ /* 0x000fe4000001140d */
[----:B------:R-:W-:-:S04]  /*d840*/  LOP3.LUT R12, R211, 0x30, R11, 0xf8, !PT ;  /* 0x00000030d30c7812 */ /* 0x000fc800078ef80b */
[----:B------:R-:W-:-:S05]  /*d850*/  LOP3.LUT R12, R12, R5, RZ, 0x3c, !PT ;  /* 0x000000050c0c7212 */ /* 0x000fca00078e3cff */
[----:B------:R-:W-:-:S04]  /*d860*/  @!P2 IADD3 R46, P4, R11, R48, RZ ;  /* 0x000000300b2ea210 */ /* 0x000fc80007f9e0ff */
[----:B------:R-:W-:Y:S01]  /*d870*/  @!P2 LEA.HI.X.SX32 R47, R11, R49, 0x1, P4 ;  /* 0x000000310b2fa211 */ /* 0x000fe200020f0eff */
[----:B------:R-:W-:Y:S01]  /*d880*/  IMAD R11, R13, 0x2800, R212 ;  /* 0x000028000d0b7824 */ /* 0x000fe200078e02d4 */
[----:B------:R-:W-:-:S03]  /*d890*/  ISETP.GE.AND P4, PT, R3, R117, PT ;  /* 0x000000750300720c */ /* 0x000fc60003f86270 */
        /* <DEDUP_REMOVED lines=8> */
[--C-:B0-----:R-:W-:Y:S01]  /*d920*/  SHF.R.U32.HI R11, RZ, 0x8, R81.reuse ;  /* 0x00000008ff0b7819 */ /* 0x101fe20000011651 */
[----:B----4-:R-:W-:Y:S01]  /*d930*/  IMAD.MOV.U32 R53, RZ, RZ, R12 ;  /* 0x000000ffff357224 */ /* 0x010fe200078e000c */
[----:B------:R-:W-:Y:S01]  /*d940*/  SHF.R.U32.HI R63, RZ, 0x10, R81 ;  /* 0x00000010ff3f7819 */ /* 0x000fe20000011651 */
[----:B------:R-:W-:Y:S01]  /*d950*/  IMAD.MOV.U32 R55, RZ, RZ, R40 ;  /* 0x000000ffff377224 */ /* 0x000fe200078e0028 */
[----:B------:R-:W-:Y:S01]  /*d960*/  LOP3.LUT R52, R81, 0xff0000ff, RZ, 0xc0, !PT ;  /* 0xff0000ff51347812 */ /* 0x000fe200078ec0ff */
[----:B------:R-:W-:Y:S01]  /*d970*/  IMAD.SHL.U32 R11, R11, 0x100, RZ ;  /* 0x000001000b0b7824 */ /* 0x000fe200078e00ff */
[----:B------:R-:W-:Y:S02]  /*d980*/  SHF.R.U32.HI R54, RZ, 0x8, R71 ;  /* 0x00000008ff367819 */ /* 0x000fe40000011647 */
[----:B------:R-:W-:Y:S02]  /*d990*/  SHF.R.U32.HI R61, RZ, 0x8, R83 ;  /* 0x00000008ff3d7819 */ /* 0x000fe40000011653 */
[----:B------:R-:W-:Y:S01]  /*d9a0*/  MOV R50, R14 ;  /* 0x0000000e00327202 */ /* 0x000fe20000000f00 */
[----:B------:R-:W-:Y:S01]  /*d9b0*/  IMAD.U32 R14, R63, 0x10000, RZ ;  /* 0x000100003f0e7824 */ /* 0x000fe200078e00ff */
[----:B------:R-:W-:Y:S01]  /*d9c0*/  SHF.R.U32.HI R56, RZ, 0x8, R69 ;  /* 0x00000008ff387819 */ /* 0x000fe20000011645 */
[----:B------:R-:W-:Y:S01]  /*d9d0*/  IMAD.SHL.U32 R12, R61, 0x100, RZ ;  /* 0x000001003d0c7824 */ /* 0x000fe200078e00ff */
[----:B------:R-:W-:Y:S01]  /*d9e0*/  LOP3.LUT R11, R52, 0xff00, R11, 0xf8, !PT ;  /* 0x0000ff00340b7812 */ /* 0x000fe200078ef80b */
[----:B------:R-:W-:Y:S01]  /*d9f0*/  IMAD.SHL.U32 R52, R54, 0x100, RZ ;  /* 0x0000010036347824 */ /* 0x000fe200078e00ff */
[----:B------:R-:W-:Y:S01]  /*da00*/  SHF.R.U32.HI R62, RZ, 0x10, R83 ;  /* 0x00000010ff3e7819 */ /* 0x000fe20000011653 */
[----:B------:R-:W-:Y:S01]  /*da10*/  IMAD.SHL.U32 R40, R56, 0x100, RZ ;  /* 0x0000010038287824 */ /* 0x000fe200078e00ff */
[----:B------:R-:W-:-:S02]  /*da20*/  LOP3.LUT R59, R71, 0xff0000ff, RZ, 0xc0, !PT ;  /* 0xff0000ff473b7812 */ /* 0x000fc400078ec0ff */
[----:B------:R-:W-:Y:S02]  /*da30*/  LOP3.LUT R51, R83, 0xff0000ff, RZ, 0xc0, !PT ;  /* 0xff0000ff53337812 */ /* 0x000fe400078ec0ff */
[----:B------:R-:W-:Y:S01]  /*da40*/  LOP3.LUT R14, R11, 0xff0000, R14, 0xf8, !PT ;  /* 0x00ff00000b0e7812 */ /* 0x000fe200078ef80e */
[----:B------:R-:W-:Y:S01]  /*da50*/  IMAD.U32 R11, R62, 0x10000, RZ ;  /* 0x000100003e0b7824 */ /* 0x000fe200078e00ff */
[----:B------:R-:W-:Y:S02]  /*da60*/  LOP3.LUT R57, R69, 0xff0000ff, RZ, 0xc0, !PT ;  /* 0xff0000ff45397812 */ /* 0x000fe400078ec0ff */
[----:B------:R-:W-:Y:S02]  /*da70*/  LOP3.LUT R63, R59, 0xff00, R52, 0xf8, !PT ;  /* 0x0000ff003b3f7812 */ /* 0x000fe400078ef834 */
[----:B------:R-:W-:Y:S02]  /*da80*/  LOP3.LUT R12, R51, 0xff00, R12, 0xf8, !PT ;  /* 0x0000ff00330c7812 */ /* 0x000fe400078ef80c */
[----:B------:R-:W-:-:S02]  /*da90*/  F2FP.F16.E4M3.UNPACK_B R59, R141.H1 ;  /* 0x0000008dff3b723e */ /* 0x000fc400030006ff */
[----:B------:R-:W-:Y:S02]  /*daa0*/  F2FP.F16.E4M3.UNPACK_B R56, R55.H1 ;  /* 0x00000037ff38723e */ /* 0x000fe400030006ff */
[----:B------:R-:W-:Y:S02]  /*dab0*/  F2FP.F16.E4M3.UNPACK_B R54, R53.H1 ;  /* 0x00000035ff36723e */ /* 0x000fe400030006ff */
[----:B------:R-:W-:Y:S01]  /*dac0*/  SHF.R.U32.HI R58, RZ, 0x10, R69 ;  /* 0x00000010ff3a7819 */ /* 0x000fe20000011645 */
[----:B------:R-:W-:Y:S01]  /*dad0*/  HADD2.F32 R52, -RZ, R56.H0_H0 ;  /* 0x20000038ff347230 */ /* 0x000fe20000004100 */
[----:B------:R-:W-:Y:S01]  /*dae0*/  LOP3.LUT R61, R57, 0xff00, R40, 0xf8, !PT ;  /* 0x0000ff00393d7812 */ /* 0x000fe200078ef828 */
[--C-:B------:R-:W-:Y:S01]  /*daf0*/  HADD2.F32 R51, -RZ, R54.reuse.H0_H0 ;  /* 0x20000036ff337230 */ /* 0x100fe20000004100 */
[----:B------:R-:W-:Y:S01]  /*db00*/  LOP3.LUT R11, R12, 0xff0000, R11, 0xf8, !PT ;  /* 0x00ff00000c0b7812 */ /* 0x000fe200078ef80b */
[----:B------:R-:W-:Y:S01]  /*db10*/  HADD2.F32 R12, -RZ, R59.H0_H0 ;  /* 0x2000003bff0c7230 */ /* 0x000fe20000004100 */
[----:B------:R-:W-:Y:S01]  /*db20*/  F2FP.F16.E4M3.UNPACK_B R57, R143.H1 ;  /* 0x0000008fff39723e */ /* 0x000fe200030006ff */
[----:B------:R-:W-:Y:S01]  /*db30*/  IMAD.U32 R40, R58, 0x10000, RZ ;  /* 0x000100003a287824 */ /* 0x000fe200078e00ff */
[----:B------:R-:W-:Y:S01]  /*db40*/  SHF.R.U32.HI R60, RZ, 0x10, R71 ;  /* 0x00000010ff3c7819 */ /* 0x000fe20000011647 */
[----:B------:R-:W-:-:S02]  /*db50*/  HADD2.F32 R54, -RZ, R54.H1_H1 ;  /* 0x30000036ff367230 */ /* 0x000fc40000004100 */
[-C--:B------:R-:W-:Y:S01]  /*db60*/  FMUL.FTZ R62, R52, R12.reuse ;  /* 0x0000000c343e7220 */ /* 0x080fe20000410000 */
[----:B------:R-:W-:Y:S02]  /*db70*/  HADD2.F32 R58, -RZ, R57.H0_H0 ;  /* 0x20000039ff3a7230 */ /* 0x000fe40000004100 */
[C---:B------:R-:W-:Y:S01]  /*db80*/  FMUL.FTZ R65, R51.reuse, R12 ;  /* 0x0000000c33417220 */ /* 0x040fe20000410000 */
[----:B------:R-:W-:Y:S02]  /*db90*/  SHF.L.U32 R60, R60, 0x10, RZ ;  /* 0x000000103c3c7819 */ /* 0x000fe400000006ff */
[----:B------:R-:W-:Y:S01]  /*dba0*/  F2FP.F16.E4M3.UNPACK_B R141, R141 ;  /* 0x0000008dff8d723e */ /* 0x000fe200020006ff */
[-C--:B------:R-:W-:Y:S01]  /*dbb0*/  FFMA.FTZ R51, R51, R58.reuse, -R62 ;  /* 0x0000003a33337223 */ /* 0x080fe2000001083e */
[----:B------:R-:W-:Y:S01]  /*dbc0*/  FFMA.FTZ R52, R52, R58, R65 ;  /* 0x0000003a34347223 */ /* 0x000fe20000010041 */
[----:B------:R-:W-:Y:S01]  /*dbd0*/  HADD2.F32 R58, -RZ, R59.H1_H1 ;  /* 0x3000003bff3a7230 */ /* 0x000fe20000004100 */
[----:B------:R-:W-:Y:S01]  /*dbe0*/  LOP3.LUT R12, R63, 0xff0000, R60, 0xf8, !PT ;  /* 0x00ff00003f0c7812 */ /* 0x000fe200078ef83c */
[----:B------:R-:W-:Y:S01]  /*dbf0*/  HADD2.F32 R59, -RZ, R56.H1_H1 ;  /* 0x30000038ff3b7230 */ /* 0x000fe20000004100 */
[----:B------:R-:W-:Y:S01]  /*dc00*/  F2FP.F16.E4M3.UNPACK_B R56, R55 ;  /* 0x00000037ff38723e */ /* 0x000fe200020006ff */
[----:B------:R-:W-:Y:S01]  /*dc10*/  HADD2.F32 R60, -RZ, R57.H1_H1 ;  /* 0x30000039ff3c7230 */ /* 0x000fe20000004100 */
[----:B------:R-:W-:Y:S01]  /*dc20*/  F2FP.F16.E4M3.UNPACK_B R57, R53 ;  /* 0x00000035ff39723e */ /* 0x000fe200020006ff */
[-C--:B------:R-:W-:Y:S01]  /*dc30*/  FMUL.FTZ R62, R54, R58.reuse ;  /* 0x0000003a363e7220 */ /* 0x080fe20000410000 */
[----:B------:R-:W-:Y:S01]  /*dc40*/  LOP3.LUT R40, R61, 0xff0000, R40, 0xf8, !PT ;  /* 0x00ff00003d287812 */ /* 0x000fe200078ef828 */
[----:B------:R-:W-:Y:S01]  /*dc50*/  FMUL.FTZ R53, R59, R58 ;  /* 0x0000003a3b357220 */ /* 0x000fe20000410000 */
[----:B------:R-:W-:Y:S01]  /*dc60*/  F2FP.F16.E4M3.UNPACK_B R143, R143 ;  /* 0x0000008fff8f723e */ /* 0x000fe200020006ff */
[----:B------:R-:W-:Y:S01]  /*dc70*/  HADD2.F32 R61, -RZ, R141.H0_H0 ;  /* 0x2000008dff3d7230 */ /* 0x000fe20000004100 */
[----:B------:R-:W-:Y:S01]  /*dc80*/  F2FP.F16.E4M3.UNPACK_B R64, R142.H1 ;  /* 0x0000008eff40723e */ /* 0x000fe200030006ff */
[----:B------:R-:W-:-:S02]  /*dc90*/  HADD2.F32 R58, -RZ, R56.H0_H0 ;  /* 0x20000038ff3a7230 */ /* 0x000fc40000004100 */
[-C--:B------:R-:W-:Y:S01]  /*dca0*/  FFMA.FTZ R54, R54, R60.reuse, -R53 ;  /* 0x0000003c36367223 */ /* 0x080fe20000010835 */
[----:B------:R-:W-:Y:S02]  /*dcb0*/  HADD2.F32 R55, -RZ, R57.H0_H0 ;  /* 0x20000039ff377230 */ /* 0x000fe40000004100 */
        /* <DEDUP_REMOVED lines=9> */
[----:B------:R-:W-:Y:S01]  /*dd50*/  F2FP.F16.E4M3.UNPACK_B R61, R42.H1 ;  /* 0x0000002aff3d723e */ /* 0x000fe200030006ff */
[----:B------:R-:W-:Y:S02]  /*dd60*/  HADD2.F32 R143, -RZ, R143.H1_H1 ;  /* 0x3000008fff8f7230 */ /* 0x000fe40000004100 */
        /* <DEDUP_REMOVED lines=11> */
[-C--:B------:R-:W-:Y:S01]  /*de20*/  FMUL.FTZ R69, R62, R67.reuse ;  /* 0x000000433e457220 */ /* 0x080fe20000410000 */
        /* <DEDUP_REMOVED lines=26> */
[----:B------:R-:W-:Y:S01]  /*dfd0*/  FMUL.FTZ R63, R42, R63 ;  /* 0x0000003f2a3f7220 */ /* 0x000fe20000410000 */
[CC--:B------:R-:W-:Y:S01]  /*dfe0*/  FMUL.FTZ R67, R59.reuse, R142.reuse ;  /* 0x0000008e3b437220 */ /* 0x0c0fe20000410000 */
        /* <DEDUP_REMOVED lines=33> */
[----:B------:R-:W-:Y:S01]  /*e200*/  F2FP.SATFINITE.E4M3.F32.PACK_AB_MERGE_C R66, R66, R69, RZ ;  /* 0x000000454242723e */ /* 0x000fe200048070ff */
[----:B------:R-:W-:Y:S01]  /*e210*/  HADD2.F32 R59, -RZ, R60.H0_H0 ;  /* 0x2000003cff3b7230 */ /* 0x000fe20000004100 */
[----:B------:R-:W-:Y:S01]  /*e220*/  F2FP.F16.E4M3.UNPACK_B R63, R12.H1 ;  /* 0x0000000cff3f723e */ /* 0x000fe200030006ff */
[----:B------:R-:W-:Y:S01]  /*e230*/  HADD2.F32 R40, -RZ, R55.H0_H0 ;  /* 0x20000037ff287230 */ /* 0x000fe20000004100 */
[----:B------:R-:W-:Y:S01]  /*e240*/  F2FP.SATFINITE.E4M3.F32.PACK_AB_MERGE_C R50, R50, R65, R66 ;  /* 0x000000413232723e */ /* 0x000fe20004807042 */
[----:B------:R-:W-:-:S02]  /*e250*/  HADD2.F32 R58, -RZ, R41.H1_H1 ;  /* 0x30000029ff3a7230 */ /* 0x000fc40000004100 */
[CC--:B------:R-:W-:Y:S01]  /*e260*/  FMUL.FTZ R61, R57.reuse, R59.reuse ;  /* 0x0000003b393d7220 */ /* 0x0c0fe20000410000 */
[----:B------:R-:W-:Y:S02]  /*e270*/  HADD2.F32 R41, -RZ, R14.H0_H0 ;  /* 0x2000000eff297230 */ /* 0x000fe40000004100 */
[C---:B------:R-:W-:Y:S01]  /*e280*/  FMUL.FTZ R62, R40.reuse, R59 ;  /* 0x0000003b283e7220 */ /* 0x040fe20000410000 */
[----:B------:R-:W-:Y:S02]  /*e290*/  HADD2.F32 R55, -RZ, R55.H1_H1 ;  /* 0x30000037ff377230 */ /* 0x000fe40000004100 */
[----:B------:R-:W-:Y:S02]  /*e2a0*/  HADD2.F32 R60, -RZ, R60.H1_H1 ;  /* 0x3000003cff3c7230 */ /* 0x000fe40000004100 */
[----:B------:R-:W-:Y:S02]  /*e2b0*/  HADD2.F32 R59, -RZ, R14.H1_H1 ;  /* 0x3000000eff3b7230 */ /* 0x000fe40000004100 */
[-C--:B------:R-:W-:Y:S01]  /*e2c0*/  FFMA.FTZ R14, R40, R41.reuse, -R61 ;  /* 0x00000029280e7223 */ /* 0x080fe2000001083d */
[----:B------:R-:W-:Y:S01]  /*e2d0*/  FFMA.FTZ R40, R57, R41, R62 ;  /* 0x0000002939287223 */ /* 0x000fe2000001003e */
[-C--:B------:R-:W-:Y:S01]  /*e2e0*/  FMUL.FTZ R61, R55, R60.reuse ;  /* 0x0000003c373d7220 */ /* 0x080fe20000410000 */
[----:B------:R-:W-:Y:S01]  /*e2f0*/  FMUL.FTZ R64, R58, R60 ;  /* 0x0000003c3a407220 */ /* 0x000fe20000410000 */
[----:B------:R-:W-:Y:S01]  /*e300*/  F2FP.F16.E4M3.UNPACK_B R57, R43 ;  /* 0x0000002bff39723e */ /* 0x000fe200020006ff */
[----:B------:R-:W-:-:S02]  /*e310*/  HADD2.F32 R68, -RZ, R63.H0_H0 ;  /* 0x2000003fff447230 */ /* 0x000fc40000004100 */
[-C--:B------:R-:W-:Y:S01]  /*e320*/  FFMA.FTZ R67, R58, R59.reuse, R61 ;  /* 0x0000003b3a437223 */ /* 0x080fe2000001003d */
[----:B------:R-:W-:Y:S01]  /*e330*/  F2FP.F16.E4M3.UNPACK_B R61, R12 ;  /* 0x0000000cff3d723e */ /* 0x000fe200020006ff */
[----:B------:R-:W-:Y:S01]  /*e340*/  FFMA.FTZ R65, R55, R59, -R64 ;  /* 0x0000003b37417223 */ /* 0x000fe20000010840 */
[----:B------:R-:W-:Y:S01]  /*e350*/  F2FP.F16.E4M3.UNPACK_B R41, R15 ;  /* 0x0000000fff29723e */ /* 0x000fe200020006ff */
[----:B------:R-:W-:Y:S01]  /*e360*/  HADD2.F32 R59, -RZ, R57.H0_H0 ;  /* 0x20000039ff3b7230 */ /* 0x000fe20000004100 */
[----:B------:R-:W-:Y:S01]  /*e370*/  F2FP.F16.E4M3.UNPACK_B R58, R43.H1 ;  /* 0x0000002bff3a723e */ /* 0x000fe200030006ff */
[----:B------:R-:W-:Y:S01]  /*e380*/  HADD2.F32 R66, -RZ, R61.H0_H0 ;  /* 0x2000003dff427230 */ /* 0x000fe20000004100 */
[----:B------:R-:W-:Y:S01]  /*e390*/  F2FP.F16.E4M3.UNPACK_B R12, R11 ;  /* 0x0000000bff0c723e */ /* 0x000fe200020006ff */
[----:B------:R-:W-:Y:S01]  /*e3a0*/  HADD2.F32 R43, -RZ, R41.H0_H0 ;  /* 0x20000029ff2b7230 */ /* 0x000fe20000004100 */
[----:B------:R-:W-:Y:S01]  /*e3b0*/  F2FP.F16.E4M3.UNPACK_B R15, R15.H1 ;  /* 0x0000000fff0f723e */ /* 0x000fe200030006ff */
[----:B------:R-:W-:Y:S01]  /*e3c0*/  HADD2.F32 R63, -RZ, R63.H1_H1 ;  /* 0x3000003fff3f7230 */ /* 0x000fe20000004100 */
[----:B------:R-:W-:Y:S01]  /*e3d0*/  F2FP.F16.E4M3.UNPACK_B R60, R11.H1 ;  /* 0x0000000bff3c723e */ /* 0x000fe200030006ff */
[----:B------:R-:W-:-:S02]  /*e3e0*/  HADD2.F32 R11, -RZ, R58.H0_H0 ;  /* 0x2000003aff0b7230 */ /* 0x000fc40000004100 */
[-C--:B------:R-:W-:Y:S01]  /*e3f0*/  FMUL.FTZ R70, R59, R66.reuse ;  /* 0x000000423b467220 */ /* 0x080fe20000410000 */
[----:B------:R-:W-:Y:S02]  /*e400*/  HADD2.F32 R62, -RZ, R12.H0_H0 ;  /* 0x2000000cff3e7230 */ /* 0x000fe40000004100 */
[----:B------:R-:W-:Y:S01]  /*e410*/  FMUL.FTZ R66, R43, R66 ;  /* 0x000000422b427220 */ /* 0x000fe20000410000 */
[--C-:B------:R-:W-:Y:S02]  /*e420*/  HADD2.F32 R55, -RZ, R15.reuse.H0_H0 ;  /* 0x2000000fff377230 */ /* 0x100fe40000004100 */
[----:B------:R-:W-:Y:S01]  /*e430*/  FMUL.FTZ R76, R11, R68 ;  /* 0x000000440b4c7220 */ /* 0x000fe20000410000 */
[----:B------:R-:W-:Y:S02]  /*e440*/  HADD2.F32 R58, -RZ, R58.H1_H1 ;  /* 0x3000003aff3a7230 */ /* 0x000fe40000004100 */
[----:B------:R-:W-:Y:S01]  /*e450*/  FFMA.FTZ R70, R43, R62, -R70 ;  /* 0x0000003e2b467223 */ /* 0x000fe20000010846 */
[----:B------:R-:W-:-:S02]  /*e460*/  HADD2.F32 R15, -RZ, R15.H1_H1 ;  /* 0x3000000fff0f7230 */ /* 0x000fc40000004100 */
[----:B------:R-:W-:Y:S01]  /*e470*/  FFMA.FTZ R66, R59, R62, R66 ;  /* 0x0000003e3b427223 */ /* 0x000fe20000010042 */
[--C-:B------:R-:W-:Y:S02]  /*e480*/  HADD2.F32 R64, -RZ, R60.reuse.H0_H0 ;  /* 0x2000003cff407230 */ /* 0x100fe40000004100 */
[----:B------:R-:W-:Y:S01]  /*e490*/  FMUL.FTZ R68, R55, R68 ;  /* 0x0000004437447220 */ /* 0x000fe20000410000 */
        /* <DEDUP_REMOVED lines=10> */
[----:B------:R-:W-:Y:S01]  /*e540*/  FFMA.FTZ R15, R15, R60, -R78 ;  /* 0x0000003c0f0f7223 */ /* 0x000fe2000001084e */
[----:B------:R-:W-:Y:S01]  /*e550*/  FMUL.FTZ R62, R41, R62 ;  /* 0x0000003e293e7220 */ /* 0x000fe20000410000 */
[----:B------:R-:W-:Y:S01]  /*e560*/  FFMA.FTZ R63, R58, R60, R63 ;  /* 0x0000003c3a3f7223 */ /* 0x000fe2000001003f */
[----:B------:R-:W-:Y:S01]  /*e570*/  F2FP.SATFINITE.E4M3.F32.PACK_AB_MERGE_C R14, R65, R14, RZ ;  /* 0x0000000e410e723e */ /* 0x000fe200048070ff */
[----:B------:R-:W-:Y:S01]  /*e580*/  FFMA.FTZ R41, R41, R12, -R64 ;  /* 0x0000000c29297223 */ /* 0x000fe20000010840 */
[----:B------:R-:W-:Y:S01]  /*e590*/  F2FP.SATFINITE.E4M3.F32.PACK_AB_MERGE_C R15, R15, R76, RZ ;  /* 0x0000004c0f0f723e */ /* 0x000fe200048070ff */
[----:B------:R-:W-:Y:S01]  /*e5a0*/  FFMA.FTZ R57, R57, R12, R62 ;  /* 0x0000000c39397223 */ /* 0x000fe2000001003e */
[----:B------:R-:W-:Y:S01]  /*e5b0*/  F2FP.SATFINITE.E4M3.F32.PACK_AB_MERGE_C R40, R67, R40, RZ ;  /* 0x000000284328723e */ /* 0x000fe200048070ff */
[----:B------:R-:W-:Y:S01]  /*e5c0*/  IMAD.MOV.U32 R12, RZ, RZ, R52 ;  /* 0x000000ffff0c7224 */ /* 0x000fe200078e0034 */
[----:B------:R-:W-:Y:S01]  /*e5d0*/  F2FP.SATFINITE.E4M3.F32.PACK_AB_MERGE_C R53, R56, R53, R14 ;  /* 0x000000353835723e */ /* 0x000fe2000480700e */
[----:B------:R-:W-:Y:S01]  /*e5e0*/  IMAD.MOV.U32 R14, RZ, RZ, R50 ;  /* 0x000000ffff0e7224 */ /* 0x000fe200078e0032 */
[----:B------:R-:W-:-:S02]  /*e5f0*/  F2FP.SATFINITE.E4M3.F32.PACK_AB_MERGE_C R63, R63, R68, RZ ;  /* 0x000000443f3f723e */ /* 0x000fc400048070ff */
[----:B------:R-:W-:Y:S02]  /*e600*/  F2FP.SATFINITE.E4M3.F32.PACK_AB_MERGE_C R15, R41, R70, R15 ;  /* 0x00000046290f723e */ /* 0x000fe4000480700f */
[----:B------:R-:W-:Y:S01]  /*e610*/  F2FP.SATFINITE.E4M3.F32.PACK_AB_MERGE_C R41, R13, R54, R40 ;  /* 0x000000360d29723e */ /* 0x000fe20004807028 */
[----:B------:R-:W-:Y:S01]  /*e620*/  IMAD.MOV.U32 R13, RZ, RZ, R53 ;  /* 0x000000ffff0d7224 */ /* 0x000fe200078e0035 */
[----:B------:R-:W-:Y:S01]  /*e630*/  F2FP.SATFINITE.E4M3.F32.PACK_AB_MERGE_C R43, R57, R66, R63 ;  /* 0x00000042392b723e */ /* 0x000fe2000480703f */
[----:B------:R-:W-:-:S07]  /*e640*/  IMAD.MOV.U32 R40, RZ, RZ, R51 ;  /* 0x000000ffff287224 */ /* 0x000fce00078e0033 */
.L_x_2778:
[----:B------:R-:W-:Y:S05]  /*e650*/  BSYNC B2 ;  /* 0x0000000000027941 */ /* 0x000fea0003800000 */
.L_x_2777:
[----:B----4-:R4:W-:Y:S04]  /*e660*/  ST.E.128 desc[UR50][R44.64], R12 ;  /* 0x0000000c2c007985 */ /* 0x0109e8000c101d32 */
[----:B0-----:R4:W-:Y:S02]  /*e670*/  @!P2 ST.E.128 desc[UR50][R46.64], R40 ;  /* 0x000000282e00a985 */ /* 0x0019e4000c101d32 */
.L_x_2776:
[----:B------:R-:W-:Y:S05]  /*e680*/  BSYNC B1 ;  /* 0x0000000000017941 */ /* 0x000fea0003800000 */
.L_x_2775:
[----:B------:R-:W-:-:S13]  /*e690*/  ISETP.NE.AND P2, PT, R34, RZ, PT ;  /* 0x000000ff2200720c */ /* 0x000fda0003f45270 */
[----:B------:R-:W-:Y:S05]  /*e6a0*/  @!P2 BRA `(.L_x_2727) ;  /* 0x000000140088a947 */ /* 0x000fea0003800000 */
[----:B------:R-:W-:Y:S01]  /*e6b0*/  LOP3.LUT P4, RZ, R22, 0x1, RZ, 0xc0, !PT ;  /* 0x0000000116ff7812 */ /* 0x000fe2000788c0ff */
[----:B------:R-:W-:Y:S01]  /*e6c0*/  BSSY B1, `(.L_x_2779) ;  /* 0x00000ea000017945 */ /* 0x000fe20003800000 */
[----:B0---4-:R-:W-:Y:S02]  /*e6d0*/  IADD3 R44, P2, R31, R48, RZ ;  /* 0x000000301f2c7210 */ /* 0x011fe40007f5e0ff */
[----:B------:R-:W-:-:S03]  /*e6e0*/  SEL R145, R118, R145, !P4 ;  /* 0x0000009176917207 */ /* 0x000fc60006000000 */
[----:B------:R-:W-:Y:S01]  /*e6f0*/  IMAD.X R45, R49, 0x1, R110, P2 ;  /* 0x00000001312d7824 */ /* 0x000fe200010e066e */
        /* <DEDUP_REMOVED lines=17> */
[----:B------:R-:W4:Y:S01]  /*e810*/  LDS.128 R40, [R40+0x1a400] ;  /* 0x01a4000028287984 */ /* 0x000f220000000c00 */
[----:B------:R-:W-:Y:S05]  /*e820*/  @P2 BRA `(.L_x_2780) ;  /* 0x0000000c004c2947 */ /* 0x000fea0003800000 */
[----:B------:R-:W-:Y:S01]  /*e830*/  SHF.R.U32.HI R47, RZ, 0x8, R85 ;  /* 0x00000008ff2f7819 */ /* 0x000fe20000011655 */
[----:B0-----:R-:W-:Y:S01]  /*e840*/  IMAD.MOV.U32 R46, RZ, RZ, R13 ;  /* 0x000000ffff2e7224 */ /* 0x001fe200078e000d */
[----:B------:R-:W-:Y:S01]  /*e850*/  SHF.R.U32.HI R60, RZ, 0x10, R85 ;  /* 0x00000010ff3c7819 */ /* 0x000fe20000011655 */
[----:B----4-:R-:W-:Y:S01]  /*e860*/  IMAD.MOV.U32 R54, RZ, RZ, R40 ;  /* 0x000000ffff367224 */ /* 0x010fe200078e0028 */
[----:B------:R-:W-:Y:S01]  /*e870*/  LOP3.LUT R50, R85, 0xff0000ff, RZ, 0xc0, !PT ;  /* 0xff0000ff55327812 */ /* 0x000fe200078ec0ff */
[----:B------:R-:W-:Y:S01]  /*e880*/  IMAD.SHL.U32 R13, R47, 0x100, RZ ;  /* 0x000001002f0d7824 */ /* 0x000fe200078e00ff */
[----:B------:R-:W-:Y:S01]  /*e890*/  SHF.R.U32.HI R57, RZ, 0x8, R73 ;  /* 0x00000008ff397819 */ /* 0x000fe20000011649 */
[----:B------:R-:W-:Y:S01]  /*e8a0*/  IMAD.MOV.U32 R52, RZ, RZ, R12 ;  /* 0x000000ffff347224 */ /* 0x000fe200078e000c */
[----:B------:R-:W-:Y:S02]  /*e8b0*/  SHF.R.U32.HI R56, RZ, 0x8, R75 ;  /* 0x00000008ff387819 */ /* 0x000fe4000001164b */
[----:B------:R-:W-:Y:S01]  /*e8c0*/  SHF.R.U32.HI R58, RZ, 0x8, R87 ;  /* 0x00000008ff3a7819 */ /* 0x000fe20000011657 */
[----:B------:R-:W-:Y:S01]  /*e8d0*/  IMAD.SHL.U32 R40, R57, 0x100, RZ ;  /* 0x0000010039287824 */ /* 0x000fe200078e00ff */
[----:B------:R-:W-:Y:S01]  /*e8e0*/  MOV R47, R14 ;  /* 0x0000000e002f7202 */ /* 0x000fe20000000f00 */
[----:B------:R-:W-:Y:S01]  /*e8f0*/  IMAD.U32 R14, R60, 0x10000, RZ ;  /* 0x000100003c0e7824 */ /* 0x000fe200078e00ff */
[----:B------:R-:W-:Y:S01]  /*e900*/  LOP3.LUT R13, R50, 0xff00, R13, 0xf8, !PT ;  /* 0x0000ff00320d7812 */ /* 0x000fe200078ef80d */
[----:B------:R-:W-:Y:S01]  /*e910*/  IMAD.SHL.U32 R50, R56, 0x100, RZ ;  /* 0x0000010038327824 */ /* 0x000fe200078e00ff */
[----:B------:R-:W-:Y:S01]  /*e920*/  SHF.R.U32.HI R59, RZ, 0x10, R87 ;  /* 0x00000010ff3b7819 */ /* 0x000fe20000011657 */
[----:B------:R-:W-:Y:S01]  /*e930*/  IMAD.SHL.U32 R12, R58, 0x100, RZ ;  /* 0x000001003a0c7824 */ /* 0x000fe200078e00ff */
[----:B------:R-:W-:-:S02]  /*e940*/  LOP3.LUT R53, R73, 0xff0000ff, RZ, 0xc0, !PT ;  /* 0xff0000ff49357812 */ /* 0x000fc400078ec0ff */
[----:B------:R-:W-:Y:S02]  /*e950*/  LOP3.LUT R55, R75, 0xff0000ff, RZ, 0xc0, !PT ;  /* 0xff0000ff4b377812 */ /* 0x000fe400078ec0ff */
[----:B------:R-:W-:Y:S02]  /*e960*/  LOP3.LUT R51, R87, 0xff0000ff, RZ, 0xc0, !PT ;  /* 0xff0000ff57337812 */ /* 0x000fe400078ec0ff */
[----:B------:R-:W-:Y:S01]  /*e970*/  LOP3.LUT R14, R13, 0xff0000, R14, 0xf8, !PT ;  /* 0x00ff00000d0e7812 */ /* 0x000fe200078ef80e */
[----:B------:R-:W-:Y:S01]  /*e980*/  IMAD.U32 R13, R59, 0x10000, RZ ;  /* 0x000100003b0d7824 */ /* 0x000fe200078e00ff */
[----:B------:R-:W-:Y:S02]  /*e990*/  LOP3.LUT R40, R53, 0xff00, R40, 0xf8, !PT ;  /* 0x0000ff0035287812 */ /* 0x000fe400078ef828 */
[----:B------:R-:W-:Y:S02]  /*e9a0*/  LOP3.LUT R58, R55, 0xff00, R50, 0xf8, !PT ;  /* 0x0000ff00373a7812 */ /* 0x000fe400078ef832 */
[----:B------:R-:W-:-:S02]  /*e9b0*/  LOP3.LUT R12, R51, 0xff00, R12, 0xf8, !PT ;  /* 0x0000ff00330c7812 */ /* 0x000fc400078ef80c */
[----:B------:R-:W-:Y:S02]  /*e9c0*/  F2FP.F16.E4M3.UNPACK_B R59, R140.H1 ;  /* 0x0000008cff3b723e */ /* 0x000fe400030006ff */
[----:B------:R-:W-:Y:S02]  /*e9d0*/  F2FP.F16.E4M3.UNPACK_B R55, R54.H1 ;  /* 0x00000036ff37723e */ /* 0x000fe400030006ff */
[----:B------:R-:W-:Y:S02]  /*e9e0*/  F2FP.F16.E4M3.UNPACK_B R53, R52.H1 ;  /* 0x00000034ff35723e */ /* 0x000fe400030006ff */
[----:B------:R-:W-:Y:S01]  /*e9f0*/  LOP3.LUT R12, R12, 0xff0000, R13, 0xf8, !PT ;  /* 0x00ff00000c0c7812 */ /* 0x000fe200078ef80d */
[----:B------:R-:W-:Y:S01]  /*ea00*/  HADD2.F32 R13, -RZ, R59.H0_H0 ;  /* 0x2000003bff0d7230 */ /* 0x000fe20000004100 */
[----:B------:R-:W-:Y:S01]  /*ea10*/  F2FP.F16.E4M3.UNPACK_B R56, R138.H1 ;  /* 0x0000008aff38723e */ /* 0x000fe200030006ff */
[----:B------:R-:W-:Y:S01]  /*ea20*/  HADD2.F32 R51, -RZ, R55.H0_H0 ;  /* 0x20000037ff337230 */ /* 0x000fe20000004100 */
[----:B------:R-:W-:Y:S01]  /*ea30*/  SHF.R.U32.HI R63, RZ, 0x10, R75 ;  /* 0x00000010ff3f7819 */ /* 0x000fe2000001164b */
[--C-:B------:R-:W-:Y:S01]  /*ea40*/  HADD2.F32 R50, -RZ, R53.reuse.H0_H0 ;  /* 0x20000035ff327230 */ /* 0x100fe20000004100 */
[----:B------:R-:W-:Y:S01]  /*ea50*/  SHF.R.U32.HI R61, RZ, 0x10, R73 ;  /* 0x00000010ff3d7819 */ /* 0x000fe20000011649 */
[--C-:B------:R-:W-:Y:S01]  /*ea60*/  HADD2.F32 R57, -RZ, R56.reuse.H0_H0 ;  /* 0x20000038ff397230 */ /* 0x100fe20000004100 */
[----:B------:R-:W-:Y:S01]  /*ea70*/  SHF.L.U32 R63, R63, 0x10, RZ ;  /* 0x000000103f3f7819 */ /* 0x000fe200000006ff */
[CC--:B------:R-:W-:Y:S01]  /*ea80*/  FMUL.FTZ R65, R51.reuse, R13.reuse ;  /* 0x0000000d33417220 */ /* 0x0c0fe20000410000 */
[----:B------:R-:W-:Y:S01]  /*ea90*/  FMUL.FTZ R60, R50, R13 ;  /* 0x0000000d323c7220 */ /* 0x000fe20000410000 */
[----:B------:R-:W-:Y:S01]  /*eaa0*/  HADD2.F32 R53, -RZ, R53.H1_H1 ;  /* 0x30000035ff357230 */ /* 0x000fe20000004100 */
        /* <DEDUP_REMOVED lines=9> */
[----:B------:R-:W-:-:S02]  /*eb40*/  IMAD.U32 R61, R61, 0x10000, RZ ;  /* 0x000100003d3d7824 */ /* 0x000fc400078e00ff */
[----:B------:R-:W-:Y:S01]  /*eb50*/  FMUL.FTZ R62, R53, R56 ;  /* 0x00000038353e7220 */ /* 0x000fe20000410000 */
[----:B------:R-:W-:Y:S01]  /*eb60*/  F2FP.F16.E4M3.UNPACK_B R138, R138 ;  /* 0x0000008aff8a723e */ /* 0x000fe200020006ff */
[C---:B------:R-:W-:Y:S01]  /*eb70*/  FMUL.FTZ R60, R57.reuse, R56 ;  /* 0x00000038393c7220 */ /* 0x040fe20000410000 */
[----:B------:R-:W-:Y:S01]  /*eb80*/  HADD2.F32 R59, -RZ, R140.H0_H0 ;  /* 0x2000008cff3b7230 */ /* 0x000fe20000004100 */
[----:B------:R-:W-:Y:S01]  /*eb90*/  LOP3.LUT R40, R40, 0xff0000, R61, 0xf8, !PT ;  /* 0x00ff000028287812 */ /* 0x000fe200078ef83d */
        /* <DEDUP_REMOVED lines=14> */
[----:B------:R-:W-:Y:S01]  /*ec80*/  F2FP.F16.E4M3.UNPACK_B R54, R139.H1 ;  /* 0x0000008bff36723e */ /* 0x000fe200030006ff */
[C---:B------:R-:W-:Y:S01]  /*ec90*/  FMUL.FTZ R140, R52.reuse, R140 ;  /* 0x0000008c348c7220 */ /* 0x040fe20000410000 */
[----:B------:R-:W-:Y:S01]  /*eca0*/  F2FP.F16.E4M3.UNPACK_B R56, R42.H1 ;  /* 0x0000002aff38723e */ /* 0x000fe200030006ff */
[-C--:B------:R-:W-:Y:S01]  /*ecb0*/  FFMA.FTZ R63, R52, R138.reuse, -R57 ;  /* 0x0000008a343f7223 */ /* 0x080fe20000010839 */
[----:B------:R-:W-:Y:S01]  /*ecc0*/  F2FP.F16.E4M3.UNPACK_B R52, R47.H1 ;  /* 0x0000002fff34723e */ /* 0x000fe200030006ff */
[--C-:B------:R-:W-:Y:S01]  /*ecd0*/  HADD2.F32 R59, -RZ, R54.reuse.H0_H0 ;  /* 0x20000036ff3b7230 */ /* 0x100fe20000004100 */
[----:B------:R-:W-:Y:S01]  /*ece0*/  F2FP.F16.E4M3.UNPACK_B R58, R137.H1 ;  /* 0x00000089ff3a723e */ /* 0x000fe200030006ff */
[----:B------:R-:W-:Y:S02]  /*ecf0*/  HADD2.F32 R61, -RZ, R54.H1_H1 ;  /* 0x30000036ff3d7230 */ /* 0x000fe40000004100 */
[----:B------:R-:W-:Y:S01]  /*ed00*/  FFMA.FTZ R65, R55, R138, R140 ;  /* 0x0000008a37417223 */ /* 0x000fe2000001008c */
[----:B------:R-:W-:Y:S01]  /*ed10*/  HADD2.F32 R57, -RZ, R56.H0_H0 ;  /* 0x20000038ff397230 */ /* 0x000fe20000004100 */
[----:B------:R-:W-:Y:S01]  /*ed20*/  F2FP.F16.E4M3.UNPACK_B R139, R139 ;  /* 0x0000008bff8b723e */ /* 0x000fe200020006ff */
[----:B------:R-:W-:Y:S01]  /*ed30*/  HADD2.F32 R54, -RZ, R52.H0_H0 ;  /* 0x20000034ff367230 */ /* 0x000fe20000004100 */
[----:B------:R-:W-:Y:S01]  /*ed40*/  F2FP.F16.E4M3.UNPACK_B R47, R47 ;  /* 0x0000002fff2f723e */ /* 0x000fe200020006ff */
[----:B------:R-:W-:-:S02]  /*ed50*/  HADD2.F32 R56, -RZ, R56.H1_H1 ;  /* 0x30000038ff387230 */ /* 0x000fc40000004100 */
[CC--:B------:R-:W-:Y:S01]  /*ed60*/  FMUL.FTZ R67, R57.reuse, R59.reuse ;  /* 0x0000003b39437220 */ /* 0x0c0fe20000410000 */
[----:B------:R-:W-:Y:S02]  /*ed70*/  HADD2.F32 R52, -RZ, R52.H1_H1 ;  /* 0x30000034ff347230 */ /* 0x000fe40000004100 */
[----:B------:R-:W-:Y:S01]  /*ed80*/  FMUL.FTZ R66, R54, R59 ;  /* 0x0000003b36427220 */ /* 0x000fe20000410000 */
[--C-:B------:R-:W-:Y:S02]  /*ed90*/  HADD2.F32 R59, -RZ, R58.reuse.H1_H1 ;  /* 0x3000003aff3b7230 */ /* 0x100fe40000004100 */
[-C--:B------:R-:W-:Y:S01]  /*eda0*/  FMUL.FTZ R69, R56, R61.reuse ;  /* 0x0000003d38457220 */ /* 0x080fe20000410000 */
[----:B------:R-:W-:Y:S02]  /*edb0*/  HADD2.F32 R55, -RZ, R58.H0_H0 ;  /* 0x2000003aff377230 */ /* 0x000fe40000004100 */
[C---:B------:R-:W-:Y:S01]  /*edc0*/  FMUL.FTZ R61, R52.reuse, R61 ;  /* 0x0000003d343d7220 */ /* 0x040fe20000410000 */
[----:B------:R-:W-:Y:S01]  /*edd0*/  F2FP.F16.E4M3.UNPACK_B R137, R137 ;  /* 0x00000089ff89723e */ /* 0x000fe200020006ff */
[----:B------:R-:W-:Y:S01]  /*ede0*/  FFMA.FTZ R68, R52, R59, -R69 ;  /* 0x0000003b34447223 */ /* 0x000fe20000010845 */
[----:B------:R-:W-:Y:S01]  /*edf0*/  F2FP.F16.E4M3.UNPACK_B R52, R42 ;  /* 0x0000002aff34723e */ /* 0x000fe200020006ff */
[-C--:B------:R-:W-:Y:S01]  /*ee00*/  FFMA.FTZ R67, R54, R55.reuse, -R67 ;  /* 0x0000003736437223 */ /* 0x080fe20000010843 */
[----:B------:R-:W-:Y:S01]  /*ee10*/  FFMA.FTZ R66, R57, R55, R66 ;  /* 0x0000003739427223 */ /* 0x000fe20000010042 */
[----:B------:R-:W-:-:S02]  /*ee20*/  HADD2.F32 R57, -RZ, R139.H0_H0 ;  /* 0x2000008bff397230 */ /* 0x000fc40000004100 */
[----:B------:R-:W-:Y:S01]  /*ee30*/  FFMA.FTZ R61, R56, R59, R61 ;  /* 0x0000003b383d7223 */ /* 0x000fe2000001003d */
[--C-:B------:R-:W-:Y:S01]  /*ee40*/  HADD2.F32 R54, -RZ, R52.reuse.H0_H0 ;  /* 0x20000034ff367230 */ /* 0x100fe20000004100 */
[----:B------:R-:W-:Y:S01]  /*ee50*/  F2FP.SATFINITE.E4M3.F32.PACK_AB_MERGE_C R50, R53, R50, RZ ;  /* 0x000000323532723e */ /* 0x000fe200048070ff */
        /* <DEDUP_REMOVED lines=9> */
[----:B------:R-:W-:Y:S01]  /*eef0*/  FMUL.FTZ R58, R52, R139 ;  /* 0x0000008b343a7220 */ /* 0x000fe20000410000 */
[----:B------:R-:W-:Y:S02]  /*ef00*/  HADD2.F32 R137, -RZ, R137.H1_H1 ;  /* 0x30000089ff897230 */ /* 0x000fe40000004100 */
[-C--:B------:R-:W-:Y:S01]  /*ef10*/  FFMA.FTZ R42, R42, R55.reuse, -R59 ;  /* 0x000000372a2a7223 */ /* 0x080fe2000001083b */
[----:B------:R-:W-:Y:S01]  /*ef20*/  FFMA.FTZ R56, R54, R55, R57 ;  /* 0x0000003736387223 */ /* 0x000fe20000010039 */
[C---:B------:R-:W-:Y:S01]  /*ef30*/  FMUL.FTZ R139, R47.reuse, R139 ;  /* 0x0000008b2f8b7220 */ /* 0x040fe20000410000 */
[----:B------:R-:W-:Y:S01]  /*ef40*/  F2FP.F16.E4M3.UNPACK_B R54, R41 ;  /* 0x00000029ff36723e */ /* 0x000fe200020006ff */
[-C--:B------:R-:W-:Y:S01]  /*ef50*/  FFMA.FTZ R47, R47, R137.reuse, -R58 ;  /* 0x000000892f2f7223 */ /* 0x080fe2000001083a */
[----:B------:R-:W-:Y:S01]  /*ef60*/  F2FP.F16.E4M3.UNPACK_B R59, R40 ;  /* 0x00000028ff3b723e */ /* 0x000fe200020006ff */
[----:B------:R-:W-:Y:S01]  /*ef70*/  FFMA.FTZ R139, R52, R137, R139 ;  /* 0x00000089348b7223 */ /* 0x000fe2000001008b */
[----:B------:R-:W-:Y:S01]  /*ef80*/  F2FP.SATFINITE.E4M3.F32.PACK_AB_MERGE_C R50, R63, R60, R50 ;  /* 0x0000003c3f32723e */ /* 0x000fe20004807032 */
[--C-:B------:R-:W-:Y:S01]  /*ef90*/  HADD2.F32 R55, -RZ, R54.reuse.H0_H0 ;  /* 0x20000036ff377230 */ /* 0x100fe20000004100 */
[----:B------:R-:W-:Y:S01]  /*efa0*/  F2FP.F16.E4M3.UNPACK_B R57, R14 ;  /* 0x0000000eff39723e */ /* 0x000fe200020006ff */
[----:B------:R-:W-:Y:S01]  /*efb0*/  HADD2.F32 R60, -RZ, R59.H0_H0 ;  /* 0x2000003bff3c7230 */ /* 0x000fe20000004100 */
[----:B------:R-:W-:Y:S01]  /*efc0*/  F2FP.SATFINITE.E4M3.F32.PACK_AB_MERGE_C R61, R61, R66, RZ ;  /* 0x000000423d3d723e */ /* 0x000fe200048070ff */
[----:B------:R-:W-:Y:S01]  /*efd0*/  HADD2.F32 R52, -RZ, R53.H0_H0 ;  /* 0x20000035ff347230 */ /* 0x000fe20000004100 */
[----:B------:R-:W-:Y:S01]  /*efe0*/  F2FP.SATFINITE.E4M3.F32.PACK_AB_MERGE_C R47, R47, R42, R67 ;  /* 0x0000002a2f2f723e */ /* 0x000fe20004807043 */
[----:B------:R-:W-:Y:S01]  /*eff0*/  HADD2.F32 R58, -RZ, R57.H0_H0 ;  /* 0x20000039ff3a7230 */ /* 0x000fe20000004100 */
[----:B------:R-:W-:Y:S01]  /*f000*/  F2FP.SATFINITE.E4M3.F32.PACK_AB_MERGE_C R42, R139, R56, R61 ;  /* 0x000000388b2a723e */ /* 0x000fe2000480703d */
        /* <DEDUP_REMOVED lines=13> */
[----:B------:R-:W-:Y:S01]  /*f0e0*/  F2FP.F16.E4M3.UNPACK_B R58, R40.H1 ;  /* 0x00000028ff3a723e */ /* 0x000fe200030006ff */
[----:B------:R-:W-:Y:S01]  /*f0f0*/  FFMA.FTZ R40, R56, R57, R59 ;  /* 0x0000003938287223 */ /* 0x000fe2000001003b */
[--C-:B------:R-:W-:Y:S01]  /*f100*/  HADD2.F32 R56, -RZ, R55.reuse.H0_H0 ;  /* 0x20000037ff387230 */ /* 0x100fe20000004100 */
[----:B------:R-:W-:Y:S01]  /*f110*/  F2FP.F16.E4M3.UNPACK_B R14, R14.H1 ;  /* 0x0000000eff0e723e */ /* 0x000fe200030006ff */
[----:B------:R-:W-:Y:S01]  /*f120*/  HADD2.F32 R54, -RZ, R46.H0_H0 ;  /* 0x2000002eff367230 */ /* 0x000fe20000004100 */
[----:B------:R-:W-:Y:S01]  /*f130*/  F2FP.SATFINITE.E4M3.F32.PACK_AB_MERGE_C R51, R64, R51, RZ ;  /* 0x000000334033723e */ /* 0x000fe200048070ff */
[----:B------:R-:W-:-:S02]  /*f140*/  HADD2.F32 R55, -RZ, R55.H1_H1 ;  /* 0x30000037ff377230 */ /* 0x000fc40000004100 */
[--C-:B------:R-:W-:Y:S01]  /*f150*/  HADD2.F32 R60, -RZ, R58.reuse.H1_H1 ;  /* 0x3000003aff3c7230 */ /* 0x100fe20000004100 */
[----:B------:R-:W-:Y:S01]  /*f160*/  F2FP.SATFINITE.E4M3.F32.PACK_AB_MERGE_C R51, R65, R62, R51 ;  /* 0x0000003e4133723e */ /* 0x000fe20004807033 */
[----:B------:R-:W-:Y:S02]  /*f170*/  HADD2.F32 R59, -RZ, R58.H0_H0 ;  /* 0x2000003aff3b7230 */ /* 0x000fe40000004100 */
[----:B------:R-:W-:Y:S02]  /*f180*/  HADD2.F32 R46, -RZ, R46.H1_H1 ;  /* 0x3000002eff2e7230 */ /* 0x000fe40000004100 */
[----:B------:R-:W-:Y:S01]  /*f190*/  FMUL.FTZ R63, R55, R60 ;  /* 0x0000003c373f7220 */ /* 0x000fe20000410000 */
[--C-:B------:R-:W-:Y:S02]  /*f1a0*/  HADD2.F32 R57, -RZ, R14.reuse.H0_H0 ;  /* 0x2000000eff397230 */ /* 0x100fe40000004100 */
[----:B------:R-:W-:Y:S01]  /*f1b0*/  FMUL.FTZ R61, R56, R59 ;  /* 0x0000003b383d7220 */ /* 0x000fe20000410000 */
[----:B------:R-:W-:-:S02]  /*f1c0*/  HADD2.F32 R58, -RZ, R14.H1_H1 ;  /* 0x3000000eff3a7230 */ /* 0x000fc40000004100 */
[----:B------:R-:W-:Y:S01]  /*f1d0*/  FMUL.FTZ R60, R46, R60 ;  /* 0x0000003c2e3c7220 */ /* 0x000fe20000410000 */
[C---:B------:R-:W-:Y:S01]  /*f1e0*/  FMUL.FTZ R59, R54.reuse, R59 ;  /* 0x0000003b363b7220 */ /* 0x040fe20000410000 */
[----:B------:R-:W-:Y:S01]  /*f1f0*/  FFMA.FTZ R64, R54, R57, -R61 ;  /* 0x0000003936407223 */ /* 0x000fe2000001083d */
[----:B------:R-:W-:Y:S01]  /*f200*/  F2FP.F16.E4M3.UNPACK_B R61, R13.H1 ;  /* 0x0000000dff3d723e */ /* 0x000fe200030006ff */
[-C--:B------:R-:W-:Y:S01]  /*f210*/  FFMA.FTZ R66, R55, R58.reuse, R60 ;  /* 0x0000003a37427223 */ /* 0x080fe2000001003c */
[----:B------:R-:W-:Y:S01]  /*f220*/  F2FP.F16.E4M3.UNPACK_B R55, R43.H1 ;  /* 0x0000002bff37723e */ /* 0x000fe200030006ff */
[----:B------:R-:W-:Y:S01]  /*f230*/  FFMA.FTZ R65, R56, R57, R59 ;  /* 0x0000003938417223 */ /* 0x000fe2000001003b */
[----:B------:R-:W-:Y:S01]  /*f240*/  F2FP.F16.E4M3.UNPACK_B R14, R15 ;  /* 0x0000000fff0e723e */ /* 0x000fe200020006ff */
[----:B------:R-:W-:Y:S01]  /*f250*/  FFMA.FTZ R67, R46, R58, -R63 ;  /* 0x0000003a2e437223 */ /* 0x000fe2000001083f */
[----:B------:R-:W-:Y:S01]  /*f260*/  F2FP.F16.E4M3.UNPACK_B R60, R13 ;  /* 0x0000000dff3c723e */ /* 0x000fe200020006ff */
[----:B------:R-:W-:Y:S01]  /*f270*/  HADD2.F32 R63, -RZ, R61.H0_H0 ;  /* 0x2000003dff3f7230 */ /* 0x000fe20000004100 */
[----:B------:R-:W-:Y:S01]  /*f280*/  F2FP.F16.E4M3.UNPACK_B R54, R43 ;  /* 0x0000002bff36723e */ /* 0x000fe200020006ff */
        /* <DEDUP_REMOVED lines=10> */
[----:B------:R-:W-:Y:S02]  /*f330*/  HADD2.F32 R59, -RZ, R57.H0_H0 ;  /* 0x20000039ff3b7230 */ /* 0x000fe40000004100 */
[-C--:B------:R-:W-:Y:S01]  /*f340*/  FMUL.FTZ R71, R12, R63.reuse ;  /* 0x0000003f0c477220 */ /* 0x080fe20000410000 */
[----:B------:R-:W-:Y:S02]  /*f350*/  HADD2.F32 R58, -RZ, R13.H0_H0 ;  /* 0x2000000dff3a7230 */ /* 0x000fe40000004100 */
[----:B------:R-:W-:Y:S01]  /*f360*/  FMUL.FTZ R63, R46, R63 ;  /* 0x0000003f2e3f7220 */ /* 0x000fe20000410000 */
[----:B------:R-:W-:-:S02]  /*f370*/  HADD2.F32 R55, -RZ, R55.H1_H1 ;  /* 0x30000037ff377230 */ /* 0x000fc40000004100 */
[-C--:B------:R-:W-:Y:S01]  /*f380*/  FFMA.FTZ R71, R46, R59.reuse, -R71 ;  /* 0x0000003b2e477223 */ /* 0x080fe20000010847 */
[----:B------:R-:W-:Y:S02]  /*f390*/  HADD2.F32 R46, -RZ, R61.H1_H1 ;  /* 0x3000003dff2e7230 */ /* 0x000fe40000004100 */
[-C--:B------:R-:W-:Y:S01]  /*f3a0*/  FFMA.FTZ R68, R43, R58.reuse, -R68 ;  /* 0x0000003a2b447223 */ /* 0x080fe20000010844 */
[----:B------:R-:W-:Y:S02]  /*f3b0*/  HADD2.F32 R15, -RZ, R15.H1_H1 ;  /* 0x3000000fff0f7230 */ /* 0x000fe40000004100 */
[----:B------:R-:W-:Y:S01]  /*f3c0*/  FFMA.FTZ R69, R56, R58, R69 ;  /* 0x0000003a38457223 */ /* 0x000fe20000010045 */
[----:B------:R-:W-:Y:S01]  /*f3d0*/  FFMA.FTZ R63, R12, R59, R63 ;  /* 0x0000003b0c3f7223 */ /* 0x000fe2000001003f */
[----:B------:R-:W-:Y:S02]  /*f3e0*/  HADD2.F32 R54, -RZ, R54.H1_H1 ;  /* 0x30000036ff367230 */ /* 0x000fe40000004100 */
[----:B------:R-:W-:Y:S01]  /*f3f0*/  FMUL.FTZ R56, R55, R46 ;  /* 0x0000002e37387220 */ /* 0x000fe20000410000 */
[----:B------:R-:W-:-:S02]  /*f400*/  HADD2.F32 R43, -RZ, R60.H1_H1 ;  /* 0x3000003cff2b7230 */ /* 0x000fc40000004100 */
[----:B------:R-:W-:Y:S01]  /*f410*/  FMUL.FTZ R46, R15, R46 ;  /* 0x0000002e0f2e7220 */ /* 0x000fe20000410000 */
[----:B------:R-:W-:Y:S01]  /*f420*/  HADD2.F32 R14, -RZ, R14.H1_H1 ;  /* 0x3000000eff0e7230 */ /* 0x000fe20000004100 */
[----:B------:R-:W-:Y:S01]  /*f430*/  F2FP.SATFINITE.E4M3.F32.PACK_AB_MERGE_C R64, R67, R64, RZ ;  /* 0x000000404340723e */ /* 0x000fe200048070ff */
[----:B------:R-:W-:Y:S02]  /*f440*/  HADD2.F32 R12, -RZ, R57.H1_H1 ;  /* 0x30000039ff0c7230 */ /* 0x000fe40000004100 */
[-C--:B------:R-:W-:Y:S01]  /*f450*/  FMUL.FTZ R57, R54, R43.reuse ;  /* 0x0000002b36397220 */ /* 0x080fe20000410000 */
[----:B------:R-:W-:Y:S02]  /*f460*/  HADD2.F32 R13, -RZ, R13.H1_H1 ;  /* 0x3000000dff0d7230 */ /* 0x000fe40000004100 */
[----:B------:R-:W-:Y:S01]  /*f470*/  FMUL.FTZ R43, R14, R43 ;  /* 0x0000002b0e2b7220 */ /* 0x000fe20000410000 */
[----:B------:R-:W-:Y:S01]  /*f480*/  F2FP.SATFINITE.E4M3.F32.PACK_AB_MERGE_C R65, R66, R65, RZ ;  /* 0x000000414241723e */ /* 0x000fe200048070ff */
        /* <DEDUP_REMOVED lines=11> */
[----:B------:R-:W-:Y:S02]  /*f540*/  F2FP.SATFINITE.E4M3.F32.PACK_AB_MERGE_C R15, R57, R68, R56 ;  /* 0x00000044390f723e */ /* 0x000fe40004807038 */
[----:B------:R-:W-:-:S07]  /*f550*/  F2FP.SATFINITE.E4M3.F32.PACK_AB_MERGE_C R43, R54, R69, R46 ;  /* 0x00000045362b723e */ /* 0x000fce000480702e */
.L_x_2780:
[----:B------:R-:W-:Y:S05]  /*f560*/  BSYNC B1 ;  /* 0x0000000000017941 */ /* 0x000fea0003800000 */
.L_x_2779:
[----:B0-----:R0:W-:Y:S01]  /*f570*/  ST.E.128 desc[UR50][R44.64], R12 ;  /* 0x0000000c2c007985 */ /* 0x0011e2000c101d32 */
[----:B------:R-:W-:-:S13]  /*f580*/  ISETP.GE.AND P2, PT, R11, R136, PT ;  /* 0x000000880b00720c */ /* 0x000fda0003f46270 */
[----:B------:R-:W-:Y:S05]  /*f590*/  @P2 BRA `(.L_x_2727) ;  /* 0x0000000400cc2947 */ /* 0x000fea0003800000 */
[----:B0-----:R-:W-:-:S04]  /*f5a0*/  IADD3 R12, P2, R11, R48, RZ ;  /* 0x000000300b0c7210 */ /* 0x001fc80007f5e0ff */
[----:B------:R-:W-:-:S05]  /*f5b0*/  LEA.HI.X.SX32 R13, R11, R49, 0x1, P2 ;  /* 0x000000310b0d7211 */ /* 0x000fca00010f0eff */
[----:B----4-:R0:W-:Y:S01]  /*f5c0*/  ST.E.128 desc[UR50][R12.64], R40 ;  /* 0x000000280c007985 */ /* 0x0101e2000c101d32 */
[----:B------:R-:W-:Y:S05]  /*f5d0*/  BRA `(.L_x_2727) ;  /* 0x0000000400bc7947 */ /* 0x000fea0003800000 */
.L_x_2692:
[----:B------:R-:W-:-:S06]  /*f5e0*/  UISETP.NE.AND UP0, UPT, UR48, 0x3, UPT ;  /* 0x000000033000788c */ /* 0x000fcc000bf05270 */
[----:B------:R-:W-:-:S13]  /*f5f0*/  PLOP3.LUT P1, PT, PT, PT, UP0, 0x80, 0x0 ;  /* 0x000000000000781c */ /* 0x000fda0003f2f008 */
[----:B------:R-:W-:Y:S05]  /*f600*/  @!P1 BRA `(.L_x_2781) ;  /* 0x0000000000049947 */ /* 0x000fea0003800000 */
[----:B------:R-:W-:Y:S01]  /*f610*/  BPT.TRAP 0x1 ;  /* 0x000000040000795c */ /* 0x000fe20000300000 */
.L_x_2781:
[----:B------:R-:W-:Y:S01]  /*f620*/  IMAD R95, R19, 0x8, R18 ;  /* 0x00000008135f7824 */ /* 0x000fe200078e0212 */
[----:B------:R-:W-:Y:S01]  /*f630*/  SHF.L.U32 R96, R199, 0x1f, RZ ;  /* 0x0000001fc7607819 */ /* 0x000fe200000006ff */
[----:B------:R-:W-:Y:S01]  /*f640*/  BSSY B1, `(.L_x_2782) ;  /* 0x0000004000017945 */ /* 0x000fe20003800000 */
[----:B------:R-:W-:Y:S02]  /*f650*/  SHF.R.S32.HI R92, RZ, 0x1f, R39 ;  /* 0x0000001fff5c7819 */ /* 0x000fe40000011427 */
[----:B------:R-:W0:Y:S02]  /*f660*/  SYNCS.PHASECHK.TRANS64.TRYWAIT P2, [R95+URZ+0x29890], R96 ;  /* 0x029890605f0075a7 */ /* 0x000e24000804017f */
[----:B0-----:R-:W-:Y:S05]  /*f670*/  @!P2 BRA `(.L_x_2783) ;  /* 0x000002100050a947 */ /* 0x001fea0003800000 */
.L_x_3068:
[----:B------:R-:W-:Y:S05]  /*f680*/  BSYNC B1 ;  /* 0x0000000000017941 */ /* 0x000fea0003800000 */
.L_x_2782:
        /* <DEDUP_REMOVED lines=13> */
[----:B------:R-:W-:Y:S01]  /*f760*/  ULDC.64 UR4, c[0x0][0x308] ;  /* 0x0000c20000047ab9 */ /* 0x000fe20000000a00 */
[----:B------:R-:W-:-:S02]  /*f770*/  IADD3 R52, -R198, R94, RZ ;  /* 0x0000005ec6347210 */ /* 0x000fc40007ffe1ff */
[----:B------:R-:W-:Y:S02]  /*f780*/  IMAD.IADD R13, R13, 0x1, R15 ;  /* 0x000000010d0d7824 */ /* 0x000fe400078e020f */
        /* <DEDUP_REMOVED lines=9> */
.L_x_3072:
[----:B------:R-:W-:Y:S04]  /*f820*/  BSSY B1, `(.L_x_2785) ;  /* 0x0000023000017945 */ /* 0x000fe80003800000 */
[----:B------:R-:W-:Y:S05]  /*f830*/  @!P2 BRA `(.L_x_2786) ;  /* 0x000000000084a947 */ /* 0x000fea0003800000 */
[----:B------:R-:W-:Y:S02]  /*f840*/  ULDC UR4, c[0x0][0x2f4] ;  /* 0x0000bd0000047ab9 */ /* 0x000fe40000000800 */
[----:B------:R-:W-:-:S13]  /*f850*/  ISETP.GE.AND P5, PT, R16, UR4, PT ;  /* 0x0000000410007c0c */ /* 0x000fda000bfa6270 */
[----:B------:R-:W4:Y:S01]  /*f860*/  @!P5 LDS.128 R12, [R41+0x1a400] ;  /* 0x01a40000290cd984 */ /* 0x000f220000000c00 */
[----:B---3--:R-:W-:-:S05]  /*f870*/  @!P5 IADD3 R46, P2, R16, R49, RZ ;  /* 0x00000031102ed210 */ /* 0x008fca0007f5e0ff */
[----:B--2---:R-:W-:Y:S01]  /*f880*/  @!P5 IMAD.X R47, R48, 0x1, R17, P2 ;  /* 0x00000001302fd824 */ /* 0x004fe200010e0611 */
        /* <DEDUP_REMOVED lines=21> */
[----:B--2---:R-:W-:-:S05]  /*f9e0*/  @!P5 IADD3 R46, P6, R196, R49, RZ ;  /* 0x00000031c42ed210 */ /* 0x004fca0007fde0ff */
[----:B------:R-:W-:Y:S01]  /*f9f0*/  @!P5 IMAD.X R47, R48, 0x1, R205, P6 ;  /* 0x00000001302fd824 */ /* 0x000fe200030e06cd */
[----:B---3--:R-:W-:Y:S04]  /*fa00*/  @!P2 ST.E.128 desc[UR50][R44.64], R12 ;  /* 0x0000000c2c00a985 */ /* 0x008fe8000c101d32 */
[----:B------:R-:W2:Y:S04]  /*fa10*/  @!P4 LDS.128 R12, [R41+0x1f400] ;  /* 0x01f40000290cc984 */ /* 0x000ea80000000c00 */
[----:B--2---:R-:W-:Y:S04]  /*fa20*/  @!P4 ST.E.128 desc[UR50][R42.64], R12 ;  /* 0x0000000c2a00c985 */ /* 0x004fe8000c101d32 */
[----:B------:R-:W2:Y:S04]  /*fa30*/  @!P5 LDS.128 R12, [R40+0x1f400] ;  /* 0x01f40000280cd984 */ /* 0x000ea80000000c00 */
[----:B--2---:R4:W-:Y:S02]  /*fa40*/  @!P5 ST.E.128 desc[UR50][R46.64], R12 ;  /* 0x0000000c2e00d985 */ /* 0x0049e4000c101d32 */
.L_x_2786:
[----:B------:R-:W-:Y:S05]  /*fa50*/  BSYNC B1 ;  /* 0x0000000000017941 */ /* 0x000fea0003800000 */
.L_x_2785:
[----:B------:R-:W-:-:S03]  /*fa60*/  UMOV UR4, 0xffffffff ;  /* 0xffffffff00047882 */ /* 0x000fc60000000000 */
[----:B------:R-:W-:Y:S05]  /*fa70*/  BRA.DIV UR4, `(.L_x_2787) ;  /* 0x0000020e04b07947 */ /* 0x000fea000b800000 */
[----:B--2---:R2:W0:Y:S04]  /*fa80*/  SHFL.IDX PT, R48, R51, 0x1, 0x1e1f ;  /* 0x003e1f0033307f89 */ /* 0x00442800000e0000 */
[----:B---3--:R2:W3:Y:S02]  /*fa90*/  SHFL.IDX PT, R49, R50, 0x1, 0x1e1f ;  /* 0x003e1f0032317f89 */ /* 0x0084e400000e0000 */
.L_x_3076:
[----:B------:R-:W-:-:S13]  /*faa0*/  ISETP.GE.AND P2, PT, R52, 0x81, PT ;  /* 0x000000813400780c */ /* 0x000fda0003f46270 */
[----:B------:R-:W-:Y:S05]  /*fab0*/  @!P2 BRA `(.L_x_2727) ;  /* 0x000000000084a947 */ /* 0x000fea0003800000 */
[----:B------:R-:W-:Y:S02]  /*fac0*/  ULDC UR4, c[0x0][0x2f4] ;  /* 0x0000bd0000047ab9 */ /* 0x000fe40000000800 */
[----:B------:R-:W-:-:S13]  /*fad0*/  ISETP.GE.AND P5, PT, R16, UR4, PT ;  /* 0x0000000410007c0c */ /* 0x000fda000bfa6270 */
[----:B----4-:R-:W4:Y:S01]  /*fae0*/  @!P5 LDS.128 R12, [R41+0x1c400] ;  /* 0x01c40000290cd984 */ /* 0x010f220000000c00 */
[----:B---3--:R-:W-:-:S04]  /*faf0*/  @!P5 IADD3 R46, P2, R16, R49, RZ ;  /* 0x00000031102ed210 */ /* 0x008fc80007f5e0ff */
[----:B0-----:R-:W-:Y:S02]  /*fb00*/  @!P5 IADD3.X R47, R48, R17, RZ, P2, !PT ;  /* 0x00000011302fd210 */ /* 0x001fe400017fe4ff */
        /* <DEDUP_REMOVED lines=10> */
[----:B0-----:R-:W-:-:S04]  /*fbb0*/  @!P5 IADD3 R46, P6, R11, R49, RZ ;  /* 0x000000310b2ed210 */ /* 0x001fc80007fde0ff */
[----:B------:R-:W-:-:S05]  /*fbc0*/  @!P5 LEA.HI.X.SX32 R47, R11, R48, 0x1, P6 ;  /* 0x000000300b2fd211 */ /* 0x000fca00030f0eff */
[----:B---3--:R0:W-:Y:S01]  /*fbd0*/  @!P5 ST.E.128 desc[UR50][R46.64], R12 ;  /* 0x0000000c2e00d985 */ /* 0x0081e2000c101d32 */
[----:B------:R-:W-:-:S13]  /*fbe0*/  ISETP.GE.AND P5, PT, R4, UR4, PT ;  /* 0x0000000404007c0c */ /* 0x000fda000bfa6270 */
[----:B------:R-:W3:Y:S01]  /*fbf0*/  @!P5 LDS.128 R12, [R41+0x1ec00] ;  /* 0x01ec0000290cd984 */ /* 0x000ee20000000c00 */
[----:B------:R-:W-:-:S05]  /*fc00*/  @!P5 IMAD.SHL.U32 R11, R193, 0x10, RZ ;  /* 0x00000010c10bd824 */ /* 0x000fca00078e00ff */
[----:B0-----:R-:W-:-:S04]  /*fc10*/  @!P5 IADD3 R46, P6, R11, R49, RZ ;  /* 0x000000310b2ed210 */ /* 0x001fc80007fde0ff */
[----:B------:R-:W-:-:S05]  /*fc20*/  @!P5 LEA.HI.X.SX32 R47, R11, R48, 0x1, P6 ;  /* 0x000000300b2fd211 */ /* 0x000fca00030f0eff */
[----:B---3--:R0:W-:Y:S01]  /*fc30*/  @!P5 ST.E.128 desc[UR50][R46.64], R12 ;  /* 0x0000000c2e00d985 */ /* 0x0081e2000c101d32 */
[----:B------:R-:W-:-:S03]  /*fc40*/  ISETP.GE.AND P5, PT, R196, UR4, PT ;  /* 0x00000004c4007c0c */ /* 0x000fc6000bfa6270 */
[----:B------:R-:W3:Y:S10]  /*fc50*/  @!P2 LDS.128 R12, [R40+0x1ec00] ;  /* 0x01ec0000280ca984 */ /* 0x000ef40000000c00 */
[----:B0-----:R-:W-:-:S05]  /*fc60*/  @!P5 IADD3 R46, P6, R196, R49, RZ ;  /* 0x00000031c42ed210 */ /* 0x001fca0007fde0ff */
[----:B------:R-:W-:Y:S01]  /*fc70*/  @!P5 IMAD.X R47, R48, 0x1, R205, P6 ;  /* 0x00000001302fd824 */ /* 0x000fe200030e06cd */
[----:B---3--:R-:W-:Y:S04]  /*fc80*/  @!P2 ST.E.128 desc[UR50][R44.64], R12 ;  /* 0x0000000c2c00a985 */ /* 0x008fe8000c101d32 */
[----:B------:R-:W0:Y:S04]  /*fc90*/  @!P4 LDS.128 R12, [R41+0x21400] ;  /* 0x02140000290cc984 */ /* 0x000e280000000c00 */
[----:B0-----:R-:W-:Y:S04]  /*fca0*/  @!P4 ST.E.128 desc[UR50][R42.64], R12 ;  /* 0x0000000c2a00c985 */ /* 0x001fe8000c101d32 */
[----:B------:R-:W0:Y:S04]  /*fcb0*/  @!P5 LDS.128 R12, [R40+0x21400] ;  /* 0x02140000280cd984 */ /* 0x000e280000000c00 */
[----:B0-----:R0:W-:Y:S02]  /*fcc0*/  @!P5 ST.E.128 desc[UR50][R46.64], R12 ;  /* 0x0000000c2e00d985 */ /* 0x0011e4000c101d32 */
.L_x_2727:
[----:B------:R-:W-:Y:S05]  /*fcd0*/  BSYNC B0 ;  /* 0x0000000000007941 */ /* 0x000fea0003800000 */
.L_x_2691:
        /* <DEDUP_REMOVED lines=16> */
.L_x_2789:
[----:B------:R-:W-:Y:S05]  /*fde0*/  BSYNC B0 ;  /* 0x0000000000007941 */ /* 0x000fea0003800000 */
.L_x_2788:
[----:B------:R-:W0:Y:S01]  /*fdf0*/  SYNCS.PHASECHK.TRANS64.TRYWAIT P1, [R95+URZ+0x298b0], R96 ;  /* 0x0298b0605f0075a7 */ /* 0x000e22000802017f */
[----:B------:R-:W-:Y:S04]  /*fe00*/  BSSY B0, `(.L_x_2790) ;  /* 0x0000002000007945 */ /* 0x000fe80003800000 */
[----:B0-----:R-:W-:Y:S05]  /*fe10*/  @!P1 BRA `(.L_x_2791) ;  /* 0x0000020c00149947 */ /* 0x001fea0003800000 */
.L_x_3077:
[----:B------:R-:W-:Y:S05]  /*fe20*/  BSYNC B0 ;  /* 0x0000000000007941 */ /* 0x000fea0003800000 */
.L_x_2790:
[----:B------:R-:W-:Y:S01]  /*fe30*/  ULDC.64 UR4, c[0x0][0x328] ;  /* 0x0000ca0000047ab9 */ /* 0x000fe20000000a00 */
[----:B------:R-:W-:Y:S01]  /*fe40*/  ULDC.64 UR6, c[0x0][0x318] ;  /* 0x0000c60000067ab9 */ /* 0x000fe20000000a00 */
[----:B------:R-:W-:Y:S01]  /*fe50*/  IMAD R92, R92, UR4, RZ ;  /* 0x000000045c5c7c24 */ /* 0x000fe2000f8e02ff */
[----:B------:R-:W-:Y:S01]  /*fe60*/  BSSY B0, `(.L_x_2792) ;  /* 0x000002e000007945 */ /* 0x000fe20003800000 */
[----:B------:R-:W-:-:S04]  /*fe70*/  IMAD.WIDE.U32 R12, R39, UR4, RZ ;  /* 0x00000004270c7c25 */ /* 0x000fc8000f8e00ff */
[----:B------:R-:W-:Y:S01]  /*fe80*/  IMAD R39, R39, UR5, R92 ;  /* 0x0000000527277c24 */ /* 0x000fe2000f8e025c */
[----:B------:R-:W-:Y:S01]  /*fe90*/  ULDC.64 UR4, c[0x0][0x338] ;  /* 0x0000ce0000047ab9 */ /* 0x000fe20000000a00 */
[----:B------:R-:W-:Y:S02]  /*fea0*/  IMAD.IADD R94, R94, 0x1, -R198 ;  /* 0x000000015e5e7824 */ /* 0x000fe400078e0ac6 */
[----:B------:R-:W-:Y:S01]  /*feb0*/  IMAD R93, R93, UR4, RZ ;  /* 0x000000045d5d7c24 */ /* 0x000fe2000f8e02ff */
[----:B------:R-:W-:Y:S01]  /*fec0*/  IADD3 R13, R13, R39, RZ ;  /* 0x000000270d0d7210 */ /* 0x000fe20007ffe0ff */
[----:B----4-:R-:W-:Y:S02]  /*fed0*/  IMAD R11, R19, 0x5000, R222 ;  /* 0x00005000130b7824 */ /* 0x010fe400078e02de */
[C---:B------:R-:W-:Y:S02]  /*fee0*/  IMAD R93, R38.reuse, UR5, R93 ;  /* 0x00000005265d7c24 */ /* 0x040fe4000f8e025d */
[----:B------:R-:W-:Y:S01]  /*fef0*/  IMAD.WIDE.U32 R12, R38, UR4, R12 ;  /* 0x00000004260c7c25 */ /* 0x000fe2000f8e000c */
[----:B------:R-:W-:Y:S01]  /*ff00*/  ULDC.64 UR4, c[0x0][0x330] ;  /* 0x0000cc0000047ab9 */ /* 0x000fe20000000a00 */
[----:B------:R-:W-:-:S02]  /*ff10*/  IADD3 R48, R18, R11, R122 ;  /* 0x0000000b12307210 */ /* 0x000fc40007ffe07a */
[----:B------:R-:W-:Y:S01]  /*ff20*/  IMAD.IADD R13, R13, 0x1, R93 ;  /* 0x000000010d0d7824 */ /* 0x000fe200078e025d */
[CC--:B---3--:R-:W-:Y:S01]  /*ff30*/  IADD3 R49, R18.reuse, R11.reuse, R123 ;  /* 0x0000000b12317210 */ /* 0x0c8fe20007ffe07b */
[C---:B------:R-:W-:Y:S01]  /*ff40*/  IMAD.IADD R46, R18.reuse, 0x1, R11 ;  /* 0x00000001122e7824 */ /* 0x040fe200078e020b */
[----:B-12---:R-:W-:Y:S01]  /*ff50*/  IADD3 R50, R18, R11, R128 ;  /* 0x0000000b12327210 */ /* 0x006fe20007ffe080 */
[----:B------:R-:W-:-:S04]  /*ff60*/  IMAD.WIDE.U32 R12, R191, UR4, R12 ;  /* 0x00000004bf0c7c25 */ /* 0x000fc8000f8e000c */
[----:B------:R-:W-:Y:S01]  /*ff70*/  IMAD R13, R191, UR5, R13 ;  /* 0x00000005bf0d7c24 */ /* 0x000fe2000f8e020d */
[----:B------:R-:W-:-:S04]  /*ff80*/  IADD3 R44, P1, R12, UR6, RZ ;  /* 0x000000060c2c7c10 */ /* 0x000fc8000ff3e0ff */
[----:B------:R-:W-:Y:S01]  /*ff90*/  IADD3.X R45, R13, UR7, RZ, P1, !PT ;  /* 0x000000070d2d7c10 */ /* 0x000fe20008ffe4ff */
[----:B------:R0:W1:Y:S01]  /*ffa0*/  SHFL.IDX PT, R47, R44, RZ, 0x1e1f ;  /* 0x001e1fff2c2f7589 */ /* 0x00006200000e0000 */
[----:B------:R-:W-:-:S03]  /*ffb0*/  ISETP.GE.AND P1, PT, R94, 0x1, PT ;  /* 0x000000015e00780c */ /* 0x000fc60003f26270 */
[----:B------:R0:W2:Y:S10]  /*ffc0*/  SHFL.IDX PT, R11, R45, RZ, 0x1e1f ;  /* 0x001e1fff2d0b7589 */ /* 0x0000b400000e0000 */
[----:B0-----:R-:W-:Y:S05]  /*ffd0*/  @!P1 BRA `(.L_x_2793) ;  /* 0x0000000000589947 */ /* 0x001fea0003800000 */
[----:B------:R-:W-:Y:S02]  /*ffe0*/  ISETP.NE.AND P5, PT, R9, RZ, PT ;  /* 0x000000ff0900720c */ /* 0x000fe40003fa5270 */
[----:B------:R-:W-:-:S11]  /*fff0*/  ISETP.NE.AND P4, PT, R10, RZ, PT ;  /* 0x000000ff0a00720c */ /* 0x000fd60003f85270 */
[----:B-1----:R-:W-:Y:S02]  /*10000*/  @P5 IADD3 R40, P1, R16, R47, RZ ;  /* 0x0000002f10285210 */ /* 0x002fe40007f3e0ff */
        /* <DEDUP_REMOVED lines=12> */
[----:B0-----:R-:W-:-:S04]  /*100d0*/  @P5 IADD3 R40, P6, R190, R47, RZ ;  /* 0x0000002fbe285210 */ /* 0x001fc80007fde0ff */
[----:B------:R-:W-:Y:S01]  /*100e0*/  @P5 IADD3.X R41, R11, R197, RZ, P6, !PT ;  /* 0x000000c50b295210 */ /* 0x000fe200037fe4ff */
[----:B-1----:R-:W-:Y:S04]  /*100f0*/  @P4 ST.E.128 desc[UR50][R42.64], R12 ;  /* 0x0000000c2a004985 */ /* 0x002fe8000c101d32 */
[----:B------:R-:W0:Y:S04]  /*10100*/  @P1 LDS.128 R12, [R49+0xa400] ;  /* 0x00a40000310c1984 */ /* 0x000e280000000c00 */
[----:B0-----:R-:W-:Y:S04]  /*10110*/  @P1 ST.E.128 desc[UR50][R38.64], R12 ;  /* 0x0000000c26001985 */ /* 0x001fe8000c101d32 */
[----:B------:R-:W0:Y:S04]  /*10120*/  @P5 LDS.128 R12, [R50+0xa400] ;  /* 0x00a40000320c5984 */ /* 0x000e280000000c00 */
[----:B0-----:R0:W-:Y:S02]  /*10130*/  @P5 ST.E.128 desc[UR50][R40.64], R12 ;  /* 0x0000000c28005985 */ /* 0x0011e4000c101d32 */
.L_x_2793:
[----:B------:R-:W-:Y:S05]  /*10140*/  BSYNC B0 ;  /* 0x0000000000007941 */ /* 0x000fea0003800000 */
.L_x_2792:
[----:B------:R-:W-:Y:S01]  /*10150*/  ISETP.GE.AND P1, PT, R94, 0x81, PT ;  /* 0x000000815e00780c */ /* 0x000fe20003f26270 */
[----:B------:R-:W3:Y:S01]  /*10160*/  SHFL.IDX PT, R45, R45, 0x1, 0x1e1f ;  /* 0x003e1f002d2d7f89 */ /* 0x000ee200000e0000 */
[----:B------:R-:W-:Y:S03]  /*10170*/  BSSY B0, `(.L_x_2794) ;  /* 0x0000019000007945 */ /* 0x000fe60003800000 */
[----:B--2---:R2:W4:Y:S08]  /*10180*/  SHFL.IDX PT, R11, R44, 0x1, 0x1e1f ;  /* 0x003e1f002c0b7f89 */ /* 0x00453000000e0000 */
[----:B--2---:R-:W-:Y:S05]  /*10190*/  @!P1 BRA `(.L_x_2795) ;  /* 0x0000000000589947 */ /* 0x004fea0003800000 */
[----:B------:R-:W-:Y:S02]  /*101a0*/  ISETP.NE.AND P5, PT, R9, RZ, PT ;  /* 0x000000ff0900720c */ /* 0x000fe40003fa5270 */
[----:B------:R-:W-:-:S11]  /*101b0*/  ISETP.NE.AND P4, PT, R10, RZ, PT ;  /* 0x000000ff0a00720c */ /* 0x000fd60003f85270 */
[----:B0---4-:R-:W-:Y:S02]  /*101c0*/  @P5 IADD3 R40, P1, R16, R11, RZ ;  /* 0x0000000b10285210 */ /* 0x011fe40007f3e0ff */
[----:B------:R-:W-:-:S03]  /*101d0*/  @P4 IMAD.SHL.U32 R12, R192, 0x10, RZ ;  /* 0x00000010c00c4824 */ /* 0x000fc600078e00ff */
[----:B---3--:R-:W-:Y:S02]  /*101e0*/  @P5 IMAD.X R41, R45, 0x1, R17, P1 ;  /* 0x000000012d295824 */ /* 0x008fe400008e0611 */
        /* <DEDUP_REMOVED lines=9> */
[----:B------:R-:W2:Y:S10]  /*10280*/  @P4 LDS.128 R12, [R48+0xe400] ;  /* 0x00e40000300c4984 */ /* 0x000eb40000000c00 */
[----:B0-----:R-:W-:-:S05]  /*10290*/  @P5 IADD3 R40, P6, R190, R11, RZ ;  /* 0x0000000bbe285210 */ /* 0x001fca0007fde0ff */
[----:B------:R-:W-:Y:S01]  /*102a0*/  @P5 IMAD.X R41, R45, 0x1, R197, P6 ;  /* 0x000000012d295824 */ /* 0x000fe200030e06c5 */
[----:B--2---:R-:W-:Y:S04]  /*102b0*/  @P4 ST.E.128 desc[UR50][R42.64], R12 ;  /* 0x0000000c2a004985 */ /* 0x004fe8000c101d32 */
[----:B------:R-:W0:Y:S04]  /*102c0*/  @P1 LDS.128 R12, [R49+0xe400] ;  /* 0x00e40000310c1984 */ /* 0x000e280000000c00 */
[----:B0-----:R-:W-:Y:S04]  /*102d0*/  @P1 ST.E.128 desc[UR50][R38.64], R12 ;  /* 0x0000000c26001985 */ /* 0x001fe8000c101d32 */
[----:B------:R-:W0:Y:S04]  /*102e0*/  @P5 LDS.128 R12, [R50+0xe400] ;  /* 0x00e40000320c5984 */ /* 0x000e280000000c00 */
[----:B0-----:R2:W-:Y:S02]  /*102f0*/  @P5 ST.E.128 desc[UR50][R40.64], R12 ;  /* 0x0000000c28005985 */ /* 0x0015e4000c101d32 */
.L_x_2795:
[----:B------:R-:W-:Y:S05]  /*10300*/  BSYNC B0 ;  /* 0x0000000000007941 */ /* 0x000fea0003800000 */
.L_x_2794:
[----:B------:R-:W-:Y:S01]  /*10310*/  @!PT LDS RZ, [RZ] ;  /* 0x00000000fffff984 */ /* 0x000fe20000000800 */
[----:B------:R-:W-:Y:S01]  /*10320*/  @!PT LDS RZ, [RZ] ;  /* 0x00000000fffff984 */ /* 0x000fe20000000800 */
[----:B------:R-:W-:Y:S01]  /*10330*/  @!PT LDS RZ, [RZ] ;  /* 0x00000000fffff984 */ /* 0x000fe20000000800 */
[----:B------:R-:W-:Y:S01]  /*10340*/  @!PT LDS RZ, [RZ] ;  /* 0x00000000fffff984 */ /* 0x000fe20000000800 */
[----:B------:R5:W-:Y:S06]  /*10350*/  MEMBAR.ALL.CTA ;  /* 0x0000000000007992 */ /* 0x000bec0000008000 */
[----:B-----5:R-:W5:Y:S02]  /*10360*/  FENCE.VIEW.ASYNC.S ;  /* 0x00000000000073c6 */ /* 0x020f640000000000 */
[----:B-----5:R0:W-:Y:S01]  /*10370*/  BAR.SYNC.DEFER_BLOCKING R150, 0x80 ;  /* 0x000200960000751d */ /* 0x0201e20000010000 */
[----:B------:R-:W-:Y:S01]  /*10380*/  LOP3.LUT P4, RZ, R22, 0x2, RZ, 0xc0, !PT ;  /* 0x0000000216ff7812 */ /* 0x000fe2000788c0ff */
[----:B------:R-:W-:-:S02]  /*10390*/  VIADD R19, R19, 0x1 ;  /* 0x0000000113137836 */ /* 0x000fc40000000000 */
[----:B------:R-:W-:-:S03]  /*103a0*/  @!P2 VIADD R95, R95, 0x298c0 ;  /* 0x000298c05f5fa836 */ /* 0x000fc60000000000 */
[C---:B------:R-:W-:Y:S02]  /*103b0*/  ISETP.NE.AND P1, PT, R19.reuse, 0x2, PT ;  /* 0x000000021300780c */ /* 0x040fe40003f25270 */
[----:B------:R-:W-:Y:S02]  /*103c0*/  @!P2 PRMT R95, RZ, 0x654, R95 ;  /* 0x00000654ff5fa816 */ /* 0x000fe4000000005f */
[----:B0-2---:R-:W-:Y:S02]  /*103d0*/  SEL R12, RZ, 0x1, P1 ;  /* 0x00000001ff0c7807 */ /* 0x005fe40000800000 */
[----:B------:R-:W-:Y:S02]  /*103e0*/  SEL R19, R19, RZ, P1 ;  /* 0x000000ff13137207 */ /* 0x000fe40000800000 */
[----:B------:R-:W-:Y:S01]  /*103f0*/  LOP3.LUT R199, R199, R12, RZ, 0x3c, !PT ;  /* 0x0000000cc7c77212 */ /* 0x000fe200078e3cff */
[----:B------:R0:W-:Y:S01]  /*10400*/  @!P2 SYNCS.ARRIVE.TRANS64.RED.A1T0 RZ, [R95+URZ], RZ ;  /* 0x000000ff5fffa9a7 */ /* 0x0001e2000810043f */
[----:B------:R-:W-:Y:S05]  /*10410*/  @P4 BRA `(.L_x_2796) ;  /* 0xffffff2400f44947 */ /* 0x000fea000383ffff */
[----:B----4-:R-:W2:Y:S01]  /*10420*/  S2R R11, SR_TID.X ;  /* 0x00000000000b7919 */ /* 0x010ea20000002100 */
[----:B------:R-:W-:Y:S02]  /*10430*/  PLOP3.LUT P0, PT, PT, PT, PT, 0x8, 0x0 ;  /* 0x000000000000781c */ /* 0x000fe40003f0e170 */
[----:B--2---:R-:W-:-:S04]  /*10440*/  SHF.R.U32.HI R11, RZ, 0x7, R11 ;  /* 0x00000007ff0b7819 */ /* 0x004fc8000001160b */
[----:B------:R-:W-:-:S13]  /*10450*/  ISETP.NE.AND P4, PT, R11, 0x1, PT ;  /* 0x000000010b00780c */ /* 0x000fda0003f85270 */
[----:B------:R-:W-:Y:S06]  /*10460*/  @!P4 BAR.ARV 0x9, 0x100 ;  /* 0x024400000000cb1d */ /* 0x000fec0000002000 */
.L_x_2686:
[----:B------:R-:W-:Y:S05]  /*10470*/  @P0 BRA `(.L_x_2797) ;  /* 0x00000000000c0947 */ /* 0x000fea0003800000 */
[----:B------:R-:W2:Y:S01]  /*10480*/  FENCE.VIEW.ASYNC.G ;  /* 0x00000000000073c6 */ /* 0x000ea20000000100 */
[----:B------:R-:W-:Y:S05]  /*10490*/  WARPSYNC.ALL ;  /* 0x0000000000007948 */ /* 0x000fea0003800000 */
[----:B--2---:R-:W-:Y:S06]  /*104a0*/  BAR.ARV 0xc, 0x180 ;  /* 0x0306000000007b1d */ /* 0x004fec0000002000 */
.L_x_2797:
[----:B------:R-:W-:Y:S01]  /*104b0*/  ULDC.64 UR6, c[0x0][0x998] ;  /* 0x0002660000067ab9 */ /* 0x000fe20000000a00 */
[----:B------:R-:W-:Y:S01]  /*104c0*/  ULDC.64 UR4, c[0x0][0x990] ;  /* 0x0002640000047ab9 */ /* 0x000fe20000000a00 */
[----:B------:R-:W-:Y:S02]  /*104d0*/  ISETP.NE.U32.AND P1, PT, RZ, UR6, PT ;  /* 0x00000006ff007c0c */ /* 0x000fe4000bf25070 */
[----:B------:R-:W-:Y:S02]  /*104e0*/  ISETP.NE.U32.AND P0, PT, RZ, UR4, PT ;  /* 0x00000004ff007c0c */ /* 0x000fe4000bf05070 */
[----:B------:R-:W-:Y:S02]  /*104f0*/  ISETP.NE.AND.EX P1, PT, RZ, UR7, PT, P1 ;  /* 0x00000007ff007c0c */ /* 0x000fe4000bf25310 */
[----:B------:R-:W-:-:S11]  /*10500*/  ISETP.NE.AND.EX P0, PT, RZ, UR5, PT, P0 ;  /* 0x00000005ff007c0c */ /* 0x000fd6000bf05300 */
[----:B------:R-:W2:Y:S08]  /*10510*/  @P1 LDC.64 R8, c[0x0][0x9b8] ;  /* 0x00026e00ff081b82 */ /* 0x000eb00000000a00 */
[----:B------:R-:W4:Y:S08]  /*10520*/  @P0 LDC.64 R6, c[0x0][0x9a8] ;  /* 0x00026a00ff060b82 */ /* 0x000f300000000a00 */
[----:B------:R-:W0:Y:S08]  /*10530*/  @P0 LDC.64 R10, c[0x0][0x9b0] ;  /* 0x00026c00ff0a0b82 */ /* 0x000e300000000a00 */
[----:B------:R-:W1:Y:S01]  /*10540*/  @P1 LDC.64 R12, c[0x0][0x9c0] ;  /* 0x00027000ff0c1b82 */ /* 0x000e620000000a00 */
[----:B--2---:R-:W-:-:S02]  /*10550*/  @P1 IMAD R2, R227, R8, RZ ;  /* 0x00000008e3021224 */ /* 0x004fc400078e02ff */
[----:B------:R-:W-:-:S04]  /*10560*/  @P1 IMAD.WIDE.U32 R4, R220, R8, RZ ;  /* 0x00000008dc041225 */ /* 0x000fc800078e00ff */
[C---:B------:R-:W-:Y:S02]  /*10570*/  @P1 IMAD R9, R220.reuse, R9, R2 ;  /* 0x00000009dc091224 */ /* 0x040fe400078e0202 */
[-C--:B----4-:R-:W-:Y:S02]  /*10580*/  @P0 IMAD R0, R227, R6.reuse, RZ ;  /* 0x00000006e3000224 */ /* 0x090fe400078e02ff */
[----:B------:R-:W-:-:S04]  /*10590*/  @P0 IMAD.WIDE.U32 R2, R220, R6, RZ ;  /* 0x00000006dc020225 */ /* 0x000fc800078e00ff */
[----:B------:R-:W-:Y:S02]  /*105a0*/  @P0 IMAD R7, R220, R7, R0 ;  /* 0x00000007dc070224 */ /* 0x000fe400078e0200 */
[----:B------:R-:W-:Y:S02]  /*105b0*/  @P1 IMAD.IADD R5, R5, 0x1, R9 ;  /* 0x0000000105051824 */ /* 0x000fe400078e0209 */
[----:B------:R-:W-:Y:S01]  /*105c0*/  IMAD.MOV.U32 R0, RZ, RZ, 0x3f800000 ;  /* 0x3f800000ff007424 */ /* 0x000fe200078e00ff */
[----:B------:R-:W-:Y:S01]  /*105d0*/  @P0 IADD3 R3, R3, R7, RZ ;  /* 0x0000000703030210 */ /* 0x000fe20007ffe0ff */
[----:B-1----:R-:W-:-:S04]  /*105e0*/  @P1 IMAD.WIDE.U32 R6, R191, R12, R4 ;  /* 0x0000000cbf061225 */ /* 0x002fc800078e0004 */
[----:B0-----:R-:W-:Y:S01]  /*105f0*/  @P0 IMAD.WIDE.U32 R2, R191, R10, R2 ;  /* 0x0000000abf020225 */ /* 0x001fe200078e0002 */
[----:B------:R-:W-:-:S03]  /*10600*/  @P1 LEA R8, P3, R6, UR6, 0x2 ;  /* 0x0000000606081c11 */ /* 0x000fc6000f8610ff */
[C---:B------:R-:W-:Y:S01]  /*10610*/  @P0 IMAD R5, R191.reuse, R11, R3 ;  /* 0x0000000bbf050224 */ /* 0x040fe200078e0203 */
[C---:B------:R-:W-:Y:S01]  /*10620*/  @P0 LEA R4, P2, R2.reuse, UR4, 0x2 ;  /* 0x0000000402040c11 */ /* 0x040fe2000f8410ff */
[----:B------:R-:W-:Y:S01]  /*10630*/  @P1 IMAD R3, R191, R13, R7 ;  /* 0x0000000dbf031224 */ /* 0x000fe200078e0207 */
[----:B------:R-:W-:Y:S02]  /*10640*/  ULDC UR4, c[0x0][0x988] ;  /* 0x0002620000047ab9 */ /* 0x000fe40000000800 */
[----:B------:R-:W-:Y:S02]  /*10650*/  @P0 LEA.HI.X R5, R2, UR5, R5, 0x2, P2 ;  /* 0x0000000502050c11 */ /* 0x000fe400090f1405 */
[----:B------:R-:W-:Y:S01]  /*10660*/  @P1 LEA.HI.X R9, R6, UR7, R3, 0x2, P3 ;  /* 0x0000000706091c11 */ /* 0x000fe200098f1403 */
[----:B------:R-:W-:Y:S01]  /*10670*/  IMAD.MOV.U32 R3, RZ, RZ, 0x3f800000 ;  /* 0x3f800000ff037424 */ /* 0x000fe200078e00ff */
[----:B------:R-:W0:Y:S03]  /*10680*/  LDC R2, c[0x0][0x448] ;  /* 0x00011200ff027b82 */ /* 0x000e260000000800 */
[----:B------:R-:W2:Y:S04]  /*10690*/  @P1 LDG.E R0, desc[UR50][R8.64] ;  /* 0x0000003208001981 */ /* 0x000ea8000c1e1900 */
[----:B------:R1:W2:Y:S01]  /*106a0*/  @P0 LDG.E R3, desc[UR50][R4.64] ;  /* 0x0000003204030981 */ /* 0x0002a2000c1e1900 */
[----:B0-----:R-:W-:-:S13]  /*106b0*/  ISETP.NE.AND P0, PT, R2, 0x1, PT ;  /* 0x000000010200780c */ /* 0x001fda0003f05270 */
[----:B------:R-:W0:Y:S08]  /*106c0*/  @P0 LDC R7, c[0x0][0x44c] ;  /* 0x00011300ff070b82 */ /* 0x000e300000000800 */
[----:B------:R-:W4:Y:S01]  /*106d0*/  @P0 LDC R6, c[0x0][0x450] ;  /* 0x00011400ff060b82 */ /* 0x000f220000000800 */
[----:B------:R-:W-:-:S04]  /*106e0*/  VIADD R2, R214, 0x7f ;  /* 0x0000007fd6027836 */ /* 0x000fc80000000000 */
[----:B0-----:R-:W-:-:S05]  /*106f0*/  @P0 IMAD.HI.U32 R7, R2, R7, RZ ;  /* 0x0000000702070227 */ /* 0x001fca00078e00ff */
[----:B----4-:R-:W-:Y:S02]  /*10700*/  @P0 SHF.R.U32.HI R2, RZ, R6, R7 ;  /* 0x00000006ff020219 */ /* 0x010fe40000011607 */
[----:B------:R-:W-:-:S05]  /*10710*/  IADD3 R7, R217, 0xa0, -R215 ;  /* 0x000000a0d9077810 */ /* 0x000fca0007ffe8d7 */
[----:B------:R-:W-:-:S04]  /*10720*/  IMAD.IADD R2, R7, 0x1, R2 ;  /* 0x0000000107027824 */ /* 0x000fc800078e0202 */
[----:B------:R-:W-:-:S05]  /*10730*/  IMAD.HI R2, R2, 0x66666667, RZ ;  /* 0x6666666702027827 */ /* 0x000fca00078e02ff */
[----:B-1----:R-:W-:-:S04]  /*10740*/  SHF.R.U32.HI R5, RZ, 0x1f, R2 ;  /* 0x0000001fff057819 */ /* 0x002fc80000011602 */
[----:B------:R-:W-:-:S04]  /*10750*/  LEA.HI.SX32 R5, R2, R5, 0x1a ;  /* 0x0000000502057211 */ /* 0x000fc800078fd2ff */
[----:B------:R-:W-:-:S04]  /*10760*/  VIMNMX R156, R156, R5, PT ;  /* 0x000000059c9c7248 */ /* 0x000fc80003fe0100 */
[----:B------:R-:W-:Y:S01]  /*10770*/  ISETP.GE.AND P0, PT, R156, 0x1, PT ;  /* 0x000000019c00780c */ /* 0x000fe20003f06270 */
[----:B------:R-:W-:Y:S01]  /*10780*/  BSSY B0, `(.L_x_2798) ;  /* 0x0000022000007945 */ /* 0x000fe20003800000 */
[----:B------:R-:W-:Y:S02]  /*10790*/  IMAD.MOV.U32 R104, RZ, RZ, RZ ;  /* 0x000000ffff687224 */ /* 0x000fe400078e00ff */
[----:B--2---:R-:W-:-:S04]  /*107a0*/  FMUL.FTZ R0, R3, R0 ;  /* 0x0000000003007220 */ /* 0x004fc80000410000 */
[----:B------:R-:W-:-:S05]  /*107b0*/  FMUL.FTZ R2, R0, UR4 ;  /* 0x0000000400027c20 */ /* 0x000fca0008410000 */
[----:B------:R-:W-:Y:S05]  /*107c0*/  @!P0 BRA `(.L_x_2799) ;  /* 0x0000000000748947 */ /* 0x000fea0003800000 */
        /* <DEDUP_REMOVED lines=11> */
[----:B0-----:R-:W-:Y:S01]  /*10880*/  IADD3 R4, R3, 0xffffffe, RZ ;  /* 0x0ffffffe03047810 */ /* 0x001fe20007ffe0ff */
[----:B------:R-:W-:-:S05]  /*10890*/  IMAD.MOV R3, RZ, RZ, -R10 ;  /* 0x000000ffff037224 */ /* 0x000fca00078e0a0a */
        /* <DEDUP_REMOVED lines=12> */
[----:B------:R-:W-:-:S05]  /*10960*/  @P0 VIADD R5, R5, 0x1 ;  /* 0x0000000105050836 */ /* 0x000fca0000000000 */
[----:B------:R-:W-:Y:S02]  /*10970*/  @!P2 IADD3 R5, -R5, RZ, RZ ;  /* 0x000000ff0505a210 */ /* 0x000fe40007ffe1ff */
[----:B------:R-:W-:-:S05]  /*10980*/  @!P1 LOP3.LUT R5, RZ, R9, RZ, 0x33, !PT ;  /* 0x00000009ff059212 */ /* 0x000fca00078e33ff */
[----:B------:R-:W-:-:S07]  /*10990*/  IMAD.MOV.U32 R104, RZ, RZ, R5 ;  /* 0x000000ffff687224 */ /* 0x000fce00078e0005 */
.L_x_2799:
[----:B------:R-:W-:Y:S05]  /*109a0*/  BSYNC B0 ;  /* 0x0000000000007941 */ /* 0x000fea0003800000 */
.L_x_2798:
[----:B------:R-:W2:Y:S01]  /*109b0*/  LDL R0, [R1] ;  /* 0x0000000001007983 */ /* 0x000ea20000100800 */
[----:B------:R-:W-:Y:S01]  /*109c0*/  PLOP3.LUT P0, PT, PT, PT, PT, 0x80, 0x0 ;  /* 0x000000000000781c */ /* 0x000fe20003f0f070 */
[----:B------:R-:W-:Y:S01]  /*109d0*/  IMAD.MOV.U32 R14, RZ, RZ, RZ ;  /* 0x000000ffff0e7224 */ /* 0x000fe200078e00ff */
[----:B------:R-:W-:Y:S02]  /*109e0*/  CS2R R88, SRZ ;  /* 0x0000000000587805 */ /* 0x000fe4000001ff00 */
[----:B------:R-:W-:Y:S01]  /*109f0*/  CS2R R12, SRZ ;  /* 0x00000000000c7805 */ /* 0x000fe2000001ff00 */
[----:B------:R-:W-:Y:S01]  /*10a00*/  IMAD.MOV.U32 R123, RZ, RZ, RZ ;  /* 0x000000ffff7b7224 */ /* 0x000fe200078e00ff */
[----:B------:R-:W-:Y:S02]  /*10a10*/  CS2R R90, SRZ ;  /* 0x00000000005a7805 */ /* 0x000fe4000001ff00 */
[----:B------:R-:W-:Y:S02]  /*10a20*/  CS2R R20, SRZ ;  /* 0x0000000000147805 */ /* 0x000fe4000001ff00 */
[----:B------:R-:W-:-:S02]  /*10a30*/  CS2R R80, SRZ ;  /* 0x0000000000507805 */ /* 0x000fc4000001ff00 */
[----:B------:R-:W-:Y:S01]  /*10a40*/  CS2R R60, SRZ ;  /* 0x00000000003c7805 */ /* 0x000fe2000001ff00 */
[----:B------:R-:W-:Y:S01]  /*10a50*/  IMAD.MOV.U32 R58, RZ, RZ, RZ ;  /* 0x000000ffff3a7224 */ /* 0x000fe200078e00ff */
[----:B------:R-:W-:Y:S02]  /*10a60*/  CS2R R96, SRZ ;  /* 0x0000000000607805 */ /* 0x000fe4000001ff00 */
[----:B------:R-:W-:Y:S01]  /*10a70*/  CS2R R98, SRZ ;  /* 0x0000000000627805 */ /* 0x000fe2000001ff00 */
[----:B------:R-:W-:Y:S01]  /*10a80*/  IMAD.MOV.U32 R125, RZ, RZ, RZ ;  /* 0x000000ffff7d7224 */ /* 0x000fe200078e00ff */
[----:B------:R-:W-:Y:S02]  /*10a90*/  CS2R R52, SRZ ;  /* 0x0000000000347805 */ /* 0x000fe4000001ff00 */
[----:B------:R-:W-:Y:S02]  /*10aa0*/  CS2R R114, SRZ ;  /* 0x0000000000727805 */ /* 0x000fe4000001ff00 */
[----:B------:R-:W-:-:S02]  /*10ab0*/  CS2R R100, SRZ ;  /* 0x0000000000647805 */ /* 0x000fc4000001ff00 */
[----:B------:R-:W-:Y:S02]  /*10ac0*/  MOV R55, RZ ;  /* 0x000000ff00377202 */ /* 0x000fe40000000f00 */
[----:B---3--:R-:W-:Y:S01]  /*10ad0*/  CS2R R44, SRZ ;  /* 0x00000000002c7805 */ /* 0x008fe2000001ff00 */
        /* <DEDUP_REMOVED lines=12> */
[----:B------:R-:W-:-:S02]  /*10ba0*/  MOV R121, RZ ;  /* 0x000000ff00797202 */ /* 0x000fc40000000f00 */
[----:B------:R-:W-:Y:S02]  /*10bb0*/  CS2R R28, SRZ ;  /* 0x00000000001c7805 */ /* 0x000fe4000001ff00 */
[----:B------:R-:W-:Y:S02]  /*10bc0*/  CS2R R94, SRZ ;  /* 0x00000000005e7805 */ /* 0x000fe4000001ff00 */
[----:B------:R-:W-:Y:S01]  /*10bd0*/  CS2R R64, SRZ ;  /* 0x0000000000407805 */ /* 0x000fe2000001ff00 */
[----:B------:R-:W-:Y:S01]  /*10be0*/  IMAD.MOV.U32 R8, RZ, RZ, RZ ;  /* 0x000000ffff087224 */ /* 0x000fe200078e00ff */
[----:B------:R-:W-:Y:S02]  /*10bf0*/  CS2R R92, SRZ ;  /* 0x00000000005c7805 */ /* 0x000fe4000001ff00 */
[----:B------:R-:W-:Y:S02]  /*10c00*/  CS2R R68, SRZ ;  /* 0x0000000000447805 */ /* 0x000fe4000001ff00 */
[----:B------:R-:W-:-:S02]  /*10c10*/  CS2R R84, SRZ ;  /* 0x0000000000547805 */ /* 0x000fc4000001ff00 */
[----:B------:R-:W-:Y:S01]  /*10c20*/  CS2R R24, SRZ ;  /* 0x0000000000187805 */ /* 0x000fe2000001ff00 */
[----:B------:R-:W-:Y:S02]  /*10c30*/  IMAD.MOV.U32 R3, RZ, RZ, RZ ;  /* 0x000000ffff037224 */ /* 0x000fe400078e00ff */
[----:B------:R-:W-:Y:S02]  /*10c40*/  IMAD.MOV.U32 R117, RZ, RZ, RZ ;  /* 0x000000ffff757224 */ /* 0x000fe400078e00ff */
[----:B--2---:R-:W-:Y:S02]  /*10c50*/  IMAD R213, R0, R104, RZ ;  /* 0x0000006800d57224 */ /* 0x004fe400078e02ff */
[----:B------:R-:W-:-:S03]  /*10c60*/  IMAD.MOV.U32 R0, RZ, RZ, RZ ;  /* 0x000000ffff007224 */ /* 0x000fc600078e00ff */
[----:B------:R-:W-:-:S04]  /*10c70*/  VIADDMNMX R104, R213, R104, R156, PT ;  /* 0x00000068d5687246 */ /* 0x000fc8000380019c */
[----:B------:R-:W-:-:S13]  /*10c80*/  ISETP.GT.AND P1, PT, R104, R213, PT ;  /* 0x000000d56800720c */ /* 0x000fda0003f24270 */
[----:B------:R-:W-:Y:S05]  /*10c90*/  @!P1 BRA `(.L_x_2800) ;  /* 0x0000012400bc9947 */ /* 0x000fea0003800000 */
        /* <DEDUP_REMOVED lines=8> */
.L_x_3080:
        /* <DEDUP_REMOVED lines=25> */
.L_x_2802:
        /* <DEDUP_REMOVED lines=13> */
.L_x_2806:
[----:B-1----:R1:W2:Y:S02]  /*10f80*/  SYNCS.PHASECHK.TRANS64.TRYWAIT P0, [R18+URZ+0x29800], R3 ;  /* 0x02980003120075a7 */ /* 0x0022a4000800017f */
[----:B--2---:R-:W-:Y:S05]  /*10f90*/  @!P0 NANOSLEEP.SYNCS 0x989680 ;  /* 0x009896800000895d */ /* 0x004fea0003900000 */
[----:B------:R-:W2:Y:S02]  /*10fa0*/  @!P0 SYNCS.PHASECHK.TRANS64 P0, [R18+URZ+0x29800], R3 ;  /* 0x02980003120085a7 */ /* 0x000ea4000800007f */
[----:B--2---:R-:W-:Y:S05]  /*10fb0*/  @!P0 BRA `(.L_x_2806) ;  /* 0xfffffffc00f08947 */ /* 0x004fea000383ffff */
.L_x_2805:
[----:B------:R-:W-:Y:S05]  /*10fc0*/  BSYNC B0 ;  /* 0x0000000000007941 */ /* 0x000fea0003800000 */
.L_x_2804:
[----:B------:R-:W-:Y:S05]  /*10fd0*/  BRA `(.L_x_2807) ;  /* 0x0000006c00d87947 */ /* 0x000fea0003800000 */
.L_x_2803:
        /* <DEDUP_REMOVED lines=30> */
.L_x_2808:
[----:B------:R-:W-:Y:S01]  /*111c0*/  ULDC.U8 UR4, c[0x0][0x410] ;  /* 0x0001040000047ab9 */ /* 0x000fe20000000000 */
[----:B------:R-:W-:Y:S01]  /*111d0*/  BSSY B0, `(.L_x_2809) ;  /* 0x00006ce000007945 */ /* 0x000fe20003800000 */
[----:B------:R-:W-:Y:S01]  /*111e0*/  ISETP.NE.AND P0, PT, RZ, UR4, PT ;  /* 0x00000004ff007c0c */ /* 0x000fe2000bf05270 */
[----:B------:R-:W-:-:S12]  /*111f0*/  IMAD.IADD R10, R198, 0x1, R214 ;  /* 0x00000001c60a7824 */ /* 0x000fd800078e02d6 */
[----:B------:R-:W-:Y:S05]  /*11200*/  @!P0 BRA `(.L_x_2810) ;  /* 0x0000003400988947 */ /* 0x000fea0003800000 */
[----:B------:R-:W0:Y:S01]  /*11210*/  LDC R20, c[0x0][0x448] ;  /* 0x00011200ff147b82 */ /* 0x000e220000000800 */
[----:B------:R-:W-:Y:S01]  /*11220*/  MOV R11, R10 ;  /* 0x0000000a000b7202 */ /* 0x000fe20000000f00 */
[----:B------:R-:W-:Y:S01]  /*11230*/  IMAD.MOV.U32 R8, RZ, RZ, R26 ;  /* 0x000000ffff087224 */ /* 0x000fe200078e001a */
[----:B------:R-:W-:Y:S01]  /*11240*/  ULDC.64 UR4, c[0x0][0x3f8] ;  /* 0x0000fe0000047ab9 */ /* 0x000fe20000000a00 */
[----:B------:R-:W-:Y:S01]  /*11250*/  IMAD.MOV.U32 R9, RZ, RZ, R31 ;  /* 0x000000ffff097224 */ /* 0x000fe200078e001f */
[----:B------:R-:W-:Y:S01]  /*11260*/  ULDC.64 UR6, c[0x0][0x408] ;  /* 0x0001020000067ab9 */ /* 0x000fe20000000a00 */
[----:B------:R-:W-:Y:S01]  /*11270*/  IMAD.MOV.U32 R6, RZ, RZ, R24 ;  /* 0x000000ffff067224 */ /* 0x000fe200078e0018 */
[----:B------:R-:W-:Y:S01]  /*11280*/  ULDC.64 UR8, c[0x0][0x400] ;  /* 0x0001000000087ab9 */ /* 0x000fe20000000a00 */
[----:B------:R-:W-:Y:S01]  /*11290*/  IMAD.MOV.U32 R7, RZ, RZ, R29 ;  /* 0x000000ffff077224 */ /* 0x000fe200078e001d */
[----:B0-----:R-:W-:-:S13]  /*112a0*/  ISETP.NE.AND P0, PT, R20, 0x1, PT ;  /* 0x000000011400780c */ /* 0x001fda0003f05270 */
[----:B------:R-:W0:Y:S08]  /*112b0*/  @P0 LDC R3, c[0x0][0x44c] ;  /* 0x00011300ff030b82 */ /* 0x000e300000000800 */
[----:B------:R-:W1:Y:S01]  /*112c0*/  @P0 LDC R5, c[0x0][0x450] ;  /* 0x00011400ff050b82 */ /* 0x000e620000000800 */
[----:B0-----:R-:W-:-:S05]  /*112d0*/  @P0 IMAD.HI.U32 R0, R10, R3, RZ ;  /* 0x000000030a000227 */ /* 0x001fca00078e00ff */
[----:B-1----:R-:W-:-:S04]  /*112e0*/  @P0 SHF.R.U32.HI R11, RZ, R5, R0 ;  /* 0x00000005ff0b0219 */ /* 0x002fc80000011600 */
[----:B------:R-:W-:Y:S01]  /*112f0*/  SHF.R.S32.HI R0, RZ, 0x1f, R11 ;  /* 0x0000001fff007819 */ /* 0x000fe2000001140b */
[----:B------:R-:W-:-:S04]  /*11300*/  IMAD.WIDE.U32 R8, R11, UR6, R8 ;  /* 0x000000060b087c25 */ /* 0x000fc8000f8e0008 */
[----:B------:R-:W-:Y:S01]  /*11310*/  IMAD R4, R0, UR4, RZ ;  /* 0x0000000400047c24 */ /* 0x000fe2000f8e02ff */
[----:B------:R-:W-:Y:S01]  /*11320*/  IADD3 R5, P1, R8, UR8, RZ ;  /* 0x0000000808057c10 */ /* 0x000fe2000ff3e0ff */
[----:B------:R-:W-:-:S04]  /*11330*/  IMAD.WIDE.U32 R6, R11, UR4, R6 ;  /* 0x000000040b067c25 */ /* 0x000fc8000f8e0006 */
[----:B------:R-:W-:Y:S02]  /*11340*/  IMAD R0, R0, UR6, RZ ;  /* 0x0000000600007c24 */ /* 0x000fe4000f8e02ff */
        /* <DEDUP_REMOVED lines=11> */
[----:B------:R0:W4:Y:S02]  /*11400*/  SHFL.IDX PT, R14, R5, RZ, 0x1e1f ;  /* 0x001e1fff050e7589 */ /* 0x00012400000e0000 */
.L_x_3086:
        /* <DEDUP_REMOVED lines=24> */
[----:B----4-:R-:W-:-:S03]  /*11590*/  @!P4 IADD3 R8, P1, R200, R14, RZ ;  /* 0x0000000ec808c210 */ /* 0x010fc60007f3e0ff */
[--C-:B-1----:R-:W-:Y:S02]  /*115a0*/  @!P4 IMAD.X R7, R0, 0x1, R5.reuse, P0 ;  /* 0x000000010007c824 */ /* 0x102fe400000e0605 */
[----:B---3--:R-:W-:Y:S01]  /*115b0*/  @!P4 IMAD.X R9, R4, 0x1, R5, P1 ;  /* 0x000000010409c824 */ /* 0x008fe200008e0605 */
[----:B------:R-:W-:Y:S02]  /*115c0*/  ISETP.GE.AND P1, PT, R201, UR4, PT ;  /* 0x00000004c9007c0c */ /* 0x000fe4000bf26270 */
[----:B------:R-:W5:Y:S01]  /*115d0*/  @!P4 LD.E.64 R34, desc[UR50][R6.64] ;  /* 0x000000320622c980 */ /* 0x000f62000c101b00 */
[----:B------:R-:W-:-:S03]  /*115e0*/  SHF.R.S32.HI R5, RZ, 0x1f, R202 ;  /* 0x0000001fff057819 */ /* 0x000fc600000114ca */
[----:B------:R0:W5:Y:S01]  /*115f0*/  @!P4 LD.E.64 R32, desc[UR50][R8.64] ;  /* 0x000000320820c980 */ /* 0x000162000c101b00 */
[C---:B------:R-:W-:Y:S02]  /*11600*/  @!P3 IADD3 R10, P4, R202.reuse, R3, RZ ;  /* 0x00000003ca0ab210 */ /* 0x040fe40007f9e0ff */
[----:B------:R-:W-:Y:S02]  /*11610*/  CS2R R30, SRZ ;  /* 0x00000000001e7805 */ /* 0x000fe4000001ff00 */
[----:B------:R-:W-:Y:S02]  /*11620*/  @!P3 IADD3 R42, P5, R202, R14, RZ ;  /* 0x0000000eca2ab210 */ /* 0x000fe40007fbe0ff */
[----:B------:R-:W-:Y:S02]  /*11630*/  CS2R R28, SRZ ;  /* 0x00000000001c7805 */ /* 0x000fe4000001ff00 */
[----:B------:R-:W-:Y:S02]  /*11640*/  @!P3 IADD3.X R11, R0, R5, RZ, P4, !PT ;  /* 0x00000005000bb210 */ /* 0x000fe400027fe4ff */
[----:B------:R-:W-:Y:S01]  /*11650*/  SHF.R.S32.HI R13, RZ, 0x1f, R203 ;  /* 0x0000001fff0d7819 */ /* 0x000fe200000114cb */
[----:B------:R-:W-:Y:S01]  /*11660*/  @!P3 IMAD.X R43, R4, 0x1, R5, P5 ;  /* 0x00000001042bb824 */ /* 0x000fe200028e0605 */
[----:B------:R-:W-:Y:S01]  /*11670*/  @!P2 IADD3 R46, P4, R203, R3, RZ ;  /* 0x00000003cb2ea210 */ /* 0x000fe20007f9e0ff */
[----:B------:R1:W5:Y:S01]  /*11680*/  @!P3 LD.E.64 R30, desc[UR50][R10.64] ;  /* 0x000000320a1eb980 */ /* 0x000362000c101b00 */
[----:B------:R-:W-:-:S02]  /*11690*/  ISETP.GE.AND P0, PT, R188, UR4, PT ;  /* 0x00000004bc007c0c */ /* 0x000fc4000bf06270 */
[-C--:B------:R-:W-:Y:S01]  /*116a0*/  @!P2 IADD3 R48, P5, R203, R14.reuse, RZ ;  /* 0x0000000ecb30a210 */ /* 0x080fe20007fbe0ff */
[----:B------:R-:W-:Y:S01]  /*116b0*/  @!P2 IMAD.X R47, R0, 0x1, R13, P4 ;  /* 0x00000001002fa824 */ /* 0x000fe200020e060d */
[----:B------:R-:W-:Y:S02]  /*116c0*/  SHF.R.S32.HI R15, RZ, 0x1f, R201 ;  /* 0x0000001fff0f7819 */ /* 0x000fe400000114c9 */
[----:B------:R-:W-:Y:S02]  /*116d0*/  CS2R R24, SRZ ;  /* 0x0000000000187805 */ /* 0x000fe4000001ff00 */
[C---:B------:R-:W-:Y:S01]  /*116e0*/  @!P1 IADD3 R50, P4, R201.reuse, R3, RZ ;  /* 0x00000003c9329210 */ /* 0x040fe20007f9e0ff */
[----:B------:R-:W-:Y:S01]  /*116f0*/  @!P2 IMAD.X R49, R4, 0x1, R13, P5 ;  /* 0x000000010431a824 */ /* 0x000fe200028e060d */
[----:B------:R-:W-:Y:S02]  /*11700*/  @!P1 IADD3 R52, P5, R201, R14, RZ ;  /* 0x0000000ec9349210 */ /* 0x000fe40007fbe0ff */
[----:B------:R-:W-:-:S02]  /*11710*/  CS2R R26, SRZ ;  /* 0x00000000001a7805 */ /* 0x000fc4000001ff00 */
[----:B0-----:R-:W-:Y:S01]  /*11720*/  SHF.R.S32.HI R9, RZ, 0x1f, R204 ;  /* 0x0000001fff097819 */ /* 0x001fe200000114cc */
[--C-:B------:R-:W-:Y:S01]  /*11730*/  @!P1 IMAD.X R51, R0, 0x1, R15.reuse, P4 ;  /* 0x0000000100339824 */ /* 0x100fe200020e060f */
[----:B------:R-:W-:Y:S01]  /*11740*/  ISETP.GE.AND P4, PT, R204, UR4, PT ;  /* 0x00000004cc007c0c */ /* 0x000fe2000bf86270 */
[----:B------:R-:W-:Y:S01]  /*11750*/  @!P1 IMAD.X R53, R4, 0x1, R15, P5 ;  /* 0x0000000104359824 */ /* 0x000fe200028e060f */
[----:B------:R-:W-:Y:S02]  /*11760*/  @!P0 SHF.R.S32.HI R5, RZ, 0x1f, R188 ;  /* 0x0000001fff058819 */ /* 0x000fe400000114bc */
[----:B------:R-:W-:Y:S02]  /*11770*/  CS2R R12, SRZ ;  /* 0x00000000000c7805 */ /* 0x000fe4000001ff00 */
[----:B------:R-:W-:Y:S02]  /*11780*/  @!P0 IADD3 R6, P5, R188, R3, RZ ;  /* 0x00000003bc068210 */ /* 0x000fe40007fbe0ff */
[----:B------:R-:W-:-:S02]  /*11790*/  CS2R R20, SRZ ;  /* 0x0000000000147805 */ /* 0x000fc4000001ff00 */
[----:B------:R-:W-:Y:S02]  /*117a0*/  CS2R R36, SRZ ;  /* 0x0000000000247805 */ /* 0x000fe4000001ff00 */
[----:B------:R-:W-:Y:S02]  /*117b0*/  CS2R R38, SRZ ;  /* 0x0000000000267805 */ /* 0x000fe4000001ff00 */
[----:B-1----:R-:W-:Y:S01]  /*117c0*/  CS2R R10, SRZ ;  /* 0x00000000000a7805 */ /* 0x002fe2000001ff00 */
[----:B------:R-:W-:Y:S01]  /*117d0*/  @!P0 IMAD.X R7, R0, 0x1, R5, P5 ;  /* 0x0000000100078824 */ /* 0x000fe200028e0605 */
[----:B------:R-:W-:Y:S01]  /*117e0*/  @!P0 IADD3 R40, P5, R188, R14, RZ ;  /* 0x0000000ebc288210 */ /* 0x000fe20007fbe0ff */
[----:B------:R0:W5:Y:S03]  /*117f0*/  @!P3 LD.E.64 R28, desc[UR50][R42.64] ;  /* 0x000000322a1cb980 */ /* 0x000166000c101b00 */
[----:B------:R-:W-:Y:S01]  /*11800*/  @!P0 IADD3.X R41, R4, R5, RZ, P5, !PT ;  /* 0x0000000504298210 */ /* 0x000fe20002ffe4ff */
[----:B------:R0:W5:Y:S01]  /*11810*/  @!P2 LD.E.64 R24, desc[UR50][R46.64] ;  /* 0x000000322e18a980 */ /* 0x000162000c101b00 */
[----:B------:R-:W-:-:S03]  /*11820*/  @!P4 IADD3 R54, P5, R204, R3, RZ ;  /* 0x00000003cc36c210 */ /* 0x000fc60007fbe0ff */
[----:B------:R0:W5:Y:S02]  /*11830*/  @!P2 LD.E.64 R26, desc[UR50][R48.64] ;  /* 0x00000032301aa980 */ /* 0x000164000c101b00 */
[--C-:B------:R-:W-:Y:S01]  /*11840*/  @!P4 IMAD.X R55, R0, 0x1, R9.reuse, P5 ;  /* 0x000000010037c824 */ /* 0x100fe200028e0609 */
[----:B------:R-:W-:Y:S01]  /*11850*/  @!P4 IADD3 R14, P5, R204, R14, RZ ;  /* 0x0000000ecc0ec210 */ /* 0x000fe20007fbe0ff */
[----:B------:R0:W5:Y:S04]  /*11860*/  @!P1 LD.E.64 R12, desc[UR50][R50.64] ;  /* 0x00000032320c9980 */ /* 0x000168000c101b00 */
[----:B------:R-:W-:Y:S01]  /*11870*/  @!P4 IMAD.X R15, R4, 0x1, R9, P5 ;  /* 0x00000001040fc824 */ /* 0x000fe200028e0609 */
[----:B------:R-:W-:Y:S01]  /*11880*/  CS2R R8, SRZ ;  /* 0x0000000000087805 */ /* 0x000fe2000001ff00 */
[----:B------:R0:W5:Y:S04]  /*11890*/  @!P1 LD.E.64 R20, desc[UR50][R52.64] ;  /* 0x0000003234149980 */ /* 0x000168000c101b00 */
[----:B------:R0:W5:Y:S04]  /*118a0*/  @!P0 LD.E.64 R36, desc[UR50][R6.64] ;  /* 0x0000003206248980 */ /* 0x000168000c101b00 */
[----:B------:R0:W5:Y:S04]  /*118b0*/  @!P0 LD.E.64 R38, desc[UR50][R40.64] ;  /* 0x0000003228268980 */ /* 0x000168000c101b00 */
[----:B------:R0:W5:Y:S04]  /*118c0*/  @!P4 LD.E.64 R10, desc[UR50][R54.64] ;  /* 0x00000032360ac980 */ /* 0x000168000c101b00 */
[----:B------:R0:W5:Y:S02]  /*118d0*/  @!P4 LD.E.64 R8, desc[UR50][R14.64] ;  /* 0x000000320e08c980 */ /* 0x000164000c101b00 */
.L_x_2813:
[----:B------:R-:W-:Y:S05]  /*118e0*/  BSYNC B1 ;  /* 0x0000000000017941 */ /* 0x000fea0003800000 */
.L_x_2812:
[----:B------:R-:W-:Y:S01]  /*118f0*/  ULEA.HI UR4, UR37, UR37, URZ, 0x1 ;  /* 0x0000002525047291 */ /* 0x000fe2000f8f083f */
[----:B--2---:R-:W-:Y:S01]  /*11900*/  VIADDMNMX R3, R45, -R214, 0x80, PT ;  /* 0x000000802d037446 */ /* 0x004fe200038009d6 */
[----:B------:R-:W-:Y:S02]  /*11910*/  BSSY B1, `(.L_x_2814) ;  /* 0x0000008000017945 */ /* 0x000fe40003800000 */
[----:B------:R-:W-:Y:S01]  /*11920*/  ULOP3.LUT UR4, UR4, 0xfffffffe, URZ, 0xc0, !UPT ;  /* 0xfffffffe04047892 */ /* 0x000fe2000f8ec03f */
[----:B------:R-:W-:-:S03]  /*11930*/  ISETP.GE.AND P1, PT, R198, R3, PT ;  /* 0x00000003c600720c */ /* 0x000fc60003f26270 */
[----:B------:R-:W-:-:S06]  /*11940*/  UIADD3 UR4, UR37, -UR4, URZ ;  /* 0x8000000425047290 */ /* 0x000fcc000fffe03f */
[----:B------:R-:W-:-:S05]  /*11950*/  IMAD.U32 R5, RZ, RZ, UR4 ;  /* 0x00000004ff057e24 */ /* 0x000fca000f8e00ff */
[----:B------:R-:W-:-:S04]  /*11960*/  SHF.L.U32 R5, R5, 0x1f, RZ ;  /* 0x0000001f05057819 */ /* 0x000fc800000006ff */
[----:B------:R-:W2:Y:S02]  /*11970*/  SYNCS.PHASECHK.TRANS64.TRYWAIT P0, [R18+URZ+0x29800], R5 ;  /* 0x02980005120075a7 */ /* 0x000ea4000800017f */
[----:B--2---:R-:W-:Y:S05]  /*11980*/  @!P0 BRA `(.L_x_2815) ;  /* 0x000001f000f88947 */ /* 0x004fea0003800000 */
.L_x_3087:
[----:B------:R-:W-:Y:S05]  /*11990*/  BSYNC B1 ;  /* 0x0000000000017941 */ /* 0x000fea0003800000 */
.L_x_2814:
[----:B------:R-:W-:Y:S05]  /*119a0*/  @P1 BRA `(.L_x_2816) ;  /* 0x0000006400401947 */ /* 0x000fea0003800000 */
[----:B------:R-:W0:Y:S01]  /*119b0*/  LDC R3, c[0x0][0x3f4] ;  /* 0x0000fd00ff037b82 */ /* 0x000e220000000800 */
[----:B------:R-:W-:Y:S01]  /*119c0*/  BSSY B1, `(.L_x_2817) ;  /* 0x000007f000017945 */ /* 0x000fe20003800000 */
[----:B-1----:R-:W-:Y:S01]  /*119d0*/  IMAD.IADD R0, R18, 0x1, R218 ;  /* 0x0000000112007824 */ /* 0x002fe200078e02da */
[-C--:B0-----:R-:W-:Y:S02]  /*119e0*/  ISETP.GE.AND P0, PT, R188, R3.reuse, PT ;  /* 0x00000003bc00720c */ /* 0x081fe40003f06270 */
[-C--:B------:R-:W-:Y:S02]  /*119f0*/  ISETP.GE.AND P1, PT, R200, R3.reuse, PT ;  /* 0x00000003c800720c */ /* 0x080fe40003f26270 */
[-C--:B------:R-:W-:Y:S02]  /*11a00*/  ISETP.GE.AND P2, PT, R202, R3.reuse, PT ;  /* 0x00000003ca00720c */ /* 0x080fe40003f46270 */
[-C--:B------:R-:W-:Y:S02]  /*11a10*/  ISETP.GE.AND P3, PT, R203, R3.reuse, PT ;  /* 0x00000003cb00720c */ /* 0x080fe40003f66270 */
[----:B------:R-:W-:-:S02]  /*11a20*/  ISETP.GE.AND P4, PT, R201, R3, PT ;  /* 0x00000003c900720c */ /* 0x000fc40003f86270 */
[----:B------:R-:W-:-:S03]  /*11a30*/  ISETP.GE.AND P5, PT, R204, R3, PT ;  /* 0x00000003cc00720c */ /* 0x000fc60003fa6270 */
[----:B------:R-:W-:Y:S10]  /*11a40*/  @P0 BRA `(.L_x_2818) ;  /* 0x0000000400d80947 */ /* 0x000ff40003800000 */
[----:B--23--:R-:W0:Y:S01]  /*11a50*/  LDS.128 R4, [R0+0x14400] ;  /* 0x0144000000047984 */ /* 0x00ce220000000c00 */
        /* <DEDUP_REMOVED lines=25> */
[----:B------:R-:W-:-:S02]  /*11bf0*/  LOP3.LUT R15, R3, 0xff0000, R36, 0xf8, !PT ;  /* 0x00ff0000030f7812 */ /* 0x000fc400078ef824 */
        /* <DEDUP_REMOVED lines=91> */
.L_x_2818:
[----:B------:R-:W-:Y:S05]  /*121b0*/  BSYNC B1 ;  /* 0x0000000000017941 */ /* 0x000fea0003800000 */
.L_x_2817:
[----:B------:R-:W-:Y:S04]  /*121c0*/  BSSY B1, `(.L_x_2819) ;  /* 0x000007d000017945 */ /* 0x000fe80003800000 */
[----:B------:R-:W-:Y:S05]  /*121d0*/  @P1 BRA `(.L_x_2820) ;  /* 0x0000000400ec1947 */ /* 0x000fea0003800000 */
[----:B------:R-:W0:Y:S01]  /*121e0*/  LDL R49, [R1+0x18] ;  /* 0x0000180001317983 */ /* 0x000e220000100800 */
        /* <DEDUP_REMOVED lines=13> */
[----:B----4-:R-:W-:Y:S02]  /*122c0*/  LOP3.LUT R14, R34, 0xff, RZ, 0xc0, !PT ;  /* 0x000000ff220e7812 */ /* 0x010fe400078ec0ff */
        /* <DEDUP_REMOVED lines=19> */
[--C-:B------:R-:W-:Y:S01]  /*12400*/  HADD2.F32 R40, -RZ, R38.reuse.H1_H1 ;  /* 0x30000026ff287230 */ /* 0x100fe20000004100 */
[----:B------:R-:W-:Y:S01]  /*12410*/  LOP3.LUT R34, R15, 0xff000000, R34, 0xf8, !PT ;  /* 0xff0000000f227812 */ /* 0x000fe200078ef822 */
[--C-:B------:R-:W-:Y:S01]  /*12420*/  HADD2.F32 R36, -RZ, R35.reuse.H1_H1 ;  /* 0x30000023ff247230 */ /* 0x100fe20000004100 */
[----:B------:R-:W-:Y:S01]  /*12430*/  F2FP.F16.E4M3.UNPACK_B R41, R41.H1 ;  /* 0x00000029ff29723e */ /* 0x000fe200030006ff */
[----:B------:R-:W-:Y:S01]  /*12440*/  HADD2.F32 R38, -RZ, R38.H0_H0 ;  /* 0x20000026ff267230 */ /* 0x000fe20000004100 */
[----:B------:R-:W-:Y:S01]  /*12450*/  F2FP.F16.E4M3.UNPACK_B R37, R37.H1 ;  /* 0x00000025ff25723e */ /* 0x000fe200030006ff */
[----:B------:R-:W-:Y:S01]  /*12460*/  HADD2.F32 R35, -RZ, R35.H0_H0 ;  /* 0x20000023ff237230 */ /* 0x000fe20000004100 */
[----:B0-23--:R-:W0:Y:S02]  /*12470*/  LDS.128 R4, [R49] ;  /* 0x0000000031047984 */ /* 0x00de240000000c00 */
[----:B0-----:R-:W-:-:S02]  /*12480*/  F2FP.F16.E4M3.UNPACK_B R3, R6.H1 ;  /* 0x00000006ff03723e */ /* 0x001fc400030006ff */
[----:B------:R-:W-:Y:S02]  /*12490*/  F2FP.F16.E4M3.UNPACK_B R6, R6 ;  /* 0x00000006ff06723e */ /* 0x000fe400020006ff */
[-C--:B------:R-:W-:Y:S01]  /*124a0*/  F2FP.F16.E4M3.UNPACK_B R32, R7.reuse ;  /* 0x00000007ff20723e */ /* 0x080fe200020006ff */
[--C-:B------:R-:W-:Y:S01]  /*124b0*/  HADD2.F32 R14, -RZ, R3.reuse.H1_H1 ;  /* 0x30000003ff0e7230 */ /* 0x100fe20000004100 */
[----:B------:R-:W-:Y:S01]  /*124c0*/  F2FP.F16.E4M3.UNPACK_B R33, R7.H1 ;  /* 0x00000007ff21723e */ /* 0x000fe200030006ff */
[----:B------:R-:W-:Y:S01]  /*124d0*/  HADD2.F32 R15, -RZ, R3.H0_H0 ;  /* 0x20000003ff0f7230 */ /* 0x000fe20000004100 */
[-C--:B------:R-:W-:Y:S02]  /*124e0*/  F2FP.F16.E4M3.UNPACK_B R7, R5.reuse ;  /* 0x00000005ff07723e */ /* 0x080fe400020006ff */
[C---:B------:R-:W-:Y:S01]  /*124f0*/  FMUL.FTZ R42, R14.reuse, R40 ;  /* 0x000000280e2a7220 */ /* 0x040fe20000410000 */
[----:B------:R-:W-:Y:S01]  /*12500*/  FMUL.FTZ R43, R14, R36 ;  /* 0x000000240e2b7220 */ /* 0x000fe20000410000 */
[----:B------:R-:W-:Y:S01]  /*12510*/  F2FP.F16.E4M3.UNPACK_B R14, R5.H1 ;  /* 0x00000005ff0e723e */ /* 0x000fe200030006ff */
[----:B------:R-:W-:-:S02]  /*12520*/  HADD2.F32 R5, -RZ, R6.H1_H1 ;  /* 0x30000006ff057230 */ /* 0x000fc40000004100 */
[C---:B------:R-:W-:Y:S01]  /*12530*/  FFMA.FTZ R42, R15.reuse, R36, -R42 ;  /* 0x000000240f2a7223 */ /* 0x040fe2000001082a */
[----:B------:R-:W-:Y:S01]  /*12540*/  FFMA.FTZ R45, R15, R40, R43 ;  /* 0x000000280f2d7223 */ /* 0x000fe2000001002b */
[----:B------:R-:W-:Y:S01]  /*12550*/  HADD2.F32 R6, -RZ, R6.H0_H0 ;  /* 0x20000006ff067230 */ /* 0x000fe20000004100 */
[----:B------:R-:W-:Y:S01]  /*12560*/  F2FP.F16.E4M3.UNPACK_B R3, R4 ;  /* 0x00000004ff03723e */ /* 0x000fe200020006ff */
[C---:B------:R-:W-:Y:S01]  /*12570*/  FMUL.FTZ R15, R5.reuse, R38 ;  /* 0x00000026050f7220 */ /* 0x040fe20000410000 */
[-C--:B------:R-:W-:Y:S01]  /*12580*/  FMUL.FTZ R43, R5, R35.reuse ;  /* 0x00000023052b7220 */ /* 0x080fe20000410000 */
[----:B------:R-:W-:Y:S01]  /*12590*/  HADD2.F32 R5, -RZ, R32.H1_H1 ;  /* 0x30000020ff057230 */ /* 0x000fe20000004100 */
[----:B------:R-:W-:Y:S01]  /*125a0*/  F2FP.F16.E4M3.UNPACK_B R4, R4.H1 ;  /* 0x00000004ff04723e */ /* 0x000fe200030006ff */
[----:B------:R-:W-:Y:S02]  /*125b0*/  HADD2.F32 R36, -RZ, R41.H0_H0 ;  /* 0x20000029ff247230 */ /* 0x000fe40000004100 */
[----:B------:R-:W-:Y:S01]  /*125c0*/  FFMA.FTZ R40, R6, R35, -R15 ;  /* 0x0000002306287223 */ /* 0x000fe2000001080f */
[----:B------:R-:W-:-:S02]  /*125d0*/  HADD2.F32 R15, -RZ, R37.H0_H0 ;  /* 0x20000025ff0f7230 */ /* 0x000fc40000004100 */
[----:B------:R-:W-:Y:S01]  /*125e0*/  FFMA.FTZ R43, R6, R38, R43 ;  /* 0x00000026062b7223 */ /* 0x000fe2000001002b */
        /* <DEDUP_REMOVED lines=12> */
[-C--:B------:R-:W-:Y:S01]  /*126b0*/  F2FP.F16.E4M3.UNPACK_B R15, R34.reuse ;  /* 0x00000022ff0f723e */ /* 0x080fe200020006ff */
[C---:B------:R-:W-:Y:S01]  /*126c0*/  FFMA.FTZ R48, R33.reuse, R37, -R38 ;  /* 0x0000002521307223 */ /* 0x040fe20000010826 */
[----:B------:R-:W-:Y:S02]  /*126d0*/  HADD2.F32 R6, -RZ, R4.H1_H1 ;  /* 0x30000004ff067230 */ /* 0x000fe40000004100 */
[----:B------:R-:W-:Y:S01]  /*126e0*/  FFMA.FTZ R41, R33, R41, R32 ;  /* 0x0000002921297223 */ /* 0x000fe20000010020 */
[--C-:B------:R-:W-:Y:S01]  /*126f0*/  HADD2.F32 R35, -RZ, R5.reuse.H1_H1 ;  /* 0x30000005ff237230 */ /* 0x100fe20000004100 */
[----:B------:R-:W-:Y:S01]  /*12700*/  F2FP.F16.E4M3.UNPACK_B R34, R34.H1 ;  /* 0x00000022ff22723e */ /* 0x000fe200030006ff */
[----:B------:R-:W-:Y:S01]  /*12710*/  HADD2.F32 R33, -RZ, R5.H0_H0 ;  /* 0x20000005ff217230 */ /* 0x000fe20000004100 */
[----:B------:R-:W-:Y:S01]  /*12720*/  F2FP.F16.E4M3.UNPACK_B R39, R39.H1 ;  /* 0x00000027ff27723e */ /* 0x000fe200030006ff */
[----:B------:R-:W-:-:S02]  /*12730*/  HADD2.F32 R32, -RZ, R15.H1_H1 ;  /* 0x3000000fff207230 */ /* 0x000fc40000004100 */
[C---:B------:R-:W-:Y:S01]  /*12740*/  FMUL.FTZ R36, R6.reuse, R35 ;  /* 0x0000002306247220 */ /* 0x040fe20000410000 */
[----:B------:R-:W-:Y:S02]  /*12750*/  HADD2.F32 R5, -RZ, R4.H0_H0 ;  /* 0x20000004ff057230 */ /* 0x000fe40000004100 */
[----:B------:R-:W-:Y:S02]  /*12760*/  HADD2.F32 R4, -RZ, R3.H1_H1 ;  /* 0x30000003ff047230 */ /* 0x000fe40000004100 */
[-C--:B------:R-:W-:Y:S01]  /*12770*/  FMUL.FTZ R38, R6, R32.reuse ;  /* 0x0000002006267220 */ /* 0x080fe20000410000 */
[----:B------:R-:W-:Y:S02]  /*12780*/  HADD2.F32 R15, -RZ, R15.H0_H0 ;  /* 0x2000000fff0f7230 */ /* 0x000fe40000004100 */
[C---:B------:R-:W-:Y:S01]  /*12790*/  FFMA.FTZ R36, R5.reuse, R32, -R36 ;  /* 0x0000002005247223 */ /* 0x040fe20000010824 */
[----:B------:R-:W-:Y:S02]  /*127a0*/  HADD2.F32 R3, -RZ, R3.H0_H0 ;  /* 0x20000003ff037230 */ /* 0x000fe40000004100 */
[C---:B------:R-:W-:Y:S01]  /*127b0*/  FMUL.FTZ R6, R4.reuse, R33 ;  /* 0x0000002104067220 */ /* 0x040fe20000410000 */
[----:B------:R-:W-:Y:S01]  /*127c0*/  FFMA.FTZ R35, R5, R35, R38 ;  /* 0x0000002305237223 */ /* 0x000fe20000010026 */
[----:B------:R-:W-:Y:S01]  /*127d0*/  FMUL.FTZ R4, R4, R15 ;  /* 0x0000000f04047220 */ /* 0x000fe20000410000 */
[----:B------:R-:W-:-:S02]  /*127e0*/  HADD2.F32 R5, -RZ, R34.H1_H1 ;  /* 0x30000022ff057230 */ /* 0x000fc40000004100 */
[C---:B------:R-:W-:Y:S01]  /*127f0*/  FFMA.FTZ R32, R3.reuse, R15, -R6 ;  /* 0x0000000f03207223 */ /* 0x040fe20000010806 */
[--C-:B------:R-:W-:Y:S02]  /*12800*/  HADD2.F32 R15, -RZ, R39.reuse.H1_H1 ;  /* 0x30000027ff0f7230 */ /* 0x100fe40000004100 */
[----:B------:R-:W-:Y:S01]  /*12810*/  FFMA.FTZ R33, R3, R33, R4 ;  /* 0x0000002103217223 */ /* 0x000fe20000010004 */
[----:B------:R-:W-:Y:S02]  /*12820*/  HADD2.F32 R4, -RZ, R14.H1_H1 ;  /* 0x3000000eff047230 */ /* 0x000fe40000004100 */
[----:B------:R-:W-:Y:S02]  /*12830*/  HADD2.F32 R6, -RZ, R39.H0_H0 ;  /* 0x20000027ff067230 */ /* 0x000fe40000004100 */
[----:B------:R-:W-:Y:S02]  /*12840*/  HADD2.F32 R3, -RZ, R7.H1_H1 ;  /* 0x30000007ff037230 */ /* 0x000fe40000004100 */
[----:B------:R-:W-:Y:S01]  /*12850*/  FMUL.FTZ R37, R4, R15 ;  /* 0x0000000f04257220 */ /* 0x000fe20000410000 */
[----:B------:R-:W-:-:S02]  /*12860*/  HADD2.F32 R34, -RZ, R34.H0_H0 ;  /* 0x20000022ff227230 */ /* 0x000fc40000004100 */
        /* <DEDUP_REMOVED lines=18> */
.L_x_2820:
[----:B------:R-:W-:Y:S05]  /*12990*/  BSYNC B1 ;  /* 0x0000000000017941 */ /* 0x000fea0003800000 */
.L_x_2819:
[----:B------:R-:W-:Y:S04]  /*129a0*/  BSSY B1, `(.L_x_2821) ;  /* 0x0000078000017945 */ /* 0x000fe80003800000 */
[----:B------:R-:W-:Y:S05]  /*129b0*/  @P2 BRA `(.L_x_2822) ;  /* 0x0000000400d82947 */ /* 0x000fea0003800000 */
[----:B0123--:R-:W0:Y:S01]  /*129c0*/  LDS.128 R4, [R0+0x16400] ;  /* 0x0164000000047984 */ /* 0x00fe220000000c00 */
[----:B----45:R-:W-:Y:S02]  /*129d0*/  SHF.R.U32.HI R14, RZ, 0x8, R30 ;  /* 0x00000008ff0e7819 */ /* 0x030fe4000001161e */
[----:B------:R-:W-:Y:S02]  /*129e0*/  SHF.R.U32.HI R32, RZ, 0x8, R31 ;  /* 0x00000008ff207819 */ /* 0x000fe4000001161f */
[----:B------:R-:W-:Y:S02]  /*129f0*/  LOP3.LUT R3, R30, 0xff, RZ, 0xc0, !PT ;  /* 0x000000ff1e037812 */ /* 0x000fe400078ec0ff */
[----:B------:R-:W-:Y:S02]  /*12a00*/  LOP3.LUT R14, R14, 0xff, RZ, 0xc0, !PT ;  /* 0x000000ff0e0e7812 */ /* 0x000fe400078ec0ff */
[----:B------:R-:W-:Y:S02]  /*12a10*/  SHF.R.U32.HI R35, RZ, 0x8, R29 ;  /* 0x00000008ff237819 */ /* 0x000fe4000001161d */
[----:B------:R-:W-:-:S02]  /*12a20*/  LOP3.LUT R15, R31, 0xff, RZ, 0xc0, !PT ;  /* 0x000000ff1f0f7812 */ /* 0x000fc400078ec0ff */
[----:B------:R-:W-:Y:S02]  /*12a30*/  LOP3.LUT R32, R32, 0xff, RZ, 0xc0, !PT ;  /* 0x000000ff20207812 */ /* 0x000fe400078ec0ff */
[----:B------:R-:W-:Y:S02]  /*12a40*/  PRMT R3, R14, 0x7604, R3 ;  /* 0x000076040e037816 */ /* 0x000fe40000000003 */
[----:B------:R-:W-:Y:S02]  /*12a50*/  SHF.R.U32.HI R37, RZ, 0x10, R29 ;  /* 0x00000010ff257819 */ /* 0x000fe4000001161d */
[----:B------:R-:W-:Y:S02]  /*12a60*/  SHF.R.U32.HI R14, RZ, 0x8, R28 ;  /* 0x00000008ff0e7819 */ /* 0x000fe4000001161c */
[----:B------:R-:W-:Y:S01]  /*12a70*/  SHF.R.U32.HI R36, RZ, 0x10, R31 ;  /* 0x00000010ff247819 */ /* 0x000fe2000001161f */
[----:B------:R-:W-:Y:S01]  /*12a80*/  IMAD.U32 R37, R37, 0x10000, RZ ;  /* 0x0001000025257824 */ /* 0x000fe200078e00ff */
[----:B------:R-:W-:-:S02]  /*12a90*/  LOP3.LUT R34, R29, 0xff, RZ, 0xc0, !PT ;  /* 0x000000ff1d227812 */ /* 0x000fc400078ec0ff */
[----:B------:R-:W-:Y:S02]  /*12aa0*/  LOP3.LUT R35, R35, 0xff, RZ, 0xc0, !PT ;  /* 0x000000ff23237812 */ /* 0x000fe400078ec0ff */
[----:B------:R-:W-:Y:S02]  /*12ab0*/  PRMT R15, R32, 0x7604, R15 ;  /* 0x00007604200f7816 */ /* 0x000fe4000000000f */
[----:B------:R-:W-:Y:S02]  /*12ac0*/  LOP3.LUT R32, R28, 0xff, RZ, 0xc0, !PT ;  /* 0x000000ff1c207812 */ /* 0x000fe400078ec0ff */
[----:B------:R-:W-:Y:S02]  /*12ad0*/  LOP3.LUT R33, R14, 0xff, RZ, 0xc0, !PT ;  /* 0x000000ff0e217812 */ /* 0x000fe400078ec0ff */
[----:B------:R-:W-:Y:S02]  /*12ae0*/  SHF.L.U32 R14, R36, 0x10, RZ ;  /* 0x00000010240e7819 */ /* 0x000fe400000006ff */
[----:B------:R-:W-:-:S02]  /*12af0*/  PRMT R34, R35, 0x7604, R34 ;  /* 0x0000760423227816 */ /* 0x000fc40000000022 */
[----:B------:R-:W-:Y:S02]  /*12b00*/  PRMT R35, R33, 0x7604, R32 ;  /* 0x0000760421237816 */ /* 0x000fe40000000020 */
[----:B------:R-:W-:Y:S02]  /*12b10*/  LOP3.LUT R33, R15, 0xff0000, R14, 0xf8, !PT ;  /* 0x00ff00000f217812 */ /* 0x000fe400078ef80e */
[----:B------:R-:W-:Y:S02]  /*12b20*/  LOP3.LUT R37, R34, 0xff0000, R37, 0xf8, !PT ;  /* 0x00ff000022257812 */ /* 0x000fe400078ef825 */
[----:B------:R-:W-:Y:S02]  /*12b30*/  LOP3.LUT R33, R33, 0xff000000, R31, 0xf8, !PT ;  /* 0xff00000021217812 */ /* 0x000fe400078ef81f */
[----:B------:R-:W-:Y:S02]  /*12b40*/  LOP3.LUT R37, R37, 0xff000000, R29, 0xf8, !PT ;  /* 0xff00000025257812 */ /* 0x000fe400078ef81d */
[----:B------:R-:W-:-:S02]  /*12b50*/  LOP3.LUT R15, R3, 0xff0000, R30, 0xf8, !PT ;  /* 0x00ff0000030f7812 */ /* 0x000fc400078ef81e */
[-C--:B0-----:R-:W-:Y:S02]  /*12b60*/  F2FP.F16.E4M3.UNPACK_B R3, R6.reuse.H1 ;  /* 0x00000006ff03723e */ /* 0x081fe400030006ff */
        /* <DEDUP_REMOVED lines=91> */
.L_x_2822:
[----:B------:R-:W-:Y:S05]  /*13120*/  BSYNC B1 ;  /* 0x0000000000017941 */ /* 0x000fea0003800000 */
.L_x_2821:
        /* <DEDUP_REMOVED lines=43> */
[----:B0123--:R-:W0:Y:S02]  /*133e0*/  LDS.128 R4, [R41+0x2000] ;  /* 0x0020000029047984 */ /* 0x00fe240000000c00 */
        /* <DEDUP_REMOVED lines=81> */
.L_x_2824:
[----:B------:R-:W-:Y:S05]  /*13900*/  BSYNC B1 ;  /* 0x0000000000017941 */ /* 0x000fea0003800000 */
.L_x_2823:
[----:B------:R-:W-:Y:S04]  /*13910*/  BSSY B1, `(.L_x_2825) ;  /* 0x0000078000017945 */ /* 0x000fe80003800000 */
[----:B------:R-:W-:Y:S05]  /*13920*/  @P4 BRA `(.L_x_2826) ;  /* 0x0000000400d84947 */ /* 0x000fea0003800000 */
[----:B0123--:R-:W0:Y:S01]  /*13930*/  LDS.128 R4, [R0+0x18400] ;  /* 0x0184000000047984 */ /* 0x00fe220000000c00 */
        /* <DEDUP_REMOVED lines=35> */
[-C--:B------:R-:W-:Y:S01]  /*13b70*/  F2FP.F16.E4M3.UNPACK_B R14, R7.reuse ;  /* 0x00000007ff0e723e */ /* 0x080fe200020006ff */
[----:B------:R-:W-:Y:S01]  /*13b80*/  HADD2.F32 R21, -RZ, R20.H1_H1 ;  /* 0x30000014ff157230 */ /* 0x000fe20000004100 */
[----:B------:R-:W-:Y:S01]  /*13b90*/  F2FP.F16.E4M3.UNPACK_B R15, R7.H1 ;  /* 0x00000007ff0f723e */ /* 0x000fe200030006ff */
[----:B------:R-:W-:-:S02]  /*13ba0*/  HADD2.F32 R26, -RZ, R26.H0_H0 ;  /* 0x2000001aff1a7230 */ /* 0x000fc40000004100 */
[CC--:B------:R-:W-:Y:S01]  /*13bb0*/  FMUL.FTZ R30, R12.reuse, R28.reuse ;  /* 0x0000001c0c1e7220 */ /* 0x0c0fe20000410000 */
[----:B------:R-:W-:Y:S01]  /*13bc0*/  F2FP.F16.E4M3.UNPACK_B R7, R5 ;  /* 0x00000005ff07723e */ /* 0x000fe200020006ff */
[----:B------:R-:W-:Y:S01]  /*13bd0*/  FMUL.FTZ R31, R12, R21 ;  /* 0x000000150c1f7220 */ /* 0x000fe20000410000 */
[----:B------:R-:W-:Y:S01]  /*13be0*/  F2FP.F16.E4M3.UNPACK_B R12, R5.H1 ;  /* 0x00000005ff0c723e */ /* 0x000fe200030006ff */
[----:B------:R-:W-:Y:S02]  /*13bf0*/  HADD2.F32 R5, -RZ, R6.H1_H1 ;  /* 0x30000006ff057230 */ /* 0x000fe40000004100 */
[C---:B------:R-:W-:Y:S01]  /*13c00*/  FFMA.FTZ R32, R13.reuse, R21, -R30 ;  /* 0x000000150d207223 */ /* 0x040fe2000001081e */
[----:B------:R-:W-:Y:S02]  /*13c10*/  HADD2.F32 R20, -RZ, R20.H0_H0 ;  /* 0x20000014ff147230 */ /* 0x000fe40000004100 */
[----:B------:R-:W-:Y:S01]  /*13c20*/  FFMA.FTZ R33, R13, R28, R31 ;  /* 0x0000001c0d217223 */ /* 0x000fe2000001001f */
[----:B------:R-:W-:Y:S01]  /*13c30*/  HADD2.F32 R6, -RZ, R6.H0_H0 ;  /* 0x20000006ff067230 */ /* 0x000fe20000004100 */
[----:B------:R-:W-:Y:S01]  /*13c40*/  F2FP.F16.E4M3.UNPACK_B R29, R29.H1 ;  /* 0x0000001dff1d723e */ /* 0x000fe200030006ff */
[C---:B------:R-:W-:Y:S01]  /*13c50*/  FMUL.FTZ R13, R5.reuse, R26 ;  /* 0x0000001a050d7220 */ /* 0x040fe20000410000 */
[----:B------:R-:W-:Y:S01]  /*13c60*/  F2FP.F16.E4M3.UNPACK_B R25, R25.H1 ;  /* 0x00000019ff19723e */ /* 0x000fe200030006ff */
[----:B------:R-:W-:Y:S01]  /*13c70*/  FMUL.FTZ R31, R5, R20 ;  /* 0x00000014051f7220 */ /* 0x000fe20000410000 */
[----:B------:R-:W-:-:S02]  /*13c80*/  HADD2.F32 R5, -RZ, R14.H1_H1 ;  /* 0x3000000eff057230 */ /* 0x000fc40000004100 */
        /* <DEDUP_REMOVED lines=64> */
.L_x_2826:
[----:B------:R-:W-:Y:S05]  /*14090*/  BSYNC B1 ;  /* 0x0000000000017941 */ /* 0x000fea0003800000 */
.L_x_2825:
[----:B------:R-:W-:Y:S05]  /*140a0*/  @P5 BRA `(.L_x_2816) ;  /* 0x0000003c00805947 */ /* 0x000fea0003800000 */
[----:B-----5:R-:W1:Y:S01]  /*140b0*/  LDL R31, [R1+0x18] ;  /* 0x00001800011f7983 */ /* 0x020e620000100800 */
[----:B------:R-:W-:Y:S02]  /*140c0*/  SHF.R.U32.HI R12, RZ, 0x8, R11 ;  /* 0x00000008ff0c7819 */ /* 0x000fe4000001160b */
[----:B------:R-:W-:Y:S02]  /*140d0*/  SHF.R.U32.HI R20, RZ, 0x8, R9 ;  /* 0x00000008ff147819 */ /* 0x000fe40000011609 */
[----:B------:R-:W-:Y:S02]  /*140e0*/  LOP3.LUT R13, R11, 0xff, RZ, 0xc0, !PT ;  /* 0x000000ff0b0d7812 */ /* 0x000fe400078ec0ff */
[----:B------:R-:W-:Y:S02]  /*140f0*/  LOP3.LUT R21, R9, 0xff, RZ, 0xc0, !PT ;  /* 0x000000ff09157812 */ /* 0x000fe400078ec0ff */
[----:B------:R-:W-:Y:S02]  /*14100*/  LOP3.LUT R12, R12, 0xff, RZ, 0xc0, !PT ;  /* 0x000000ff0c0c7812 */ /* 0x000fe400078ec0ff */
[----:B------:R-:W-:-:S02]  /*14110*/  LOP3.LUT R20, R20, 0xff, RZ, 0xc0, !PT ;  /* 0x000000ff14147812 */ /* 0x000fc400078ec0ff */
[----:B0-----:R-:W-:Y:S02]  /*14120*/  SHF.R.U32.HI R0, RZ, 0x8, R10 ;  /* 0x00000008ff007819 */ /* 0x001fe4000001160a */
[----:B----4-:R-:W-:Y:S02]  /*14130*/  SHF.R.U32.HI R14, RZ, 0x8, R8 ;  /* 0x00000008ff0e7819 */ /* 0x010fe40000011608 */
        /* <DEDUP_REMOVED lines=32> */
[----:B-123--:R-:W0:Y:S02]  /*14340*/  LDS.128 R4, [R31+0x4000] ;  /* 0x004000001f047984 */ /* 0x00ee240000000c00 */
        /* <DEDUP_REMOVED lines=82> */
.L_x_2810:
[----:B------:R-:W0:Y:S01]  /*14870*/  LDC R20, c[0x0][0x448] ;  /* 0x00011200ff147b82 */ /* 0x000e220000000800 */
[----:B------:R-:W-:Y:S01]  /*14880*/  MOV R6, R26 ;  /* 0x0000001a00067202 */ /* 0x000fe20000000f00 */
[----:B------:R-:W-:Y:S01]  /*14890*/  IMAD.MOV.U32 R4, RZ, RZ, R24 ;  /* 0x000000ffff047224 */ /* 0x000fe200078e0018 */
[----:B------:R-:W-:Y:S01]  /*148a0*/  ULDC.64 UR4, c[0x0][0x3f8] ;  /* 0x0000fe0000047ab9 */ /* 0x000fe20000000a00 */
[----:B------:R-:W-:Y:S01]  /*148b0*/  IMAD.MOV.U32 R7, RZ, RZ, R31 ;  /* 0x000000ffff077224 */ /* 0x000fe200078e001f */
[----:B------:R-:W-:Y:S01]  /*148c0*/  ULDC.64 UR6, c[0x0][0x408] ;  /* 0x0001020000067ab9 */ /* 0x000fe20000000a00 */
        /* <DEDUP_REMOVED lines=26> */
.L_x_3093:
        /* <DEDUP_REMOVED lines=28> */
[----:B--2---:R-:W-:Y:S01]  /*14c30*/  @!P2 IADD3 R40, P3, R16, R21, RZ ;  /* 0x000000151028a210 */ /* 0x004fe20007f7e0ff */
[----:B------:R-:W-:Y:S02]  /*14c40*/  @!P1 IMAD.SHL.U32 R46, R192, 0x10, RZ ;  /* 0x00000010c02e9824 */ /* 0x000fe400078e00ff */
[----:B------:R-:W-:-:S02]  /*14c50*/  @!P0 IMAD.SHL.U32 R48, R193, 0x10, RZ ;  /* 0x00000010c1308824 */ /* 0x000fc400078e00ff */
[----:B-1----:R-:W-:Y:S01]  /*14c60*/  @!P2 IMAD.X R41, R3, 0x1, R17, P3 ;  /* 0x000000010329a824 */ /* 0x002fe200018e0611 */
[----:B------:R-:W-:Y:S02]  /*14c70*/  @!P1 SHF.R.S32.HI R0, RZ, 0x1f, R46 ;  /* 0x0000001fff009819 */ /* 0x000fe4000001142e */
[C---:B------:R-:W-:Y:S02]  /*14c80*/  @!P1 IADD3 R42, P5, R46.reuse, R21, RZ ;  /* 0x000000152e2a9210 */ /* 0x040fe40007fbe0ff */
[----:B----4-:R-:W-:Y:S02]  /*14c90*/  @!P1 IADD3 R46, P4, R46, R39, RZ ;  /* 0x000000272e2e9210 */ /* 0x010fe40007f9e0ff */
[----:B------:R-:W-:Y:S02]  /*14ca0*/  CS2R R10, SRZ ;  /* 0x00000000000a7805 */ /* 0x000fe4000001ff00 */
[----:B------:R-:W-:Y:S02]  /*14cb0*/  @!P0 IADD3 R38, P3, R48, R21, RZ ;  /* 0x0000001530268210 */ /* 0x000fe40007f7e0ff */
[----:B------:R-:W-:-:S02]  /*14cc0*/  CS2R R32, SRZ ;  /* 0x0000000000207805 */ /* 0x000fc4000001ff00 */
[----:B------:R-:W-:Y:S01]  /*14cd0*/  @!P0 SHF.R.S32.HI R8, RZ, 0x1f, R48 ;  /* 0x0000001fff088819 */ /* 0x000fe20000011430 */
[----:B---3--:R-:W-:Y:S01]  /*14ce0*/  @!P1 IMAD.X R47, R37, 0x1, R0, P4 ;  /* 0x00000001252f9824 */ /* 0x008fe200020e0600 */
        /* <DEDUP_REMOVED lines=16> */
.L_x_2829:
[----:B------:R-:W-:Y:S05]  /*14df0*/  BSYNC B1 ;  /* 0x0000000000017941 */ /* 0x000fea0003800000 */
.L_x_2828:
[----:B------:R-:W-:Y:S01]  /*14e00*/  ULEA.HI UR4, UR37, UR37, URZ, 0x1 ;  /* 0x0000002525047291 */ /* 0x000fe2000f8f083f */
[----:B-1----:R-:W-:Y:S01]  /*14e10*/  VIADDMNMX R3, R45, -R214, 0x80, PT ;  /* 0x000000802d037446 */ /* 0x002fe200038009d6 */
[----:B------:R-:W-:Y:S02]  /*14e20*/  BSSY B1, `(.L_x_2830) ;  /* 0x0000008000017945 */ /* 0x000fe40003800000 */
[----:B------:R-:W-:Y:S01]  /*14e30*/  ULOP3.LUT UR4, UR4, 0xfffffffe, URZ, 0xc0, !UPT ;  /* 0xfffffffe04047892 */ /* 0x000fe2000f8ec03f */
[----:B------:R-:W-:-:S03]  /*14e40*/  ISETP.GE.AND P1, PT, R198, R3, PT ;  /* 0x00000003c600720c */ /* 0x000fc60003f26270 */
[----:B------:R-:W-:-:S06]  /*14e50*/  UIADD3 UR4, UR37, -UR4, URZ ;  /* 0x8000000425047290 */ /* 0x000fcc000fffe03f */
[----:B0-2---:R-:W-:-:S05]  /*14e60*/  IMAD.U32 R21, RZ, RZ, UR4 ;  /* 0x00000004ff157e24 */ /* 0x005fca000f8e00ff */
[----:B------:R-:W-:-:S04]  /*14e70*/  SHF.L.U32 R21, R21, 0x1f, RZ ;  /* 0x0000001f15157819 */ /* 0x000fc800000006ff */
[----:B------:R-:W0:Y:S02]  /*14e80*/  SYNCS.PHASECHK.TRANS64.TRYWAIT P0, [R18+URZ+0x29800], R21 ;  /* 0x02980015120075a7 */ /* 0x000e24000800017f */
[----:B0-----:R-:W-:Y:S05]  /*14e90*/  @!P0 BRA `(.L_x_2831) ;  /* 0x000001c000388947 */ /* 0x001fea0003800000 */
.L_x_3094:
[----:B------:R-:W-:Y:S05]  /*14ea0*/  BSYNC B1 ;  /* 0x0000000000017941 */ /* 0x000fea0003800000 */
.L_x_2830:
[----:B------:R-:W-:Y:S05]  /*14eb0*/  @P1 BRA `(.L_x_2816) ;  /* 0x0000002c00fc1947 */ /* 0x000fea0003800000 */
[----:B------:R-:W1:Y:S01]  /*14ec0*/  LDC R3, c[0x0][0x3f4] ;  /* 0x0000fd00ff037b82 */ /* 0x000e620000000800 */
[C---:B------:R-:W-:Y:S01]  /*14ed0*/  VIADD R0, R16.reuse, 0x20 ;  /* 0x0000002010007836 */ /* 0x040fe20000000000 */
[C---:B------:R-:W-:Y:S01]  /*14ee0*/  IADD3 R20, R16.reuse, 0x40, RZ ;  /* 0x0000004010147810 */ /* 0x040fe20007ffe0ff */
[----:B------:R-:W-:Y:S01]  /*14ef0*/  BSSY B1, `(.L_x_2832) ;  /* 0x0000101000017945 */ /* 0x000fe20003800000 */
[-C--:B-1----:R-:W-:Y:S02]  /*14f00*/  ISETP.GE.AND P0, PT, R16, R3.reuse, PT ;  /* 0x000000031000720c */ /* 0x082fe40003f06270 */
[-C--:B------:R-:W-:Y:S02]  /*14f10*/  ISETP.GE.AND P1, PT, R0, R3.reuse, PT ;  /* 0x000000030000720c */ /* 0x080fe40003f26270 */
[----:B------:R-:W-:-:S09]  /*14f20*/  ISETP.GE.AND P2, PT, R20, R3, PT ;  /* 0x000000031400720c */ /* 0x000fd20003f46270 */
[----:B------:R-:W-:Y:S05]  /*14f30*/  @P0 BRA `(.L_x_2833) ;  /* 0x0000000c00f00947 */ /* 0x000fea0003800000 */
[----:B------:R-:W2:Y:S01]  /*14f40*/  LDL R68, [R1+0x48] ;  /* 0x0000480001447983 */ /* 0x000ea20000100800 */
[----:B------:R-:W1:Y:S01]  /*14f50*/  S2R R36, SR_TID.X ;  /* 0x0000000000247919 */ /* 0x000e620000002100 */
[----:B-----5:R-:W-:Y:S02]  /*14f60*/  SHF.R.U32.HI R0, RZ, 0x8, R24 ;  /* 0x00000008ff007819 */ /* 0x020fe40000011618 */
[----:B------:R-:W-:Y:S02]  /*14f70*/  LOP3.LUT R20, R24, 0xff, RZ, 0xc0, !PT ;  /* 0x000000ff18147812 */ /* 0x000fe400078ec0ff */
[----:B0-----:R-:W-:-:S04]  /*14f80*/  LOP3.LUT R21, R0, 0xff, RZ, 0xc0, !PT ;  /* 0x000000ff00157812 */ /* 0x001fc800078ec0ff */
[----:B------:R-:W-:Y:S01]  /*14f90*/  PRMT R45, R21, 0x7604, R20 ;  /* 0x00007604152d7816 */ /* 0x000fe20000000014 */
[----:B-1----:R-:W-:-:S05]  /*14fa0*/  VIADD R38, R36, 0xffffff80 ;  /* 0xffffff8024267836 */ /* 0x002fca0000000000 */
[----:B------:R-:W-:-:S04]  /*14fb0*/  LEA.HI R40, R38, R38, RZ, 0x1 ;  /* 0x0000002626287211 */ /* 0x000fc800078f08ff */
[----:B------:R-:W-:-:S05]  /*14fc0*/  LOP3.LUT R40, R40, 0xfffffffe, RZ, 0xc0, !PT ;  /* 0xfffffffe28287812 */ /* 0x000fca00078ec0ff */
[----:B------:R-:W-:-:S05]  /*14fd0*/  IMAD.IADD R40, R38, 0x1, -R40 ;  /* 0x0000000126287824 */ /* 0x000fca00078e0a28 */
[----:B------:R-:W-:-:S04]  /*14fe0*/  LEA.HI R0, R3, R40, RZ, 0x1c ;  /* 0x0000002803007211 */ /* 0x000fc800078fe0ff */
[----:B------:R-:W-:-:S04]  /*14ff0*/  SHF.R.S32.HI R21, RZ, 0x1f, R0 ;  /* 0x0000001fff157819 */ /* 0x000fc80000011400 */
[----:B------:R-:W-:Y:S01]  /*15000*/  LEA.HI R20, R21, R0, RZ, 0x2 ;  /* 0x0000000015147211 */ /* 0x000fe200078f10ff */
[----:B------:R-:W-:-:S04]  /*15010*/  IMAD.SHL.U32 R21, R0, 0x10, RZ ;  /* 0x0000001000157824 */ /* 0x000fc800078e00ff */
[----:B------:R-:W-:Y:S01]  /*15020*/  IMAD.SHL.U32 R20, R20, 0x800, RZ ;  /* 0x0000080014147824 */ /* 0x000fe200078e00ff */
[----:B------:R-:W-:Y:S02]  /*15030*/  LOP3.LUT R0, R208, 0x30, R21, 0xf8, !PT ;  /* 0x00000030d0007812 */ /* 0x000fe400078ef815 */
[----:B---3--:R-:W-:Y:S02]  /*15040*/  SHF.R.U32.HI R37, RZ, 0x8, R25 ;  /* 0x00000008ff257819 */ /* 0x008fe40000011619 */
[----:B----4-:R-:W-:Y:S02]  /*15050*/  SHF.R.U32.HI R39, RZ, 0x8, R26 ;  /* 0x00000008ff277819 */ /* 0x010fe4000001161a */
        /* <DEDUP_REMOVED lines=22> */
[----:B------:R-:W-:Y:S02]  /*151c0*/  LOP3.LUT R52, R7, 0xff, RZ, 0xc0, !PT ;  /* 0x000000ff07347812 */ /* 0x000fe400078ec0ff */
        /* <DEDUP_REMOVED lines=8> */
[----:B------:R-:W-:Y:S01]  /*15250*/  LOP3.LUT R50, R50, 0xff, RZ, 0xc0, !PT ;  /* 0x000000ff32327812 */ /* 0x000fe200078ec0ff */
[----:B------:R-:W-:Y:S02]  /*15260*/  IMAD.U32 R53, R53, 0x10000, RZ ;  /* 0x0001000035357824 */ /* 0x000fe400078e00ff */
[----:B------:R-:W-:Y:S01]  /*15270*/  IMAD.U32 R21, R21, 0x10000, RZ ;  /* 0x0001000015157824 */ /* 0x000fe200078e00ff */
[----:B------:R-:W-:Y:S02]  /*15280*/  PRMT R57, R50, 0x7604, R49 ;  /* 0x0000760432397816 */ /* 0x000fe40000000031 */
[----:B------:R-:W-:Y:S02]  /*15290*/  SHF.R.U32.HI R49, RZ, 0x10, R27 ;  /* 0x00000010ff317819 */ /* 0x000fe4000001161b */
[----:B------:R-:W-:-:S02]  /*152a0*/  LOP3.LUT R55, R48, 0xff0000, R53, 0xf8, !PT ;  /* 0x00ff000030377812 */ /* 0x000fc400078ef835 */
[----:B------:R-:W-:Y:S02]  /*152b0*/  LOP3.LUT R45, R45, 0xff0000, R24, 0xf8, !PT ;  /* 0x00ff00002d2d7812 */ /* 0x000fe400078ef818 */
[----:B------:R-:W-:Y:S02]  /*152c0*/  SHF.L.U32 R49, R49, 0x10, RZ ;  /* 0x0000001031317819 */ /* 0x000fe400000006ff */
[----:B------:R-:W-:Y:S02]  /*152d0*/  LOP3.LUT R21, R46, 0xff0000, R21, 0xf8, !PT ;  /* 0x00ff00002e157812 */ /* 0x000fe400078ef815 */
[----:B------:R-:W-:Y:S02]  /*152e0*/  LOP3.LUT R47, R47, 0xff0000, R26, 0xf8, !PT ;  /* 0x00ff00002f2f7812 */ /* 0x000fe400078ef81a */
[----:B------:R-:W-:Y:S02]  /*152f0*/  LOP3.LUT R55, R55, 0xff000000, R5, 0xf8, !PT ;  /* 0xff00000037377812 */ /* 0x000fe400078ef805 */
[----:B------:R-:W-:-:S02]  /*15300*/  SHF.R.U32.HI R59, RZ, 0x10, R7 ;  /* 0x00000010ff3b7819 */ /* 0x000fc40000011607 */
[----:B------:R-:W-:Y:S02]  /*15310*/  LOP3.LUT R45, R45, 0xff000000, R24, 0xf8, !PT ;  /* 0xff0000002d2d7812 */ /* 0x000fe400078ef818 */
[----:B------:R-:W-:Y:S02]  /*15320*/  LOP3.LUT R49, R20, 0xff0000, R49, 0xf8, !PT ;  /* 0x00ff000014317812 */ /* 0x000fe400078ef831 */
[----:B------:R-:W-:Y:S02]  /*15330*/  LOP3.LUT R24, R21, 0xff000000, R25, 0xf8, !PT ;  /* 0xff00000015187812 */ /* 0x000fe400078ef819 */
[----:B------:R-:W-:Y:S02]  /*15340*/  LOP3.LUT R21, R57, 0xff0000, R6, 0xf8, !PT ;  /* 0x00ff000039157812 */ /* 0x000fe400078ef806 */
[----:B------:R-:W-:Y:S02]  /*15350*/  LOP3.LUT R20, R47, 0xff000000, R26, 0xf8, !PT ;  /* 0xff0000002f147812 */ /* 0x000fe400078ef81a */
[----:B------:R-:W-:-:S02]  /*15360*/  F2FP.F16.E4M3.UNPACK_B R54, R55 ;  /* 0x00000037ff36723e */ /* 0x000fc400020006ff */
[----:B0-----:R-:W-:Y:S01]  /*15370*/  F2FP.F16.E4M3.UNPACK_B R26, R41 ;  /* 0x00000029ff1a723e */ /* 0x001fe200020006ff */
[----:B------:R-:W-:Y:S01]  /*15380*/  IMAD.U32 R59, R59, 0x10000, RZ ;  /* 0x000100003b3b7824 */ /* 0x000fe200078e00ff */
[----:B------:R-:W-:Y:S02]  /*15390*/  LOP3.LUT R53, R49, 0xff000000, R27, 0xf8, !PT ;  /* 0xff00000031357812 */ /* 0x000fe400078ef81b */
[----:B------:R-:W-:Y:S02]  /*153a0*/  LOP3.LUT R51, R51, 0xff0000, R4, 0xf8, !PT ;  /* 0x00ff000033337812 */ /* 0x000fe400078ef804 */
[----:B------:R-:W-:Y:S02]  /*153b0*/  LOP3.LUT R5, R21, 0xff000000, R6, 0xf8, !PT ;  /* 0xff00000015057812 */ /* 0x000fe400078ef806 */
[----:B------:R-:W-:Y:S01]  /*153c0*/  F2FP.F16.E4M3.UNPACK_B R27, R24 ;  /* 0x00000018ff1b723e */ /* 0x000fe200020006ff */
[----:B------:R-:W-:Y:S01]  /*153d0*/  HADD2.F32 R6, -RZ, R26.H0_H0 ;  /* 0x2000001aff067230 */ /* 0x000fe20000004100 */
[----:B------:R-:W-:-:S02]  /*153e0*/  LOP3.LUT R59, R52, 0xff0000, R59, 0xf8, !PT ;  /* 0x00ff0000343b7812 */ /* 0x000fc400078ef83b */
[----:B------:R-:W-:Y:S02]  /*153f0*/  LOP3.LUT R57, R51, 0xff000000, R4, 0xf8, !PT ;  /* 0xff00000033397812 */ /* 0x000fe400078ef804 */
[-C--:B------:R-:W-:Y:S02]  /*15400*/  F2FP.F16.E4M3.UNPACK_B R51, R43.reuse ;  /* 0x0000002bff33723e */ /* 0x080fe400020006ff */
[----:B------:R-:W-:Y:S02]  /*15410*/  F2FP.F16.E4M3.UNPACK_B R52, R43.H1 ;  /* 0x0000002bff34723e */ /* 0x000fe400030006ff */
[-C--:B------:R-:W-:Y:S02]  /*15420*/  F2FP.F16.E4M3.UNPACK_B R43, R40.reuse ;  /* 0x00000028ff2b723e */ /* 0x080fe400020006ff */
[----:B------:R-:W-:Y:S02]  /*15430*/  F2FP.F16.E4M3.UNPACK_B R50, R40.H1 ;  /* 0x00000028ff32723e */ /* 0x000fe400030006ff */
[----:B------:R-:W-:-:S02]  /*15440*/  F2FP.F16.E4M3.UNPACK_B R41, R41.H1 ;  /* 0x00000029ff29723e */ /* 0x000fc400030006ff */
[----:B------:R-:W-:Y:S01]  /*15450*/  F2FP.F16.E4M3.UNPACK_B R55, R55.H1 ;  /* 0x00000037ff37723e */ /* 0x000fe200030006ff */
[----:B------:R-:W-:Y:S01]  /*15460*/  HADD2.F32 R26, -RZ, R26.H1_H1 ;  /* 0x3000001aff1a7230 */ /* 0x000fe20000004100 */
[----:B------:R-:W-:Y:S01]  /*15470*/  LOP3.LUT R58, R59, 0xff000000, R7, 0xf8, !PT ;  /* 0xff0000003b3a7812 */ /* 0x000fe200078ef807 */
[----:B------:R-:W-:-:S05]  /*15480*/  HADD2.F32 R59, -RZ, R54.H1_H1 ;  /* 0x30000036ff3b7230 */ /* 0x000fca0000004100 */
[----:B------:R-:W-:Y:S01]  /*15490*/  FMUL.FTZ R61, R26, R59 ;  /* 0x0000003b1a3d7220 */ /* 0x000fe20000410000 */
[----:B--2---:R-:W0:Y:S02]  /*154a0*/  LDS.128 R36, [R68+0x14400] ;  /* 0x0144000044247984 */ /* 0x004e240000000c00 */
[----:B0-----:R-:W-:Y:S02]  /*154b0*/  F2FP.F16.E4M3.UNPACK_B R21, R37 ;  /* 0x00000025ff15723e */ /* 0x001fe400020006ff */
[-C--:B------:R-:W-:Y:S02]  /*154c0*/  F2FP.F16.E4M3.UNPACK_B R48, R39.reuse ;  /* 0x00000027ff30723e */ /* 0x080fe400020006ff */
[----:B------:R-:W-:Y:S01]  /*154d0*/  F2FP.F16.E4M3.UNPACK_B R49, R39.H1 ;  /* 0x00000027ff31723e */ /* 0x000fe200030006ff */
[----:B------:R-:W-:Y:S01]  /*154e0*/  HADD2.F32 R39, -RZ, R54.H0_H0 ;  /* 0x20000036ff277230 */ /* 0x000fe20000004100 */
[-C--:B------:R-:W-:Y:S02]  /*154f0*/  F2FP.F16.E4M3.UNPACK_B R46, R36.reuse ;  /* 0x00000024ff2e723e */ /* 0x080fe400020006ff */
[----:B------:R-:W-:Y:S01]  /*15500*/  F2FP.F16.E4M3.UNPACK_B R47, R36.H1 ;  /* 0x00000024ff2f723e */ /* 0x000fe200030006ff */
[----:B------:R-:W-:-:S02]  /*15510*/  HADD2.F32 R36, -RZ, R27.H0_H0 ;  /* 0x2000001bff247230 */ /* 0x000fc40000004100 */
[C---:B------:R-:W-:Y:S01]  /*15520*/  FMUL.FTZ R40, R6.reuse, R39 ;  /* 0x0000002706287220 */ /* 0x040fe20000410000 */
[----:B------:R-:W-:Y:S02]  /*15530*/  HADD2.F32 R25, -RZ, R21.H0_H0 ;  /* 0x20000015ff197230 */ /* 0x000fe40000004100 */
[----:B------:R-:W-:-:S03]  /*15540*/  FMUL.FTZ R56, R6, R36 ;  /* 0x0000002406387220 */ /* 0x000fc60000410000 */
[C---:B------:R-:W-:Y:S01]  /*15550*/  FFMA.FTZ R6, R25.reuse, R36, -R40 ;  /* 0x0000002419067223 */ /* 0x040fe20000010828 */
[----:B------:R-:W-:Y:S01]  /*15560*/  F2FP.F16.E4M3.UNPACK_B R36, R24.H1 ;  /* 0x00000018ff24723e */ /* 0x000fe200030006ff */
[----:B------:R-:W-:Y:S01]  /*15570*/  FFMA.FTZ R25, R25, R39, R56 ;  /* 0x0000002719197223 */ /* 0x000fe20000010038 */
[----:B------:R-:W-:Y:S01]  /*15580*/  F2FP.F16.E4M3.UNPACK_B R37, R37.H1 ;  /* 0x00000025ff25723e */ /* 0x000fe200030006ff */
[----:B------:R-:W-:Y:S02]  /*15590*/  HADD2.F32 R39, -RZ, R27.H1_H1 ;  /* 0x3000001bff277230 */ /* 0x000fe40000004100 */
[----:B------:R-:W-:Y:S02]  /*155a0*/  HADD2.F32 R24, -RZ, R21.H1_H1 ;  /* 0x30000015ff187230 */ /* 0x000fe40000004100 */
[----:B------:R-:W-:Y:S02]  /*155b0*/  HADD2.F32 R54, -RZ, R55.H0_H0 ;  /* 0x20000037ff367230 */ /* 0x000fe40000004100 */
[----:B------:R-:W-:-:S02]  /*155c0*/  HADD2.F32 R21, -RZ, R41.H0_H0 ;  /* 0x20000029ff157230 */ /* 0x000fc40000004100 */
[--C-:B------:R-:W-:Y:S02]  /*155d0*/  HADD2.F32 R40, -RZ, R36.reuse.H0_H0 ;  /* 0x20000024ff287230 */ /* 0x100fe40000004100 */
[-C--:B------:R-:W-:Y:S01]  /*155e0*/  FMUL.FTZ R26, R26, R39.reuse ;  /* 0x000000271a1a7220 */ /* 0x080fe20000410000 */
[----:B------:R-:W-:Y:S02]  /*155f0*/  HADD2.F32 R27, -RZ, R37.H0_H0 ;  /* 0x20000025ff1b7230 */ /* 0x000fe40000004100 */
[C---:B------:R-:W-:Y:S01]  /*15600*/  FMUL.FTZ R56, R21.reuse, R54 ;  /* 0x0000003615387220 */ /* 0x040fe20000410000 */
[-C--:B------:R-:W-:Y:S01]  /*15610*/  FMUL.FTZ R63, R21, R40.reuse ;  /* 0x00000028153f7220 */ /* 0x080fe20000410000 */
[C---:B------:R-:W-:Y:S01]  /*15620*/  FFMA.FTZ R21, R24.reuse, R39, -R61 ;  /* 0x0000002718157223 */ /* 0x040fe2000001083d */
[----:B------:R-:W-:Y:S01]  /*15630*/  FFMA.FTZ R24, R24, R59, R26 ;  /* 0x0000003b18187223 */ /* 0x000fe2000001001a */
[C---:B------:R-:W-:Y:S01]  /*15640*/  FFMA.FTZ R26, R27.reuse, R40, -R56 ;  /* 0x000000281b1a7223 */ /* 0x040fe20000010838 */
[----:B------:R-:W-:Y:S01]  /*15650*/  F2FP.F16.E4M3.UNPACK_B R59, R58 ;  /* 0x0000003aff3b723e */ /* 0x000fe200020006ff */
[----:B------:R-:W-:Y:S01]  /*15660*/  FFMA.FTZ R27, R27, R54, R63 ;  /* 0x000000361b1b7223 */ /* 0x000fe2000001003f */
[----:B------:R-:W-:Y:S01]  /*15670*/  F2FP.F16.E4M3.UNPACK_B R54, R53 ;  /* 0x00000035ff36723e */ /* 0x000fe200020006ff */
[----:B------:R-:W-:-:S02]  /*15680*/  HADD2.F32 R39, -RZ, R36.H1_H1 ;  /* 0x30000024ff277230 */ /* 0x000fc40000004100 */
[----:B------:R-:W-:Y:S02]  /*15690*/  HADD2.F32 R56, -RZ, R55.H1_H1 ;  /* 0x30000037ff387230 */ /* 0x000fe40000004100 */
[----:B------:R-:W-:Y:S02]  /*156a0*/  HADD2.F32 R36, -RZ, R37.H1_H1 ;  /* 0x30000025ff247230 */ /* 0x000fe40000004100 */
[----:B------:R-:W-:Y:S02]  /*156b0*/  HADD2.F32 R41, -RZ, R41.H1_H1 ;  /* 0x30000029ff297230 */ /* 0x000fe40000004100 */
[----:B------:R-:W-:Y:S02]  /*156c0*/  HADD2.F32 R60, -RZ, R59.H0_H0 ;  /* 0x2000003bff3c7230 */ /* 0x000fe40000004100 */
[----:B------:R-:W-:Y:S02]  /*156d0*/  HADD2.F32 R37, -RZ, R51.H0_H0 ;  /* 0x20000033ff257230 */ /* 0x000fe40000004100 */
[----:B------:R-:W-:-:S02]  /*156e0*/  HADD2.F32 R55, -RZ, R54.H0_H0 ;  /* 0x20000036ff377230 */ /* 0x000fc40000004100 */
[----:B------:R-:W-:Y:S01]  /*156f0*/  FMUL.FTZ R61, R41, R56 ;  /* 0x00000038293d7220 */ /* 0x000fe20000410000 */
[----:B------:R-:W-:Y:S02]  /*15700*/  HADD2.F32 R40, -RZ, R48.H0_H0 ;  /* 0x20000030ff287230 */ /* 0x000fe40000004100 */
[----:B------:R-:W-:Y:S01]  /*15710*/  FMUL.FTZ R63, R37, R60 ;  /* 0x0000003c253f7220 */ /* 0x000fe20000410000 */
[----:B------:R-:W-:Y:S01]  /*15720*/  FMUL.FTZ R41, R41, R39 ;  /* 0x0000002729297220 */ /* 0x000fe20000410000 */
[----:B------:R-:W-:Y:S01]  /*15730*/  FMUL.FTZ R65, R37, R55 ;  /* 0x0000003725417220 */ /* 0x000fe20000410000 */
[----:B------:R-:W-:Y:S01]  /*15740*/  FFMA.FTZ R37, R36, R39, -R61 ;  /* 0x0000002724257223 */ /* 0x000fe2000001083d */
[----:B------:R-:W-:Y:S01]  /*15750*/  FFMA.FTZ R39, R40, R55, -R63 ;  /* 0x0000003728277223 */ /* 0x000fe2000001083f */
[----:B------:R-:W-:Y:S01]  /*15760*/  HADD2.F32 R55, -RZ, R54.H1_H1 ;  /* 0x30000036ff377230 */ /* 0x000fe20000004100 */
[----:B------:R-:W-:Y:S01]  /*15770*/  F2FP.F16.E4M3.UNPACK_B R58, R58.H1 ;  /* 0x0000003aff3a723e */ /* 0x000fe200030006ff */
[----:B------:R-:W-:Y:S01]  /*15780*/  HADD2.F32 R59, -RZ, R59.H1_H1 ;  /* 0x3000003bff3b7230 */ /* 0x000fe20000004100 */
[----:B------:R-:W-:Y:S01]  /*15790*/  F2FP.F16.E4M3.UNPACK_B R54, R53.H1 ;  /* 0x00000035ff36723e */ /* 0x000fe200030006ff */
[----:B------:R-:W-:-:S02]  /*157a0*/  HADD2.F32 R51, -RZ, R51.H1_H1 ;  /* 0x30000033ff337230 */ /* 0x000fc40000004100 */
[----:B------:R-:W-:Y:S01]  /*157b0*/  FFMA.FTZ R40, R40, R60, R65 ;  /* 0x0000003c28287223 */ /* 0x000fe20000010041 */
[----:B------:R-:W-:Y:S02]  /*157c0*/  HADD2.F32 R48, -RZ, R48.H1_H1 ;  /* 0x30000030ff307230 */ /* 0x000fe40000004100 */
[----:B------:R-:W-:Y:S01]  /*157d0*/  FFMA.FTZ R36, R36, R56, R41 ;  /* 0x0000003824247223 */ /* 0x000fe20000010029 */
[----:B------:R-:W-:Y:S02]  /*157e0*/  HADD2.F32 R60, -RZ, R58.H0_H0 ;  /* 0x2000003aff3c7230 */ /* 0x000fe40000004100 */
[C---:B------:R-:W-:Y:S01]  /*157f0*/  FMUL.FTZ R61, R51.reuse, R59 ;  /* 0x0000003b333d7220 */ /* 0x040fe20000410000 */
[----:B------:R-:W-:Y:S02]  /*15800*/  HADD2.F32 R53, -RZ, R52.H0_H0 ;  /* 0x20000034ff357230 */ /* 0x000fe40000004100 */
[----:B------:R-:W-:Y:S02]  /*15810*/  HADD2.F32 R56, -RZ, R54.H0_H0 ;  /* 0x20000036ff387230 */ /* 0x000fe40000004100 */
[----:B------:R-:W-:Y:S01]  /*15820*/  FMUL.FTZ R64, R51, R55 ;  /* 0x0000003733407220 */ /* 0x000fe20000410000 */
[----:B------:R-:W-:-:S02]  /*15830*/  HADD2.F32 R41, -RZ, R49.H0_H0 ;  /* 0x20000031ff297230 */ /* 0x000fc40000004100 */
[C---:B------:R-:W-:Y:S01]  /*15840*/  FFMA.FTZ R62, R48.reuse, R55, -R61 ;  /* 0x00000037303e7223 */ /* 0x040fe2000001083d */
[C---:B------:R-:W-:Y:S01]  /*15850*/  FMUL.FTZ R66, R53.reuse, R60 ;  /* 0x0000003c35427220 */ /* 0x040fe20000410000 */
[----:B------:R-:W-:Y:S01]  /*15860*/  F2FP.F16.E4M3.UNPACK_B R55, R57.H1 ;  /* 0x00000039ff37723e */ /* 0x000fe200030006ff */
[-C--:B------:R-:W-:Y:S01]  /*15870*/  FMUL.FTZ R53, R53, R56.reuse ;  /* 0x0000003835357220 */ /* 0x080fe20000410000 */
[----:B------:R-:W-:Y:S01]  /*15880*/  HADD2.F32 R58, -RZ, R58.H1_H1 ;  /* 0x3000003aff3a7230 */ /* 0x000fe20000004100 */
[----:B------:R-:W-:Y:S01]  /*15890*/  F2FP.F16.E4M3.UNPACK_B R51, R45.H1 ;  /* 0x0000002dff33723e */ /* 0x000fe200030006ff */
[----:B------:R-:W-:Y:S02]  /*158a0*/  HADD2.F32 R52, -RZ, R52.H1_H1 ;  /* 0x30000034ff347230 */ /* 0x000fe40000004100 */
[----:B------:R-:W-:Y:S01]  /*158b0*/  FFMA.FTZ R61, R48, R59, R64 ;  /* 0x0000003b303d7223 */ /* 0x000fe20000010040 */
[C---:B------:R-:W-:Y:S01]  /*158c0*/  FFMA.FTZ R66, R41.reuse, R56, -R66 ;  /* 0x0000003829427223 */ /* 0x040fe20000010842 */
[----:B------:R-:W-:Y:S01]  /*158d0*/  FFMA.FTZ R63, R41, R60, R53 ;  /* 0x0000003c293f7223 */ /* 0x000fe20000010035 */
[----:B------:R-:W-:-:S02]  /*158e0*/  HADD2.F32 R54, -RZ, R54.H1_H1 ;  /* 0x30000036ff367230 */ /* 0x000fc40000004100 */
[----:B------:R-:W-:Y:S01]  /*158f0*/  FMUL.FTZ R60, R52, R58 ;  /* 0x0000003a343c7220 */ /* 0x000fe20000410000 */
[----:B------:R-:W-:Y:S02]  /*15900*/  HADD2.F32 R49, -RZ, R49.H1_H1 ;  /* 0x30000031ff317230 */ /* 0x000fe40000004100 */
[----:B------:R-:W-:Y:S02]  /*15910*/  HADD2.F32 R56, -RZ, R55.H0_H0 ;  /* 0x20000037ff387230 */ /* 0x000fe40000004100 */
[--C-:B------:R-:W-:Y:S02]  /*15920*/  HADD2.F32 R48, -RZ, R50.reuse.H0_H0 ;  /* 0x20000032ff307230 */ /* 0x100fe40000004100 */
[----:B------:R-:W-:Y:S02]  /*15930*/  HADD2.F32 R53, -RZ, R51.H0_H0 ;  /* 0x20000033ff357230 */ /* 0x000fe40000004100 */
[----:B------:R-:W-:Y:S02]  /*15940*/  HADD2.F32 R55, -RZ, R55.H1_H1 ;  /* 0x30000037ff377230 */ /* 0x000fe40000004100 */
[----:B------:R-:W-:-:S02]  /*15950*/  HADD2.F32 R50, -RZ, R50.H1_H1 ;  /* 0x30000032ff327230 */ /* 0x000fc40000004100 */
[----:B------:R-:W-:Y:S02]  /*15960*/  HADD2.F32 R51, -RZ, R51.H1_H1 ;  /* 0x30000033ff337230 */ /* 0x000fe40000004100 */
[-C--:B------:R-:W-:Y:S01]  /*15970*/  FMUL.FTZ R67, R52, R54.reuse ;  /* 0x0000003634437220 */ /* 0x080fe20000410000 */
[--C-:B------:R-:W-:Y:S02]  /*15980*/  HADD2.F32 R41, -RZ, R47.reuse.H0_H0 ;  /* 0x2000002fff297230 */ /* 0x100fe40000004100 */
[----:B------:R-:W-:Y:S01]  /*15990*/  FFMA.FTZ R65, R49, R54, -R60 ;  /* 0x0000003631417223 */ /* 0x000fe2000001083c */
[C---:B------:R-:W-:Y:S01]  /*159a0*/  FMUL.FTZ R52, R48.reuse, R56 ;  /* 0x0000003830347220 */ /* 0x040fe20000410000 */
[----:B------:R-:W-:Y:S01]  /*159b0*/  FMUL.FTZ R59, R48, R53 ;  /* 0x00000035303b7220 */ /* 0x000fe20000410000 */
[----:B------:R-:W-:Y:S02]  /*159c0*/  HADD2.F32 R47, -RZ, R47.H1_H1 ;  /* 0x3000002fff2f7230 */ /* 0x000fe40000004100 */
[C---:B------:R-:W-:Y:S01]  /*159d0*/  FMUL.FTZ R54, R50.reuse, R55 ;  /* 0x0000003732367220 */ /* 0x040fe20000410000 */
[----:B------:R-:W-:Y:S01]  /*159e0*/  F2FP.F16.E4M3.UNPACK_B R57, R57 ;  /* 0x00000039ff39723e */ /* 0x000fe200020006ff */
[----:B------:R-:W-:Y:S01]  /*159f0*/  FMUL.FTZ R50, R50, R51 ;  /* 0x0000003332327220 */ /* 0x000fe20000410000 */
[----:B------:R-:W-:Y:S01]  /*15a00*/  F2FP.F16.E4M3.UNPACK_B R48, R45 ;  /* 0x0000002dff30723e */ /* 0x000fe200020006ff */
[----:B------:R-:W-:Y:S01]  /*15a10*/  FFMA.FTZ R53, R41, R53, -R52 ;  /* 0x0000003529357223 */ /* 0x000fe20000010834 */
[----:B------:R-:W-:-:S02]  /*15a20*/  HADD2.F32 R45, -RZ, R43.H0_H0 ;  /* 0x2000002bff2d7230 */ /* 0x000fc40000004100 */
[----:B------:R-:W-:Y:S01]  /*15a30*/  FFMA.FTZ R60, R47, R55, R50 ;  /* 0x000000372f3c7223 */ /* 0x000fe20000010032 */
[--C-:B------:R-:W-:Y:S02]  /*15a40*/  HADD2.F32 R52, -RZ, R57.reuse.H0_H0 ;  /* 0x20000039ff347230 */ /* 0x100fe40000004100 */
[----:B------:R-:W-:Y:S02]  /*15a50*/  HADD2.F32 R50, -RZ, R48.H0_H0 ;  /* 0x20000030ff327230 */ /* 0x000fe40000004100 */
[----:B------:R-:W-:Y:S01]  /*15a60*/  FFMA.FTZ R64, R49, R58, R67 ;  /* 0x0000003a31407223 */ /* 0x000fe20000010043 */
[----:B------:R-:W-:Y:S01]  /*15a70*/  FFMA.FTZ R59, R41, R56, R59 ;  /* 0x00000038293b7223 */ /* 0x000fe2000001003b */
[----:B------:R-:W-:Y:S01]  /*15a80*/  FFMA.FTZ R58, R47, R51, -R54 ;  /* 0x000000332f3a7223 */ /* 0x000fe20000010836 */
[----:B------:R-:W-:Y:S02]  /*15a90*/  HADD2.F32 R41, -RZ, R46.H0_H0 ;  /* 0x2000002eff297230 */ /* 0x000fe40000004100 */
[----:B------:R-:W-:Y:S01]  /*15aa0*/  FMUL.FTZ R54, R45, R52 ;  /* 0x000000342d367220 */ /* 0x000fe20000410000 */
[----:B------:R-:W-:-:S02]  /*15ab0*/  HADD2.F32 R57, -RZ, R57.H1_H1 ;  /* 0x30000039ff397230 */ /* 0x000fc40000004100 */
[----:B------:R-:W-:Y:S01]  /*15ac0*/  FMUL.FTZ R56, R45, R50 ;  /* 0x000000322d387220 */ /* 0x000fe20000410000 */
[----:B------:R-:W-:Y:S02]  /*15ad0*/  HADD2.F32 R43, -RZ, R43.H1_H1 ;  /* 0x3000002bff2b7230 */ /* 0x000fe40000004100 */
[----:B------:R-:W-:Y:S01]  /*15ae0*/  HADD2.F32 R48, -RZ, R48.H1_H1 ;  /* 0x30000030ff307230 */ /* 0x000fe20000004100 */
[----:B------:R-:W-:Y:S01]  /*15af0*/  F2FP.F16.E4M3.UNPACK_B R7, R42 ;  /* 0x0000002aff07723e */ /* 0x000fe200020006ff */
[C---:B------:R-:W-:Y:S01]  /*15b00*/  FFMA.FTZ R54, R41.reuse, R50, -R54 ;  /* 0x0000003229367223 */ /* 0x040fe20000010836 */
[----:B------:R-:W-:Y:S02]  /*15b10*/  HADD2.F32 R46, -RZ, R46.H1_H1 ;  /* 0x3000002eff2e7230 */ /* 0x000fe40000004100 */
[----:B------:R-:W-:Y:S01]  /*15b20*/  FFMA.FTZ R56, R41, R52, R56 ;  /* 0x0000003429387223 */ /* 0x000fe20000010038 */
[----:B------:R-:W-:Y:S01]  /*15b30*/  F2FP.F16.E4M3.UNPACK_B R42, R42.H1 ;  /* 0x0000002aff2a723e */ /* 0x000fe200030006ff */
[C---:B------:R-:W-:Y:S01]  /*15b40*/  FMUL.FTZ R45, R43.reuse, R57 ;  /* 0x000000392b2d7220 */ /* 0x040fe20000410000 */
[----:B------:R-:W-:Y:S01]  /*15b50*/  F2FP.F16.E4M3.UNPACK_B R47, R5.H1 ;  /* 0x00000005ff2f723e */ /* 0x000fe200030006ff */
[----:B------:R-:W-:Y:S01]  /*15b60*/  FMUL.FTZ R50, R43, R48 ;  /* 0x000000302b327220 */ /* 0x000fe20000410000 */
[----:B------:R-:W-:Y:S01]  /*15b70*/  F2FP.F16.E4M3.UNPACK_B R41, R20.H1 ;  /* 0x00000014ff29723e */ /* 0x000fe200030006ff */
[C---:B------:R-:W-:Y:S01]  /*15b80*/  FFMA.FTZ R49, R46.reuse, R48, -R45 ;  /* 0x000000302e317223 */ /* 0x040fe2000001082d */
[-C--:B------:R-:W-:Y:S01]  /*15b90*/  F2FP.F16.E4M3.UNPACK_B R4, R38.reuse ;  /* 0x00000026ff04723e */ /* 0x080fe200020006ff */
[----:B------:R-:W-:Y:S01]  /*15ba0*/  FFMA.FTZ R57, R46, R57, R50 ;  /* 0x000000392e397223 */ /* 0x000fe20000010032 */
[----:B------:R-:W-:Y:S01]  /*15bb0*/  F2FP.F16.E4M3.UNPACK_B R38, R38.H1 ;  /* 0x00000026ff26723e */ /* 0x000fe200030006ff */
[----:B------:R-:W-:-:S02]  /*15bc0*/  HADD2.F32 R48, -RZ, R47.H0_H0 ;  /* 0x2000002fff307230 */ /* 0x000fc40000004100 */
[--C-:B------:R-:W-:Y:S02]  /*15bd0*/  HADD2.F32 R43, -RZ, R42.reuse.H0_H0 ;  /* 0x2000002aff2b7230 */ /* 0x100fe40000004100 */
[----:B------:R-:W-:Y:S02]  /*15be0*/  HADD2.F32 R46, -RZ, R41.H0_H0 ;  /* 0x20000029ff2e7230 */ /* 0x000fe40000004100 */
[----:B------:R-:W-:Y:S02]  /*15bf0*/  HADD2.F32 R47, -RZ, R47.H1_H1 ;  /* 0x3000002fff2f7230 */ /* 0x000fe40000004100 */
[----:B------:R-:W-:Y:S02]  /*15c00*/  HADD2.F32 R42, -RZ, R42.H1_H1 ;  /* 0x3000002aff2a7230 */ /* 0x000fe40000004100 */
[----:B------:R-:W-:Y:S02]  /*15c10*/  HADD2.F32 R45, -RZ, R41.H1_H1 ;  /* 0x30000029ff2d7230 */ /* 0x000fe40000004100 */
[----:B------:R-:W-:Y:S01]  /*15c20*/  FMUL.FTZ R50, R43, R48 ;  /* 0x000000302b327220 */ /* 0x000fe20000410000 */
[----:B------:R-:W-:-:S02]  /*15c30*/  HADD2.F32 R41, -RZ, R38.H0_H0 ;  /* 0x20000026ff297230 */ /* 0x000fc40000004100 */
[----:B------:R-:W-:Y:S01]  /*15c40*/  FMUL.FTZ R52, R43, R46 ;  /* 0x0000002e2b347220 */ /* 0x000fe20000410000 */
[----:B------:R-:W-:Y:S02]  /*15c50*/  HADD2.F32 R38, -RZ, R38.H1_H1 ;  /* 0x30000026ff267230 */ /* 0x000fe40000004100 */
[C---:B------:R-:W-:Y:S01]  /*15c60*/  FMUL.FTZ R43, R42.reuse, R47 ;  /* 0x0000002f2a2b7220 */ /* 0x040fe20000410000 */
[----:B------:R-:W-:Y:S01]  /*15c70*/  F2FP.F16.E4M3.UNPACK_B R20, R20 ;  /* 0x00000014ff14723e */ /* 0x000fe200020006ff */
[----:B------:R-:W-:Y:S01]  /*15c80*/  FMUL.FTZ R42, R42, R45 ;  /* 0x0000002d2a2a7220 */ /* 0x000fe20000410000 */
[----:B------:R-:W-:Y:S01]  /*15c90*/  F2FP.F16.E4M3.UNPACK_B R5, R5 ;  /* 0x00000005ff05723e */ /* 0x000fe200020006ff */
[C---:B------:R-:W-:Y:S01]  /*15ca0*/  FFMA.FTZ R50, R41.reuse, R46, -R50 ;  /* 0x0000002e29327223 */ /* 0x040fe20000010832 */
[----:B------:R-:W-:Y:S01]  /*15cb0*/  FFMA.FTZ R52, R41, R48, R52 ;  /* 0x0000003029347223 */ /* 0x000fe20000010034 */
[C---:B------:R-:W-:Y:S01]  /*15cc0*/  FFMA.FTZ R51, R38.reuse, R45, -R43 ;  /* 0x0000002d26337223 */ /* 0x040fe2000001082b */
[----:B------:R-:W-:Y:S01]  /*15cd0*/  FFMA.FTZ R55, R38, R47, R42 ;  /* 0x0000002f26377223 */ /* 0x000fe2000001002a */
[----:B------:R-:W-:-:S02]  /*15ce0*/  HADD2.F32 R38, -RZ, R20.H0_H0 ;  /* 0x20000014ff267230 */ /* 0x000fc40000004100 */
[----:B------:R-:W-:Y:S02]  /*15cf0*/  HADD2.F32 R41, -RZ, R20.H1_H1 ;  /* 0x30000014ff297230 */ /* 0x000fe40000004100 */
[----:B------:R-:W-:Y:S02]  /*15d00*/  HADD2.F32 R42, -RZ, R5.H0_H0 ;  /* 0x20000005ff2a7230 */ /* 0x000fe40000004100 */
[----:B------:R-:W-:Y:S02]  /*15d10*/  HADD2.F32 R20, -RZ, R7.H0_H0 ;  /* 0x20000007ff147230 */ /* 0x000fe40000004100 */
        /* <DEDUP_REMOVED lines=30> */
.L_x_2833:
[----:B------:R-:W-:Y:S05]  /*15f00*/  BSYNC B1 ;  /* 0x0000000000017941 */ /* 0x000fea0003800000 */
.L_x_2832:
[----:B------:R-:W-:Y:S04]  /*15f10*/  BSSY B1, `(.L_x_2834) ;  /* 0x0000101000017945 */ /* 0x000fe80003800000 */
[----:B------:R-:W-:Y:S05]  /*15f20*/  @P1 BRA `(.L_x_2835) ;  /* 0x0000000c00fc1947 */ /* 0x000fea0003800000 */
[----:B------:R-:W2:Y:S01]  /*15f30*/  LDL R61, [R1+0x44] ;  /* 0x00004400013d7983 */ /* 0x000ea20000100800 */
[----:B-1---5:R-:W-:Y:S02]  /*15f40*/  SHF.R.U32.HI R0, RZ, 0x8, R28 ;  /* 0x00000008ff007819 */ /* 0x022fe4000001161c */
[----:B------:R-:W-:Y:S02]  /*15f50*/  LOP3.LUT R5, R28, 0xff, RZ, 0xc0, !PT ;  /* 0x000000ff1c057812 */ /* 0x000fe400078ec0ff */
[----:B------:R-:W-:Y:S02]  /*15f60*/  LOP3.LUT R4, R0, 0xff, RZ, 0xc0, !PT ;  /* 0x000000ff00047812 */ /* 0x000fe400078ec0ff */
[----:B------:R-:W-:Y:S02]  /*15f70*/  LEA.HI R0, R3, R192, RZ, 0x1c ;  /* 0x000000c003007211 */ /* 0x000fe400078fe0ff */
[----:B---3--:R-:W-:Y:S02]  /*15f80*/  PRMT R37, R4, 0x7604, R5 ;  /* 0x0000760404257816 */ /* 0x008fe40000000005 */
[----:B------:R-:W-:-:S02]  /*15f90*/  SHF.R.S32.HI R5, RZ, 0x1f, R0 ;  /* 0x0000001fff057819 */ /* 0x000fc40000011400 */
[----:B------:R-:W-:Y:S02]  /*15fa0*/  SHF.R.U32.HI R20, RZ, 0x8, R31 ;  /* 0x00000008ff147819 */ /* 0x000fe4000001161f */
[----:B------:R-:W-:Y:S01]  /*15fb0*/  LEA.HI R4, R5, R0, RZ, 0x2 ;  /* 0x0000000005047211 */ /* 0x000fe200078f10ff */
[----:B------:R-:W-:Y:S01]  /*15fc0*/  IMAD.SHL.U32 R5, R0, 0x10, RZ ;  /* 0x0000001000057824 */ /* 0x000fe200078e00ff */
[----:B0-----:R-:W-:Y:S02]  /*15fd0*/  LOP3.LUT R21, R31, 0xff, RZ, 0xc0, !PT ;  /* 0x000000ff1f157812 */ /* 0x001fe400078ec0ff */
[----:B------:R-:W-:Y:S01]  /*15fe0*/  LOP3.LUT R20, R20, 0xff, RZ, 0xc0, !PT ;  /* 0x000000ff14147812 */ /* 0x000fe200078ec0ff */
[----:B------:R-:W-:Y:S01]  /*15ff0*/  IMAD.SHL.U32 R4, R4, 0x800, RZ ;  /* 0x0000080004047824 */ /* 0x000fe200078e00ff */
[----:B------:R-:W-:Y:S02]  /*16000*/  LOP3.LUT R0, R208, 0x30, R5, 0xf8, !PT ;  /* 0x00000030d0007812 */ /* 0x000fe400078ef805 */
[----:B------:R-:W-:-:S02]  /*16010*/  SHF.R.U32.HI R24, RZ, 0x8, R8 ;  /* 0x00000008ff187819 */ /* 0x000fc40000011608 */
[----:B------:R-:W-:Y:S02]  /*16020*/  LOP3.LUT R0, R0, R209, RZ, 0x3c, !PT ;  /* 0x000000d100007212 */ /* 0x000fe400078e3cff */
[----:B------:R-:W-:Y:S02]  /*16030*/  LOP3.LUT R5, R4, 0xffffe000, RZ, 0xc0, !PT ;  /* 0xffffe00004057812 */ /* 0x000fe400078ec0ff */
[----:B------:R-:W-:Y:S02]  /*16040*/  PRMT R41, R20, 0x7604, R21 ;  /* 0x0000760414297816 */ /* 0x000fe40000000015 */
[----:B------:R-:W-:Y:S02]  /*16050*/  SHF.R.U32.HI R6, RZ, 0x8, R29 ;  /* 0x00000008ff067819 */ /* 0x000fe4000001161d */
[----:B------:R-:W-:Y:S02]  /*16060*/  LOP3.LUT R25, R8, 0xff, RZ, 0xc0, !PT ;  /* 0x000000ff08197812 */ /* 0x000fe400078ec0ff */
[----:B------:R-:W-:-:S02]  /*16070*/  LOP3.LUT R24, R24, 0xff, RZ, 0xc0, !PT ;  /* 0x000000ff18187812 */ /* 0x000fc400078ec0ff */
[----:B------:R-:W-:Y:S02]  /*16080*/  IADD3 R21, R0, R210, R5 ;  /* 0x000000d200157210 */ /* 0x000fe40007ffe005 */
[----:B------:R-:W-:Y:S02]  /*16090*/  SHF.R.U32.HI R0, RZ, 0x8, R9 ;  /* 0x00000008ff007819 */ /* 0x000fe40000011609 */
[----:B------:R-:W-:Y:S02]  /*160a0*/  LOP3.LUT R7, R29, 0xff, RZ, 0xc0, !PT ;  /* 0x000000ff1d077812 */ /* 0x000fe400078ec0ff */
[----:B------:R-:W-:Y:S02]  /*160b0*/  LOP3.LUT R6, R6, 0xff, RZ, 0xc0, !PT ;  /* 0x000000ff06067812 */ /* 0x000fe400078ec0ff */
[----:B------:R-:W-:Y:S02]  /*160c0*/  PRMT R43, R24, 0x7604, R25 ;  /* 0x00007604182b7816 */ /* 0x000fe40000000019 */
        /* <DEDUP_REMOVED lines=17> */
[----:B----4-:R-:W-:Y:S02]  /*161e0*/  PRMT R39, R6, 0x7604, R7 ;  /* 0x0000760406277816 */ /* 0x010fe40000000007 */
[----:B------:R-:W-:Y:S02]  /*161f0*/  SHF.R.U32.HI R21, RZ, 0x10, R29 ;  /* 0x00000010ff157819 */ /* 0x000fe4000001161d */
[----:B------:R-:W-:Y:S02]  /*16200*/  SHF.R.U32.HI R20, RZ, 0x10, R28 ;  /* 0x00000010ff147819 */ /* 0x000fe4000001161c */
[----:B------:R-:W-:-:S02]  /*16210*/  SHF.R.U32.HI R40, RZ, 0x10, R31 ;  /* 0x00000010ff287819 */ /* 0x000fc4000001161f */
[----:B------:R-:W-:Y:S02]  /*16220*/  LOP3.LUT R21, R21, 0xff, RZ, 0xc0, !PT ;  /* 0x000000ff15157812 */ /* 0x000fe400078ec0ff */
[----:B------:R-:W-:Y:S02]  /*16230*/  SHF.R.U32.HI R38, RZ, 0x10, R30 ;  /* 0x00000010ff267819 */ /* 0x000fe4000001161e */
[----:B------:R-:W-:Y:S02]  /*16240*/  LOP3.LUT R20, R20, 0xff, RZ, 0xc0, !PT ;  /* 0x000000ff14147812 */ /* 0x000fe400078ec0ff */
[----:B------:R-:W-:Y:S02]  /*16250*/  LOP3.LUT R40, R40, 0xff, RZ, 0xc0, !PT ;  /* 0x000000ff28287812 */ /* 0x000fe400078ec0ff */
[----:B------:R-:W-:Y:S02]  /*16260*/  PRMT R21, R21, 0x7054, R36 ;  /* 0x0000705415157816 */ /* 0x000fe40000000024 */
[----:B------:R-:W-:-:S02]  /*16270*/  SHF.R.U32.HI R36, RZ, 0x10, R9 ;  /* 0x00000010ff247819 */ /* 0x000fc40000011609 */
[----:B------:R-:W-:Y:S02]  /*16280*/  LOP3.LUT R38, R38, 0xff, RZ, 0xc0, !PT ;  /* 0x000000ff26267812 */ /* 0x000fe400078ec0ff */
[----:B------:R-:W-:Y:S02]  /*16290*/  PRMT R37, R20, 0x7054, R37 ;  /* 0x0000705414257816 */ /* 0x000fe40000000025 */
[----:B------:R-:W-:Y:S02]  /*162a0*/  PRMT R41, R40, 0x7054, R41 ;  /* 0x0000705428297816 */ /* 0x000fe40000000029 */
[----:B------:R-:W-:Y:S02]  /*162b0*/  SHF.R.U32.HI R20, RZ, 0x10, R8 ;  /* 0x00000010ff147819 */ /* 0x000fe40000011608 */
[----:B------:R-:W-:Y:S02]  /*162c0*/  SHF.R.U32.HI R40, RZ, 0x10, R11 ;  /* 0x00000010ff287819 */ /* 0x000fe4000001160b */
[----:B------:R-:W-:-:S02]  /*162d0*/  LOP3.LUT R36, R36, 0xff, RZ, 0xc0, !PT ;  /* 0x000000ff24247812 */ /* 0x000fc400078ec0ff */
[----:B------:R-:W-:Y:S02]  /*162e0*/  PRMT R39, R38, 0x7054, R39 ;  /* 0x0000705426277816 */ /* 0x000fe40000000027 */
[----:B------:R-:W-:Y:S02]  /*162f0*/  SHF.R.U32.HI R38, RZ, 0x10, R10 ;  /* 0x00000010ff267819 */ /* 0x000fe4000001160a */
[----:B------:R-:W-:Y:S02]  /*16300*/  LOP3.LUT R20, R20, 0xff, RZ, 0xc0, !PT ;  /* 0x000000ff14147812 */ /* 0x000fe400078ec0ff */
[----:B------:R-:W-:Y:S02]  /*16310*/  LOP3.LUT R40, R40, 0xff, RZ, 0xc0, !PT ;  /* 0x000000ff28287812 */ /* 0x000fe400078ec0ff */
[----:B------:R-:W-:Y:S02]  /*16320*/  PRMT R49, R36, 0x7054, R45 ;  /* 0x0000705424317816 */ /* 0x000fe4000000002d */
[----:B------:R-:W-:-:S02]  /*16330*/  LOP3.LUT R38, R38, 0xff, RZ, 0xc0, !PT ;  /* 0x000000ff26267812 */ /* 0x000fc400078ec0ff */
[----:B------:R-:W-:Y:S02]  /*16340*/  PRMT R43, R20, 0x7054, R43 ;  /* 0x00007054142b7816 */ /* 0x000fe4000000002b */
[----:B------:R-:W-:Y:S02]  /*16350*/  PRMT R53, R40, 0x7054, R53 ;  /* 0x0000705428357816 */ /* 0x000fe40000000035 */
[----:B------:R-:W-:Y:S02]  /*16360*/  LOP3.LUT R49, R49, 0xff000000, R9, 0xf8, !PT ;  /* 0xff00000031317812 */ /* 0x000fe400078ef809 */
[----:B------:R-:W-:Y:S02]  /*16370*/  PRMT R51, R38, 0x7054, R47 ;  /* 0x0000705426337816 */ /* 0x000fe4000000002f */
[----:B------:R-:W-:Y:S02]  /*16380*/  LOP3.LUT R21, R21, 0xff000000, R29, 0xf8, !PT ;  /* 0xff00000015157812 */ /* 0x000fe400078ef81d */
[----:B------:R-:W-:-:S02]  /*16390*/  LOP3.LUT R47, R43, 0xff000000, R8, 0xf8, !PT ;  /* 0xff0000002b2f7812 */ /* 0x000fc400078ef808 */
[----:B------:R-:W-:Y:S02]  /*163a0*/  LOP3.LUT R53, R53, 0xff000000, R11, 0xf8, !PT ;  /* 0xff00000035357812 */ /* 0x000fe400078ef80b */
[----:B------:R-:W-:Y:S02]  /*163b0*/  F2FP.F16.E4M3.UNPACK_B R43, R49 ;  /* 0x00000031ff2b723e */ /* 0x000fe400020006ff */
[----:B0-----:R-:W-:Y:S02]  /*163c0*/  F2FP.F16.E4M3.UNPACK_B R11, R25 ;  /* 0x00000019ff0b723e */ /* 0x001fe400020006ff */
[----:B------:R-:W-:Y:S01]  /*163d0*/  LOP3.LUT R45, R41, 0xff000000, R31, 0xf8, !PT ;  /* 0xff000000292d7812 */ /* 0x000fe200078ef81f */
[----:B------:R-:W-:Y:S01]  /*163e0*/  HADD2.F32 R48, -RZ, R43.H0_H0 ;  /* 0x2000002bff307230 */ /* 0x000fe20000004100 */
[----:B------:R-:W-:Y:S02]  /*163f0*/  F2FP.F16.E4M3.UNPACK_B R41, R21 ;  /* 0x00000015ff29723e */ /* 0x000fe400020006ff */
[----:B------:R-:W-:-:S02]  /*16400*/  LOP3.LUT R20, R39, 0xff000000, R30, 0xf8, !PT ;  /* 0xff00000027147812 */ /* 0x000fc400078ef81e */
[----:B------:R-:W-:Y:S01]  /*16410*/  LOP3.LUT R8, R51, 0xff000000, R10, 0xf8, !PT ;  /* 0xff00000033087812 */ /* 0x000fe200078ef80a */
[--C-:B------:R-:W-:Y:S01]  /*16420*/  HADD2.F32 R46, -RZ, R41.reuse.H0_H0 ;  /* 0x20000029ff2e7230 */ /* 0x100fe20000004100 */
[----:B------:R-:W-:Y:S01]  /*16430*/  LOP3.LUT R42, R37, 0xff000000, R28, 0xf8, !PT ;  /* 0xff000000252a7812 */ /* 0x000fe200078ef81c */
[----:B------:R-:W-:Y:S01]  /*16440*/  HADD2.F32 R41, -RZ, R41.H1_H1 ;  /* 0x30000029ff297230 */ /* 0x000fe20000004100 */
[-C--:B------:R-:W-:Y:S02]  /*16450*/  F2FP.F16.E4M3.UNPACK_B R39, R27.reuse ;  /* 0x0000001bff27723e */ /* 0x080fe400020006ff */
[----:B------:R-:W-:Y:S02]  /*16460*/  F2FP.F16.E4M3.UNPACK_B R40, R27.H1 ;  /* 0x0000001bff28723e */ /* 0x000fe400030006ff */
[-C--:B------:R-:W-:Y:S02]  /*16470*/  F2FP.F16.E4M3.UNPACK_B R27, R24.reuse ;  /* 0x00000018ff1b723e */ /* 0x080fe400020006ff */
[----:B------:R-:W-:-:S02]  /*16480*/  F2FP.F16.E4M3.UNPACK_B R37, R24.H1 ;  /* 0x00000018ff25723e */ /* 0x000fc400030006ff */
[----:B------:R-:W-:Y:S02]  /*16490*/  F2FP.F16.E4M3.UNPACK_B R25, R25.H1 ;  /* 0x00000019ff19723e */ /* 0x000fe400030006ff */
[----:B------:R-:W-:Y:S02]  /*164a0*/  F2FP.F16.E4M3.UNPACK_B R38, R26.H1 ;  /* 0x0000001aff26723e */ /* 0x000fe400030006ff */
[----:B------:R-:W-:Y:S01]  /*164b0*/  F2FP.F16.E4M3.UNPACK_B R49, R49.H1 ;  /* 0x00000031ff31723e */ /* 0x000fe200030006ff */
[----:B--2---:R-:W0:Y:S02]  /*164c0*/  LDS.128 R4, [R61+0x14400] ;  /* 0x014400003d047984 */ /* 0x004e240000000c00 */
[-C--:B0-----:R-:W-:Y:S02]  /*164d0*/  F2FP.F16.E4M3.UNPACK_B R10, R5.reuse ;  /* 0x00000005ff0a723e */ /* 0x081fe400020006ff */
[----:B------:R-:W-:Y:S01]  /*164e0*/  F2FP.F16.E4M3.UNPACK_B R30, R5.H1 ;  /* 0x00000005ff1e723e */ /* 0x000fe200030006ff */
[--C-:B------:R-:W-:Y:S01]  /*164f0*/  HADD2.F32 R5, -RZ, R11.reuse.H0_H0 ;  /* 0x2000000bff057230 */ /* 0x100fe20000004100 */
[-C--:B------:R-:W-:Y:S01]  /*16500*/  F2FP.F16.E4M3.UNPACK_B R31, R7.reuse ;  /* 0x00000007ff1f723e */ /* 0x080fe200020006ff */
[--C-:B------:R-:W-:Y:S01]  /*16510*/  HADD2.F32 R9, -RZ, R10.reuse.H0_H0 ;  /* 0x2000000aff097230 */ /* 0x100fe20000004100 */
[----:B------:R-:W-:Y:S01]  /*16520*/  F2FP.F16.E4M3.UNPACK_B R36, R7.H1 ;  /* 0x00000007ff24723e */ /* 0x000fe200030006ff */
[----:B------:R-:W-:Y:S01]  /*16530*/  HADD2.F32 R11, -RZ, R11.H1_H1 ;  /* 0x3000000bff0b7230 */ /* 0x000fe20000004100 */
[----:B------:R-:W-:Y:S01]  /*16540*/  F2FP.F16.E4M3.UNPACK_B R28, R4 ;  /* 0x00000004ff1c723e */ /* 0x000fe200020006ff */
[C---:B------:R-:W-:Y:S01]  /*16550*/  FMUL.FTZ R24, R5.reuse, R48 ;  /* 0x0000003005187220 */ /* 0x040fe20000410000 */
[----:B------:R-:W-:Y:S01]  /*16560*/  F2FP.F16.E4M3.UNPACK_B R29, R4.H1 ;  /* 0x00000004ff1d723e */ /* 0x000fe200030006ff */
[----:B------:R-:W-:Y:S01]  /*16570*/  FMUL.FTZ R51, R5, R46 ;  /* 0x0000002e05337220 */ /* 0x000fe20000410000 */
[----:B------:R-:W-:Y:S01]  /*16580*/  F2FP.F16.E4M3.UNPACK_B R4, R6 ;  /* 0x00000006ff04723e */ /* 0x000fe200020006ff */
[C---:B------:R-:W-:Y:S01]  /*16590*/  FFMA.FTZ R5, R9.reuse, R46, -R24 ;  /* 0x0000002e09057223 */ /* 0x040fe20000010818 */
[----:B------:R-:W-:Y:S01]  /*165a0*/  F2FP.F16.E4M3.UNPACK_B R7, R6.H1 ;  /* 0x00000006ff07723e */ /* 0x000fe200030006ff */
[----:B------:R-:W-:Y:S01]  /*165b0*/  HADD2.F32 R46, -RZ, R43.H1_H1 ;  /* 0x3000002bff2e7230 */ /* 0x000fe20000004100 */
[----:B------:R-:W-:Y:S01]  /*165c0*/  F2FP.F16.E4M3.UNPACK_B R6, R26 ;  /* 0x0000001aff06723e */ /* 0x000fe200020006ff */
[----:B------:R-:W-:Y:S01]  /*165d0*/  FFMA.FTZ R9, R9, R48, R51 ;  /* 0x0000003009097223 */ /* 0x000fe20000010033 */
[----:B------:R-:W-:Y:S01]  /*165e0*/  F2FP.F16.E4M3.UNPACK_B R26, R21.H1 ;  /* 0x00000015ff1a723e */ /* 0x000fe200030006ff */
[----:B------:R-:W-:-:S02]  /*165f0*/  HADD2.F32 R24, -RZ, R10.H1_H1 ;  /* 0x3000000aff187230 */ /* 0x000fc40000004100 */
[C---:B------:R-:W-:Y:S01]  /*16600*/  FMUL.FTZ R51, R11.reuse, R46 ;  /* 0x0000002e0b337220 */ /* 0x040fe20000410000 */
[----:B------:R-:W-:Y:S02]  /*16610*/  HADD2.F32 R48, -RZ, R49.H0_H0 ;  /* 0x20000031ff307230 */ /* 0x000fe40000004100 */
[----:B------:R-:W-:Y:S01]  /*16620*/  FMUL.FTZ R11, R11, R41 ;  /* 0x000000290b0b7220 */ /* 0x000fe20000410000 */
[----:B------:R-:W-:Y:S02]  /*16630*/  HADD2.F32 R10, -RZ, R25.H0_H0 ;  /* 0x20000019ff0a7230 */ /* 0x000fe40000004100 */
[----:B------:R-:W-:Y:S02]  /*16640*/  HADD2.F32 R43, -RZ, R26.H0_H0 ;  /* 0x2000001aff2b7230 */ /* 0x000fe40000004100 */
[----:B------:R-:W-:Y:S02]  /*16650*/  HADD2.F32 R21, -RZ, R30.H0_H0 ;  /* 0x2000001eff157230 */ /* 0x000fe40000004100 */
[----:B------:R-:W-:Y:S01]  /*16660*/  FMUL.FTZ R50, R10, R48 ;  /* 0x000000300a327220 */ /* 0x000fe20000410000 */
[----:B------:R-:W-:-:S02]  /*16670*/  HADD2.F32 R49, -RZ, R49.H1_H1 ;  /* 0x30000031ff317230 */ /* 0x000fc40000004100 */
[----:B------:R-:W-:Y:S01]  /*16680*/  FMUL.FTZ R55, R10, R43 ;  /* 0x0000002b0a377220 */ /* 0x000fe20000410000 */
[C---:B------:R-:W-:Y:S01]  /*16690*/  FFMA.FTZ R10, R24.reuse, R41, -R51 ;  /* 0x00000029180a7223 */ /* 0x040fe20000010833 */
[----:B------:R-:W-:Y:S01]  /*166a0*/  FFMA.FTZ R24, R24, R46, R11 ;  /* 0x0000002e18187223 */ /* 0x000fe2000001000b */
[C---:B------:R-:W-:Y:S01]  /*166b0*/  FFMA.FTZ R11, R21.reuse, R43, -R50 ;  /* 0x0000002b150b7223 */ /* 0x040fe20000010832 */
[----:B------:R-:W-:Y:S01]  /*166c0*/  F2FP.F16.E4M3.UNPACK_B R50, R53 ;  /* 0x00000035ff32723e */ /* 0x000fe200020006ff */
[----:B------:R-:W-:Y:S01]  /*166d0*/  HADD2.F32 R43, -RZ, R26.H1_H1 ;  /* 0x3000001aff2b7230 */ /* 0x000fe20000004100 */
[----:B------:R-:W-:Y:S01]  /*166e0*/  F2FP.F16.E4M3.UNPACK_B R46, R45 ;  /* 0x0000002dff2e723e */ /* 0x000fe200020006ff */
[----:B------:R-:W-:Y:S01]  /*166f0*/  FFMA.FTZ R21, R21, R48, R55 ;  /* 0x0000003015157223 */ /* 0x000fe20000010037 */
[----:B------:R-:W-:Y:S01]  /*16700*/  HADD2.F32 R26, -RZ, R25.H1_H1 ;  /* 0x30000019ff1a7230 */ /* 0x000fe20000004100 */
[----:B------:R-:W-:Y:S01]  /*16710*/  F2FP.F16.E4M3.UNPACK_B R53, R53.H1 ;  /* 0x00000035ff35723e */ /* 0x000fe200030006ff */
[----:B------:R-:W-:Y:S01]  /*16720*/  HADD2.F32 R52, -RZ, R50.H0_H0 ;  /* 0x20000032ff347230 */ /* 0x000fe20000004100 */
[----:B------:R-:W-:Y:S01]  /*16730*/  F2FP.F16.E4M3.UNPACK_B R45, R45.H1 ;  /* 0x0000002dff2d723e */ /* 0x000fe200030006ff */
[----:B------:R-:W-:-:S02]  /*16740*/  HADD2.F32 R41, -RZ, R39.H0_H0 ;  /* 0x20000027ff297230 */ /* 0x000fc40000004100 */
[C---:B------:R-:W-:Y:S01]  /*16750*/  FMUL.FTZ R51, R26.reuse, R49 ;  /* 0x000000311a337220 */ /* 0x040fe20000410000 */
[----:B------:R-:W-:Y:S02]  /*16760*/  HADD2.F32 R48, -RZ, R46.H0_H0 ;  /* 0x2000002eff307230 */ /* 0x000fe40000004100 */
[----:B------:R-:W-:Y:S01]  /*16770*/  FMUL.FTZ R26, R26, R43 ;  /* 0x0000002b1a1a7220 */ /* 0x000fe20000410000 */
[----:B------:R-:W-:Y:S02]  /*16780*/  HADD2.F32 R30, -RZ, R30.H1_H1 ;  /* 0x3000001eff1e7230 */ /* 0x000fe40000004100 */
[C---:B------:R-:W-:Y:S01]  /*16790*/  FMUL.FTZ R58, R41.reuse, R52 ;  /* 0x00000034293a7220 */ /* 0x040fe20000410000 */
[----:B------:R-:W-:Y:S02]  /*167a0*/  HADD2.F32 R25, -RZ, R31.H0_H0 ;  /* 0x2000001fff197230 */ /* 0x000fe40000004100 */
[----:B------:R-:W-:Y:S01]  /*167b0*/  FMUL.FTZ R41, R41, R48 ;  /* 0x0000003029297220 */ /* 0x000fe20000410000 */
[----:B------:R-:W-:-:S02]  /*167c0*/  HADD2.F32 R50, -RZ, R50.H1_H1 ;  /* 0x30000032ff327230 */ /* 0x000fc40000004100 */
[C---:B------:R-:W-:Y:S01]  /*167d0*/  FFMA.FTZ R56, R30.reuse, R49, R26 ;  /* 0x000000311e387223 */ /* 0x040fe2000001001a */
[----:B------:R-:W-:Y:S02]  /*167e0*/  HADD2.F32 R39, -RZ, R39.H1_H1 ;  /* 0x30000027ff277230 */ /* 0x000fe40000004100 */
[C---:B------:R-:W-:Y:S01]  /*167f0*/  FFMA.FTZ R58, R25.reuse, R48, -R58 ;  /* 0x00000030193a7223 */ /* 0x040fe2000001083a */
[----:B------:R-:W-:Y:S02]  /*16800*/  HADD2.F32 R46, -RZ, R46.H1_H1 ;  /* 0x3000002eff2e7230 */ /* 0x000fe40000004100 */
[----:B------:R-:W-:Y:S01]  /*16810*/  FFMA.FTZ R52, R25, R52, R41 ;  /* 0x0000003419347223 */ /* 0x000fe20000010029 */
[----:B------:R-:W-:Y:S01]  /*16820*/  FFMA.FTZ R54, R30, R43, -R51 ;  /* 0x0000002b1e367223 */ /* 0x000fe20000010833 */
        /* <DEDUP_REMOVED lines=9> */
[----:B------:R-:W-:Y:S01]  /*168c0*/  FMUL.FTZ R60, R26, R41 ;  /* 0x000000291a3c7220 */ /* 0x000fe20000410000 */
[----:B------:R-:W-:-:S02]  /*168d0*/  HADD2.F32 R45, -RZ, R45.H1_H1 ;  /* 0x3000002dff2d7230 */ /* 0x000fc40000004100 */
[-C--:B------:R-:W-:Y:S01]  /*168e0*/  FMUL.FTZ R26, R26, R30.reuse ;  /* 0x0000001e1a1a7220 */ /* 0x080fe20000410000 */
[----:B------:R-:W-:Y:S01]  /*168f0*/  F2FP.F16.E4M3.UNPACK_B R39, R47.H1 ;  /* 0x0000002fff27723e */ /* 0x000fe200030006ff */
[----:B------:R-:W-:Y:S02]  /*16900*/  HADD2.F32 R53, -RZ, R53.H1_H1 ;  /* 0x30000035ff357230 */ /* 0x000fe40000004100 */
[C---:B------:R-:W-:Y:S01]  /*16910*/  FFMA.FTZ R60, R25.reuse, R30, -R60 ;  /* 0x0000001e193c7223 */ /* 0x040fe2000001083c */
[----:B------:R-:W-:Y:S02]  /*16920*/  HADD2.F32 R40, -RZ, R40.H1_H1 ;  /* 0x30000028ff287230 */ /* 0x000fe40000004100 */
[----:B------:R-:W-:Y:S01]  /*16930*/  FFMA.FTZ R57, R25, R41, R26 ;  /* 0x0000002919397223 */ /* 0x000fe2000001001a */
[----:B------:R-:W-:Y:S01]  /*16940*/  F2FP.F16.E4M3.UNPACK_B R30, R42.H1 ;  /* 0x0000002aff1e723e */ /* 0x000fe200030006ff */
[----:B------:R-:W-:Y:S01]  /*16950*/  HADD2.F32 R36, -RZ, R36.H1_H1 ;  /* 0x30000024ff247230 */ /* 0x000fe20000004100 */
[----:B------:R-:W-:Y:S01]  /*16960*/  F2FP.F16.E4M3.UNPACK_B R47, R47 ;  /* 0x0000002fff2f723e */ /* 0x000fe200020006ff */
[----:B------:R-:W-:-:S02]  /*16970*/  HADD2.F32 R41, -RZ, R39.H0_H0 ;  /* 0x20000027ff297230 */ /* 0x000fc40000004100 */
[C---:B------:R-:W-:Y:S01]  /*16980*/  FMUL.FTZ R43, R40.reuse, R53 ;  /* 0x00000035282b7220 */ /* 0x040fe20000410000 */
[----:B------:R-:W-:Y:S02]  /*16990*/  HADD2.F32 R26, -RZ, R37.H0_H0 ;  /* 0x20000025ff1a7230 */ /* 0x000fe40000004100 */
[-C--:B------:R-:W-:Y:S01]  /*169a0*/  FMUL.FTZ R46, R40, R45.reuse ;  /* 0x0000002d282e7220 */ /* 0x080fe20000410000 */
[----:B------:R-:W-:Y:S02]  /*169b0*/  HADD2.F32 R31, -RZ, R30.H0_H0 ;  /* 0x2000001eff1f7230 */ /* 0x000fe40000004100 */
[C---:B------:R-:W-:Y:S01]  /*169c0*/  FFMA.FTZ R59, R36.reuse, R45, -R43 ;  /* 0x0000002d243b7223 */ /* 0x040fe2000001082b */
[----:B------:R-:W-:Y:S02]  /*169d0*/  HADD2.F32 R25, -RZ, R29.H0_H0 ;  /* 0x2000001dff197230 */ /* 0x000fe40000004100 */
[----:B------:R-:W-:Y:S01]  /*169e0*/  FFMA.FTZ R62, R36, R53, R46 ;  /* 0x00000035243e7223 */ /* 0x000fe2000001002e */
[----:B------:R-:W-:Y:S01]  /*169f0*/  FMUL.FTZ R40, R26, R41 ;  /* 0x000000291a287220 */ /* 0x000fe20000410000 */
[----:B------:R-:W-:-:S02]  /*16a00*/  HADD2.F32 R36, -RZ, R39.H1_H1 ;  /* 0x30000027ff247230 */ /* 0x000fc40000004100 */
[-C--:B------:R-:W-:Y:S01]  /*16a10*/  FMUL.FTZ R26, R26, R31.reuse ;  /* 0x0000001f1a1a7220 */ /* 0x080fe20000410000 */
        /* <DEDUP_REMOVED lines=9> */
[C---:B------:R-:W-:Y:S01]  /*16ab0*/  FFMA.FTZ R46, R29.reuse, R30, -R40 ;  /* 0x0000001e1d2e7223 */ /* 0x040fe20000010828 */
[----:B------:R-:W-:Y:S02]  /*16ac0*/  HADD2.F32 R26, -RZ, R27.H0_H0 ;  /* 0x2000001bff1a7230 */ /* 0x000fe40000004100 */
[----:B------:R-:W-:Y:S01]  /*16ad0*/  FFMA.FTZ R48, R29, R36, R37 ;  /* 0x000000241d307223 */ /* 0x000fe20000010025 */
[----:B------:R-:W-:Y:S01]  /*16ae0*/  HADD2.F32 R29, -RZ, R42.H0_H0 ;  /* 0x2000002aff1d7230 */ /* 0x000fe20000004100 */
[----:B------:R-:W-:Y:S01]  /*16af0*/  F2FP.SATFINITE.E4M3.F32.PACK_AB_MERGE_C R11, R54, R11, RZ ;  /* 0x0000000b360b723e */ /* 0x000fe200048070ff */
[----:B------:R-:W-:Y:S02]  /*16b00*/  HADD2.F32 R25, -RZ, R28.H0_H0 ;  /* 0x2000001cff197230 */ /* 0x000fe40000004100 */
[C---:B------:R-:W-:Y:S01]  /*16b10*/  FMUL.FTZ R30, R26.reuse, R31 ;  /* 0x0000001f1a1e7220 */ /* 0x040fe20000410000 */
[----:B------:R-:W-:Y:S02]  /*16b20*/  HADD2.F32 R47, -RZ, R47.H1_H1 ;  /* 0x3000002fff2f7230 */ /* 0x000fe40000004100 */
[----:B------:R-:W-:Y:S01]  /*16b30*/  FMUL.FTZ R26, R26, R29 ;  /* 0x0000001d1a1a7220 */ /* 0x000fe20000410000 */
[----:B------:R-:W-:-:S02]  /*16b40*/  HADD2.F32 R27, -RZ, R27.H1_H1 ;  /* 0x3000001bff1b7230 */ /* 0x000fc40000004100 */
        /* <DEDUP_REMOVED lines=20> */
[----:B------:R-:W-:Y:S01]  /*16c90*/  F2FP.SATFINITE.E4M3.F32.PACK_AB_MERGE_C R21, R56, R21, RZ ;  /* 0x000000153815723e */ /* 0x000fe200048070ff */
        /* <DEDUP_REMOVED lines=40> */
.L_x_2835:
[----:B------:R-:W-:Y:S05]  /*16f20*/  BSYNC B1 ;  /* 0x0000000000017941 */ /* 0x000fea0003800000 */
.L_x_2834:
[----:B------:R-:W-:Y:S05]  /*16f30*/  @P2 BRA `(.L_x_2816) ;  /* 0x0000000c00dc2947 */ /* 0x000fea0003800000 */
[----:B------:R-:W4:Y:S01]  /*16f40*/  LDL R51, [R1+0x40] ;  /* 0x0000400001337983 */ /* 0x000f220000100800 */
[----:B-12--5:R-:W-:Y:S02]  /*16f50*/  SHF.R.U32.HI R4, RZ, 0x8, R32 ;  /* 0x00000008ff047819 */ /* 0x026fe40000011620 */
[----:B------:R-:W-:Y:S02]  /*16f60*/  LOP3.LUT R0, R32, 0xff, RZ, 0xc0, !PT ;  /* 0x000000ff20007812 */ /* 0x000fe400078ec0ff */
[----:B------:R-:W-:Y:S02]  /*16f70*/  SHF.R.U32.HI R8, RZ, 0x8, R34 ;  /* 0x00000008ff087819 */ /* 0x000fe40000011622 */
[----:B------:R-:W-:Y:S02]  /*16f80*/  LOP3.LUT R5, R4, 0xff, RZ, 0xc0, !PT ;  /* 0x000000ff04057812 */ /* 0x000fe400078ec0ff */
[----:B------:R-:W-:Y:S02]  /*16f90*/  LEA.HI R3, R3, R193, RZ, 0x1c ;  /* 0x000000c103037211 */ /* 0x000fe400078fe0ff */
[----:B------:R-:W-:-:S02]  /*16fa0*/  LOP3.LUT R4, R34, 0xff, RZ, 0xc0, !PT ;  /* 0x000000ff22047812 */ /* 0x000fc400078ec0ff */
[----:B------:R-:W-:Y:S02]  /*16fb0*/  LOP3.LUT R9, R8, 0xff, RZ, 0xc0, !PT ;  /* 0x000000ff08097812 */ /* 0x000fe400078ec0ff */
[----:B0-----:R-:W-:Y:S02]  /*16fc0*/  PRMT R21, R5, 0x7604, R0 ;  /* 0x0000760405157816 */ /* 0x001fe40000000000 */
[----:B------:R-:W-:Y:S02]  /*16fd0*/  SHF.R.S32.HI R0, RZ, 0x1f, R3 ;  /* 0x0000001fff007819 */ /* 0x000fe40000011403 */
[----:B------:R-:W-:Y:S02]  /*16fe0*/  PRMT R25, R9, 0x7604, R4 ;  /* 0x0000760409197816 */ /* 0x000fe40000000004 */
[----:B------:R-:W-:Y:S01]  /*16ff0*/  LEA.HI R4, R0, R3, RZ, 0x2 ;  /* 0x0000000300047211 */ /* 0x000fe200078f10ff */
[----:B------:R-:W-:Y:S01]  /*17000*/  IMAD.SHL.U32 R3, R3, 0x10, RZ ;  /* 0x0000001003037824 */ /* 0x000fe200078e00ff */
[----:B------:R-:W-:-:S02]  /*17010*/  SHF.R.U32.HI R7, RZ, 0x8, R33 ;  /* 0x00000008ff077819 */ /* 0x000fc40000011621 */
[----:B------:R-:W-:Y:S02]  /*17020*/  SHF.L.U32 R4, R4, 0xb, RZ ;  /* 0x0000000b04047819 */ /* 0x000fe400000006ff */
        /* <DEDUP_REMOVED lines=10> */
[----:B------:R-:W-:-:S02]  /*170d0*/  SHF.R.U32.HI R6, RZ, 0x8, R35 ;  /* 0x00000008ff067819 */ /* 0x000fc40000011623 */
[----:B------:R-:W-:Y:S01]  /*170e0*/  PRMT R29, R8, 0x7604, R7 ;  /* 0x00007604081d7816 */ /* 0x000fe20000000007 */
        /* <DEDUP_REMOVED lines=8> */
[----:B------:R-:W-:Y:S02]  /*17170*/  SHF.R.U32.HI R31, RZ, 0x8, R15 ;  /* 0x00000008ff1f7819 */ /* 0x000fe4000001160f */
[----:B------:R-:W-:Y:S02]  /*17180*/  LOP3.LUT R27, R14, 0xff, RZ, 0xc0, !PT ;  /* 0x000000ff0e1b7812 */ /* 0x000fe400078ec0ff */
[----:B------:R-:W-:Y:S02]  /*17190*/  LOP3.LUT R28, R28, 0xff, RZ, 0xc0, !PT ;  /* 0x000000ff1c1c7812 */ /* 0x000fe400078ec0ff */
[----:B------:R-:W-:Y:S02]  /*171a0*/  LOP3.LUT R30, R15, 0xff, RZ, 0xc0, !PT ;  /* 0x000000ff0f1e7812 */ /* 0x000fe400078ec0ff */
[----:B------:R-:W-:-:S02]  /*171b0*/  LOP3.LUT R31, R31, 0xff, RZ, 0xc0, !PT ;  /* 0x000000ff1f1f7812 */ /* 0x000fc400078ec0ff */
[----:B------:R-:W-:Y:S02]  /*171c0*/  LOP3.LUT R26, R13, 0xff, RZ, 0xc0, !PT ;  /* 0x000000ff0d1a7812 */ /* 0x000fe400078ec0ff */
[----:B---3--:R-:W-:Y:S02]  /*171d0*/  PRMT R37, R28, 0x7604, R27 ;  /* 0x000076041c257816 */ /* 0x008fe4000000001b */
[----:B------:R-:W-:Y:S02]  /*171e0*/  PRMT R30, R31, 0x7604, R30 ;  /* 0x000076041f1e7816 */ /* 0x000fe4000000001e */
[----:B------:R-:W-:Y:S02]  /*171f0*/  SHF.R.U32.HI R27, RZ, 0x10, R35 ;  /* 0x00000010ff1b7819 */ /* 0x000fe40000011623 */
[----:B------:R-:W-:Y:S02]  /*17200*/  PRMT R26, R3, 0x7604, R26 ;  /* 0x00007604031a7816 */ /* 0x000fe4000000001a */
[----:B------:R-:W-:Y:S01]  /*17210*/  SHF.R.U32.HI R31, RZ, 0x10, R13 ;  /* 0x00000010ff1f7819 */ /* 0x000fe2000001160d */
[----:B------:R-:W-:Y:S01]  /*17220*/  IMAD.U32 R27, R27, 0x10000, RZ ;  /* 0x000100001b1b7824 */ /* 0x000fe200078e00ff */
[----:B------:R-:W-:-:S02]  /*17230*/  SHF.R.U32.HI R3, RZ, 0x10, R33 ;  /* 0x00000010ff037819 */ /* 0x000fc40000011621 */
[----:B----4-:R-:W-:Y:S01]  /*17240*/  SHF.R.U32.HI R39, RZ, 0x10, R15 ;  /* 0x00000010ff277819 */ /* 0x010fe2000001160f */
[----:B------:R-:W-:Y:S01]  /*17250*/  IMAD.U32 R31, R31, 0x10000, RZ ;  /* 0x000100001f1f7824 */ /* 0x000fe200078e00ff */
[----:B------:R-:W-:Y:S01]  /*17260*/  LOP3.LUT R27, R24, 0xff0000, R27, 0xf8, !PT ;  /* 0x00ff0000181b7812 */ /* 0x000fe200078ef81b */
[----:B------:R-:W-:Y:S01]  /*17270*/  IMAD.U32 R3, R3, 0x10000, RZ ;  /* 0x0001000003037824 */ /* 0x000fe200078e00ff */
        /* <DEDUP_REMOVED lines=13> */
[----:B------:R-:W-:Y:S02]  /*17350*/  F2FP.F16.E4M3.UNPACK_B R34, R33 ;  /* 0x00000021ff22723e */ /* 0x000fe400020006ff */
[----:B------:R-:W-:Y:S02]  /*17360*/  LOP3.LUT R37, R29, 0xff000000, R12, 0xf8, !PT ;  /* 0xff0000001d257812 */ /* 0x000fe400078ef80c */
[----:B------:R-:W-:Y:S02]  /*17370*/  LOP3.LUT R21, R21, 0xff0000, R32, 0xf8, !PT ;  /* 0x00ff000015157812 */ /* 0x000fe400078ef820 */
[----:B------:R-:W-:-:S02]  /*17380*/  LOP3.LUT R12, R3, 0xff000000, R14, 0xf8, !PT ;  /* 0xff000000030c7812 */ /* 0x000fc400078ef80e */
[----:B------:R-:W-:Y:S01]  /*17390*/  LOP3.LUT R40, R39, 0xff000000, R15, 0xf8, !PT ;  /* 0xff00000027287812 */ /* 0x000fe200078ef80f */
[--C-:B------:R-:W-:Y:S01]  /*173a0*/  HADD2.F32 R39, -RZ, R38.reuse.H0_H0 ;  /* 0x20000026ff277230 */ /* 0x100fe20000004100 */
[----:B------:R-:W-:Y:S01]  /*173b0*/  LOP3.LUT R32, R21, 0xff000000, R32, 0xf8, !PT ;  /* 0xff00000015207812 */ /* 0x000fe200078ef820 */
[----:B------:R-:W-:Y:S01]  /*173c0*/  HADD2.F32 R38, -RZ, R38.H1_H1 ;  /* 0x30000026ff267230 */ /* 0x000fe20000004100 */
[----:B------:R-:W-:Y:S02]  /*173d0*/  F2FP.F16.E4M3.UNPACK_B R28, R9.H1 ;  /* 0x00000009ff1c723e */ /* 0x000fe400030006ff */
[-C--:B------:R-:W-:Y:S02]  /*173e0*/  F2FP.F16.E4M3.UNPACK_B R30, R11.reuse ;  /* 0x0000000bff1e723e */ /* 0x080fe400020006ff */
[----:B------:R-:W-:Y:S02]  /*173f0*/  F2FP.F16.E4M3.UNPACK_B R31, R11.H1 ;  /* 0x0000000bff1f723e */ /* 0x000fe400030006ff */
[----:B------:R-:W-:-:S02]  /*17400*/  F2FP.F16.E4M3.UNPACK_B R11, R8 ;  /* 0x00000008ff0b723e */ /* 0x000fc400020006ff */
[----:B------:R-:W-:Y:S02]  /*17410*/  F2FP.F16.E4M3.UNPACK_B R26, R8.H1 ;  /* 0x00000008ff1a723e */ /* 0x000fe400030006ff */
[----:B------:R-:W-:Y:S02]  /*17420*/  F2FP.F16.E4M3.UNPACK_B R33, R33.H1 ;  /* 0x00000021ff21723e */ /* 0x000fe400030006ff */
[----:B------:R-:W-:Y:S01]  /*17430*/  F2FP.F16.E4M3.UNPACK_B R29, R10.H1 ;  /* 0x0000000aff1d723e */ /* 0x000fe200030006ff */
[----:B------:R-:W0:Y:S02]  /*17440*/  LDS.128 R4, [R51+0x14400] ;  /* 0x0144000033047984 */ /* 0x000e240000000c00 */
[-C--:B0-----:R-:W-:Y:S02]  /*17450*/  F2FP.F16.E4M3.UNPACK_B R24, R7.reuse ;  /* 0x00000007ff18723e */ /* 0x081fe400020006ff */
[----:B------:R-:W-:Y:S02]  /*17460*/  F2FP.F16.E4M3.UNPACK_B R25, R7.H1 ;  /* 0x00000007ff19723e */ /* 0x000fe400030006ff */
[----:B------:R-:W-:-:S02]  /*17470*/  F2FP.F16.E4M3.UNPACK_B R14, R5 ;  /* 0x00000005ff0e723e */ /* 0x000fc400020006ff */
[-C--:B------:R-:W-:Y:S02]  /*17480*/  F2FP.F16.E4M3.UNPACK_B R7, R4.reuse ;  /* 0x00000004ff07723e */ /* 0x080fe400020006ff */
[----:B------:R-:W-:Y:S01]  /*17490*/  F2FP.F16.E4M3.UNPACK_B R13, R4.H1 ;  /* 0x00000004ff0d723e */ /* 0x000fe200030006ff */
[--C-:B------:R-:W-:Y:S01]  /*174a0*/  HADD2.F32 R4, -RZ, R27.reuse.H0_H0 ;  /* 0x2000001bff047230 */ /* 0x100fe20000004100 */
[----:B------:R-:W-:Y:S01]  /*174b0*/  F2FP.F16.E4M3.UNPACK_B R15, R5.H1 ;  /* 0x00000005ff0f723e */ /* 0x000fe200030006ff */
[----:B------:R-:W-:Y:S01]  /*174c0*/  HADD2.F32 R5, -RZ, R34.H0_H0 ;  /* 0x20000022ff057230 */ /* 0x000fe20000004100 */
[-C--:B------:R-:W-:Y:S01]  /*174d0*/  F2FP.F16.E4M3.UNPACK_B R3, R6.reuse ;  /* 0x00000006ff03723e */ /* 0x080fe200020006ff */
[----:B------:R-:W-:Y:S01]  /*174e0*/  HADD2.F32 R27, -RZ, R27.H1_H1 ;  /* 0x3000001bff1b7230 */ /* 0x000fe20000004100 */
[----:B------:R-:W-:Y:S01]  /*174f0*/  F2FP.F16.E4M3.UNPACK_B R21, R6.H1 ;  /* 0x00000006ff15723e */ /* 0x000fe200030006ff */
[----:B------:R-:W-:Y:S02]  /*17500*/  HADD2.F32 R6, -RZ, R14.H0_H0 ;  /* 0x2000000eff067230 */ /* 0x000fe40000004100 */
[C---:B------:R-:W-:Y:S01]  /*17510*/  FMUL.FTZ R9, R4.reuse, R39 ;  /* 0x0000002704097220 */ /* 0x040fe20000410000 */
[----:B------:R-:W-:Y:S01]  /*17520*/  FMUL.FTZ R8, R4, R5 ;  /* 0x0000000504087220 */ /* 0x000fe20000410000 */
[----:B------:R-:W-:-:S02]  /*17530*/  HADD2.F32 R34, -RZ, R34.H1_H1 ;  /* 0x30000022ff227230 */ /* 0x000fc40000004100 */
[C---:B------:R-:W-:Y:S01]  /*17540*/  FMUL.FTZ R43, R27.reuse, R38 ;  /* 0x000000261b2b7220 */ /* 0x040fe20000410000 */
[C---:B------:R-:W-:Y:S01]  /*17550*/  FFMA.FTZ R5, R6.reuse, R5, -R9 ;  /* 0x0000000506057223 */ /* 0x040fe20000010809 */
[----:B------:R-:W-:Y:S01]  /*17560*/  FFMA.FTZ R9, R6, R39, R8 ;  /* 0x0000002706097223 */ /* 0x000fe20000010008 */
[----:B------:R-:W-:Y:S01]  /*17570*/  F2FP.F16.E4M3.UNPACK_B R39, R35.H1 ;  /* 0x00000023ff27723e */ /* 0x000fe200030006ff */
[----:B------:R-:W-:Y:S02]  /*17580*/  HADD2.F32 R6, -RZ, R28.H0_H0 ;  /* 0x2000001cff067230 */ /* 0x000fe40000004100 */
[----:B------:R-:W-:Y:S01]  /*17590*/  FMUL.FTZ R27, R27, R34 ;  /* 0x000000221b1b7220 */ /* 0x000fe20000410000 */
[----:B------:R-:W-:Y:S01]  /*175a0*/  HADD2.F32 R35, -RZ, R33.H0_H0 ;  /* 0x20000021ff237230 */ /* 0x000fe20000004100 */
[----:B------:R-:W-:Y:S01]  /*175b0*/  F2FP.F16.E4M3.UNPACK_B R4, R10 ;  /* 0x0000000aff04723e */ /* 0x000fe200020006ff */
[----:B------:R-:W-:Y:S02]  /*175c0*/  HADD2.F32 R41, -RZ, R39.H0_H0 ;  /* 0x20000027ff297230 */ /* 0x000fe40000004100 */
[----:B------:R-:W-:-:S02]  /*175d0*/  HADD2.F32 R14, -RZ, R14.H1_H1 ;  /* 0x3000000eff0e7230 */ /* 0x000fc40000004100 */
[C---:B------:R-:W-:Y:S01]  /*175e0*/  FMUL.FTZ R42, R6.reuse, R35 ;  /* 0x00000023062a7220 */ /* 0x040fe20000410000 */
[----:B------:R-:W-:Y:S02]  /*175f0*/  HADD2.F32 R10, -RZ, R15.H0_H0 ;  /* 0x2000000fff0a7230 */ /* 0x000fe40000004100 */
[-C--:B------:R-:W-:Y:S01]  /*17600*/  FMUL.FTZ R45, R6, R41.reuse ;  /* 0x00000029062d7220 */ /* 0x080fe20000410000 */
[----:B------:R-:W-:Y:S02]  /*17610*/  HADD2.F32 R39, -RZ, R39.H1_H1 ;  /* 0x30000027ff277230 */ /* 0x000fe40000004100 */
[C---:B------:R-:W-:Y:S01]  /*17620*/  FFMA.FTZ R6, R14.reuse, R34, -R43 ;  /* 0x000000220e067223 */ /* 0x040fe2000001082b */
[----:B------:R-:W-:Y:S01]  /*17630*/  FFMA.FTZ R8, R14, R38, R27 ;  /* 0x000000260e087223 */ /* 0x000fe2000001001b */
[----:B------:R-:W-:Y:S01]  /*17640*/  F2FP.F16.E4M3.UNPACK_B R34, R40 ;  /* 0x00000028ff22723e */ /* 0x000fe200020006ff */
[----:B------:R-:W-:Y:S01]  /*17650*/  FFMA.FTZ R42, R10, R41, R42 ;  /* 0x000000290a2a7223 */ /* 0x000fe2000001002a */
[----:B------:R-:W-:Y:S01]  /*17660*/  F2FP.F16.E4M3.UNPACK_B R27, R36 ;  /* 0x00000024ff1b723e */ /* 0x000fe200020006ff */
[----:B------:R-:W-:-:S02]  /*17670*/  HADD2.F32 R28, -RZ, R28.H1_H1 ;  /* 0x3000001cff1c7230 */ /* 0x000fc40000004100 */
[----:B------:R-:W-:Y:S01]  /*17680*/  FFMA.FTZ R45, R10, R35, -R45 ;  /* 0x000000230a2d7223 */ /* 0x000fe2000001082d */
[----:B------:R-:W-:Y:S01]  /*17690*/  HADD2.F32 R41, -RZ, R34.H0_H0 ;  /* 0x20000022ff297230 */ /* 0x000fe20000004100 */
[----:B------:R-:W-:Y:S01]  /*176a0*/  F2FP.F16.E4M3.UNPACK_B R40, R40.H1 ;  /* 0x00000028ff28723e */ /* 0x000fe200030006ff */
[----:B------:R-:W-:Y:S02]  /*176b0*/  HADD2.F32 R14, -RZ, R30.H0_H0 ;  /* 0x2000001eff0e7230 */ /* 0x000fe40000004100 */
[----:B------:R-:W-:Y:S01]  /*176c0*/  FMUL.FTZ R38, R28, R39 ;  /* 0x000000271c267220 */ /* 0x000fe20000410000 */
[----:B------:R-:W-:Y:S01]  /*176d0*/  HADD2.F32 R35, -RZ, R27.H0_H0 ;  /* 0x2000001bff237230 */ /* 0x000fe20000004100 */
[----:B------:R-:W-:Y:S01]  /*176e0*/  F2FP.F16.E4M3.UNPACK_B R36, R36.H1 ;  /* 0x00000024ff24723e */ /* 0x000fe200030006ff */
[----:B------:R-:W-:Y:S02]  /*176f0*/  HADD2.F32 R33, -RZ, R33.H1_H1 ;  /* 0x30000021ff217230 */ /* 0x000fe40000004100 */
[----:B------:R-:W-:Y:S01]  /*17700*/  FMUL.FTZ R43, R14, R41 ;  /* 0x000000290e2b7220 */ /* 0x000fe20000410000 */
[----:B------:R-:W-:-:S02]  /*17710*/  HADD2.F32 R15, -RZ, R15.H1_H1 ;  /* 0x3000000fff0f7230 */ /* 0x000fc40000004100 */
[----:B------:R-:W-:Y:S01]  /*17720*/  FMUL.FTZ R14, R14, R35 ;  /* 0x000000230e0e7220 */ /* 0x000fe20000410000 */
[----:B------:R-:W-:Y:S02]  /*17730*/  HADD2.F32 R10, -RZ, R24.H0_H0 ;  /* 0x20000018ff0a7230 */ /* 0x000fe40000004100 */
[-C--:B------:R-:W-:Y:S01]  /*17740*/  FMUL.FTZ R28, R28, R33.reuse ;  /* 0x000000211c1c7220 */ /* 0x080fe20000410000 */
[----:B------:R-:W-:Y:S02]  /*17750*/  HADD2.F32 R30, -RZ, R30.H1_H1 ;  /* 0x3000001eff1e7230 */ /* 0x000fe40000004100 */
[----:B------:R-:W-:Y:S01]  /*17760*/  FFMA.FTZ R38, R15, R33, -R38 ;  /* 0x000000210f267223 */ /* 0x000fe20000010826 */
[----:B------:R-:W-:Y:S02]  /*17770*/  HADD2.F32 R33, -RZ, R34.H1_H1 ;  /* 0x30000022ff217230 */ /* 0x000fe40000004100 */
[C---:B------:R-:W-:Y:S01]  /*17780*/  FFMA.FTZ R43, R10.reuse, R35, -R43 ;  /* 0x000000230a2b7223 */ /* 0x040fe2000001082b */
[----:B------:R-:W-:Y:S01]  /*17790*/  FFMA.FTZ R41, R10, R41, R14 ;  /* 0x000000290a297223 */ /* 0x000fe2000001000e */
[----:B------:R-:W-:-:S02]  /*177a0*/  HADD2.F32 R27, -RZ, R27.H1_H1 ;  /* 0x3000001bff1b7230 */ /* 0x000fc40000004100 */
[----:B------:R-:W-:Y:S01]  /*177b0*/  FFMA.FTZ R39, R15, R39, R28 ;  /* 0x000000270f277223 */ /* 0x000fe2000001001c */
[----:B------:R-:W-:Y:S02]  /*177c0*/  HADD2.F32 R35, -RZ, R40.H0_H0 ;  /* 0x20000028ff237230 */ /* 0x000fe40000004100 */
[C---:B------:R-:W-:Y:S01]  /*177d0*/  FMUL.FTZ R47, R30.reuse, R33 ;  /* 0x000000211e2f7220 */ /* 0x040fe20000410000 */
[----:B------:R-:W-:Y:S02]  /*177e0*/  HADD2.F32 R14, -RZ, R31.H0_H0 ;  /* 0x2000001fff0e7230 */ /* 0x000fe40000004100 */
[----:B------:R-:W-:Y:S01]  /*177f0*/  FMUL.FTZ R30, R30, R27 ;  /* 0x0000001b1e1e7220 */ /* 0x000fe20000410000 */
[----:B------:R-:W-:Y:S01]  /*17800*/  HADD2.F32 R24, -RZ, R24.H1_H1 ;  /* 0x30000018ff187230 */ /* 0x000fe20000004100 */
[----:B------:R-:W-:Y:S01]  /*17810*/  F2FP.SATFINITE.E4M3.F32.PACK_AB_MERGE_C R38, R38, R45, RZ ;  /* 0x0000002d2626723e */ /* 0x000fe200048070ff */
[----:B------:R-:W-:Y:S02]  /*17820*/  HADD2.F32 R15, -RZ, R36.H0_H0 ;  /* 0x20000024ff0f7230 */ /* 0x000fe40000004100 */
[----:B------:R-:W-:Y:S01]  /*17830*/  FMUL.FTZ R49, R14, R35 ;  /* 0x000000230e317220 */ /* 0x000fe20000410000 */
[----:B------:R-:W-:-:S02]  /*17840*/  HADD2.F32 R10, -RZ, R25.H0_H0 ;  /* 0x20000019ff0a7230 */ /* 0x000fc40000004100 */
[C---:B------:R-:W-:Y:S01]  /*17850*/  FFMA.FTZ R46, R24.reuse, R27, -R47 ;  /* 0x0000001b182e7223 */ /* 0x040fe2000001082f */
[----:B------:R-:W-:Y:S01]  /*17860*/  FFMA.FTZ R48, R24, R33, R30 ;  /* 0x0000002118307223 */ /* 0x000fe2000001001e */
[----:B------:R-:W-:Y:S01]  /*17870*/  FMUL.FTZ R14, R14, R15 ;  /* 0x0000000f0e0e7220 */ /* 0x000fe20000410000 */
[----:B------:R-:W-:Y:S01]  /*17880*/  F2FP.F16.E4M3.UNPACK_B R24, R37.H1 ;  /* 0x00000025ff18723e */ /* 0x000fe200030006ff */
[C---:B------:R-:W-:Y:S01]  /*17890*/  FFMA.FTZ R49, R10.reuse, R15, -R49 ;  /* 0x0000000f0a317223 */ /* 0x040fe20000010831 */
[-C--:B------:R-:W-:Y:S01]  /*178a0*/  F2FP.F16.E4M3.UNPACK_B R15, R32.reuse.H1 ;  /* 0x00000020ff0f723e */ /* 0x080fe200030006ff */
[----:B------:R-:W-:Y:S01]  /*178b0*/  FFMA.FTZ R47, R10, R35, R14 ;  /* 0x000000230a2f7223 */ /* 0x000fe2000001000e */
[----:B------:R-:W-:Y:S01]  /*178c0*/  HADD2.F32 R36, -RZ, R36.H1_H1 ;  /* 0x30000024ff247230 */ /* 0x000fe20000004100 */
[----:B------:R-:W-:Y:S01]  /*178d0*/  F2FP.F16.E4M3.UNPACK_B R37, R37 ;  /* 0x00000025ff25723e */ /* 0x000fe200020006ff */
[----:B------:R-:W-:Y:S01]  /*178e0*/  HADD2.F32 R40, -RZ, R40.H1_H1 ;  /* 0x30000028ff287230 */ /* 0x000fe20000004100 */
[----:B------:R-:W-:Y:S01]  /*178f0*/  F2FP.F16.E4M3.UNPACK_B R32, R32 ;  /* 0x00000020ff20723e */ /* 0x000fe200020006ff */
[----:B------:R-:W-:Y:S01]  /*17900*/  HADD2.F32 R31, -RZ, R31.H1_H1 ;  /* 0x3000001fff1f7230 */ /* 0x000fe20000004100 */
[----:B------:R-:W-:Y:S01]  /*17910*/  F2FP.SATFINITE.E4M3.F32.PACK_AB_MERGE_C R39, R39, R42, RZ ;  /* 0x0000002a2727723e */ /* 0x000fe200048070ff */
[----:B------:R-:W-:Y:S01]  /*17920*/  HADD2.F32 R33, -RZ, R24.H0_H0 ;  /* 0x20000018ff217230 */ /* 0x000fe20000004100 */
[----:B------:R-:W-:Y:S01]  /*17930*/  F2FP.SATFINITE.E4M3.F32.PACK_AB_MERGE_C R5, R6, R5, R38 ;  /* 0x000000050605723e */ /* 0x000fe20004807026 */
        /* <DEDUP_REMOVED lines=12> */
[----:B------:R-:W-:Y:S02]  /*17a00*/  HADD2.F32 R15, -RZ, R15.H1_H1 ;  /* 0x3000000fff0f7230 */ /* 0x000fe40000004100 */
[C---:B------:R-:W-:Y:S01]  /*17a10*/  FFMA.FTZ R50, R25.reuse, R36, -R28 ;  /* 0x0000002419327223 */ /* 0x040fe2000001081c */
[----:B------:R-:W-:Y:S02]  /*17a20*/  HADD2.F32 R13, -RZ, R13.H1_H1 ;  /* 0x3000000dff0d7230 */ /* 0x000fe40000004100 */
[----:B------:R-:W-:Y:S01]  /*17a30*/  FFMA.FTZ R40, R25, R40, R35 ;  /* 0x0000002819287223 */ /* 0x000fe20000010023 */
[C---:B------:R-:W-:Y:S01]  /*17a40*/  FMUL.FTZ R10, R26.reuse, R24 ;  /* 0x000000181a0a7220 */ /* 0x040fe20000410000 */
[----:B------:R-:W-:Y:S01]  /*17a50*/  FMUL.FTZ R27, R26, R15 ;  /* 0x0000000f1a1b7220 */ /* 0x000fe20000410000 */
[----:B------:R-:W-:Y:S01]  /*17a60*/  HADD2.F32 R25, -RZ, R37.H0_H0 ;  /* 0x20000025ff197230 */ /* 0x000fe20000004100 */
[----:B------:R-:W-:Y:S01]  /*17a70*/  F2FP.SATFINITE.E4M3.F32.PACK_AB_MERGE_C R9, R8, R9, R39 ;  /* 0x000000090809723e */ /* 0x000fe20004807027 */
[----:B------:R-:W-:-:S02]  /*17a80*/  HADD2.F32 R14, -RZ, R11.H0_H0 ;  /* 0x2000000bff0e7230 */ /* 0x000fc40000004100 */
[C---:B------:R-:W-:Y:S01]  /*17a90*/  FFMA.FTZ R35, R13.reuse, R15, -R10 ;  /* 0x0000000f0d237223 */ /* 0x040fe2000001080a */
[----:B------:R-:W-:Y:S01]  /*17aa0*/  FFMA.FTZ R34, R13, R24, R27 ;  /* 0x000000180d227223 */ /* 0x000fe2000001001b */
[----:B------:R-:W-:Y:S02]  /*17ab0*/  HADD2.F32 R13, -RZ, R32.H0_H0 ;  /* 0x20000020ff0d7230 */ /* 0x000fe40000004100 */
        /* <DEDUP_REMOVED lines=8> */
[----:B------:R-:W-:Y:S02]  /*17b40*/  HADD2.F32 R7, -RZ, R7.H1_H1 ;  /* 0x30000007ff077230 */ /* 0x000fe40000004100 */
[C---:B------:R-:W-:Y:S01]  /*17b50*/  FMUL.FTZ R14, R11.reuse, R24 ;  /* 0x000000180b0e7220 */ /* 0x040fe20000410000 */
        /* <DEDUP_REMOVED lines=18> */
[----:B------:R-:W-:Y:S01]  /*17c80*/  FMUL.FTZ R36, R29, R24 ;  /* 0x000000181d247220 */ /* 0x000fe20000410000 */
[----:B------:R-:W-:Y:S01]  /*17c90*/  FFMA.FTZ R25, R7, R25, R10 ;  /* 0x0000001907197223 */ /* 0x000fe2000001000a */
[-C--:B------:R-:W-:Y:S01]  /*17ca0*/  FMUL.FTZ R11, R29, R14.reuse ;  /* 0x0000000e1d0b7220 */ /* 0x080fe20000410000 */
[----:B------:R-:W-:Y:S02]  /*17cb0*/  HADD2.F32 R13, -RZ, R12.H0_H0 ;  /* 0x2000000cff0d7230 */ /* 0x000fe40000004100 */
[C---:B------:R-:W-:Y:S01]  /*17cc0*/  FFMA.FTZ R29, R21.reuse, R14, -R36 ;  /* 0x0000000e151d7223 */ /* 0x040fe20000010824 */
[----:B------:R-:W-:Y:S02]  /*17cd0*/  HADD2.F32 R7, -RZ, R4.H0_H0 ;  /* 0x20000004ff077230 */ /* 0x000fe40000004100 */
[----:B------:R-:W-:Y:S01]  /*17ce0*/  FFMA.FTZ R36, R21, R24, R11 ;  /* 0x0000001815247223 */ /* 0x000fe2000001000b */
[----:B------:R-:W-:Y:S01]  /*17cf0*/  HADD2.F32 R11, -RZ, R20.H0_H0 ;  /* 0x20000014ff0b7230 */ /* 0x000fe20000004100 */
[----:B------:R-:W-:Y:S01]  /*17d00*/  F2FP.SATFINITE.E4M3.F32.PACK_AB_MERGE_C R33, R34, R33, RZ ;  /* 0x000000212221723e */ /* 0x000fe200048070ff */
[----:B------:R-:W-:-:S02]  /*17d10*/  HADD2.F32 R12, -RZ, R12.H1_H1 ;  /* 0x3000000cff0c7230 */ /* 0x000fc40000004100 */
[C---:B------:R-:W-:Y:S01]  /*17d20*/  FMUL.FTZ R15, R7.reuse, R13 ;  /* 0x0000000d070f7220 */ /* 0x040fe20000410000 */
[----:B------:R-:W-:Y:S02]  /*17d30*/  HADD2.F32 R10, -RZ, R4.H1_H1 ;  /* 0x30000004ff0a7230 */ /* 0x000fe40000004100 */
[----:B------:R-:W-:Y:S01]  /*17d40*/  FMUL.FTZ R14, R7, R11 ;  /* 0x0000000b070e7220 */ /* 0x000fe20000410000 */
[----:B------:R-:W-:Y:S01]  /*17d50*/  HADD2.F32 R20, -RZ, R20.H1_H1 ;  /* 0x30000014ff147230 */ /* 0x000fe20000004100 */
[----:B------:R-:W-:Y:S01]  /*17d60*/  F2FP.SATFINITE.E4M3.F32.PACK_AB_MERGE_C R29, R29, R32, RZ ;  /* 0x000000201d1d723e */ /* 0x000fe200048070ff */
[--C-:B------:R-:W-:Y:S02]  /*17d70*/  HADD2.F32 R4, -RZ, R3.reuse.H0_H0 ;  /* 0x20000003ff047230 */ /* 0x100fe40000004100 */
[C---:B------:R-:W-:Y:S01]  /*17d80*/  FMUL.FTZ R24, R10.reuse, R12 ;  /* 0x0000000c0a187220 */ /* 0x040fe20000410000 */
[----:B------:R-:W-:Y:S02]  /*17d90*/  HADD2.F32 R3, -RZ, R3.H1_H1 ;  /* 0x30000003ff037230 */ /* 0x000fe40000004100 */
[-C--:B------:R-:W-:Y:S01]  /*17da0*/  FMUL.FTZ R7, R10, R20.reuse ;  /* 0x000000140a077220 */ /* 0x080fe20000410000 */
[----:B------:R-:W-:Y:S01]  /*17db0*/  F2FP.SATFINITE.E4M3.F32.PACK_AB_MERGE_C R25, R36, R25, RZ ;  /* 0x000000192419723e */ /* 0x000fe200048070ff */
        /* <DEDUP_REMOVED lines=12> */
[----:B------:R0:W-:Y:S01]  /*17e80*/  STS.128 [R51+0x14400], R4 ;  /* 0x0144000433007388 */ /* 0x0001e20000000c00 */
[----:B------:R-:W-:-:S05]  /*17e90*/  F2FP.SATFINITE.E4M3.F32.PACK_AB_MERGE_C R10, R3, R10, R25 ;  /* 0x0000000a030a723e */ /* 0x000fca0004807019 */
[----:B------:R0:W-:Y:S02]  /*17ea0*/  STS.128 [R0+0x14400], R8 ;  /* 0x0144000800007388 */ /* 0x0001e40000000c00 */
.L_x_2816:
[----:B------:R-:W-:Y:S05]  /*17eb0*/  BSYNC B0 ;  /* 0x0000000000007941 */ /* 0x000fea0003800000 */
.L_x_2809:
        /* <DEDUP_REMOVED lines=8> */
.L_x_2807:
[----:B0-2---:R-:W-:-:S05]  /*17f40*/  IMAD.U32 R0, RZ, RZ, UR48 ;  /* 0x00000030ff007e24 */ /* 0x005fca000f8e00ff */
[----:B------:R-:W-:-:S13]  /*17f50*/  ISETP.NE.AND P0, PT, R0, 0x3, PT ;  /* 0x000000030000780c */ /* 0x000fda0003f05270 */
[----:B------:R-:W-:Y:S05]  /*17f60*/  @!P0 BRA `(.L_x_2836) ;  /* 0x0000000000048947 */ /* 0x000fea0003800000 */
[----:B------:R-:W-:Y:S01]  /*17f70*/  BPT.TRAP 0x1 ;  /* 0x000000040000795c */ /* 0x000fe20000300000 */
.L_x_2836:
[----:B------:R-:W-:Y:S02]  /*17f80*/  LEA R0, R23, R18, 0x3 ;  /* 0x0000001217007211 */ /* 0x000fe400078e18ff */
[----:B-1----:R-:W-:-:S04]  /*17f90*/  SHF.L.U32 R3, R194, 0x1f, RZ ;  /* 0x0000001fc2037819 */ /* 0x002fc800000006ff */
[----:B------:R0:W1:Y:S01]  /*17fa0*/  SYNCS.PHASECHK.TRANS64.TRYWAIT P1, [R0+URZ+0x29830], R3 ;  /* 0x02983003000075a7 */ /* 0x000062000802017f */
[----:B------:R-:W-:Y:S05]  /*17fb0*/  @!P0 BRA `(.L_x_2837) ;  /* 0x0000000000048947 */ /* 0x000fea0003800000 */
[----:B------:R-:W-:Y:S01]  /*17fc0*/  BPT.TRAP 0x1 ;  /* 0x000000040000795c */ /* 0x000fe20000300000 */
.L_x_2837:
[----:B-1----:R-:W-:Y:S05]  /*17fd0*/  @P1 BRA `(.L_x_2838) ;  /* 0x0000000000081947 */ /* 0x002fea0003800000 */
[----:B------:R-:W1:Y:S02]  /*17fe0*/  SYNCS.PHASECHK.TRANS64.TRYWAIT P1, [R0+URZ+0x29830], R3 ;  /* 0x02983003000075a7 */ /* 0x000e64000802017f */
[----:B-1----:R-:W-:Y:S05]  /*17ff0*/  @!P1 BRA `(.L_x_2839) ;  /* 0x0000018c00f49947 */ /* 0x002fea0003800000 */
.L_x_2838:
[----:B------:R-:W-:Y:S05]  /*18000*/  WARPSYNC.ALL ;  /* 0x0000000000007948 */ /* 0x000fea0003800000 */
[----:B01----:R-:W-:Y:S01]  /*18010*/  VIADD R3, R18, 0x1a400 ;  /* 0x0001a40012037836 */ /* 0x003fe20000000000 */
[----:B------:R-:W-:Y:S01]  /*18020*/  R2UR UR24, R44 ;  /* 0x000000002c1872ca */ /* 0x000fe200000e0000 */
[----:B-----5:R-:W-:Y:S01]  /*18030*/  IMAD.MOV.U32 R5, RZ, RZ, -0x7fffffe0 ;  /* 0x80000020ff057424 */ /* 0x020fe200078e00ff */
[----:B------:R-:W-:Y:S01]  /*18040*/  WARPGROUP.ARRIVE ;  /* 0x00000000000079c5 */ /* 0x000fe20000000000 */
[----:B------:R-:W-:Y:S01]  /*18050*/  UMOV UR25, 0x80000020 ;  /* 0x8000002000197882 */ /* 0x000fe20000000000 */
[----:B------:R-:W-:Y:S01]  /*18060*/  SHF.R.U32.HI R3, RZ, 0x4, R3 ;  /* 0x00000004ff037819 */ /* 0x000fe20000011603 */
[----:B------:R-:W-:Y:S01]  /*18070*/  IMAD.MOV.U32 R7, RZ, RZ, -0x7fffffe0 ;  /* 0x80000020ff077424 */ /* 0x000fe200078e00ff */
[----:B------:R-:W-:Y:S01]  /*18080*/  R2UR UR27, R5 ;  /* 0x00000000051b72ca */ /* 0x000fe200000e0000 */
[----:B------:R-:W-:Y:S01]  /*18090*/  UMOV UR5, UR25 ;  /* 0x0000001900057c82 */ /* 0x000fe20008000000 */
[----:B------:R-:W-:Y:S01]  /*180a0*/  LOP3.LUT R3, R3, 0x3fff, RZ, 0xc0, !PT ;  /* 0x00003fff03037812 */ /* 0x000fe200078ec0ff */
[----:B------:R-:W-:Y:S01]  /*180b0*/  UMOV UR9, UR25 ;  /* 0x0000001900097c82 */ /* 0x000fe20008000000 */
[----:B------:R-:W-:Y:S01]  /*180c0*/  R2UR UR7, R7 ;  /* 0x00000000070772ca */ /* 0x000fe200000e0000 */
[----:B------:R-:W-:Y:S01]  /*180d0*/  UMOV UR13, UR25 ;  /* 0x00000019000d7c82 */ /* 0x000fe20008000000 */
[----:B----4-:R-:W-:Y:S01]  /*180e0*/  LOP3.LUT R14, R3, 0x10000, RZ, 0xfc, !PT ;  /* 0x00010000030e7812 */ /* 0x010fe200078efcff */
[----:B------:R-:W-:Y:S01]  /*180f0*/  ULOP3.LUT UR24, UR24, 0x10000, URZ, 0xfc, !UPT ;  /* 0x0001000018187892 */ /* 0x000fe2000f8efc3f */
[----:B------:R-:W-:Y:S01]  /*18100*/  MOV R9, 0x80000020 ;  /* 0x8000002000097802 */ /* 0x000fe20000000f00 */
[----:B------:R-:W-:Y:S01]  /*18110*/  UMOV UR17, UR25 ;  /* 0x0000001900117c82 */ /* 0x000fe20008000000 */
[----:B------:R-:W-:Y:S01]  /*18120*/  R2UR UR15, R7 ;  /* 0x00000000070f72ca */ /* 0x000fe200000e0000 */
[----:B---3--:R-:W-:Y:S01]  /*18130*/  IMAD R4, R23, 0x780, R14 ;  /* 0x0000078017047824 */ /* 0x008fe200078e020e */
[C---:B------:R-:W-:Y:S01]  /*18140*/  R2UR UR11, R9.reuse ;  /* 0x00000000090b72ca */ /* 0x040fe200000e0000 */
[----:B------:R-:W-:Y:S01]  /*18150*/  IMAD.MOV.U32 R7, RZ, RZ, -0x7fffffe0 ;  /* 0x80000020ff077424 */ /* 0x000fe200078e00ff */
[----:B------:R-:W-:Y:S01]  /*18160*/  UMOV UR4, UR24 ;  /* 0x0000001800047c82 */ /* 0x000fe20008000000 */
[C---:B------:R-:W-:Y:S01]  /*18170*/  VIADD R6, R4.reuse, 0x80 ;  /* 0x0000008004067836 */ /* 0x040fe20000000000 */
[C---:B------:R-:W-:Y:S01]  /*18180*/  R2UR UR26, R4.reuse ;  /* 0x00000000041a72ca */ /* 0x040fe200000e0000 */
[----:B------:R-:W-:Y:S01]  /*18190*/  VIADD R8, R4, 0x100 ;  /* 0x0000010004087836 */ /* 0x000fe20000000000 */
[----:B------:R-:W-:Y:S01]  /*181a0*/  UMOV UR8, UR24 ;  /* 0x0000001800087c82 */ /* 0x000fe20008000000 */
[----:B------:R-:W-:Y:S01]  /*181b0*/  UMOV UR12, UR24 ;  /* 0x00000018000c7c82 */ /* 0x000fe20008000000 */
[----:B------:R-:W-:Y:S01]  /*181c0*/  R2UR UR6, R6 ;  /* 0x00000000060672ca */ /* 0x000fe200000e0000 */
[----:B------:R-:W-:Y:S01]  /*181d0*/  VIADD R6, R4, 0x180 ;  /* 0x0000018004067836 */ /* 0x000fe20000000000 */
[----:B------:R-:W-:Y:S01]  /*181e0*/  R2UR UR10, R8 ;  /* 0x00000000080a72ca */ /* 0x000fe200000e0000 */
[----:B------:R-:W-:Y:S01]  /*181f0*/  VIADD R8, R4, 0x200 ;  /* 0x0000020004087836 */ /* 0x000fe20000000000 */
[----:B------:R-:W-:Y:S01]  /*18200*/  R2UR UR19, R9 ;  /* 0x00000000091372ca */ /* 0x000fe200000e0000 */
[----:B------:R-:W-:Y:S01]  /*18210*/  UMOV UR16, UR24 ;  /* 0x0000001800107c82 */ /* 0x000fe20008000000 */
[----:B------:R-:W-:Y:S01]  /*18220*/  R2UR UR14, R6 ;  /* 0x00000000060e72ca */ /* 0x000fe200000e0000 */
[----:B------:R-:W-:Y:S01]  /*18230*/  VIADD R6, R4, 0x2 ;  /* 0x0000000204067836 */ /* 0x000fe20000000000 */
[----:B------:R-:W-:Y:S01]  /*18240*/  R2UR UR18, R8 ;  /* 0x00000000081272ca */ /* 0x000fe200000e0000 */
[----:B------:R-:W-:Y:S01]  /*18250*/  QGMMA.64x32x32.F32.E4M3.E4M3 R88, gdesc[UR24], RZ, !UPT, gsb0 ;  /* 0x00600000185879f3 */ /* 0x000fe2000c0008ff */
[----:B------:R-:W-:-:S02]  /*18260*/  VIADD R8, R4, 0x82 ;  /* 0x0000008204087836 */ /* 0x000fc40000000000 */
[----:B------:R-:W-:Y:S02]  /*18270*/  IMAD.MOV.U32 R9, RZ, RZ, -0x7fffffe0 ;  /* 0x80000020ff097424 */ /* 0x000fe400078e00ff */
[----:B------:R-:W-:Y:S02]  /*18280*/  VIADD R10, R4, 0x102 ;  /* 0x00000102040a7836 */ /* 0x000fe40000000000 */
[----:B------:R-:W-:Y:S02]  /*18290*/  IMAD.MOV.U32 R11, RZ, RZ, -0x7fffffe0 ;  /* 0x80000020ff0b7424 */ /* 0x000fe400078e00ff */
[----:B------:R-:W-:-:S05]  /*182a0*/  IMAD.MOV.U32 R5, RZ, RZ, -0x7fffffe0 ;  /* 0x80000020ff057424 */ /* 0x000fca00078e00ff */
[----:B------:R-:W-:Y:S01]  /*182b0*/  R2UR UR47, R5 ;  /* 0x00000000052f72ca */ /* 0x000fe200000e0000 */
[----:B------:R-:W-:Y:S02]  /*182c0*/  WARPGROUP.DEPBAR.LE gsb0, 0x0 ;  /* 0x00008000000079c5 */ /* 0x000fe40000010000 */
[----:B------:R-:W-:-:S06]  /*182d0*/  WARPGROUP.ARRIVE ;  /* 0x00000000000079c5 */ /* 0x000fcc0000000000 */
[----:B------:R-:W-:Y:S01]  /*182e0*/  QGMMA.64x32x32.F32.E4M3.E4M3 R72, gdesc[UR4], RZ, !UPT, gsb0 ;  /* 0x00600000044879f3 */ /* 0x000fe2000c0008ff */
[----:B------:R-:W-:Y:S01]  /*182f0*/  R2UR UR6, R6 ;  /* 0x00000000060672ca */ /* 0x000fe200000e0000 */
[----:B------:R-:W-:Y:S01]  /*18300*/  UIADD3 UR4, UR24, 0x2, URZ ;  /* 0x0000000218047890 */ /* 0x000fe2000fffe03f */
[----:B------:R-:W-:Y:S01]  /*18310*/  R2UR UR7, R7 ;  /* 0x00000000070772ca */ /* 0x000fe200000e0000 */
[----:B------:R-:W-:Y:S01]  /*18320*/  UMOV UR5, 0x80000020 ;  /* 0x8000002000057882 */ /* 0x000fe20000000000 */
[----:B------:R-:W-:Y:S01]  /*18330*/  IMAD.MOV.U32 R7, RZ, RZ, -0x7fffffe0 ;  /* 0x80000020ff077424 */ /* 0x000fe200078e00ff */
[----:B------:R-:W-:Y:S01]  /*18340*/  IADD3 R6, R4, 0x182, RZ ;  /* 0x0000018204067810 */ /* 0x000fe20007ffe0ff */
[----:B------:R-:W-:Y:S02]  /*18350*/  UMOV UR21, UR5 ;  /* 0x0000000500157c82 */ /* 0x000fe40008000000 */
[----:B------:R-:W-:Y:S01]  /*18360*/  UMOV UR20, UR4 ;  /* 0x0000000400147c82 */ /* 0x000fe20008000000 */
[----:B------:R-:W-:-:S02]  /*18370*/  WARPGROUP.DEPBAR.LE gsb0, 0x0 ;  /* 0x00008000000079c5 */ /* 0x000fc40000010000 */
[----:B------:R-:W-:-:S06]  /*18380*/  WARPGROUP.ARRIVE ;  /* 0x00000000000079c5 */ /* 0x000fcc0000000000 */
[----:B------:R-:W-:Y:S01]  /*18390*/  QGMMA.64x32x32.F32.E4M3.E4M3 R56, gdesc[UR8], RZ, !UPT, gsb0 ;  /* 0x00600000083879f3 */ /* 0x000fe2000c0008ff */
[----:B------:R-:W-:Y:S01]  /*183a0*/  R2UR UR10, R8 ;  /* 0x00000000080a72ca */ /* 0x000fe200000e0000 */
[----:B------:R-:W-:Y:S01]  /*183b0*/  UMOV UR8, UR4 ;  /* 0x0000000400087c82 */ /* 0x000fe20008000000 */
[----:B------:R-:W-:Y:S01]  /*183c0*/  R2UR UR11, R9 ;  /* 0x00000000090b72ca */ /* 0x000fe200000e0000 */
[----:B------:R-:W-:Y:S01]  /*183d0*/  UMOV UR9, UR5 ;  /* 0x0000000500097c82 */ /* 0x000fe20008000000 */
[----:B------:R-:W-:Y:S02]  /*183e0*/  VIADD R8, R4, 0x202 ;  /* 0x0000020204087836 */ /* 0x000fe40000000000 */
[----:B------:R-:W-:-:S03]  /*183f0*/  IMAD.MOV.U32 R9, RZ, RZ, -0x7fffffe0 ;  /* 0x80000020ff097424 */ /* 0x000fc600078e00ff */
[----:B------:R-:W-:Y:S01]  /*18400*/  R2UR UR22, R8 ;  /* 0x00000000081672ca */ /* 0x000fe200000e0000 */
[----:B------:R-:W-:Y:S01]  /*18410*/  VIADD R8, R4, 0x300 ;  /* 0x0000030004087836 */ /* 0x000fe20000000000 */
[----:B------:R-:W-:Y:S01]  /*18420*/  R2UR UR23, R9 ;  /* 0x00000000091772ca */ /* 0x000fe200000e0000 */
[----:B------:R-:W-:Y:S01]  /*18430*/  IMAD.MOV.U32 R9, RZ, RZ, -0x7fffffe0 ;  /* 0x80000020ff097424 */ /* 0x000fe200078e00ff */
        /* <DEDUP_REMOVED lines=53> */
[----:B------:R-:W-:Y:S01]  /*18790*/  MOV R11, 0x80000020 ;  /* 0x80000020000b7802 */ /* 0x000fe20000000f00 */
        /* <DEDUP_REMOVED lines=154> */
.L_x_2840:
[----:B------:R-:W0:Y:S01]  /*19140*/  LDC R3, c[0x0][0x448] ;  /* 0x00011200ff037b82 */ /* 0x000e220000000800 */
[----:B------:R-:W-:Y:S01]  /*19150*/  IMAD.IADD R106, R219, 0x1, R214 ;  /* 0x00000001db6a7824 */ /* 0x000fe200078e02d6 */
[----:B------:R-:W-:Y:S01]  /*19160*/  LOP3.LUT R22, R22, 0xfffffff7, RZ, 0xc0, !PT ;  /* 0xfffffff716167812 */ /* 0x000fe200078ec0ff */
[----:B------:R-:W-:Y:S02]  /*19170*/  IMAD R5, R104, -0xa0, R217 ;  /* 0xffffff6068057824 */ /* 0x000fe400078e02d9 */
[----:B------:R-:W-:-:S03]  /*19180*/  VIADD R0, R0, 0x29840 ;  /* 0x0002984000007836 */ /* 0x000fc60000000000 */
[----:B------:R-:W-:Y:S02]  /*19190*/  IADD3 R20, -R216, 0xa0, R5 ;  /* 0x000000a0d8147810 */ /* 0x000fe40007ffe105 */
[----:B0-----:R-:W-:-:S13]  /*191a0*/  ISETP.NE.AND P4, PT, R3, 0x1, PT ;  /* 0x000000010300780c */ /* 0x001fda0003f85270 */
[----:B------:R-:W0:Y:S01]  /*191b0*/  @P4 LDC R3, c[0x0][0x44c] ;  /* 0x00011300ff034b82 */ /* 0x000e220000000800 */
[----:B------:R-:W-:-:S07]  /*191c0*/  @P4 LOP3.LUT R22, R22, 0x8, RZ, 0xfc, !PT ;  /* 0x0000000816164812 */ /* 0x000fce00078efcff */
[----:B------:R-:W1:Y:S01]  /*191d0*/  @P4 LDC R4, c[0x0][0x450] ;  /* 0x00011400ff044b82 */ /* 0x000e620000000800 */
[----:B0-----:R-:W-:-:S05]  /*191e0*/  @P4 IMAD.HI.U32 R3, R106, R3, RZ ;  /* 0x000000036a034227 */ /* 0x001fca00078e00ff */
[----:B-1----:R-:W-:Y:S01]  /*191f0*/  @P4 SHF.R.U32.HI R106, RZ, R4, R3 ;  /* 0x00000004ff6a4219 */ /* 0x002fe20000011603 */
[----:B------:R-:W-:-:S04]  /*19200*/  IMAD R3, R104, -0xa0, RZ ;  /* 0xffffff6068037824 */ /* 0x000fc800078e02ff */
[----:B------:R-:W0:Y:S01]  /*19210*/  SHFL.IDX PT, R6, R106, 0x1, 0x1c1f ;  /* 0x003c1f006a067f89 */ /* 0x000e2200000e0000 */
[----:B------:R-:W-:-:S04]  /*19220*/  IADD3 R4, -R216, 0xa1, R3 ;  /* 0x000000a1d8047810 */ /* 0x000fc80007ffe103 */
[----:B------:R-:W-:-:S04]  /*19230*/  IADD3 R105, -R215, R4, R217 ;  /* 0x00000004d7697210 */ /* 0x000fc80007ffe1d9 */
[----:B0-----:R-:W-:-:S04]  /*19240*/  VIADDMNMX R4, R6, R105, R20, PT ;  /* 0x0000006906047246 */ /* 0x001fc80003800114 */
        /* <DEDUP_REMOVED lines=20> */
[C---:B------:R-:W-:Y:S02]  /*19390*/  ISETP.GT.AND P2, PT, R4.reuse, 0x20, PT ;  /* 0x000000200400780c */ /* 0x040fe40003f44270 */
        /* <DEDUP_REMOVED lines=58> */
[----:B------:R-:W-:Y:S01]  /*19740*/  FMNMX.FTZ R6, R43, R6, !PT ;  /* 0x000000062b067209 */ /* 0x000fe20007810000 */
[----:B------:R-:W0:Y:S01]  /*19750*/  SHFL.IDX PT, R46, R106, RZ, 0x1c1f ;  /* 0x001c1fff6a2e7589 */ /* 0x000e2200000e0000 */
        /* <DEDUP_REMOVED lines=36> */
[----:B------:R-:W-:Y:S02]  /*199a0*/  FSEL R6, R39, -INF , P1 ;  /* 0xff80000027067808 */ /* 0x000fe40000800000 */
[----:B------:R-:W-:Y:S02]  /*199b0*/  FMNMX.FTZ R39, R87, R4, !PT ;  /* 0x0000000457277209 */ /* 0x000fe40007810000 */
[----:B0-----:R-:W-:Y:S02]  /*199c0*/  VIADDMNMX R46, R46, R105, R20, PT ;  /* 0x000000692e2e7246 */ /* 0x001fe40003800114 */
[----:B------:R-:W-:-:S02]  /*199d0*/  FMNMX.FTZ R26, R6, R39, !PT ;  /* 0x00000027061a7209 */ /* 0x000fc40007810000 */
[C---:B------:R-:W-:Y:S02]  /*199e0*/  ISETP.GT.AND P2, PT, R46.reuse, 0x1, PT ;  /* 0x000000012e00780c */ /* 0x040fe40003f44270 */
[----:B------:R-:W-:Y:S01]  /*199f0*/  ISETP.GT.AND P3, PT, R46, 0x8, PT ;  /* 0x000000082e00780c */ /* 0x000fe20003f64270 */
[----:B------:R-:W0:Y:S01]  /*19a00*/  SHFL.BFLY PT, R39, R26, 0x2, 0x1f ;  /* 0x0c401f001a277f89 */ /* 0x000e2200000e0000 */
[----:B------:R-:W-:Y:S02]  /*19a10*/  FSEL R89, R89, -INF , P2 ;  /* 0xff80000059597808 */ /* 0x000fe40001000000 */
[----:B------:R-:W-:Y:S02]  /*19a20*/  FSEL R103, R92, -INF , P3 ;  /* 0xff8000005c677808 */ /* 0x000fe40001800000 */
[----:B------:R-:W-:Y:S02]  /*19a30*/  ISETP.GT.AND P2, PT, R46, 0x10, PT ;  /* 0x000000102e00780c */ /* 0x000fe40003f44270 */
[----:B0-----:R-:W-:-:S05]  /*19a40*/  FMNMX.FTZ R30, R26, R39, !PT ;  /* 0x000000271a1e7209 */ /* 0x001fca0007810000 */
[----:B------:R-:W0:Y:S02]  /*19a50*/  SHFL.BFLY PT, R39, R30, 0x1, 0x1f ;  /* 0x0c201f001e277f89 */ /* 0x000e2400000e0000 */
[----:B0-----:R-:W-:-:S04]  /*19a60*/  FMNMX.FTZ R4, R30, R39, !PT ;  /* 0x000000271e047209 */ /* 0x001fc80007810000 */
[----:B------:R-:W-:Y:S01]  /*19a70*/  FSETP.NEU.FTZ.AND P1, PT, R4, -INF , PT ;  /* 0xff8000000400780b */ /* 0x000fe20003f3d000 */
[----:B------:R-:W-:-:S05]  /*19a80*/  FFMA.FTZ R39, R2, R4, -8 ;  /* 0xc100000002277423 */ /* 0x000fca0000010004 */
[----:B------:R-:W-:Y:S02]  /*19a90*/  FSEL R39, R39, RZ, P1 ;  /* 0x000000ff27277208 */ /* 0x000fe40000800000 */
[----:B------:R-:W-:-:S03]  /*19aa0*/  ISETP.GT.AND P1, PT, R46, RZ, PT ;  /* 0x000000ff2e00720c */ /* 0x000fc60003f24270 */
[--C-:B------:R-:W-:Y:S01]  /*19ab0*/  FFMA.FTZ R34, R2, R107, -R39.reuse ;  /* 0x0000006b02227223 */ /* 0x100fe20000010827 */
[----:B------:R-:W-:Y:S01]  /*19ac0*/  FSEL R99, R88, -INF , P1 ;  /* 0xff80000058637808 */ /* 0x000fe20000800000 */
[--C-:B------:R-:W-:Y:S01]  /*19ad0*/  FFMA.FTZ R8, R2, R109, -R39.reuse ;  /* 0x0000006d02087223 */ /* 0x100fe20000010827 */
[----:B------:R-:W-:Y:S01]  /*19ae0*/  ISETP.GT.AND P1, PT, R46, 0x9, PT ;  /* 0x000000092e00780c */ /* 0x000fe20003f24270 */
[C-C-:B------:R-:W-:Y:S01]  /*19af0*/  FFMA.FTZ R91, R2.reuse, R114, -R39.reuse ;  /* 0x00000072025b7223 */ /* 0x140fe20000010827 */
[----:B------:R-:W-:Y:S01]  /*19b00*/  FMNMX.FTZ R26, R99, R89, !PT ;  /* 0x00000059631a7209 */ /* 0x000fe20007810000 */
[C-C-:B------:R-:W-:Y:S01]  /*19b10*/  FFMA.FTZ R12, R2.reuse, R12, -R39.reuse ;  /* 0x0000000c020c7223 */ /* 0x140fe20000010827 */
[----:B------:R-:W-:Y:S01]  /*19b20*/  FSEL R93, R93, -INF , P1 ;  /* 0xff8000005d5d7808 */ /* 0x000fe20000800000 */
[----:B------:R-:W-:Y:S01]  /*19b30*/  MUFU.EX2 R8, R8 ;  /* 0x0000000800087308 */ /* 0x000fe20000000800 */
[----:B------:R-:W-:Y:S01]  /*19b40*/  FMNMX.FTZ R30, R103, R26, !PT ;  /* 0x0000001a671e7209 */ /* 0x000fe20007810000 */
[--C-:B------:R-:W-:Y:S01]  /*19b50*/  FFMA.FTZ R95, R2, R110, -R39.reuse ;  /* 0x0000006e025f7223 */ /* 0x100fe20000010827 */
[----:B------:R-:W-:Y:S01]  /*19b60*/  ISETP.GT.AND P1, PT, R46, 0x11, PT ;  /* 0x000000112e00780c */ /* 0x000fe20003f24270 */
[--C-:B------:R-:W-:Y:S01]  /*19b70*/  FFMA.FTZ R20, R2, R112, -R39.reuse ;  /* 0x0000007002147223 */ /* 0x100fe20000010827 */
[----:B------:R-:W-:Y:S01]  /*19b80*/  FSEL R107, R96, -INF , P2 ;  /* 0xff800000606b7808 */ /* 0x000fe20001000000 */
[--C-:B------:R-:W-:Y:S01]  /*19b90*/  FFMA.FTZ R105, R2, R108, -R39.reuse ;  /* 0x0000006c02697223 */ /* 0x100fe20000010827 */
[----:B------:R-:W-:Y:S01]  /*19ba0*/  FMNMX.FTZ R30, R93, R30, !PT ;  /* 0x0000001e5d1e7209 */ /* 0x000fe20007810000 */
[----:B------:R0:W-:Y:S01]  /*19bb0*/  MUFU.EX2 R26, R34 ;  /* 0x00000022001a7308 */ /* 0x0001e20000000800 */
[----:B------:R-:W-:Y:S01]  /*19bc0*/  ISETP.GT.AND P2, PT, R46, 0x18, PT ;  /* 0x000000182e00780c */ /* 0x000fe20003f44270 */
[C-C-:B------:R-:W-:Y:S01]  /*19bd0*/  FFMA.FTZ R54, R2.reuse, R35, -R39.reuse ;  /* 0x0000002302367223 */ /* 0x140fe20000010827 */
[----:B------:R-:W-:Y:S01]  /*19be0*/  FSEL R97, R97, -INF , P1 ;  /* 0xff80000061617808 */ /* 0x000fe20000800000 */
[C-C-:B------:R-:W-:Y:S01]  /*19bf0*/  FFMA.FTZ R111, R2.reuse, R102, -R39.reuse ;  /* 0x00000066026f7223 */ /* 0x140fe20000010827 */
[----:B------:R-:W-:Y:S01]  /*19c00*/  FMNMX.FTZ R30, R107, R30, !PT ;  /* 0x0000001e6b1e7209 */ /* 0x000fe20007810000 */
[--C-:B------:R-:W-:Y:S01]  /*19c10*/  FFMA.FTZ R98, R2, R98, -R39.reuse ;  /* 0x0000006202627223 */ /* 0x100fe20000010827 */
[----:B------:R-:W-:Y:S01]  /*19c20*/  ISETP.GT.AND P1, PT, R46, 0x19, PT ;  /* 0x000000192e00780c */ /* 0x000fe20003f24270 */
[----:B------:R-:W-:Y:S01]  /*19c30*/  MUFU.EX2 R91, R91 ;  /* 0x0000005b005b7308 */ /* 0x000fe20000000800 */
[----:B------:R-:W-:Y:S01]  /*19c40*/  FSEL R109, R100, -INF , P2 ;  /* 0xff800000646d7808 */ /* 0x000fe20001000000 */
[C-C-:B------:R-:W-:Y:S01]  /*19c50*/  FFMA.FTZ R115, R2.reuse, R94, -R39.reuse ;  /* 0x0000005e02737223 */ /* 0x140fe20000010827 */
[----:B------:R-:W-:Y:S01]  /*19c60*/  FMNMX.FTZ R30, R97, R30, !PT ;  /* 0x0000001e611e7209 */ /* 0x000fe20007810000 */
[C-C-:B------:R-:W-:Y:S01]  /*19c70*/  FFMA.FTZ R90, R2.reuse, R90, -R39.reuse ;  /* 0x0000005a025a7223 */ /* 0x140fe20000010827 */
[----:B------:R-:W-:Y:S01]  /*19c80*/  FSEL R101, R101, -INF , P1 ;  /* 0xff80000065657808 */ /* 0x000fe20000800000 */
[--C-:B------:R-:W-:Y:S01]  /*19c90*/  FFMA.FTZ R121, R2, R78, -R39.reuse ;  /* 0x0000004e02797223 */ /* 0x100fe20000010827 */
[----:B------:R-:W-:Y:S01]  /*19ca0*/  ISETP.GT.AND P1, PT, R46, 0x20, PT ;  /* 0x000000202e00780c */ /* 0x000fe20003f24270 */
[----:B------:R-:W-:Y:S01]  /*19cb0*/  MUFU.EX2 R12, R12 ;  /* 0x0000000c000c7308 */ /* 0x000fe20000000800 */
[----:B0-----:R-:W-:Y:S01]  /*19cc0*/  FMNMX.FTZ R34, R109, R30, !PT ;  /* 0x0000001e6d227209 */ /* 0x001fe20007810000 */
[--C-:B------:R-:W-:Y:S01]  /*19cd0*/  FFMA.FTZ R82, R2, R82, -R39.reuse ;  /* 0x0000005202527223 */ /* 0x100fe20000010827 */
[----:B------:R-:W-:Y:S01]  /*19ce0*/  ISETP.GT.AND P2, PT, R46, 0x21, PT ;  /* 0x000000212e00780c */ /* 0x000fe20003f44270 */
[--C-:B------:R-:W-:Y:S01]  /*19cf0*/  FFMA.FTZ R86, R2, R86, -R39.reuse ;  /* 0x0000005602567223 */ /* 0x100fe20000010827 */
[----:B------:R-:W-:Y:S01]  /*19d00*/  FSEL R113, R72, -INF , P1 ;  /* 0xff80000048717808 */ /* 0x000fe20000800000 */
[--C-:B------:R-:W-:Y:S01]  /*19d10*/  FFMA.FTZ R11, R2, R11, -R39.reuse ;  /* 0x0000000b020b7223 */ /* 0x100fe20000010827 */
[----:B------:R-:W-:Y:S01]  /*19d20*/  FMNMX.FTZ R34, R101, R34, !PT ;  /* 0x0000002265227209 */ /* 0x000fe20007810000 */
[----:B------:R-:W0:Y:S01]  /*19d30*/  MUFU.EX2 R95, R95 ;  /* 0x0000005f005f7308 */ /* 0x000e220000000800 */
        /* <DEDUP_REMOVED lines=11> */
[--C-:B------:R-:W-:Y:S01]  /*19df0*/  FFMA.FTZ R31, R2, R31, -R39.reuse ;  /* 0x0000001f021f7223 */ /* 0x100fe20000010827 */
[----:B------:R-:W-:Y:S01]  /*19e00*/  ISETP.GT.AND P1, PT, R46, 0x30, PT ;  /* 0x000000302e00780c */ /* 0x000fe20003f24270 */
[C-C-:B------:R-:W-:Y:S01]  /*19e10*/  FFMA.FTZ R35, R2.reuse, R87, -R39.reuse ;  /* 0x0000005702237223 */ /* 0x140fe20000010827 */
[----:B------:R-:W-:Y:S01]  /*19e20*/  FSEL R77, R77, -INF , P2 ;  /* 0xff8000004d4d7808 */ /* 0x000fe20001000000 */
[----:B------:R-:W-:Y:S01]  /*19e30*/  FFMA.FTZ R6, R2, R6, -R39 ;  /* 0x0000000602067223 */ /* 0x000fe20000010827 */
[----:B------:R-:W-:Y:S01]  /*19e40*/  FMNMX.FTZ R38, R117, R34, !PT ;  /* 0x0000002275267209 */ /* 0x000fe20007810000 */
[----:B------:R-:W-:Y:S01]  /*19e50*/  MUFU.EX2 R105, R105 ;  /* 0x0000006900697308 */ /* 0x000fe20000000800 */
[----:B------:R-:W-:-:S02]  /*19e60*/  ISETP.GT.AND P2, PT, R46, 0x31, PT ;  /* 0x000000312e00780c */ /* 0x000fc40003f44270 */
[----:B------:R-:W-:Y:S02]  /*19e70*/  FSEL R119, R80, -INF , P1 ;  /* 0xff80000050777808 */ /* 0x000fe40000800000 */
[----:B------:R-:W-:Y:S02]  /*19e80*/  FMNMX.FTZ R38, R77, R38, !PT ;  /* 0x000000264d267209 */ /* 0x000fe40007810000 */
[C---:B------:R-:W-:Y:S01]  /*19e90*/  ISETP.GT.AND P1, PT, R46.reuse, 0x38, PT ;  /* 0x000000382e00780c */ /* 0x040fe20003f24270 */
[----:B------:R-:W1:Y:S01]  /*19ea0*/  MUFU.EX2 R111, R111 ;  /* 0x0000006f006f7308 */ /* 0x000e620000000800 */
[----:B------:R-:W-:Y:S02]  /*19eb0*/  FSEL R81, R81, -INF , P2 ;  /* 0xff80000051517808 */ /* 0x000fe40001000000 */
[----:B------:R-:W-:Y:S02]  /*19ec0*/  FMNMX.FTZ R38, R119, R38, !PT ;  /* 0x0000002677267209 */ /* 0x000fe40007810000 */
[----:B------:R-:W-:-:S02]  /*19ed0*/  ISETP.GT.AND P2, PT, R46, 0x39, PT ;  /* 0x000000392e00780c */ /* 0x000fc40003f44270 */
[----:B------:R-:W-:Y:S01]  /*19ee0*/  FSEL R123, R84, -INF , P1 ;  /* 0xff800000547b7808 */ /* 0x000fe20000800000 */
[----:B------:R-:W-:Y:S01]  /*19ef0*/  MUFU.EX2 R30, R98 ;  /* 0x00000062001e7308 */ /* 0x000fe20000000800 */
[----:B------:R-:W-:Y:S02]  /*19f00*/  FMNMX.FTZ R38, R81, R38, !PT ;  /* 0x0000002651267209 */ /* 0x000fe40007810000 */
[----:B------:R-:W-:Y:S02]  /*19f10*/  FSEL R85, R85, -INF , P2 ;  /* 0xff80000055557808 */ /* 0x000fe40001000000 */
[C---:B------:R-:W-:Y:S02]  /*19f20*/  ISETP.GT.AND P1, PT, R46.reuse, 0x40, PT ;  /* 0x000000402e00780c */ /* 0x040fe40003f24270 */
[----:B------:R-:W-:Y:S01]  /*19f30*/  FMNMX.FTZ R42, R123, R38, !PT ;  /* 0x000000267b2a7209 */ /* 0x000fe20007810000 */
[----:B------:R-:W-:Y:S01]  /*19f40*/  MUFU.EX2 R115, R115 ;  /* 0x0000007300737308 */ /* 0x000fe20000000800 */
[----:B------:R-:W-:-:S02]  /*19f50*/  ISETP.GT.AND P2, PT, R46, 0x41, PT ;  /* 0x000000412e00780c */ /* 0x000fc40003f44270 */
[----:B------:R-:W-:Y:S02]  /*19f60*/  FSEL R127, R56, -INF , P1 ;  /* 0xff800000387f7808 */ /* 0x000fe40000800000 */
[----:B------:R-:W-:Y:S02]  /*19f70*/  FMNMX.FTZ R42, R85, R42, !PT ;  /* 0x0000002a552a7209 */ /* 0x000fe40007810000 */
[----:B------:R-:W-:Y:S01]  /*19f80*/  ISETP.GT.AND P1, PT, R46, 0x48, PT ;  /* 0x000000482e00780c */ /* 0x000fe20003f24270 */
[----:B------:R-:W-:Y:S01]  /*19f90*/  MUFU.EX2 R38, R82 ;  /* 0x0000005200267308 */ /* 0x000fe20000000800 */
[----:B------:R-:W-:Y:S01]  /*19fa0*/  FSEL R125, R57, -INF , P2 ;  /* 0xff800000397d7808 */ /* 0x000fe20001000000 */
[----:B------:R-:W-:Y:S01]  /*19fb0*/  FFMA.FTZ R57, R2, R74, -R39 ;  /* 0x0000004a02397223 */ /* 0x000fe20000010827 */
[----:B------:R-:W-:Y:S02]  /*19fc0*/  FMNMX.FTZ R42, R127, R42, !PT ;  /* 0x0000002a7f2a7209 */ /* 0x000fe40007810000 */
[----:B------:R-:W-:-:S02]  /*19fd0*/  ISETP.GT.AND P2, PT, R46, 0x49, PT ;  /* 0x000000492e00780c */ /* 0x000fc40003f44270 */
[----:B------:R-:W-:Y:S01]  /*19fe0*/  FSEL R129, R60, -INF , P1 ;  /* 0xff8000003c817808 */ /* 0x000fe20000800000 */
[----:B------:R-:W-:Y:S01]  /*19ff0*/  MUFU.EX2 R34, R90 ;  /* 0x0000005a00227308 */ /* 0x000fe20000000800 */
[----:B------:R-:W-:Y:S02]  /*1a000*/  FMNMX.FTZ R42, R125, R42, !PT ;  /* 0x0000002a7d2a7209 */ /* 0x000fe40007810000 */
[C---:B------:R-:W-:Y:S02]  /*1a010*/  ISETP.GT.AND P1, PT, R46.reuse, 0x50, PT ;  /* 0x000000502e00780c */ /* 0x040fe40003f24270 */
[----:B------:R-:W-:Y:S02]  /*1a020*/  FSEL R61, R61, -INF , P2 ;  /* 0xff8000003d3d7808 */ /* 0x000fe40001000000 */
        /* <DEDUP_REMOVED lines=12> */
[----:B------:R2:W-:Y:S01]  /*1a0f0*/  MUFU.EX2 R42, R86 ;  /* 0x00000056002a7308 */ /* 0x0005e20000000800 */
[----:B------:R-:W-:Y:S02]  /*1a100*/  FMNMX.FTZ R50, R133, R50, !PT ;  /* 0x0000003285327209 */ /* 0x000fe40007810000 */
[----:B------:R-:W-:Y:S02]  /*1a110*/  FSEL R69, R69, -INF , P2 ;  /* 0xff80000045457808 */ /* 0x000fe40001000000 */
[C---:B------:R-:W-:Y:S02]  /*1a120*/  ISETP.GT.AND P1, PT, R46.reuse, 0x60, PT ;  /* 0x000000602e00780c */ /* 0x040fe40003f24270 */
[----:B------:R-:W-:Y:S01]  /*1a130*/  FMNMX.FTZ R50, R135, R50, !PT ;  /* 0x0000003287327209 */ /* 0x000fe20007810000 */
[----:B------:R-:W-:Y:S01]  /*1a140*/  MUFU.EX2 R65, R65 ;  /* 0x0000004100417308 */ /* 0x000fe20000000800 */
[----:B------:R-:W-:-:S02]  /*1a150*/  ISETP.GT.AND P2, PT, R46, 0x61, PT ;  /* 0x000000612e00780c */ /* 0x000fc40003f44270 */
[----:B--2---:R-:W-:Y:S02]  /*1a160*/  CS2R R86, SRZ ;  /* 0x0000000000567805 */ /* 0x004fe4000001ff00 */
[----:B------:R-:W-:Y:S01]  /*1a170*/  FSEL R137, R40, -INF , P1 ;  /* 0xff80000028897808 */ /* 0x000fe20000800000 */
[----:B------:R-:W-:Y:S01]  /*1a180*/  FFMA.FTZ R40, R2, R59, -R39 ;  /* 0x0000003b02287223 */ /* 0x000fe20000010827 */
[----:B------:R-:W-:Y:S02]  /*1a190*/  FMNMX.FTZ R50, R69, R50, !PT ;  /* 0x0000003245327209 */ /* 0x000fe40007810000 */
[----:B------:R-:W-:Y:S01]  /*1a1a0*/  ISETP.GT.AND P1, PT, R46, 0x68, PT ;  /* 0x000000682e00780c */ /* 0x000fe20003f24270 */
[----:B------:R-:W-:Y:S01]  /*1a1b0*/  MUFU.EX2 R11, R11 ;  /* 0x0000000b000b7308 */ /* 0x000fe20000000800 */
[----:B------:R-:W-:Y:S02]  /*1a1c0*/  FSEL R41, R41, -INF , P2 ;  /* 0xff80000029297808 */ /* 0x000fe40001000000 */
[----:B------:R-:W-:-:S02]  /*1a1d0*/  FMNMX.FTZ R50, R137, R50, !PT ;  /* 0x0000003289327209 */ /* 0x000fc40007810000 */
[----:B------:R-:W-:Y:S02]  /*1a1e0*/  ISETP.GT.AND P2, PT, R46, 0x69, PT ;  /* 0x000000692e00780c */ /* 0x000fe40003f44270 */
[----:B------:R-:W-:Y:S01]  /*1a1f0*/  FSEL R59, R44, -INF , P1 ;  /* 0xff8000002c3b7808 */ /* 0x000fe20000800000 */
[----:B------:R-:W-:-:S01]  /*1a200*/  FFMA.FTZ R44, R2, R63, -R39 ;  /* 0x0000003f022c7223 */ /* 0x000fc20000010827 */
[----:B------:R-:W-:Y:S01]  /*1a210*/  FMNMX.FTZ R50, R41, R50, !PT ;  /* 0x0000003229327209 */ /* 0x000fe20007810000 */
[----:B------:R-:W-:Y:S01]  /*1a220*/  MUFU.EX2 R40, R40 ;  /* 0x0000002800287308 */ /* 0x000fe20000000800 */
[----:B------:R-:W-:Y:S02]  /*1a230*/  ISETP.GT.AND P1, PT, R46, 0x70, PT ;  /* 0x000000702e00780c */ /* 0x000fe40003f24270 */
[----:B------:R-:W-:Y:S02]  /*1a240*/  FSEL R45, R45, -INF , P2 ;  /* 0xff8000002d2d7808 */ /* 0x000fe40001000000 */
[----:B------:R-:W-:-:S02]  /*1a250*/  FMNMX.FTZ R50, R59, R50, !PT ;  /* 0x000000323b327209 */ /* 0x000fc40007810000 */
[----:B------:R-:W-:Y:S01]  /*1a260*/  ISETP.GT.AND P2, PT, R46, 0x71, PT ;  /* 0x000000712e00780c */ /* 0x000fe20003f44270 */
[----:B------:R-:W-:Y:S01]  /*1a270*/  MUFU.EX2 R3, R3 ;  /* 0x0000000300037308 */ /* 0x000fe20000000800 */
[----:B------:R-:W-:Y:S01]  /*1a280*/  FSEL R139, R48, -INF , P1 ;  /* 0xff800000308b7808 */ /* 0x000fe20000800000 */
[C-C-:B------:R-:W-:Y:S01]  /*1a290*/  FFMA.FTZ R48, R2.reuse, R21, -R39.reuse ;  /* 0x0000001502307223 */ /* 0x140fe20000010827 */
[----:B------:R-:W-:Y:S01]  /*1a2a0*/  FMNMX.FTZ R50, R45, R50, !PT ;  /* 0x000000322d327209 */ /* 0x000fe20007810000 */
[----:B------:R-:W-:Y:S01]  /*1a2b0*/  FFMA.FTZ R21, R2, R75, -R39 ;  /* 0x0000004b02157223 */ /* 0x000fe20000010827 */
[----:B------:R-:W-:Y:S02]  /*1a2c0*/  ISETP.GT.AND P1, PT, R46, 0x78, PT ;  /* 0x000000782e00780c */ /* 0x000fe40003f24270 */
[----:B------:R-:W-:Y:S01]  /*1a2d0*/  FSEL R49, R49, -INF , P2 ;  /* 0xff80000031317808 */ /* 0x000fe20001000000 */
[----:B------:R-:W2:Y:S01]  /*1a2e0*/  MUFU.EX2 R44, R44 ;  /* 0x0000002c002c7308 */ /* 0x000ea20000000800 */
[----:B------:R-:W-:-:S02]  /*1a2f0*/  FMNMX.FTZ R50, R139, R50, !PT ;  /* 0x000000328b327209 */ /* 0x000fc40007810000 */
[----:B------:R-:W-:Y:S02]  /*1a300*/  ISETP.GT.AND P2, PT, R46, 0x79, PT ;  /* 0x000000792e00780c */ /* 0x000fe40003f44270 */
[----:B------:R-:W-:Y:S01]  /*1a310*/  FSEL R63, R52, -INF , P1 ;  /* 0xff800000343f7808 */ /* 0x000fe20000800000 */
[----:B------:R-:W-:Y:S01]  /*1a320*/  FFMA.FTZ R52, R2, R83, -R39 ;  /* 0x0000005302347223 */ /* 0x000fe20000010827 */
[----:B------:R-:W-:Y:S01]  /*1a330*/  FMNMX.FTZ R50, R49, R50, !PT ;  /* 0x0000003231327209 */ /* 0x000fe20007810000 */
[----:B------:R-:W-:Y:S01]  /*1a340*/  MUFU.EX2 R5, R5 ;  /* 0x0000000500057308 */ /* 0x000fe20000000800 */
[----:B------:R-:W-:Y:S02]  /*1a350*/  FSEL R53, R53, -INF , P2 ;  /* 0xff80000035357808 */ /* 0x000fe40001000000 */
[----:B------:R-:W-:Y:S02]  /*1a360*/  ISETP.GT.AND P1, PT, R46, 0x80, PT ;  /* 0x000000802e00780c */ /* 0x000fe40003f24270 */
[----:B------:R-:W-:-:S02]  /*1a370*/  FMNMX.FTZ R50, R63, R50, !PT ;  /* 0x000000323f327209 */ /* 0x000fc40007810000 */
[----:B------:R-:W-:Y:S01]  /*1a380*/  ISETP.GT.AND P2, PT, R46, 0x81, PT ;  /* 0x000000812e00780c */ /* 0x000fe20003f44270 */
[----:B------:R-:W-:Y:S01]  /*1a390*/  MUFU.EX2 R7, R7 ;  /* 0x0000000700077308 */ /* 0x000fe20000000800 */
[----:B------:R-:W-:Y:S01]  /*1a3a0*/  FSEL R141, R24, -INF , P1 ;  /* 0xff800000188d7808 */ /* 0x000fe20000800000 */
[----:B------:R-:W-:Y:S01]  /*1a3b0*/  FFMA.FTZ R24, R2, R67, -R39 ;  /* 0x0000004302187223 */ /* 0x000fe20000010827 */
[----:B------:R-:W-:Y:S02]  /*1a3c0*/  FMNMX.FTZ R50, R53, R50, !PT ;  /* 0x0000003235327209 */ /* 0x000fe40007810000 */
[----:B------:R-:W-:Y:S02]  /*1a3d0*/  ISETP.GT.AND P1, PT, R46, 0x88, PT ;  /* 0x000000882e00780c */ /* 0x000fe40003f24270 */
[----:B------:R-:W-:Y:S01]  /*1a3e0*/  FSEL R25, R25, -INF , P2 ;  /* 0xff80000019197808 */ /* 0x000fe20001000000 */
[----:B------:R-:W-:Y:S01]  /*1a3f0*/  MUFU.EX2 R24, R24 ;  /* 0x0000001800187308 */ /* 0x000fe20000000800 */
[----:B------:R-:W-:-:S02]  /*1a400*/  FMNMX.FTZ R50, R141, R50, !PT ;  /* 0x000000328d327209 */ /* 0x000fc40007810000 */
[----:B------:R-:W-:Y:S02]  /*1a410*/  ISETP.GT.AND P2, PT, R46, 0x89, PT ;  /* 0x000000892e00780c */ /* 0x000fe40003f44270 */
[----:B------:R-:W-:Y:S01]  /*1a420*/  FSEL R67, R28, -INF , P1 ;  /* 0xff8000001c437808 */ /* 0x000fe20000800000 */
[--C-:B------:R-:W-:Y:S01]  /*1a430*/  FFMA.FTZ R28, R2, R71, -R39.reuse ;  /* 0x00000047021c7223 */ /* 0x100fe20000010827 */
[----:B------:R-:W-:Y:S01]  /*1a440*/  FMNMX.FTZ R50, R25, R50, !PT ;  /* 0x0000003219327209 */ /* 0x000fe20007810000 */
[----:B------:R-:W-:Y:S01]  /*1a450*/  MUFU.EX2 R9, R9 ;  /* 0x0000000900097308 */ /* 0x000fe20000000800 */
[----:B------:R-:W-:Y:S02]  /*1a460*/  ISETP.GT.AND P1, PT, R46, 0x90, PT ;  /* 0x000000902e00780c */ /* 0x000fe40003f24270 */
[----:B------:R-:W-:Y:S01]  /*1a470*/  FSEL R143, R29, -INF , P2 ;  /* 0xff8000001d8f7808 */ /* 0x000fe20001000000 */
[----:B------:R-:W-:-:S01]  /*1a480*/  FFMA.FTZ R29, R2, R13, -R39 ;  /* 0x0000000d021d7223 */ /* 0x000fc20000010827 */
[----:B------:R-:W-:Y:S01]  /*1a490*/  FMNMX.FTZ R50, R67, R50, !PT ;  /* 0x0000003243327209 */ /* 0x000fe20007810000 */
[----:B------:R-:W-:-:S01]  /*1a4a0*/  FFMA.FTZ R13, R2, R15, -R39 ;  /* 0x0000000f020d7223 */ /* 0x000fc20000010827 */
[----:B------:R-:W-:Y:S01]  /*1a4b0*/  ISETP.GT.AND P2, PT, R46, 0x91, PT ;  /* 0x000000912e00780c */ /* 0x000fe20003f44270 */
[----:B------:R-:W-:-:S01]  /*1a4c0*/  FFMA.FTZ R15, R2, R55, -R39 ;  /* 0x00000037020f7223 */ /* 0x000fc20000010827 */
[----:B------:R-:W-:Y:S01]  /*1a4d0*/  FSEL R145, R32, -INF , P1 ;  /* 0xff80000020917808 */ /* 0x000fe20000800000 */
[----:B------:R-:W-:-:S01]  /*1a4e0*/  FFMA.FTZ R32, R2, R43, -R39 ;  /* 0x0000002b02207223 */ /* 0x000fc20000010827 */
[----:B------:R-:W-:Y:S01]  /*1a4f0*/  FMNMX.FTZ R50, R143, R50, !PT ;  /* 0x000000328f327209 */ /* 0x000fe20007810000 */
[----:B------:R-:W3:Y:S01]  /*1a500*/  MUFU.EX2 R28, R28 ;  /* 0x0000001c001c7308 */ /* 0x000ee20000000800 */
[----:B------:R-:W-:-:S02]  /*1a510*/  ISETP.GT.AND P1, PT, R46, 0x98, PT ;  /* 0x000000982e00780c */ /* 0x000fc40003f24270 */
[----:B------:R-:W-:Y:S02]  /*1a520*/  FSEL R33, R33, -INF , P2 ;  /* 0xff80000021217808 */ /* 0x000fe40001000000 */
[----:B------:R-:W-:Y:S02]  /*1a530*/  FMNMX.FTZ R50, R145, R50, !PT ;  /* 0x0000003291327209 */ /* 0x000fe40007810000 */
[----:B------:R-:W-:Y:S01]  /*1a540*/  ISETP.GT.AND P2, PT, R46, 0x99, PT ;  /* 0x000000992e00780c */ /* 0x000fe20003f44270 */
[----:B------:R-:W-:-:S01]  /*1a550*/  FFMA.FTZ R46, R2, R47, -R39 ;  /* 0x0000002f022e7223 */ /* 0x000fc20000010827 */
[----:B------:R-:W-:Y:S01]  /*1a560*/  FSEL R71, R36, -INF , P1 ;  /* 0xff80000024477808 */ /* 0x000fe20000800000 */
[----:B------:R-:W-:-:S01]  /*1a570*/  FFMA.FTZ R36, R2, R51, -R39 ;  /* 0x0000003302247223 */ /* 0x000fc20000010827 */
[----:B------:R-:W-:Y:S01]  /*1a580*/  FMNMX.FTZ R50, R33, R50, !PT ;  /* 0x0000003221327209 */ /* 0x000fe20007810000 */
[----:B------:R-:W-:Y:S01]  /*1a590*/  MUFU.EX2 R32, R32 ;  /* 0x0000002000207308 */ /* 0x000fe20000000800 */
[----:B------:R-:W-:-:S02]  /*1a5a0*/  FSEL R37, R37, -INF , P2 ;  /* 0xff80000025257808 */ /* 0x000fc40001000000 */
[----:B------:R-:W-:Y:S02]  /*1a5b0*/  FMNMX.FTZ R50, R71, R50, !PT ;  /* 0x0000003247327209 */ /* 0x000fe40007810000 */
[----:B0-----:R-:W-:Y:S02]  /*1a5c0*/  F2FP.SATFINITE.E4M3.F32.PACK_AB_MERGE_C R185, R95, R12, RZ ;  /* 0x0000000c5fb9723e */ /* 0x001fe400048070ff */
[----:B------:R-:W-:Y:S01]  /*1a5d0*/  FMNMX.FTZ R50, R37, R50, !PT ;  /* 0x0000003225327209 */ /* 0x000fe20007810000 */
[----:B------:R-:W-:Y:S01]  /*1a5e0*/  MUFU.EX2 R29, R29 ;  /* 0x0000001d001d7308 */ /* 0x000fe20000000800 */
[----:B-1----:R-:W-:Y:S02]  /*1a5f0*/  F2FP.SATFINITE.E4M3.F32.PACK_AB_MERGE_C R187, R111, R26, RZ ;  /* 0x0000001a6fbb723e */ /* 0x002fe400048070ff */
[----:B------:R-:W-:Y:S01]  /*1a600*/  F2FP.SATFINITE.E4M3.F32.PACK_AB_MERGE_C R185, R91, R8, R185 ;  /* 0x000000085bb9723e */ /* 0x000fe200048070b9 */
[----:B------:R-:W0:Y:S01]  /*1a610*/  SHFL.BFLY PT, R43, R50, 0x2, 0x1f ;  /* 0x0c401f00322b7f89 */ /* 0x000e2200000e0000 */
[----:B------:R-:W-:-:S02]  /*1a620*/  F2FP.SATFINITE.E4M3.F32.PACK_AB_MERGE_C R187, R105, R20, R187 ;  /* 0x0000001469bb723e */ /* 0x000fc400048070bb */
[----:B--2---:R-:W-:Y:S01]  /*1a630*/  F2FP.SATFINITE.E4M3.F32.PACK_AB_MERGE_C R177, R44, R3, RZ ;  /* 0x000000032cb1723e */ /* 0x004fe200048070ff */
[----:B------:R-:W1:Y:S01]  /*1a640*/  MUFU.EX2 R46, R46 ;  /* 0x0000002e002e7308 */ /* 0x000e620000000800 */
[----:B---3--:R-:W-:Y:S02]  /*1a650*/  F2FP.SATFINITE.E4M3.F32.PACK_AB_MERGE_C R179, R28, R7, RZ ;  /* 0x000000071cb3723e */ /* 0x008fe400048070ff */
[----:B------:R-:W-:Y:S02]  /*1a660*/  F2FP.SATFINITE.E4M3.F32.PACK_AB_MERGE_C R181, R121, R34, RZ ;  /* 0x0000002279b5723e */ /* 0x000fe400048070ff */
[----:B------:R-:W-:Y:S02]  /*1a670*/  F2FP.SATFINITE.E4M3.F32.PACK_AB_MERGE_C R179, R24, R5, R179 ;  /* 0x0000000518b3723e */ /* 0x000fe400048070b3 */
[----:B------:R-:W-:Y:S01]  /*1a680*/  F2FP.SATFINITE.E4M3.F32.PACK_AB_MERGE_C R181, R115, R30, R181 ;  /* 0x0000001e73b5723e */ /* 0x000fe200048070b5 */
[----:B------:R-:W-:Y:S01]  /*1a690*/  MUFU.EX2 R13, R13 ;  /* 0x0000000d000d7308 */ /* 0x000fe20000000800 */
[----:B------:R-:W-:-:S02]  /*1a6a0*/  F2FP.SATFINITE.E4M3.F32.PACK_AB_MERGE_C R183, R65, R42, RZ ;  /* 0x0000002a41b7723e */ /* 0x000fc400048070ff */
[----:B------:R-:W-:Y:S02]  /*1a6b0*/  F2FP.SATFINITE.E4M3.F32.PACK_AB_MERGE_C R177, R40, R11, R177 ;  /* 0x0000000b28b1723e */ /* 0x000fe400048070b1 */
[----:B------:R-:W-:-:S03]  /*1a6c0*/  F2FP.SATFINITE.E4M3.F32.PACK_AB_MERGE_C R183, R57, R38, R183 ;  /* 0x0000002639b7723e */ /* 0x000fc600048070b7 */
[----:B------:R-:W-:Y:S01]  /*1a6d0*/  MUFU.EX2 R36, R36 ;  /* 0x0000002400247308 */ /* 0x000fe20000000800 */
[----:B-1----:R-:W-:Y:S02]  /*1a6e0*/  F2FP.SATFINITE.E4M3.F32.PACK_AB_MERGE_C R173, R46, R29, RZ ;  /* 0x0000001d2ead723e */ /* 0x002fe400048070ff */
[----:B0-----:R-:W-:Y:S01]  /*1a6f0*/  FMNMX.FTZ R43, R50, R43, !PT ;  /* 0x0000002b322b7209 */ /* 0x001fe20007810000 */
[----:B------:R-:W-:-:S01]  /*1a700*/  FFMA.FTZ R50, R2, R27, -R39 ;  /* 0x0000001b02327223 */ /* 0x000fc20000010827 */
[----:B------:R-:W-:Y:S01]  /*1a710*/  FFMA.FTZ R27, R2, R79, -R39 ;  /* 0x0000004f021b7223 */ /* 0x000fe20000010827 */
[----:B------:R-:W-:Y:S02]  /*1a720*/  F2FP.SATFINITE.E4M3.F32.PACK_AB_MERGE_C R173, R32, R9, R173 ;  /* 0x0000000920ad723e */ /* 0x000fe400048070ad */
[----:B------:R-:W-:Y:S01]  /*1a730*/  MUFU.EX2 R48, R48 ;  /* 0x0000003000307308 */ /* 0x000fe20000000800 */
[----:B------:R-:W0:Y:S07]  /*1a740*/  SHFL.BFLY PT, R10, R43, 0x1, 0x1f ;  /* 0x0c201f002b0a7f89 */ /* 0x000e2e00000e0000 */
[----:B------:R-:W1:Y:S08]  /*1a750*/  MUFU.EX2 R15, R15 ;  /* 0x0000000f000f7308 */ /* 0x000e700000000800 */
[----:B------:R-:W-:Y:S08]  /*1a760*/  MUFU.EX2 R21, R21 ;  /* 0x0000001500157308 */ /* 0x000ff00000000800 */
[----:B------:R-:W-:Y:S01]  /*1a770*/  MUFU.EX2 R50, R50 ;  /* 0x0000003200327308 */ /* 0x000fe20000000800 */
[----:B0-----:R-:W-:-:S02]  /*1a780*/  FMNMX.FTZ R10, R43, R10, !PT ;  /* 0x0000000a2b0a7209 */ /* 0x001fc40007810000 */
[----:B-1----:R-:W-:Y:S02]  /*1a790*/  F2FP.SATFINITE.E4M3.F32.PACK_AB_MERGE_C R175, R15, R48, RZ ;  /* 0x000000300faf723e */ /* 0x002fe400048070ff */
[----:B------:R-:W-:Y:S01]  /*1a7a0*/  FSETP.NEU.FTZ.AND P1, PT, R10, -INF , PT ;  /* 0xff8000000a00780b */ /* 0x000fe20003f3d000 */
[----:B------:R-:W-:Y:S01]  /*1a7b0*/  FFMA.FTZ R56, R2, R10, -8 ;  /* 0xc100000002387423 */ /* 0x000fe2000001000a */
[----:B------:R-:W-:Y:S01]  /*1a7c0*/  F2FP.SATFINITE.E4M3.F32.PACK_AB_MERGE_C R175, R36, R13, R175 ;  /* 0x0000000d24af723e */ /* 0x000fe200048070af */
[----:B------:R-:W-:Y:S03]  /*1a7d0*/  MUFU.EX2 R27, R27 ;  /* 0x0000001b001b7308 */ /* 0x000fe60000000800 */
[----:B------:R-:W-:-:S05]  /*1a7e0*/  FSEL R56, R56, RZ, P1 ;  /* 0x000000ff38387208 */ /* 0x000fca0000800000 */
        /* <DEDUP_REMOVED lines=10> */
[----:B------:R-:W-:-:S02]  /*1a890*/  IMAD.U32 R85, RZ, RZ, UR38 ;  /* 0x00000026ff557e24 */ /* 0x000fc4000f8e00ff */
[----:B------:R-:W-:-:S01]  /*1a8a0*/  FFMA.FTZ R39, R2, R41, -R56 ;  /* 0x0000002902277223 */ /* 0x000fc20000010838 */
[C-C-:B------:R-:W-:Y:S01]  /*1a8b0*/  FFMA.FTZ R41, R2.reuse, R59, -R56.reuse ;  /* 0x0000003b02297223 */ /* 0x140fe20000010838 */
[----:B------:R-:W-:-:S01]  /*1a8c0*/  FFMA.FTZ R64, R2, R109, -R56 ;  /* 0x0000006d02407223 */ /* 0x000fc20000010838 */
[----:B------:R-:W0:Y:S01]  /*1a8d0*/  MUFU.EX2 R58, R58 ;  /* 0x0000003a003a7308 */ /* 0x000e220000000800 */
[----:B------:R-:W-:-:S01]  /*1a8e0*/  FADD.FTZ R59, R8, R91 ;  /* 0x0000005b083b7221 */ /* 0x000fc20000010000 */
[----:B------:R-:W-:Y:S01]  /*1a8f0*/  PRMT R80, R85, 0x654, R0 ;  /* 0x0000065455507816 */ /* 0x000fe20000000000 */
[----:B------:R-:W-:-:S01]  /*1a900*/  FFMA.FTZ R75, R2, R101, -R56 ;  /* 0x00000065024b7223 */ /* 0x000fc20000010838 */
[----:B------:R-:W-:Y:S01]  /*1a910*/  FFMA.FTZ R180, R2, R113, -R56 ;  /* 0x0000007102b47223 */ /* 0x000fe20000010838 */
[----:B------:R-:W-:-:S01]  /*1a920*/  FADD.FTZ R84, R12, R59 ;  /* 0x0000003b0c547221 */ /* 0x000fc20000010000 */
[----:B------:R1:W-:Y:S01]  /*1a930*/  SYNCS.ARRIVE.TRANS64.RED.A1T0 RZ, [R80+URZ], RZ ;  /* 0x000000ff50ff79a7 */ /* 0x0003e2000810043f */
[----:B------:R-:W-:-:S01]  /*1a940*/  FFMA.FTZ R70, R2, R117, -R56 ;  /* 0x0000007502467223 */ /* 0x000fc20000010838 */
[----:B------:R-:W2:Y:S01]  /*1a950*/  MUFU.EX2 R51, R51 ;  /* 0x0000003300337308 */ /* 0x000ea20000000800 */
[----:B------:R-:W-:-:S01]  /*1a960*/  FADD.FTZ R59, R95, R84 ;  /* 0x000000545f3b7221 */ /* 0x000fc20000010000 */
[C-C-:B------:R-:W-:Y:S01]  /*1a970*/  FFMA.FTZ R79, R2.reuse, R77, -R56.reuse ;  /* 0x0000004d024f7223 */ /* 0x140fe20000010838 */
[----:B------:R-:W-:-:S01]  /*1a980*/  FFMA.FTZ R66, R2, R119, -R56 ;  /* 0x0000007702427223 */ /* 0x000fc20000010838 */
[----:B------:R-:W-:Y:S01]  /*1a990*/  FFMA.FTZ R72, R2, R123, -R56 ;  /* 0x0000007b02487223 */ /* 0x000fe20000010838 */
[----:B------:R-:W-:-:S01]  /*1a9a0*/  FADD.FTZ R84, R20, R59 ;  /* 0x0000003b14547221 */ /* 0x000fc20000010000 */
[C-C-:B-1----:R-:W-:Y:S01]  /*1a9b0*/  FFMA.FTZ R80, R2.reuse, R45, -R56.reuse ;  /* 0x0000002d02507223 */ /* 0x142fe20000010838 */
[----:B------:R-:W-:-:S01]  /*1a9c0*/  FFMA.FTZ R68, R2, R127, -R56 ;  /* 0x0000007f02447223 */ /* 0x000fc20000010838 */
[----:B------:R-:W1:Y:S01]  /*1a9d0*/  MUFU.EX2 R62, R62 ;  /* 0x0000003e003e7308 */ /* 0x000e620000000800 */
[----:B0-----:R-:W-:-:S01]  /*1a9e0*/  FADD.FTZ R82, R43, R58 ;  /* 0x0000003a2b527221 */ /* 0x001fc20000010000 */
[----:B------:R-:W-:Y:S01]  /*1a9f0*/  FADD.FTZ R85, R105, R84 ;  /* 0x0000005469557221 */ /* 0x000fe20000010000 */
[----:B------:R-:W-:-:S01]  /*1aa00*/  FFMA.FTZ R77, R2, R125, -R56 ;  /* 0x0000007d024d7223 */ /* 0x000fc20000010838 */
[C-C-:B------:R-:W-:Y:S01]  /*1aa10*/  FFMA.FTZ R49, R2.reuse, R49, -R56.reuse ;  /* 0x0000003102317223 */ /* 0x140fe20000010838 */
[----:B------:R-:W-:-:S01]  /*1aa20*/  FFMA.FTZ R76, R2, R129, -R56 ;  /* 0x00000081024c7223 */ /* 0x000fc20000010838 */
[----:B------:R-:W-:Y:S01]  /*1aa30*/  FADD.FTZ R84, R26, R85 ;  /* 0x000000551a547221 */ /* 0x000fe20000010000 */
[----:B------:R-:W-:-:S01]  /*1aa40*/  FFMA.FTZ R83, R2, R61, -R56 ;  /* 0x0000003d02537223 */ /* 0x000fc20000010838 */
[----:B------:R-:W0:Y:S01]  /*1aa50*/  MUFU.EX2 R47, R47 ;  /* 0x0000002f002f7308 */ /* 0x000e220000000800 */
[----:B--2---:R-:W-:-:S01]  /*1aa60*/  FADD.FTZ R45, R51, R82 ;  /* 0x00000052332d7221 */ /* 0x004fc20000010000 */
[----:B------:R-:W-:Y:S01]  /*1aa70*/  FADD.FTZ R85, R111, R84 ;  /* 0x000000546f557221 */ /* 0x000fe20000010000 */
[----:B------:R-:W-:-:S01]  /*1aa80*/  FFMA.FTZ R61, R2, R131, -R56 ;  /* 0x00000083023d7223 */ /* 0x000fc20000010838 */
[C-C-:B------:R-:W-:Y:S01]  /*1aa90*/  FFMA.FTZ R74, R2.reuse, R133, -R56.reuse ;  /* 0x00000085024a7223 */ /* 0x140fe20000010838 */
[----:B------:R-:W-:-:S01]  /*1aaa0*/  FFMA.FTZ R78, R2, R135, -R56 ;  /* 0x00000087024e7223 */ /* 0x000fc20000010838 */
[----:B------:R-:W-:Y:S01]  /*1aab0*/  FADD.FTZ R84, R30, R85 ;  /* 0x000000551e547221 */ /* 0x000fe20000010000 */
[----:B------:R-:W-:-:S01]  /*1aac0*/  FFMA.FTZ R69, R2, R69, -R56 ;  /* 0x0000004502457223 */ /* 0x000fc20000010838 */
[----:B------:R-:W2:Y:S01]  /*1aad0*/  MUFU.EX2 R60, R60 ;  /* 0x0000003c003c7308 */ /* 0x000ea20000000800 */
[----:B-1----:R-:W-:-:S01]  /*1aae0*/  FADD.FTZ R82, R62, R45 ;  /* 0x0000002d3e527221 */ /* 0x002fc20000010000 */
[----:B------:R-:W-:Y:S01]  /*1aaf0*/  FADD.FTZ R85, R115, R84 ;  /* 0x0000005473557221 */ /* 0x000fe20000010000 */
[----:B------:R-:W-:Y:S01]  /*1ab00*/  F2FP.SATFINITE.E4M3.F32.PACK_AB_MERGE_C R184, R62, R51, RZ ;  /* 0x000000333eb8723e */ /* 0x000fe200048070ff */
[C-C-:B------:R-:W-:Y:S01]  /*1ab10*/  FFMA.FTZ R137, R2.reuse, R137, -R56.reuse ;  /* 0x0000008902897223 */ /* 0x140fe20000010838 */
[----:B------:R-:W-:-:S01]  /*1ab20*/  FFMA.FTZ R139, R2, R139, -R56 ;  /* 0x0000008b028b7223 */ /* 0x000fc20000010838 */
[C-C-:B------:R-:W-:Y:S01]  /*1ab30*/  FFMA.FTZ R63, R2.reuse, R63, -R56.reuse ;  /* 0x0000003f023f7223 */ /* 0x140fe20000010838 */
[----:B------:R-:W-:-:S01]  /*1ab40*/  FFMA.FTZ R53, R2, R53, -R56 ;  /* 0x0000003502357223 */ /* 0x000fc20000010838 */
[----:B------:R-:W1:Y:S01]  /*1ab50*/  MUFU.EX2 R64, R64 ;  /* 0x0000004000407308 */ /* 0x000e620000000800 */
        /* <DEDUP_REMOVED lines=8> */
[----:B--2---:R-:W-:-:S01]  /*1abe0*/  FADD.FTZ R59, R60, R59 ;  /* 0x0000003b3c3b7221 */ /* 0x004fc20000010000 */
[C-C-:B------:R-:W-:Y:S01]  /*1abf0*/  FFMA.FTZ R71, R2.reuse, R71, -R56.reuse ;  /* 0x0000004702477223 */ /* 0x140fe20000010838 */
[----:B------:R-:W-:-:S01]  /*1ac00*/  FFMA.FTZ R37, R2, R37, -R56 ;  /* 0x0000002502257223 */ /* 0x000fc20000010838 */
[----:B------:R-:W-:Y:S01]  /*1ac10*/  F2FP.SATFINITE.E4M3.F32.PACK_AB_MERGE_C R184, R58, R43, R184 ;  /* 0x0000002b3ab8723e */ /* 0x000fe200048070b8 */
[----:B------:R-:W2:Y:S03]  /*1ac20*/  @P4 LDC R30, c[0x0][0x450] ;  /* 0x00011400ff1e4b82 */ /* 0x000ea60000000800 */
[----:B------:R-:W3:Y:S01]  /*1ac30*/  MUFU.EX2 R180, R180 ;  /* 0x000000b400b47308 */ /* 0x000ee20000000800 */
[----:B-1----:R-:W-:-:S07]  /*1ac40*/  FADD.FTZ R82, R64, R59 ;  /* 0x0000003b40527221 */ /* 0x002fce0000010000 */
[----:B------:R-:W1:Y:S01]  /*1ac50*/  MUFU.EX2 R55, R55 ;  /* 0x0000003700377308 */ /* 0x000e620000000800 */
[----:B0-----:R-:W-:-:S01]  /*1ac60*/  FADD.FTZ R59, R75, R82 ;  /* 0x000000524b3b7221 */ /* 0x001fc20000010000 */
[----:B------:R-:W-:-:S04]  /*1ac70*/  F2FP.SATFINITE.E4M3.F32.PACK_AB_MERGE_C R186, R75, R64, RZ ;  /* 0x000000404bba723e */ /* 0x000fc800048070ff */
[----:B------:R-:W-:Y:S02]  /*1ac80*/  F2FP.SATFINITE.E4M3.F32.PACK_AB_MERGE_C R186, R60, R47, R186 ;  /* 0x0000002f3cba723e */ /* 0x000fe400048070ba */
[----:B------:R-:W0:Y:S01]  /*1ac90*/  MUFU.EX2 R70, R70 ;  /* 0x0000004600467308 */ /* 0x000e220000000800 */
[----:B---3--:R-:W-:-:S07]  /*1aca0*/  FADD.FTZ R82, R180, R59 ;  /* 0x0000003bb4527221 */ /* 0x008fce0000010000 */
[----:B------:R-:W3:Y:S01]  /*1acb0*/  MUFU.EX2 R79, R79 ;  /* 0x0000004f004f7308 */ /* 0x000ee20000000800 */
[----:B-1----:R-:W-:-:S01]  /*1acc0*/  FADD.FTZ R59, R55, R82 ;  /* 0x00000052373b7221 */ /* 0x002fc20000010000 */
[----:B------:R-:W-:Y:S01]  /*1acd0*/  FADD.FTZ R82, R34, R85 ;  /* 0x0000005522527221 */ /* 0x000fe20000010000 */
[----:B------:R-:W-:-:S05]  /*1ace0*/  CS2R R84, SRZ ;  /* 0x0000000000547805 */ /* 0x000fca000001ff00 */
[----:B------:R-:W1:Y:S01]  /*1acf0*/  MUFU.EX2 R66, R66 ;  /* 0x0000004200427308 */ /* 0x000e620000000800 */
[----:B0-----:R-:W-:-:S01]  /*1ad00*/  FADD.FTZ R12, R70, R59 ;  /* 0x0000003b460c7221 */ /* 0x001fc20000010000 */
[----:B------:R-:W-:-:S04]  /*1ad10*/  FADD.FTZ R59, R121, R82 ;  /* 0x00000052793b7221 */ /* 0x000fc80000010000 */
[----:B------:R-:W-:Y:S01]  /*1ad20*/  FADD.FTZ R62, R38, R59 ;  /* 0x0000003b263e7221 */ /* 0x000fe20000010000 */
[----:B------:R-:W-:Y:S01]  /*1ad30*/  CS2R R58, SRZ ;  /* 0x00000000003a7805 */ /* 0x000fe2000001ff00 */
[----:B------:R-:W-:Y:S01]  /*1ad40*/  MUFU.EX2 R73, R73 ;  /* 0x0000004900497308 */ /* 0x000fe20000000800 */
[----:B---3--:R-:W-:-:S01]  /*1ad50*/  FADD.FTZ R51, R79, R12 ;  /* 0x0000000c4f337221 */ /* 0x008fc20000010000 */
[----:B------:R-:W-:-:S04]  /*1ad60*/  F2FP.SATFINITE.E4M3.F32.PACK_AB_MERGE_C R70, R79, R70, RZ ;  /* 0x000000464f46723e */ /* 0x000fc800048070ff */
[----:B------:R-:W-:Y:S02]  /*1ad70*/  F2FP.SATFINITE.E4M3.F32.PACK_AB_MERGE_C R180, R55, R180, R70 ;  /* 0x000000b437b4723e */ /* 0x000fe40004807046 */
[----:B------:R-:W-:Y:S01]  /*1ad80*/  MUFU.EX2 R72, R72 ;  /* 0x0000004800487308 */ /* 0x000fe20000000800 */
[----:B-1----:R-:W-:-:S01]  /*1ad90*/  FADD.FTZ R26, R66, R51 ;  /* 0x00000033421a7221 */ /* 0x002fc20000010000 */
[----:B------:R-:W-:-:S06]  /*1ada0*/  FADD.FTZ R51, R57, R62 ;  /* 0x0000003e39337221 */ /* 0x000fcc0000010000 */
[----:B------:R-:W0:Y:S08]  /*1adb0*/  MUFU.EX2 R81, R81 ;  /* 0x0000005100517308 */ /* 0x000e300000000800 */
[----:B------:R-:W1:Y:S08]  /*1adc0*/  MUFU.EX2 R68, R68 ;  /* 0x0000004400447308 */ /* 0x000e700000000800 */
[----:B------:R-:W3:Y:S01]  /*1add0*/  MUFU.EX2 R77, R77 ;  /* 0x0000004d004d7308 */ /* 0x000ee20000000800 */
[----:B0-----:R-:W-:-:S04]  /*1ade0*/  F2FP.SATFINITE.E4M3.F32.PACK_AB_MERGE_C R182, R81, R72, RZ ;  /* 0x0000004851b6723e */ /* 0x001fc800048070ff */
[----:B------:R-:W-:-:S03]  /*1adf0*/  F2FP.SATFINITE.E4M3.F32.PACK_AB_MERGE_C R182, R73, R66, R182 ;  /* 0x0000004249b6723e */ /* 0x000fc600048070b6 */
[----:B------:R0:W-:Y:S08]  /*1ae00*/  MUFU.EX2 R56, R49 ;  /* 0x0000003100387308 */ /* 0x0001f00000000800 */
[----:B------:R-:W4:Y:S01]  /*1ae10*/  MUFU.EX2 R76, R76 ;  /* 0x0000004c004c7308 */ /* 0x000f220000000800 */
[----:B0-----:R-:W-:-:S01]  /*1ae20*/  FADD.FTZ R49, R73, R26 ;  /* 0x0000001a49317221 */ /* 0x001fc20000010000 */
[----:B------:R-:W-:-:S03]  /*1ae30*/  FADD.FTZ R26, R42, R51 ;  /* 0x000000332a1a7221 */ /* 0x000fc60000010000 */
[----:B------:R-:W-:Y:S01]  /*1ae40*/  FADD.FTZ R8, R72, R49 ;  /* 0x0000003148087221 */ /* 0x000fe20000010000 */
[----:B------:R-:W-:-:S01]  /*1ae50*/  FADD.FTZ R26, R65, R26 ;  /* 0x0000001a411a7221 */ /* 0x000fc20000010000 */
[----:B------:R-:W-:Y:S01]  /*1ae60*/  CS2R R64, SRZ ;  /* 0x0000000000407805 */ /* 0x000fe2000001ff00 */
[----:B------:R-:W0:Y:S01]  /*1ae70*/  MUFU.EX2 R83, R83 ;  /* 0x0000005300537308 */ /* 0x000e220000000800 */
[----:B------:R-:W-:-:S01]  /*1ae80*/  FADD.FTZ R81, R81, R8 ;  /* 0x0000000851517221 */ /* 0x000fc20000010000 */
[----:B------:R-:W-:Y:S01]  /*1ae90*/  FADD.FTZ R49, R11, R26 ;  /* 0x0000001a0b317221 */ /* 0x000fe20000010000 */
[----:B------:R-:W-:Y:S02]  /*1aea0*/  CS2R R72, SRZ ;  /* 0x0000000000487805 */ /* 0x000fe4000001ff00 */
[----:B-1----:R-:W-:Y:S01]  /*1aeb0*/  FADD.FTZ R8, R68, R81 ;  /* 0x0000005144087221 */ /* 0x002fe20000010000 */
[----:B------:R-:W-:-:S02]  /*1aec0*/  FADD.FTZ R20, R40, R49 ;  /* 0x0000003128147221 */ /* 0x000fc40000010000 */
[----:B------:R-:W1:Y:S01]  /*1aed0*/  MUFU.EX2 R61, R61 ;  /* 0x0000003d003d7308 */ /* 0x000e620000000800 */
[----:B---3--:R-:W-:-:S01]  /*1aee0*/  FADD.FTZ R43, R77, R8 ;  /* 0x000000084d2b7221 */ /* 0x008fc20000010000 */
[----:B------:R-:W-:-:S03]  /*1aef0*/  FADD.FTZ R47, R3, R20 ;  /* 0x00000014032f7221 */ /* 0x000fc60000010000 */
[----:B----4-:R-:W-:Y:S01]  /*1af00*/  FADD.FTZ R20, R76, R43 ;  /* 0x0000002b4c147221 */ /* 0x010fe20000010000 */
[----:B------:R-:W-:-:S02]  /*1af10*/  FADD.FTZ R44, R44, R47 ;  /* 0x0000002f2c2c7221 */ /* 0x000fc40000010000 */
[----:B------:R-:W3:Y:S01]  /*1af20*/  MUFU.EX2 R74, R74 ;  /* 0x0000004a004a7308 */ /* 0x000ee20000000800 */
[----:B0-----:R-:W-:-:S01]  /*1af30*/  FADD.FTZ R20, R83, R20 ;  /* 0x0000001453147221 */ /* 0x001fc20000010000 */
[----:B------:R-:W-:Y:S01]  /*1af40*/  FADD.FTZ R43, R5, R44 ;  /* 0x0000002c052b7221 */ /* 0x000fe20000010000 */
[----:B------:R-:W-:Y:S02]  /*1af50*/  F2FP.SATFINITE.E4M3.F32.PACK_AB_MERGE_C R176, R83, R76, RZ ;  /* 0x0000004c53b0723e */ /* 0x000fe400048070ff */
[----:B------:R-:W-:Y:S01]  /*1af60*/  CS2R R82, SRZ ;  /* 0x0000000000527805 */ /* 0x000fe2000001ff00 */
[----:B------:R-:W-:-:S01]  /*1af70*/  FADD.FTZ R26, R24, R43 ;  /* 0x0000002b181a7221 */ /* 0x000fc20000010000 */
[----:B------:R-:W-:Y:S01]  /*1af80*/  F2FP.SATFINITE.E4M3.F32.PACK_AB_MERGE_C R176, R77, R68, R176 ;  /* 0x000000444db0723e */ /* 0x000fe200048070b0 */
[----:B------:R-:W0:Y:S01]  /*1af90*/  MUFU.EX2 R78, R78 ;  /* 0x0000004e004e7308 */ /* 0x000e220000000800 */
[----:B-1----:R-:W-:-:S01]  /*1afa0*/  FADD.FTZ R3, R61, R20 ;  /* 0x000000143d037221 */ /* 0x002fc20000010000 */
[----:B------:R-:W-:Y:S01]  /*1afb0*/  FADD.FTZ R43, R7, R26 ;  /* 0x0000001a072b7221 */ /* 0x000fe20000010000 */
[----:B------:R-:W-:Y:S01]  /*1afc0*/  CS2R R76, SRZ ;  /* 0x00000000004c7805 */ /* 0x000fe2000001ff00 */
[----:B------:R-:W1:Y:S02]  /*1afd0*/  @P4 LDC R7, c[0x0][0x44c] ;  /* 0x00011300ff074b82 */ /* 0x000e640000000800 */
[----:B------:R-:W-:-:S01]  /*1afe0*/  FADD.FTZ R28, R28, R43 ;  /* 0x0000002b1c1c7221 */ /* 0x000fc20000010000 */
[----:B------:R-:W-:Y:S01]  /*1aff0*/  CS2R R42, SRZ ;  /* 0x00000000002a7805 */ /* 0x000fe2000001ff00 */
[----:B------:R-:W4:Y:S01]  /*1b000*/  MUFU.EX2 R69, R69 ;  /* 0x0000004500457308 */ /* 0x000f220000000800 */
[----:B---3--:R-:W-:-:S07]  /*1b010*/  FADD.FTZ R3, R74, R3 ;  /* 0x000000034a037221 */ /* 0x008fce0000010000 */
[----:B------:R-:W3:Y:S01]  /*1b020*/  MUFU.EX2 R0, R137 ;  /* 0x0000008900007308 */ /* 0x000ee20000000800 */
[----:B0-----:R-:W-:-:S01]  /*1b030*/  FADD.FTZ R26, R78, R3 ;  /* 0x000000034e1a7221 */ /* 0x001fc20000010000 */
[----:B------:R-:W-:-:S04]  /*1b040*/  FADD.FTZ R3, R9, R28 ;  /* 0x0000001c09037221 */ /* 0x000fc80000010000 */
[----:B------:R-:W-:Y:S02]  /*1b050*/  FADD.FTZ R28, R32, R3 ;  /* 0x00000003201c7221 */ /* 0x000fe40000010000 */
[----:B------:R-:W0:Y:S01]  /*1b060*/  MUFU.EX2 R39, R39 ;  /* 0x0000002700277308 */ /* 0x000e220000000800 */
[C---:B----4-:R-:W-:Y:S01]  /*1b070*/  F2FP.SATFINITE.E4M3.F32.PACK_AB_MERGE_C R178, R69.reuse, R78, RZ ;  /* 0x0000004e45b2723e */ /* 0x050fe200048070ff */
[----:B------:R-:W-:Y:S01]  /*1b080*/  FADD.FTZ R69, R69, R26 ;  /* 0x0000001a45457221 */ /* 0x000fe20000010000 */
[----:B------:R-:W-:-:S01]  /*1b090*/  FADD.FTZ R5, R29, R28 ;  /* 0x0000001c1d057221 */ /* 0x000fc20000010000 */
[----:B-1----:R-:W-:Y:S01]  /*1b0a0*/  @P4 IMAD.HI.U32 R9, R214, R7, RZ ;  /* 0x00000007d6094227 */ /* 0x002fe200078e00ff */
[----:B------:R-:W-:Y:S02]  /*1b0b0*/  F2FP.SATFINITE.E4M3.F32.PACK_AB_MERGE_C R178, R74, R61, R178 ;  /* 0x0000003d4ab2723e */ /* 0x000fe400048070b2 */
[----:B------:R-:W-:Y:S01]  /*1b0c0*/  CS2R R60, SRZ ;  /* 0x00000000003c7805 */ /* 0x000fe2000001ff00 */
[----:B------:R-:W-:-:S01]  /*1b0d0*/  FADD.FTZ R46, R46, R5 ;  /* 0x000000052e2e7221 */ /* 0x000fc20000010000 */
[----:B------:R-:W1:Y:S01]  /*1b0e0*/  MUFU.EX2 R41, R41 ;  /* 0x0000002900297308 */ /* 0x000e620000000800 */
[----:B---3--:R-:W-:-:S01]  /*1b0f0*/  FADD.FTZ R26, R0, R69 ;  /* 0x00000045001a7221 */ /* 0x008fc20000010000 */
[----:B------:R-:W-:-:S02]  /*1b100*/  IMAD.MOV.U32 R28, RZ, RZ, R214 ;  /* 0x000000ffff1c7224 */ /* 0x000fc400078e00d6 */
[----:B------:R-:W-:-:S01]  /*1b110*/  FADD.FTZ R5, R13, R46 ;  /* 0x0000002e0d057221 */ /* 0x000fc20000010000 */
[----:B--2---:R-:W-:Y:S02]  /*1b120*/  @P4 SHF.R.U32.HI R28, RZ, R30, R9 ;  /* 0x0000001eff1c4219 */ /* 0x004fe40000011609 */
[----:B------:R-:W-:Y:S02]  /*1b130*/  CS2R R46, SRZ ;  /* 0x00000000002e7805 */ /* 0x000fe4000001ff00 */
[----:B------:R-:W-:Y:S01]  /*1b140*/  CS2R R68, SRZ ;  /* 0x0000000000447805 */ /* 0x000fe2000001ff00 */
[----:B------:R-:W-:-:S01]  /*1b150*/  FADD.FTZ R5, R36, R5 ;  /* 0x0000000524057221 */ /* 0x000fc20000010000 */
[----:B------:R-:W2:Y:S01]  /*1b160*/  MUFU.EX2 R80, R80 ;  /* 0x0000005000507308 */ /* 0x000ea20000000800 */
[----:B0-----:R-:W-:-:S01]  /*1b170*/  FADD.FTZ R26, R39, R26 ;  /* 0x0000001a271a7221 */ /* 0x001fc20000010000 */
[----:B------:R-:W-:Y:S01]  /*1b180*/  CS2R R74, SRZ ;  /* 0x00000000004a7805 */ /* 0x000fe2000001ff00 */
[----:B------:R-:W-:-:S01]  /*1b190*/  FADD.FTZ R48, R48, R5 ;  /* 0x0000000530307221 */ /* 0x000fc20000010000 */
[----:B------:R-:W-:-:S03]  /*1b1a0*/  CS2R R78, SRZ ;  /* 0x00000000004e7805 */ /* 0x000fc6000001ff00 */
[----:B------:R-:W-:Y:S01]  /*1b1b0*/  FADD.FTZ R48, R15, R48 ;  /* 0x000000300f307221 */ /* 0x000fe20000010000 */
[----:B------:R-:W0:Y:S01]  /*1b1c0*/  MUFU.EX2 R25, R139 ;  /* 0x0000008b00197308 */ /* 0x000e220000000800 */
[----:B-1----:R-:W-:-:S02]  /*1b1d0*/  FADD.FTZ R3, R41, R26 ;  /* 0x0000001a29037221 */ /* 0x002fc40000010000 */
[----:B------:R-:W-:Y:S01]  /*1b1e0*/  FADD.FTZ R5, R21, R48 ;  /* 0x0000003015057221 */ /* 0x000fe20000010000 */
[----:B------:R-:W-:-:S03]  /*1b1f0*/  CS2R R48, SRZ ;  /* 0x0000000000307805 */ /* 0x000fc6000001ff00 */
[----:B------:R-:W-:Y:S01]  /*1b200*/  FADD.FTZ R26, R50, R5 ;  /* 0x00000005321a7221 */ /* 0x000fe20000010000 */
[----:B------:R1:W-:Y:S01]  /*1b210*/  MUFU.EX2 R12, R63 ;  /* 0x0000003f000c7308 */ /* 0x0003e20000000800 */
[C---:B--2---:R-:W-:Y:S01]  /*1b220*/  F2FP.SATFINITE.E4M3.F32.PACK_AB_MERGE_C R172, R80.reuse, R41, RZ ;  /* 0x0000002950ac723e */ /* 0x044fe200048070ff */
[----:B------:R-:W-:Y:S01]  /*1b230*/  FADD.FTZ R80, R80, R3 ;  /* 0x0000000350507221 */ /* 0x000fe20000010000 */
[----:B------:R-:W-:Y:S02]  /*1b240*/  CS2R R40, SRZ ;  /* 0x0000000000287805 */ /* 0x000fe4000001ff00 */
[----:B------:R-:W-:Y:S02]  /*1b250*/  F2FP.SATFINITE.E4M3.F32.PACK_AB_MERGE_C R172, R39, R0, R172 ;  /* 0x0000000027ac723e */ /* 0x000fe400048070ac */
[----:B------:R-:W-:Y:S01]  /*1b260*/  CS2R R38, SRZ ;  /* 0x0000000000267805 */ /* 0x000fe2000001ff00 */
[----:B------:R-:W2:Y:S01]  /*1b270*/  MUFU.EX2 R53, R53 ;  /* 0x0000003500357308 */ /* 0x000ea20000000800 */
[----:B0-----:R-:W-:-:S01]  /*1b280*/  FADD.FTZ R3, R25, R80 ;  /* 0x0000005019037221 */ /* 0x001fc20000010000 */
[----:B-1----:R-:W-:-:S02]  /*1b290*/  CS2R R62, SRZ ;  /* 0x00000000003e7805 */ /* 0x002fc4000001ff00 */
[----:B------:R-:W-:Y:S01]  /*1b2a0*/  CS2R R80, SRZ ;  /* 0x0000000000507805 */ /* 0x000fe2000001ff00 */
[----:B------:R-:W-:-:S03]  /*1b2b0*/  FADD.FTZ R3, R56, R3 ;  /* 0x0000000338037221 */ /* 0x000fc60000010000 */
[----:B------:R-:W0:Y:S08]  /*1b2c0*/  MUFU.EX2 R141, R141 ;  /* 0x0000008d008d7308 */ /* 0x000e300000000800 */
[----:B------:R1:W3:Y:S01]  /*1b2d0*/  MUFU.EX2 R8, R45 ;  /* 0x0000002d00087308 */ /* 0x0002e20000000800 */
[----:B--2---:R-:W-:Y:S01]  /*1b2e0*/  F2FP.SATFINITE.E4M3.F32.PACK_AB_MERGE_C R174, R53, R12, RZ ;  /* 0x0000000c35ae723e */ /* 0x004fe200048070ff */
[----:B------:R-:W-:-:S03]  /*1b2f0*/  FADD.FTZ R12, R12, R3 ;  /* 0x000000030c0c7221 */ /* 0x000fc60000010000 */
[----:B------:R-:W-:Y:S01]  /*1b300*/  F2FP.SATFINITE.E4M3.F32.PACK_AB_MERGE_C R174, R56, R25, R174 ;  /* 0x0000001938ae723e */ /* 0x000fe200048070ae */
[----:B------:R-:W-:-:S01]  /*1b310*/  FADD.FTZ R0, R53, R12 ;  /* 0x0000000c35007221 */ /* 0x000fc20000010000 */
[----:B------:R-:W-:Y:S01]  /*1b320*/  CS2R R56, SRZ ;  /* 0x0000000000387805 */ /* 0x000fe2000001ff00 */
[----:B------:R-:W2:Y:S01]  /*1b330*/  MUFU.EX2 R52, R52 ;  /* 0x0000003400347308 */ /* 0x000ea20000000800 */
[----:B-1----:R-:W-:Y:S01]  /*1b340*/  CS2R R44, SRZ ;  /* 0x00000000002c7805 */ /* 0x002fe2000001ff00 */
[----:B0-----:R-:W-:-:S06]  /*1b350*/  FADD.FTZ R3, R141, R0 ;  /* 0x000000008d037221 */ /* 0x001fcc0000010000 */
[----:B------:R-:W-:Y:S01]  /*1b360*/  MUFU.EX2 R67, R67 ;  /* 0x0000004300437308 */ /* 0x000fe20000000800 */
[----:B---3--:R-:W-:-:S01]  /*1b370*/  FADD.FTZ R0, R8, R3 ;  /* 0x0000000308007221 */ /* 0x008fc20000010000 */
[----:B------:R-:W-:-:S06]  /*1b380*/  FADD.FTZ R3, R27, R26 ;  /* 0x0000001a1b037221 */ /* 0x000fcc0000010000 */
[----:B------:R-:W0:Y:S01]  /*1b390*/  MUFU.EX2 R20, R143 ;  /* 0x0000008f00147308 */ /* 0x000e220000000800 */
[C---:B--2---:R-:W-:Y:S01]  /*1b3a0*/  F2FP.SATFINITE.E4M3.F32.PACK_AB_MERGE_C R27, R52.reuse, R27, RZ ;  /* 0x0000001b341b723e */ /* 0x044fe200048070ff */
[----:B------:R-:W-:-:S03]  /*1b3b0*/  FADD.FTZ R52, R52, R3 ;  /* 0x0000000334347221 */ /* 0x000fc60000010000 */
[----:B------:R-:W-:Y:S02]  /*1b3c0*/  F2FP.SATFINITE.E4M3.F32.PACK_AB_MERGE_C R169, R50, R21, R27 ;  /* 0x0000001532a9723e */ /* 0x000fe4000480701b */
[----:B------:R-:W-:Y:S02]  /*1b3d0*/  CS2R R26, SRZ ;  /* 0x00000000001a7805 */ /* 0x000fe4000001ff00 */
[----:B------:R-:W-:Y:S01]  /*1b3e0*/  CS2R R50, SRZ ;  /* 0x0000000000327805 */ /* 0x000fe2000001ff00 */
[----:B------:R-:W1:Y:S08]  /*1b3f0*/  MUFU.EX2 R31, R31 ;  /* 0x0000001f001f7308 */ /* 0x000e700000000800 */
[----:B------:R-:W2:Y:S01]  /*1b400*/  MUFU.EX2 R54, R54 ;  /* 0x0000003600367308 */ /* 0x000ea20000000800 */
[----:B0-----:R-:W-:Y:S01]  /*1b410*/  F2FP.SATFINITE.E4M3.F32.PACK_AB_MERGE_C R7, R20, R67, RZ ;  /* 0x000000431407723e */ /* 0x001fe200048070ff */
[----:B------:R-:W-:Y:S01]  /*1b420*/  FADD.FTZ R67, R67, R0 ;  /* 0x0000000043437221 */ /* 0x000fe20000010000 */
[----:B------:R-:W-:-:S02]  /*1b430*/  IADD3 R0, R28, R217, -R215 ;  /* 0x000000d91c007210 */ /* 0x000fc40007ffe8d7 */
[----:B------:R-:W-:Y:S02]  /*1b440*/  CS2R R28, SRZ ;  /* 0x00000000001c7805 */ /* 0x000fe4000001ff00 */
[----:B------:R-:W-:Y:S01]  /*1b450*/  F2FP.SATFINITE.E4M3.F32.PACK_AB_MERGE_C R168, R8, R141, R7 ;  /* 0x0000008d08a8723e */ /* 0x000fe20004807007 */
[----:B------:R-:W-:Y:S01]  /*1b460*/  FADD.FTZ R20, R20, R67 ;  /* 0x0000004314147221 */ /* 0x000fe20000010000 */
[----:B------:R-:W-:Y:S01]  /*1b470*/  CS2R R66, SRZ ;  /* 0x0000000000427805 */ /* 0x000fe2000001ff00 */
[----:B------:R-:W-:Y:S01]  /*1b480*/  MUFU.EX2 R35, R35 ;  /* 0x0000002300237308 */ /* 0x000fe20000000800 */
[----:B-1----:R-:W-:-:S01]  /*1b490*/  FADD.FTZ R5, R31, R52 ;  /* 0x000000341f057221 */ /* 0x002fc20000010000 */
[----:B------:R-:W-:Y:S01]  /*1b4a0*/  IMAD.HI R9, R0, 0x66666667, RZ ;  /* 0x6666666700097827 */ /* 0x000fe200078e02ff */
[----:B------:R-:W-:-:S05]  /*1b4b0*/  CS2R R52, SRZ ;  /* 0x0000000000347805 */ /* 0x000fca000001ff00 */
[----:B------:R-:W0:Y:S01]  /*1b4c0*/  MUFU.EX2 R6, R6 ;  /* 0x0000000600067308 */ /* 0x000e220000000800 */
[----:B--2---:R-:W-:-:S07]  /*1b4d0*/  FADD.FTZ R8, R54, R5 ;  /* 0x0000000536087221 */ /* 0x004fce0000010000 */
[----:B------:R-:W-:Y:S08]  /*1b4e0*/  MUFU.EX2 R71, R71 ;  /* 0x0000004700477308 */ /* 0x000ff00000000800 */
[----:B------:R1:W2:Y:S01]  /*1b4f0*/  MUFU.EX2 R12, R37 ;  /* 0x00000025000c7308 */ /* 0x0002a20000000800 */
[----:B0-----:R-:W-:Y:S01]  /*1b500*/  F2FP.SATFINITE.E4M3.F32.PACK_AB_MERGE_C R5, R6, R35, RZ ;  /* 0x000000230605723e */ /* 0x001fe200048070ff */
[----:B------:R-:W-:Y:S01]  /*1b510*/  FADD.FTZ R35, R35, R8 ;  /* 0x0000000823237221 */ /* 0x000fe20000010000 */
[----:B------:R-:W-:-:S02]  /*1b520*/  SHF.R.U32.HI R8, RZ, 0x1f, R9 ;  /* 0x0000001fff087819 */ /* 0x000fc40000011609 */
[----:B------:R-:W-:Y:S02]  /*1b530*/  F2FP.SATFINITE.E4M3.F32.PACK_AB_MERGE_C R171, R54, R31, R5 ;  /* 0x0000001f36ab723e */ /* 0x000fe40004807005 */
[----:B------:R-:W-:Y:S02]  /*1b540*/  CS2R R30, SRZ ;  /* 0x00000000001e7805 */ /* 0x000fe4000001ff00 */
[----:B------:R-:W-:Y:S01]  /*1b550*/  LEA.HI.SX32 R8, R9, R8, 0x1a ;  /* 0x0000000809087211 */ /* 0x000fe200078fd2ff */
[----:B------:R-:W0:Y:S01]  /*1b560*/  MUFU.EX2 R145, R145 ;  /* 0x0000009100917308 */ /* 0x000e220000000800 */
[----:B-1----:R-:W-:Y:S02]  /*1b570*/  CS2R R36, SRZ ;  /* 0x0000000000247805 */ /* 0x002fe4000001ff00 */
[----:B------:R-:W-:Y:S02]  /*1b580*/  CS2R R54, SRZ ;  /* 0x0000000000367805 */ /* 0x000fe4000001ff00 */
[----:B------:R-:W-:-:S03]  /*1b590*/  VIMNMX R15, R213, R8, !PT ;  /* 0x00000008d50f7248 */ /* 0x000fc60007fe0100 */
[----:B------:R1:W3:Y:S01]  /*1b5a0*/  MUFU.EX2 R24, R33 ;  /* 0x0000002100187308 */ /* 0x0002e20000000800 */
[----:B--2---:R-:W-:Y:S01]  /*1b5b0*/  F2FP.SATFINITE.E4M3.F32.PACK_AB_MERGE_C R7, R12, R71, RZ ;  /* 0x000000470c07723e */ /* 0x004fe200048070ff */
[----:B0-----:R-:W-:Y:S01]  /*1b5c0*/  FADD.FTZ R3, R145, R20 ;  /* 0x0000001491037221 */ /* 0x001fe20000010000 */
[----:B-1----:R-:W-:Y:S02]  /*1b5d0*/  CS2R R32, SRZ ;  /* 0x0000000000207805 */ /* 0x002fe4000001ff00 */
[C---:B---3--:R-:W-:Y:S01]  /*1b5e0*/  F2FP.SATFINITE.E4M3.F32.PACK_AB_MERGE_C R170, R24.reuse, R145, R7 ;  /* 0x0000009118aa723e */ /* 0x048fe20004807007 */
[----:B------:R-:W-:-:S01]  /*1b5f0*/  FADD.FTZ R0, R24, R3 ;  /* 0x0000000318007221 */ /* 0x000fc20000010000 */
[----:B------:R-:W-:Y:S02]  /*1b600*/  IADD3 R7, R104, -0x2, RZ ;  /* 0xfffffffe68077810 */ /* 0x000fe40007ffe0ff */
[----:B------:R-:W-:Y:S01]  /*1b610*/  CS2R R24, SRZ ;  /* 0x0000000000187805 */ /* 0x000fe2000001ff00 */
[----:B------:R-:W-:Y:S01]  /*1b620*/  FADD.FTZ R3, R71, R0 ;  /* 0x0000000047037221 */ /* 0x000fe20000010000 */
[----:B------:R-:W-:Y:S01]  /*1b630*/  ISETP.GE.AND P1, PT, R7, R15, PT ;  /* 0x0000000f0700720c */ /* 0x000fe20003f26270 */
[----:B------:R-:W-:Y:S01]  /*1b640*/  FADD.FTZ R0, R6, R35 ;  /* 0x0000002306007221 */ /* 0x000fe20000010000 */
[----:B------:R-:W-:Y:S01]  /*1b650*/  CS2R R34, SRZ ;  /* 0x0000000000227805 */ /* 0x000fe2000001ff00 */
[----:B------:R-:W-:Y:S01]  /*1b660*/  FADD.FTZ R3, R12, R3 ;  /* 0x000000030c037221 */ /* 0x000fe20000010000 */
[----:B------:R-:W-:-:S09]  /*1b670*/  CS2R R70, SRZ ;  /* 0x0000000000467805 */ /* 0x000fd2000001ff00 */
[----:B------:R-:W-:Y:S05]  /*1b680*/  @!P1 BRA `(.L_x_2841) ;  /* 0x0000003c00fc9947 */ /* 0x000fea0003800000 */
[----:B------:R-:W-:Y:S01]  /*1b690*/  IMAD.MOV.U32 R5, RZ, RZ, R4 ;  /* 0x000000ffff057224 */ /* 0x000fe200078e0004 */
[----:B------:R-:W-:Y:S01]  /*1b6a0*/  CS2R R86, SRZ ;  /* 0x0000000000567805 */ /* 0x000fe2000001ff00 */
[----:B------:R-:W-:Y:S01]  /*1b6b0*/  IMAD.MOV.U32 R6, RZ, RZ, R10 ;  /* 0x000000ffff067224 */ /* 0x000fe200078e000a */
[----:B------:R-:W-:Y:S01]  /*1b6c0*/  CS2R R84, SRZ ;  /* 0x0000000000547805 */ /* 0x000fe2000001ff00 */
[----:B------:R-:W-:Y:S01]  /*1b6d0*/  IMAD.MOV.U32 R8, RZ, RZ, R194 ;  /* 0x000000ffff087224 */ /* 0x000fe200078e00c2 */
[----:B------:R-:W-:Y:S01]  /*1b6e0*/  CS2R R82, SRZ ;  /* 0x0000000000527805 */ /* 0x000fe2000001ff00 */
[----:B------:R-:W-:Y:S01]  /*1b6f0*/  IMAD.MOV.U32 R9, RZ, RZ, R23 ;  /* 0x000000ffff097224 */ /* 0x000fe200078e0017 */
        /* <DEDUP_REMOVED lines=29> */
.L_x_2853:
        /* <DEDUP_REMOVED lines=8> */
.L_x_2843:
        /* <DEDUP_REMOVED lines=8> */
.L_x_2844:
[----:B------:R-:W-:Y:S04]  /*1b9d0*/  BSSY B0, `(.L_x_2842) ;  /* 0x0000004000007945 */ /* 0x000fe80003800000 */
[----:B-1----:R-:W-:Y:S05]  /*1b9e0*/  @P2 BRA `(.L_x_2845) ;  /* 0x0000000000082947 */ /* 0x002fea0003800000 */
[----:B------:R-:W1:Y:S02]  /*1b9f0*/  SYNCS.PHASECHK.TRANS64.TRYWAIT P2, [R11+URZ+0x29830], R4 ;  /* 0x029830040b0075a7 */ /* 0x000e64000804017f */
[----:B-1----:R-:W-:Y:S05]  /*1ba00*/  @!P2 BRA `(.L_x_2846) ;  /* 0x000001540084a947 */ /* 0x002fea0003800000 */
.L_x_2845:
[----:B------:R-:W-:Y:S05]  /*1ba10*/  BSYNC B0 ;  /* 0x0000000000007941 */ /* 0x000fea0003800000 */
.L_x_2842:
        /* <DEDUP_REMOVED lines=8> */
[----:B------:R-:W-:Y:S01]  /*1baa0*/  IMAD.MOV.U32 R13, RZ, RZ, -0x7fffffe0 ;  /* 0x80000020ff0d7424 */ /* 0x000fe200078e00ff */
[----:B------:R-:W-:Y:S01]  /*1bab0*/  R2UR UR47, R11 ;  /* 0x000000000b2f72ca */ /* 0x000fe200000e0000 */
[----:B------:R-:W-:Y:S01]  /*1bac0*/  UMOV UR40, UR24 ;  /* 0x0000001800287c82 */ /* 0x000fe20008000000 */
[----:B------:R-:W-:Y:S01]  /*1bad0*/  UMOV UR41, UR25 ;  /* 0x0000001900297c82 */ /* 0x000fe20008000000 */
[----:B------:R-:W-:Y:S01]  /*1bae0*/  IMAD R10, R23, 0x780, R14 ;  /* 0x00000780170a7824 */ /* 0x000fe200078e020e */
[----:B------:R-:W-:Y:S01]  /*1baf0*/  R2UR UR43, R13 ;  /* 0x000000000d2b72ca */ /* 0x000fe200000e0000 */
[----:B------:R-:W-:Y:S01]  /*1bb00*/  IMAD.MOV.U32 R89, RZ, RZ, -0x7fffffe0 ;  /* 0x80000020ff597424 */ /* 0x000fe200078e00ff */
[----:B------:R-:W-:Y:S01]  /*1bb10*/  UMOV UR28, UR24 ;  /* 0x00000018001c7c82 */ /* 0x000fe20008000000 */
[C---:B------:R-:W-:Y:S01]  /*1bb20*/  VIADD R12, R10.reuse, 0x80 ;  /* 0x000000800a0c7836 */ /* 0x040fe20000000000 */
[C---:B------:R-:W-:Y:S01]  /*1bb30*/  R2UR UR46, R10.reuse ;  /* 0x000000000a2e72ca */ /* 0x040fe200000e0000 */
[C---:B------:R-:W-:Y:S01]  /*1bb40*/  VIADD R88, R10.reuse, 0x100 ;  /* 0x000001000a587836 */ /* 0x040fe20000000000 */
[----:B------:R-:W-:Y:S01]  /*1bb50*/  R2UR UR27, R89 ;  /* 0x00000000591b72ca */ /* 0x000fe200000e0000 */
[----:B------:R-:W-:Y:S01]  /*1bb60*/  VIADD R20, R10, 0x180 ;  /* 0x000001800a147836 */ /* 0x000fe20000000000 */
[----:B------:R-:W-:Y:S01]  /*1bb70*/  R2UR UR42, R12 ;  /* 0x000000000c2a72ca */ /* 0x000fe200000e0000 */
[----:B------:R-:W-:Y:S01]  /*1bb80*/  IMAD.MOV.U32 R21, RZ, RZ, -0x7fffffe0 ;  /* 0x80000020ff157424 */ /* 0x000fe200078e00ff */
[----:B------:R-:W-:Y:S01]  /*1bb90*/  R2UR UR26, R88 ;  /* 0x00000000581a72ca */ /* 0x000fe200000e0000 */
[----:B------:R-:W-:Y:S01]  /*1bba0*/  UMOV UR29, UR25 ;  /* 0x00000019001d7c82 */ /* 0x000fe20008000000 */
[----:B------:R-:W-:Y:S01]  /*1bbb0*/  R2UR UR30, R20 ;  /* 0x00000000141e72ca */ /* 0x000fe200000e0000 */
[C---:B------:R-:W-:Y:S01]  /*1bbc0*/  VIADD R88, R10.reuse, 0x2 ;  /* 0x000000020a587836 */ /* 0x040fe20000000000 */
[----:B------:R-:W-:Y:S01]  /*1bbd0*/  R2UR UR31, R21 ;  /* 0x00000000151f72ca */ /* 0x000fe200000e0000 */
[----:B------:R-:W-:Y:S01]  /*1bbe0*/  UMOV UR32, UR24 ;  /* 0x0000001800207c82 */ /* 0x000fe20008000000 */
[----:B0-----:R-:W-:Y:S01]  /*1bbf0*/  SHF.R.U32.HI R4, RZ, 0x7, R4 ;  /* 0x00000007ff047819 */ /* 0x001fe20000011604 */
[----:B------:R-:W-:Y:S01]  /*1bc00*/  UMOV UR33, UR25 ;  /* 0x0000001900217c82 */ /* 0x000fe20008000000 */
[C---:B------:R-:W-:Y:S01]  /*1bc10*/  IADD3 R12, R10.reuse, 0x200, RZ ;  /* 0x000002000a0c7810 */ /* 0x040fe20007ffe0ff */
[----:B------:R-:W-:Y:S01]  /*1bc20*/  VIADD R20, R10, 0x82 ;  /* 0x000000820a147836 */ /* 0x000fe20000000000 */
[----:B------:R-:W-:Y:S01]  /*1bc30*/  R2UR UR35, R13 ;  /* 0x000000000d2372ca */ /* 0x000fe200000e0000 */
[----:B------:R-:W-:Y:S01]  /*1bc40*/  VIADD R4, R4, 0x8 ;  /* 0x0000000804047836 */ /* 0x000fe20000000000 */
[----:B------:R-:W-:Y:S01]  /*1bc50*/  R2UR UR34, R12 ;  /* 0x000000000c2272ca */ /* 0x000fe200000e0000 */
[----:B------:R-:W-:Y:S01]  /*1bc60*/  IMAD.MOV.U32 R21, RZ, RZ, -0x7fffffe0 ;  /* 0x80000020ff157424 */ /* 0x000fe200078e00ff */
[----:B------:R-:W-:Y:S01]  /*1bc70*/  R2UR UR6, R88 ;  /* 0x00000000580672ca */ /* 0x000fe200000e0000 */
[----:B------:R-:W-:Y:S01]  /*1bc80*/  VIADD R12, R10, 0x102 ;  /* 0x000001020a0c7836 */ /* 0x000fe20000000000 */
[----:B------:R0:W-:Y:S01]  /*1bc90*/  BAR.SYNC.DEFER_BLOCKING R4, 0x100 ;  /* 0x000400040000751d */ /* 0x0001e20000010000 */
[----:B------:R-:W-:Y:S01]  /*1bca0*/  R2UR UR7, R89 ;  /* 0x00000000590772ca */ /* 0x000fe200000e0000 */
[----:B------:R-:W-:Y:S01]  /*1bcb0*/  IMAD.MOV.U32 R11, RZ, RZ, -0x7fffffe0 ;  /* 0x80000020ff0b7424 */ /* 0x000fe200078e00ff */
[----:B------:R-:W-:-:S03]  /*1bcc0*/  MOV R13, 0x80000020 ;  /* 0x80000020000d7802 */ /* 0x000fc60000000f00 */
        /* <DEDUP_REMOVED lines=36> */
[----:B------:R-:W-:Y:S02]  /*1bf10*/  R2UR UR10, R12 ;  /* 0x000000000c0a72ca */ /* 0x000fe400000e0000 */
[----:B------:R-:W-:Y:S01]  /*1bf20*/  R2UR UR11, R13 ;  /* 0x000000000d0b72ca */ /* 0x000fe200000e0000 */
        /* <DEDUP_REMOVED lines=35> */
[----:B------:R-:W-:Y:S02]  /*1c160*/  R2UR UR43, R13 ;  /* 0x000000000d2b72ca */ /* 0x000fe400000e0000 */
[----:B------:R-:W-:Y:S02]  /*1c170*/  MOV R13, 0x80000020 ;  /* 0x80000020000d7802 */ /* 0x000fe40000000f00 */
[----:B------:R-:W-:Y:S01]  /*1c180*/  R2UR UR46, R12 ;  /* 0x000000000c2e72ca */ /* 0x000fe200000e0000 */
[----:B------:R-:W-:Y:S01]  /*1c190*/  VIADD R12, R10, 0x282 ;  /* 0x000002820a0c7836 */ /* 0x000fe20000000000 */
[----:B------:R-:W-:Y:S01]  /*1c1a0*/  R2UR UR47, R13 ;  /* 0x000000000d2f72ca */ /* 0x000fe200000e0000 */
[----:B------:R-:W-:-:S03]  /*1c1b0*/  IMAD.MOV.U32 R13, RZ, RZ, -0x7fffffe0 ;  /* 0x80000020ff0d7424 */ /* 0x000fc600078e00ff */
        /* <DEDUP_REMOVED lines=109> */
[C---:B------:R-:W-:Y:S01]  /*1c890*/  VIADD R12, R10.reuse, 0x682 ;  /* 0x000006820a0c7836 */ /* 0x040fe20000000000 */
[----:B------:R-:W-:Y:S01]  /*1c8a0*/  MOV R13, 0x80000020 ;  /* 0x80000020000d7802 */ /* 0x000fe20000000f00 */
        /* <DEDUP_REMOVED lines=31> */
[----:B0-----:R-:W-:Y:S05]  /*1caa0*/  @P1 BRA `(.L_x_2847) ;  /* 0x0000000000281947 */ /* 0x001fea0003800000 */
[----:B------:R-:W-:Y:S05]  /*1cab0*/  @!P0 BRA `(.L_x_2848) ;  /* 0x0000000000048947 */ /* 0x000fea0003800000 */
[----:B------:R-:W-:Y:S01]  /*1cac0*/  BPT.TRAP 0x1 ;  /* 0x000000040000795c */ /* 0x000fe20000300000 */
.L_x_2848:
[----:B------:R-:W-:Y:S01]  /*1cad0*/  SHF.L.U32 R4, R8, 0x1f, RZ ;  /* 0x0000001f08047819 */ /* 0x000fe200000006ff */
[----:B------:R-:W-:-:S04]  /*1cae0*/  IMAD R8, R9, 0x8, R18 ;  /* 0x0000000809087824 */ /* 0x000fc800078e0212 */
[----:B------:R0:W1:Y:S01]  /*1caf0*/  SYNCS.PHASECHK.TRANS64.TRYWAIT P1, [R8+URZ+0x29850], R4 ;  /* 0x02985004080075a7 */ /* 0x000062000802017f */
[----:B------:R-:W-:Y:S05]  /*1cb00*/  @!P0 BRA `(.L_x_2849) ;  /* 0x0000000000048947 */ /* 0x000fea0003800000 */
[----:B------:R-:W-:Y:S01]  /*1cb10*/  BPT.TRAP 0x1 ;  /* 0x000000040000795c */ /* 0x000fe20000300000 */
.L_x_2849:
[----:B-1----:R-:W-:Y:S05]  /*1cb20*/  @P1 BRA `(.L_x_2847) ;  /* 0x0000000000081947 */ /* 0x002fea0003800000 */
[----:B------:R-:W1:Y:S02]  /*1cb30*/  SYNCS.PHASECHK.TRANS64.TRYWAIT P1, [R8+URZ+0x29850], R4 ;  /* 0x02985004080075a7 */ /* 0x000e64000802017f */
[----:B-1----:R-:W-:Y:S05]  /*1cb40*/  @!P1 BRA `(.L_x_2850) ;  /* 0x0000014400489947 */ /* 0x002fea0003800000 */
.L_x_2847:
[----:B01----:R-:W-:Y:S01]  /*1cb50*/  VIADD R4, R18, 0x400 ;  /* 0x0000040012047836 */ /* 0x003fe20000000000 */
[----:B------:R-:W-:Y:S05]  /*1cb60*/  WARPSYNC.ALL ;  /* 0x0000000000007948 */ /* 0x000fea0003800000 */
[----:B------:R-:W-:Y:S01]  /*1cb70*/  SHF.R.U32.HI R4, RZ, 0x4, R4 ;  /* 0x00000004ff047819 */ /* 0x000fe20000011604 */
[----:B------:R-:W-:Y:S01]  /*1cb80*/  IMAD.MOV.U32 R11, RZ, RZ, -0x3ffffff0 ;  /* 0xc0000010ff0b7424 */ /* 0x000fe200078e00ff */
[----:B------:R-:W-:Y:S01]  /*1cb90*/  WARPGROUP.ARRIVE ;  /* 0x00000000000079c5 */ /* 0x000fe20000000000 */
[----:B------:R-:W-:-:S05]  /*1cba0*/  MOV R13, 0xc0000010 ;  /* 0xc0000010000d7802 */ /* 0x000fca0000000f00 */
[----:B------:R-:W0:Y:S01]  /*1cbb0*/  S2R R20, SR_TID.X ;  /* 0x0000000000147919 */ /* 0x000e220000002100 */
[----:B------:R-:W-:Y:S02]  /*1cbc0*/  LOP3.LUT R4, R4, 0x3fff, RZ, 0xc0, !PT ;  /* 0x00003fff04047812 */ /* 0x000fe400078ec0ff */
[----:B------:R-:W-:Y:S01]  /*1cbd0*/  R2UR UR7, R11 ;  /* 0x000000000b0772ca */ /* 0x000fe200000e0000 */
[----:B------:R-:W-:Y:S01]  /*1cbe0*/  IMAD.MOV.U32 R11, RZ, RZ, -0x3ffffff0 ;  /* 0xc0000010ff0b7424 */ /* 0x000fe200078e00ff */
[----:B------:R-:W-:-:S05]  /*1cbf0*/  LOP3.LUT R4, R4, 0x10000, RZ, 0xfc, !PT ;  /* 0x0001000004047812 */ /* 0x000fca00078efcff */
[----:B------:R-:W-:-:S04]  /*1cc00*/  IMAD R10, R9, 0x500, R4 ;  /* 0x00000500090a7824 */ /* 0x000fc800078e0204 */
[C---:B------:R-:W-:Y:S01]  /*1cc10*/  VIADD R12, R10.reuse, 0x100 ;  /* 0x000001000a0c7836 */ /* 0x040fe20000000000 */
[----:B------:R-:W-:-:S13]  /*1cc20*/  R2UR UR6, R10 ;  /* 0x000000000a0672ca */ /* 0x000fda00000e0000 */
[----:B------:R-:W-:Y:S01]  /*1cc30*/  QGMMA.64x128x32.F32.E4M3.E4M3 R24, R184, gdesc[UR4], R24, gsb0 ;  /* 0x01e00004b8187df3 */ /* 0x000fe20008000818 */
[----:B------:R-:W-:Y:S01]  /*1cc40*/  R2UR UR6, R12 ;  /* 0x000000000c0672ca */ /* 0x000fe200000e0000 */
[----:B------:R-:W-:Y:S01]  /*1cc50*/  VIADD R12, R10, 0x200 ;  /* 0x000002000a0c7836 */ /* 0x000fe20000000000 */
[----:B------:R-:W-:Y:S01]  /*1cc60*/  R2UR UR7, R13 ;  /* 0x000000000d0772ca */ /* 0x000fe200000e0000 */
[----:B------:R-:W-:Y:S01]  /*1cc70*/  IMAD.MOV.U32 R13, RZ, RZ, -0x3ffffff0 ;  /* 0xc0000010ff0d7424 */ /* 0x000fe200078e00ff */
        /* <DEDUP_REMOVED lines=27> */
.L_x_2851:
[----:B0-----:R-:W0:Y:S01]  /*1ce30*/  LDC R4, c[0x0][0x448] ;  /* 0x00011200ff047b82 */ /* 0x001e220000000800 */
[----:B------:R-:W-:Y:S01]  /*1ce40*/  LOP3.LUT R22, R22, 0xfffffdff, RZ, 0xc0, !PT ;  /* 0xfffffdff16167812 */ /* 0x000fe200078ec0ff */
[----:B------:R-:W-:-:S03]  /*1ce50*/  IMAD.U32 R12, RZ, RZ, UR38 ;  /* 0x00000026ff0c7e24 */ /* 0x000fc6000f8e00ff */
[----:B------:R-:W-:-:S04]  /*1ce60*/  @P0 LOP3.LUT R22, R22, 0x200, RZ, 0xfc, !PT ;  /* 0x0000020016160812 */ /* 0x000fc800078efcff */
[----:B------:R-:W-:Y:S02]  /*1ce70*/  LOP3.LUT R22, R22, 0xfffffbff, RZ, 0xc0, !PT ;  /* 0xfffffbff16167812 */ /* 0x000fe400078ec0ff */
[----:B0-----:R-:W-:Y:S02]  /*1ce80*/  ISETP.NE.AND P1, PT, R4, 0x1, PT ;  /* 0x000000010400780c */ /* 0x001fe40003f25270 */
[----:B------:R-:W-:-:S11]  /*1ce90*/  IADD3 R4, R219, R214, RZ ;  /* 0x000000d6db047210 */ /* 0x000fd60007ffe0ff */
[----:B------:R-:W0:Y:S08]  /*1cea0*/  @P1 LDC R10, c[0x0][0x44c] ;  /* 0x00011300ff0a1b82 */ /* 0x000e300000000800 */
[----:B------:R-:W1:Y:S01]  /*1ceb0*/  @P1 LDC R8, c[0x0][0x450] ;  /* 0x00011400ff081b82 */ /* 0x000e620000000800 */
[----:B0-----:R-:W-:-:S05]  /*1cec0*/  @P1 IMAD.HI.U32 R10, R4, R10, RZ ;  /* 0x0000000a040a1227 */ /* 0x001fca00078e00ff */
[----:B-1----:R-:W-:Y:S01]  /*1ced0*/  @P1 SHF.R.U32.HI R4, RZ, R8, R10 ;  /* 0x00000008ff041219 */ /* 0x002fe2000001160a */
[----:B------:R-:W-:-:S04]  /*1cee0*/  IMAD R10, R7, -0xa0, RZ ;  /* 0xffffff60070a7824 */ /* 0x000fc800078e02ff */
[----:B------:R-:W0:Y:S01]  /*1cef0*/  SHFL.IDX PT, R8, R4, RZ, 0x1c1f ;  /* 0x001c1fff04087589 */ /* 0x000e2200000e0000 */
[----:B------:R-:W-:-:S03]  /*1cf00*/  IADD3 R10, -R216, 0x1, R10 ;  /* 0x00000001d80a7810 */ /* 0x000fc60007ffe10a */
[----:B------:R-:W1:Y:S01]  /*1cf10*/  SHFL.IDX PT, R4, R4, 0x1, 0x1c1f ;  /* 0x003c1f0004047f89 */ /* 0x000e6200000e0000 */
[----:B------:R-:W-:-:S05]  /*1cf20*/  IADD3 R10, -R215, R10, R217 ;  /* 0x0000000ad70a7210 */ /* 0x000fca0007ffe1d9 */
[C---:B0-----:R-:W-:Y:S02]  /*1cf30*/  IMAD.IADD R8, R10.reuse, 0x1, R8 ;  /* 0x000000010a087824 */ /* 0x041fe400078e0208 */
[----:B-1----:R-:W-:-:S03]  /*1cf40*/  IMAD.IADD R4, R10, 0x1, R4 ;  /* 0x000000010a047824 */ /* 0x002fc600078e0204 */
[C---:B------:R-:W-:Y:S02]  /*1cf50*/  ISETP.GT.AND P3, PT, R8.reuse, RZ, PT ;  /* 0x000000ff0800720c */ /* 0x040fe40003f64270 */
[C---:B------:R-:W-:Y:S02]  /*1cf60*/  ISETP.GT.AND P4, PT, R8.reuse, 0x1, PT ;  /* 0x000000010800780c */ /* 0x040fe40003f84270 */
[C---:B------:R-:W-:Y:S02]  /*1cf70*/  ISETP.GT.AND P2, PT, R8.reuse, 0x8, PT ;  /* 0x000000080800780c */ /* 0x040fe40003f44270 */
[----:B------:R-:W-:Y:S02]  /*1cf80*/  ISETP.GT.AND P1, PT, R8, 0x9, PT ;  /* 0x000000090800780c */ /* 0x000fe40003f24270 */
[----:B------:R-:W-:Y:S02]  /*1cf90*/  FSEL R152, R152, -INF , P3 ;  /* 0xff80000098987808 */ /* 0x000fe40001800000 */
[----:B------:R-:W-:-:S02]  /*1cfa0*/  FSEL R153, R153, -INF , P4 ;  /* 0xff80000099997808 */ /* 0x000fc40002000000 */
[----:B------:R-:W-:Y:S02]  /*1cfb0*/  FSEL R156, R156, -INF , P2 ;  /* 0xff8000009c9c7808 */ /* 0x000fe40001000000 */
[----:B------:R-:W-:Y:S02]  /*1cfc0*/  FSEL R157, R157, -INF , P1 ;  /* 0xff8000009d9d7808 */ /* 0x000fe40000800000 */
[C---:B------:R-:W-:Y:S02]  /*1cfd0*/  ISETP.GT.AND P3, PT, R8.reuse, 0x10, PT ;  /* 0x000000100800780c */ /* 0x040fe40003f64270 */
[C---:B------:R-:W-:Y:S02]  /*1cfe0*/  ISETP.GT.AND P4, PT, R8.reuse, 0x11, PT ;  /* 0x000000110800780c */ /* 0x040fe40003f84270 */
[C---:B------:R-:W-:Y:S02]  /*1cff0*/  ISETP.GT.AND P2, PT, R8.reuse, 0x18, PT ;  /* 0x000000180800780c */ /* 0x040fe40003f44270 */
[----:B------:R-:W-:-:S02]  /*1d000*/  ISETP.GT.AND P1, PT, R8, 0x19, PT ;  /* 0x000000190800780c */ /* 0x000fc40003f24270 */
[----:B------:R-:W-:Y:S02]  /*1d010*/  FSEL R160, R160, -INF , P3 ;  /* 0xff800000a0a07808 */ /* 0x000fe40001800000 */
[----:B------:R-:W-:Y:S02]  /*1d020*/  FSEL R161, R161, -INF , P4 ;  /* 0xff800000a1a17808 */ /* 0x000fe40002000000 */
[----:B------:R-:W-:Y:S02]  /*1d030*/  FSEL R164, R164, -INF , P2 ;  /* 0xff800000a4a47808 */ /* 0x000fe40001000000 */
[----:B------:R-:W-:Y:S02]  /*1d040*/  FSEL R165, R165, -INF , P1 ;  /* 0xff800000a5a57808 */ /* 0x000fe40000800000 */
[C---:B------:R-:W-:Y:S02]  /*1d050*/  ISETP.GT.AND P3, PT, R8.reuse, 0x20, PT ;  /* 0x000000200800780c */ /* 0x040fe40003f64270 */
[----:B------:R-:W-:-:S02]  /*1d060*/  ISETP.GT.AND P4, PT, R8, 0x21, PT ;  /* 0x000000210800780c */ /* 0x000fc40003f84270 */
[C---:B------:R-:W-:Y:S02]  /*1d070*/  ISETP.GT.AND P2, PT, R8.reuse, 0x28, PT ;  /* 0x000000280800780c */ /* 0x040fe40003f44270 */
[----:B------:R-:W-:Y:S02]  /*1d080*/  ISETP.GT.AND P1, PT, R8, 0x29, PT ;  /* 0x000000290800780c */ /* 0x000fe40003f24270 */
[----:B------:R-:W-:Y:S02]  /*1d090*/  FSEL R136, R136, -INF , P3 ;  /* 0xff80000088887808 */ /* 0x000fe40001800000 */
[----:B------:R-:W-:Y:S02]  /*1d0a0*/  FSEL R137, R137, -INF , P4 ;  /* 0xff80000089897808 */ /* 0x000fe40002000000 */
[----:B------:R-:W-:Y:S02]  /*1d0b0*/  FSEL R140, R140, -INF , P2 ;  /* 0xff8000008c8c7808 */ /* 0x000fe40001000000 */
[----:B------:R-:W-:-:S02]  /*1d0c0*/  FSEL R141, R141, -INF , P1 ;  /* 0xff8000008d8d7808 */ /* 0x000fc40000800000 */
[C---:B------:R-:W-:Y:S02]  /*1d0d0*/  ISETP.GT.AND P3, PT, R8.reuse, 0x30, PT ;  /* 0x000000300800780c */ /* 0x040fe40003f64270 */
        /* <DEDUP_REMOVED lines=51> */
[----:B------:R-:W-:Y:S02]  /*1d410*/  FMNMX.FTZ R8, R152, R6, !PT ;  /* 0x0000000698087209 */ /* 0x000fe40007810000 */
[----:B------:R-:W-:-:S02]  /*1d420*/  FSEL R96, R96, -INF , P3 ;  /* 0xff80000060607808 */ /* 0x000fc40001800000 */
[----:B------:R-:W-:Y:S02]  /*1d430*/  FMNMX.FTZ R8, R153, R8, !PT ;  /* 0x0000000899087209 */ /* 0x000fe40007810000 */
[----:B------:R-:W-:Y:S02]  /*1d440*/  ISETP.GT.AND P3, PT, R4, RZ, PT ;  /* 0x000000ff0400720c */ /* 0x000fe40003f64270 */
[----:B------:R-:W-:Y:S02]  /*1d450*/  FMNMX.FTZ R8, R156, R8, !PT ;  /* 0x000000089c087209 */ /* 0x000fe40007810000 */
[----:B------:R-:W-:Y:S02]  /*1d460*/  FSEL R154, R154, -INF , P3 ;  /* 0xff8000009a9a7808 */ /* 0x000fe40001800000 */
[----:B------:R-:W-:Y:S02]  /*1d470*/  FMNMX.FTZ R8, R157, R8, !PT ;  /* 0x000000089d087209 */ /* 0x000fe40007810000 */
[----:B------:R-:W-:-:S02]  /*1d480*/  ISETP.GT.AND P3, PT, R4, 0x1, PT ;  /* 0x000000010400780c */ /* 0x000fc40003f64270 */
[----:B------:R-:W-:Y:S02]  /*1d490*/  FMNMX.FTZ R8, R160, R8, !PT ;  /* 0x00000008a0087209 */ /* 0x000fe40007810000 */
[----:B------:R-:W-:Y:S02]  /*1d4a0*/  FSEL R155, R155, -INF , P3 ;  /* 0xff8000009b9b7808 */ /* 0x000fe40001800000 */
[----:B------:R-:W-:Y:S02]  /*1d4b0*/  FMNMX.FTZ R8, R161, R8, !PT ;  /* 0x00000008a1087209 */ /* 0x000fe40007810000 */
[----:B------:R-:W-:Y:S02]  /*1d4c0*/  ISETP.GT.AND P3, PT, R4, 0x8, PT ;  /* 0x000000080400780c */ /* 0x000fe40003f64270 */
[----:B------:R-:W-:Y:S02]  /*1d4d0*/  FMNMX.FTZ R8, R164, R8, !PT ;  /* 0x00000008a4087209 */ /* 0x000fe40007810000 */
[----:B------:R-:W-:-:S02]  /*1d4e0*/  FSEL R158, R158, -INF , P3 ;  /* 0xff8000009e9e7808 */ /* 0x000fc40001800000 */
[----:B------:R-:W-:Y:S02]  /*1d4f0*/  FMNMX.FTZ R8, R165, R8, !PT ;  /* 0x00000008a5087209 */ /* 0x000fe40007810000 */
[----:B------:R-:W-:Y:S02]  /*1d500*/  ISETP.GT.AND P3, PT, R4, 0x9, PT ;  /* 0x000000090400780c */ /* 0x000fe40003f64270 */
        /* <DEDUP_REMOVED lines=60> */
[----:B------:R-:W-:Y:S02]  /*1d8d0*/  FSEL R101, R101, -INF , P1 ;  /* 0xff80000065657808 */ /* 0x000fe40000800000 */
[----:B------:R-:W-:Y:S02]  /*1d8e0*/  FMNMX.FTZ R8, R100, R8, !PT ;  /* 0x0000000864087209 */ /* 0x000fe40007810000 */
[----:B------:R-:W-:Y:S02]  /*1d8f0*/  FSEL R123, R123, -INF , P3 ;  /* 0xff8000007b7b7808 */ /* 0x000fe40001800000 */
[----:B------:R-:W-:-:S02]  /*1d900*/  ISETP.GT.AND P3, PT, R4, 0x48, PT ;  /* 0x000000480400780c */ /* 0x000fc40003f64270 */
[----:B------:R-:W-:Y:S02]  /*1d910*/  FMNMX.FTZ R8, R101, R8, !PT ;  /* 0x0000000865087209 */ /* 0x000fe40007810000 */
[----:B------:R-:W-:Y:S02]  /*1d920*/  FSEL R126, R126, -INF , P3 ;  /* 0xff8000007e7e7808 */ /* 0x000fe40001800000 */
[C---:B------:R-:W-:Y:S01]  /*1d930*/  ISETP.GT.AND P3, PT, R4.reuse, 0x49, PT ;  /* 0x000000490400780c */ /* 0x040fe20003f64270 */
[----:B------:R-:W0:Y:S01]  /*1d940*/  SHFL.BFLY PT, R10, R8, 0x2, 0x1f ;  /* 0x0c401f00080a7f89 */ /* 0x000e2200000e0000 */
[C---:B------:R-:W-:Y:S02]  /*1d950*/  ISETP.GT.AND P0, PT, R4.reuse, 0x81, PT ;  /* 0x000000810400780c */ /* 0x040fe40003f04270 */
[----:B------:R-:W-:Y:S02]  /*1d960*/  FSEL R127, R127, -INF , P3 ;  /* 0xff8000007f7f7808 */ /* 0x000fe40001800000 */
[----:B------:R-:W-:-:S02]  /*1d970*/  ISETP.GT.AND P3, PT, R4, 0x50, PT ;  /* 0x000000500400780c */ /* 0x000fc40003f64270 */
[----:B------:R-:W-:Y:S02]  /*1d980*/  ISETP.GT.AND P1, PT, R4, 0x89, PT ;  /* 0x000000890400780c */ /* 0x000fe40003f24270 */
[----:B------:R-:W-:Y:S02]  /*1d990*/  FSEL R130, R130, -INF , P3 ;  /* 0xff80000082827808 */ /* 0x000fe40001800000 */
[C---:B------:R-:W-:Y:S02]  /*1d9a0*/  ISETP.GT.AND P3, PT, R4.reuse, 0x51, PT ;  /* 0x000000510400780c */ /* 0x040fe40003f64270 */
[C---:B------:R-:W-:Y:S02]  /*1d9b0*/  ISETP.GT.AND P2, PT, R4.reuse, 0x90, PT ;  /* 0x000000900400780c */ /* 0x040fe40003f44270 */
[----:B------:R-:W-:Y:S02]  /*1d9c0*/  FSEL R131, R131, -INF , P3 ;  /* 0xff80000083837808 */ /* 0x000fe40001800000 */
[----:B------:R-:W-:-:S02]  /*1d9d0*/  ISETP.GT.AND P3, PT, R4, 0x58, PT ;  /* 0x000000580400780c */ /* 0x000fc40003f64270 */
[----:B------:R-:W-:Y:S02]  /*1d9e0*/  @P0 LOP3.LUT R22, R22, 0x400, RZ, 0xfc, !PT ;  /* 0x0000040016160812 */ /* 0x000fe400078efcff */
[----:B------:R-:W-:Y:S02]  /*1d9f0*/  FSEL R134, R134, -INF , P3 ;  /* 0xff80000086867808 */ /* 0x000fe40001800000 */
[----:B------:R-:W-:Y:S02]  /*1da00*/  ISETP.GT.AND P3, PT, R4, 0x59, PT ;  /* 0x000000590400780c */ /* 0x000fe40003f64270 */
[----:B0-----:R-:W-:Y:S02]  /*1da10*/  FMNMX.FTZ R10, R8, R10, !PT ;  /* 0x0000000a080a7209 */ /* 0x001fe40007810000 */
[----:B------:R-:W-:Y:S02]  /*1da20*/  FSEL R135, R135, -INF , P3 ;  /* 0xff80000087877808 */ /* 0x000fe40001800000 */
[C---:B------:R-:W-:Y:S01]  /*1da30*/  ISETP.GT.AND P3, PT, R4.reuse, 0x60, PT ;  /* 0x000000600400780c */ /* 0x040fe20003f64270 */
[----:B------:R-:W0:Y:S01]  /*1da40*/  SHFL.BFLY PT, R8, R10, 0x1, 0x1f ;  /* 0x0c201f000a087f89 */ /* 0x000e2200000e0000 */
[----:B------:R-:W-:-:S02]  /*1da50*/  ISETP.GT.AND P4, PT, R4, 0x98, PT ;  /* 0x000000980400780c */ /* 0x000fc40003f84270 */
[----:B------:R-:W-:Y:S02]  /*1da60*/  FSEL R106, R106, -INF , P3 ;  /* 0xff8000006a6a7808 */ /* 0x000fe40001800000 */
[C---:B------:R-:W-:Y:S02]  /*1da70*/  ISETP.GT.AND P3, PT, R4.reuse, 0x61, PT ;  /* 0x000000610400780c */ /* 0x040fe40003f64270 */
[C---:B------:R-:W-:Y:S02]  /*1da80*/  ISETP.GT.AND P5, PT, R4.reuse, 0x99, PT ;  /* 0x000000990400780c */ /* 0x040fe40003fa4270 */
[----:B------:R-:W-:Y:S02]  /*1da90*/  FSEL R107, R107, -INF , P3 ;  /* 0xff8000006b6b7808 */ /* 0x000fe40001800000 */
[C---:B------:R-:W-:Y:S02]  /*1daa0*/  ISETP.GT.AND P3, PT, R4.reuse, 0x68, PT ;  /* 0x000000680400780c */ /* 0x040fe40003f64270 */
[----:B------:R-:W-:-:S02]  /*1dab0*/  ISETP.GT.AND P0, PT, R4, 0x80, PT ;  /* 0x000000800400780c */ /* 0x000fc40003f04270 */
[----:B------:R-:W-:Y:S02]  /*1dac0*/  FSEL R110, R110, -INF , P3 ;  /* 0xff8000006e6e7808 */ /* 0x000fe40001800000 */
[----:B------:R-:W-:Y:S02]  /*1dad0*/  ISETP.GT.AND P3, PT, R4, 0x69, PT ;  /* 0x000000690400780c */ /* 0x000fe40003f64270 */
[----:B------:R-:W-:Y:S02]  /*1dae0*/  FSEL R90, R90, -INF , P0 ;  /* 0xff8000005a5a7808 */ /* 0x000fe40000000000 */
[----:B------:R-:W-:Y:S02]  /*1daf0*/  FSEL R111, R111, -INF , P3 ;  /* 0xff8000006f6f7808 */ /* 0x000fe40001800000 */
[----:B------:R-:W-:Y:S02]  /*1db00*/  ISETP.GT.AND P3, PT, R4, 0x70, PT ;  /* 0x000000700400780c */ /* 0x000fe40003f64270 */
[----:B0-----:R-:W-:-:S02]  /*1db10*/  FMNMX.FTZ R10, R10, R8, !PT ;  /* 0x000000080a0a7209 */ /* 0x001fc40007810000 */
[----:B------:R-:W-:Y:S02]  /*1db20*/  FSEL R114, R114, -INF , P3 ;  /* 0xff80000072727808 */ /* 0x000fe40001800000 */
[----:B------:R-:W-:Y:S01]  /*1db30*/  ISETP.GT.AND P3, PT, R4, 0x71, PT ;  /* 0x000000710400780c */ /* 0x000fe20003f64270 */
[----:B------:R-:W-:-:S01]  /*1db40*/  FFMA.FTZ R11, R2, R10, -8 ;  /* 0xc1000000020b7423 */ /* 0x000fc2000001000a */
[----:B------:R-:W-:Y:S02]  /*1db50*/  FSETP.NEU.FTZ.AND P6, PT, R10, -INF , PT ;  /* 0xff8000000a00780b */ /* 0x000fe40003fdd000 */
[----:B------:R-:W-:Y:S02]  /*1db60*/  FSEL R115, R115, -INF , P3 ;  /* 0xff80000073737808 */ /* 0x000fe40001800000 */
[----:B------:R-:W-:Y:S02]  /*1db70*/  ISETP.GT.AND P3, PT, R4, 0x78, PT ;  /* 0x000000780400780c */ /* 0x000fe40003f64270 */
[----:B------:R-:W-:-:S02]  /*1db80*/  FSEL R8, R10, RZ, P6 ;  /* 0x000000ff0a087208 */ /* 0x000fc40003000000 */
[----:B------:R-:W-:Y:S02]  /*1db90*/  FSEL R118, R118, -INF , P3 ;  /* 0xff80000076767808 */ /* 0x000fe40001800000 */
[----:B------:R-:W-:Y:S01]  /*1dba0*/  ISETP.GT.AND P3, PT, R4, 0x79, PT ;  /* 0x000000790400780c */ /* 0x000fe20003f64270 */
[----:B------:R-:W-:Y:S01]  /*1dbb0*/  FADD.FTZ R6, -R8, R6 ;  /* 0x0000000608067221 */ /* 0x000fe20000010100 */
[----:B------:R-:W-:Y:S02]  /*1dbc0*/  FSEL R11, R11, RZ, P6 ;  /* 0x000000ff0b0b7208 */ /* 0x000fe40003000000 */
[----:B------:R-:W-:Y:S01]  /*1dbd0*/  FSEL R119, R119, -INF , P3 ;  /* 0xff80000077777808 */ /* 0x000fe20001800000 */
[----:B------:R-:W-:Y:S01]  /*1dbe0*/  FMUL.FTZ R6, R2, R6 ;  /* 0x0000000602067220 */ /* 0x000fe20000410000 */
[----:B------:R-:W-:Y:S01]  /*1dbf0*/  ISETP.GT.AND P3, PT, R4, 0x91, PT ;  /* 0x000000910400780c */ /* 0x000fe20003f64270 */
[----:B------:R-:W-:-:S01]  /*1dc00*/  FFMA.FTZ R152, R2, R152, -R11 ;  /* 0x0000009802987223 */ /* 0x000fc2000001080b */
[----:B------:R-:W-:Y:S01]  /*1dc10*/  ISETP.GT.AND P6, PT, R4, 0x88, PT ;  /* 0x000000880400780c */ /* 0x000fe20003fc4270 */
[----:B------:R-:W-:-:S01]  /*1dc20*/  FFMA.FTZ R153, R2, R153, -R11 ;  /* 0x0000009902997223 */ /* 0x000fc2000001080b */
[----:B------:R-:W-:Y:S01]  /*1dc30*/  FMNMX.FTZ R4, R154, R5, !PT ;  /* 0x000000059a047209 */ /* 0x000fe20007810000 */
[----:B------:R-:W-:Y:S01]  /*1dc40*/  MUFU.EX2 R6, R6 ;  /* 0x0000000600067308 */ /* 0x000fe20000000800 */
[----:B------:R-:W-:Y:S01]  /*1dc50*/  LOP3.LUT P0, RZ, R22, 0x400, RZ, 0xc0, !PT ;  /* 0x0000040016ff7812 */ /* 0x000fe2000780c0ff */
[C-C-:B------:R-:W-:Y:S01]  /*1dc60*/  FFMA.FTZ R156, R2.reuse, R156, -R11.reuse ;  /* 0x0000009c029c7223 */ /* 0x140fe2000001080b */
[----:B------:R-:W-:Y:S01]  /*1dc70*/  FMNMX.FTZ R4, R155, R4, !PT ;  /* 0x000000049b047209 */ /* 0x000fe20007810000 */
[C-C-:B------:R-:W-:Y:S01]  /*1dc80*/  FFMA.FTZ R157, R2.reuse, R157, -R11.reuse ;  /* 0x0000009d029d7223 */ /* 0x140fe2000001080b */
[----:B------:R-:W-:Y:S01]  /*1dc90*/  FSEL R91, R91, -INF , P0 ;  /* 0xff8000005b5b7808 */ /* 0x000fe20000000000 */
[--C-:B------:R-:W-:Y:S01]  /*1dca0*/  FFMA.FTZ R160, R2, R160, -R11.reuse ;  /* 0x000000a002a07223 */ /* 0x100fe2000001080b */
[----:B------:R-:W-:Y:S01]  /*1dcb0*/  FMNMX.FTZ R4, R158, R4, !PT ;  /* 0x000000049e047209 */ /* 0x000fe20007810000 */
[----:B------:R-:W0:Y:S01]  /*1dcc0*/  MUFU.EX2 R152, R152 ;  /* 0x0000009800987308 */ /* 0x000e220000000800 */
[----:B------:R-:W-:Y:S01]  /*1dcd0*/  FSEL R94, R94, -INF , P6 ;  /* 0xff8000005e5e7808 */ /* 0x000fe20003000000 */
[C-C-:B------:R-:W-:Y:S01]  /*1dce0*/  FFMA.FTZ R161, R2.reuse, R161, -R11.reuse ;  /* 0x000000a102a17223 */ /* 0x140fe2000001080b */
[----:B------:R-:W-:Y:S01]  /*1dcf0*/  FMNMX.FTZ R4, R159, R4, !PT ;  /* 0x000000049f047209 */ /* 0x000fe20007810000 */
[C-C-:B------:R-:W-:Y:S01]  /*1dd00*/  FFMA.FTZ R164, R2.reuse, R164, -R11.reuse ;  /* 0x000000a402a47223 */ /* 0x140fe2000001080b */
[----:B------:R-:W-:Y:S01]  /*1dd10*/  FSEL R95, R95, -INF , P1 ;  /* 0xff8000005f5f7808 */ /* 0x000fe20000800000 */
[--C-:B------:R-:W-:Y:S01]  /*1dd20*/  FFMA.FTZ R165, R2, R165, -R11.reuse ;  /* 0x000000a502a57223 */ /* 0x100fe2000001080b */
[----:B------:R-:W-:Y:S01]  /*1dd30*/  FMNMX.FTZ R4, R162, R4, !PT ;  /* 0x00000004a2047209 */ /* 0x000fe20007810000 */
[----:B------:R-:W1:Y:S01]  /*1dd40*/  MUFU.EX2 R153, R153 ;  /* 0x0000009900997308 */ /* 0x000e620000000800 */
[----:B------:R-:W-:Y:S01]  /*1dd50*/  FSEL R98, R98, -INF , P2 ;  /* 0xff80000062627808 */ /* 0x000fe20001000000 */
[C-C-:B------:R-:W-:Y:S01]  /*1dd60*/  FFMA.FTZ R136, R2.reuse, R136, -R11.reuse ;  /* 0x0000008802887223 */ /* 0x140fe2000001080b */
[----:B------:R-:W-:Y:S01]  /*1dd70*/  FMNMX.FTZ R4, R163, R4, !PT ;  /* 0x00000004a3047209 */ /* 0x000fe20007810000 */
[C-C-:B------:R-:W-:Y:S01]  /*1dd80*/  FFMA.FTZ R137, R2.reuse, R137, -R11.reuse ;  /* 0x0000008902897223 */ /* 0x140fe2000001080b */
[----:B------:R-:W-:Y:S01]  /*1dd90*/  FSEL R99, R99, -INF , P3 ;  /* 0xff80000063637808 */ /* 0x000fe20001800000 */
[--C-:B------:R-:W-:Y:S01]  /*1dda0*/  FFMA.FTZ R140, R2, R140, -R11.reuse ;  /* 0x0000008c028c7223 */ /* 0x100fe2000001080b */
[----:B------:R-:W-:Y:S01]  /*1ddb0*/  FMNMX.FTZ R4, R166, R4, !PT ;  /* 0x00000004a6047209 */ /* 0x000fe20007810000 */
[----:B------:R-:W-:Y:S01]  /*1ddc0*/  MUFU.EX2 R156, R156 ;  /* 0x0000009c009c7308 */ /* 0x000fe20000000800 */
[----:B------:R-:W-:Y:S01]  /*1ddd0*/  FSEL R102, R102, -INF , P4 ;  /* 0xff80000066667808 */ /* 0x000fe20002000000 */
[----:B0-----:R-:W-:Y:S01]  /*1dde0*/  FFMA.FTZ R3, R6, R3, R152 ;  /* 0x0000000306037223 */ /* 0x001fe20000010098 */
[----:B------:R-:W-:Y:S01]  /*1ddf0*/  FMNMX.FTZ R4, R167, R4, !PT ;  /* 0x00000004a7047209 */ /* 0x000fe20007810000 */
[C-C-:B------:R-:W-:Y:S01]  /*1de00*/  FFMA.FTZ R141, R2.reuse, R141, -R11.reuse ;  /* 0x0000008d028d7223 */ /* 0x140fe2000001080b */
[----:B------:R-:W-:Y:S01]  /*1de10*/  FSEL R103, R103, -INF , P5 ;  /* 0xff80000067677808 */ /* 0x000fe20002800000 */
[----:B------:R-:W-:Y:S01]  /*1de20*/  FFMA.FTZ R144, R2, R144, -R11 ;  /* 0x0000009002907223 */ /* 0x000fe2000001080b */
[----:B------:R-:W-:Y:S01]  /*1de30*/  FMNMX.FTZ R4, R138, R4, !PT ;  /* 0x000000048a047209 */ /* 0x000fe20007810000 */
[----:B------:R-:W-:Y:S01]  /*1de40*/  MUFU.EX2 R157, R157 ;  /* 0x0000009d009d7308 */ /* 0x000fe20000000800 */
[----:B-1----:R-:W-:-:S01]  /*1de50*/  FADD.FTZ R3, R153, R3 ;  /* 0x0000000399037221 */ /* 0x002fc20000010000 */
[C-C-:B------:R-:W-:Y:S01]  /*1de60*/  FFMA.FTZ R145, R2.reuse, R145, -R11.reuse ;  /* 0x0000009102917223 */ /* 0x140fe2000001080b */
[----:B------:R-:W-:Y:S01]  /*1de70*/  FMNMX.FTZ R4, R139, R4, !PT ;  /* 0x000000048b047209 */ /* 0x000fe20007810000 */
[C-C-:B------:R-:W-:Y:S01]  /*1de80*/  FFMA.FTZ R148, R2.reuse, R148, -R11.reuse ;  /* 0x0000009402947223 */ /* 0x140fe2000001080b */
[----:B------:R-:W-:-:S01]  /*1de90*/  FFMA.FTZ R149, R2, R149, -R11 ;  /* 0x0000009502957223 */ /* 0x000fc2000001080b */
[--C-:B------:R-:W-:Y:S01]  /*1dea0*/  FFMA.FTZ R120, R2, R120, -R11.reuse ;  /* 0x0000007802787223 */ /* 0x100fe2000001080b */
[----:B------:R-:W-:Y:S01]  /*1deb0*/  FMNMX.FTZ R4, R142, R4, !PT ;  /* 0x000000048e047209 */ /* 0x000fe20007810000 */
[----:B------:R-:W-:Y:S01]  /*1dec0*/  MUFU.EX2 R160, R160 ;  /* 0x000000a000a07308 */ /* 0x000fe20000000800 */
[----:B------:R-:W-:-:S01]  /*1ded0*/  FFMA.FTZ R121, R2, R121, -R11 ;  /* 0x0000007902797223 */ /* 0x000fc2000001080b */
        /* <DEDUP_REMOVED lines=34> */
[----:B------:R-:W-:Y:S01]  /*1e100*/  FFMA.FTZ R11, R2, R101, -R11 ;  /* 0x00000065020b7223 */ /* 0x000fe2000001080b */
[----:B------:R-:W-:-:S02]  /*1e110*/  LOP3.LUT P0, RZ, R22, 0x200, RZ, 0xc0, !PT ;  /* 0x0000020016ff7812 */ /* 0x000fc4000780c0ff */
        /* <DEDUP_REMOVED lines=46> */
[----:B------:R-:W-:Y:S01]  /*1e400*/  FADD.FTZ R5, -R8, R5 ;  /* 0x0000000508057221 */ /* 0x000fe20000010100 */
[----:B------:R-:W-:Y:S02]  /*1e410*/  IMAD R8, R23, 0x8, R18 ;  /* 0x0000000817087824 */ /* 0x000fe400078e0212 */
[C-C-:B------:R-:W-:Y:S01]  /*1e420*/  FFMA.FTZ R154, R2.reuse, R154, -R13.reuse ;  /* 0x0000009a029a7223 */ /* 0x140fe2000001080d */
[----:B------:R-:W-:-:S01]  /*1e430*/  FFMA.FTZ R155, R2, R155, -R13 ;  /* 0x0000009b029b7223 */ /* 0x000fc2000001080d */
[C---:B------:R-:W-:Y:S01]  /*1e440*/  FMUL.FTZ R5, R2.reuse, R5 ;  /* 0x0000000502057220 */ /* 0x040fe20000410000 */
[----:B------:R-:W-:-:S01]  /*1e450*/  FFMA.FTZ R158, R2, R158, -R13 ;  /* 0x0000009e029e7223 */ /* 0x000fc2000001080d */
[C-C-:B------:R-:W-:Y:S01]  /*1e460*/  FFMA.FTZ R159, R2.reuse, R159, -R13.reuse ;  /* 0x0000009f029f7223 */ /* 0x140fe2000001080d */
[----:B------:R-:W-:-:S01]  /*1e470*/  FFMA.FTZ R162, R2, R162, -R13 ;  /* 0x000000a202a27223 */ /* 0x000fc2000001080d */
[----:B------:R-:W-:Y:S01]  /*1e480*/  MUFU.EX2 R154, R154 ;  /* 0x0000009a009a7308 */ /* 0x000fe20000000800 */
[----:B------:R-:W-:-:S02]  /*1e490*/  VIADD R8, R8, 0x29840 ;  /* 0x0002984008087836 */ /* 0x000fc40000000000 */
[C-C-:B------:R-:W-:Y:S01]  /*1e4a0*/  FFMA.FTZ R163, R2.reuse, R163, -R13.reuse ;  /* 0x000000a302a37223 */ /* 0x140fe2000001080d */
[----:B------:R-:W-:-:S01]  /*1e4b0*/  FFMA.FTZ R166, R2, R166, -R13 ;  /* 0x000000a602a67223 */ /* 0x000fc2000001080d */
[C-C-:B------:R-:W-:Y:S01]  /*1e4c0*/  FFMA.FTZ R167, R2.reuse, R167, -R13.reuse ;  /* 0x000000a702a77223 */ /* 0x140fe2000001080d */
[----:B------:R-:W-:-:S01]  /*1e4d0*/  FFMA.FTZ R138, R2, R138, -R13 ;  /* 0x0000008a028a7223 */ /* 0x000fc2000001080d */
[----:B------:R-:W-:Y:S01]  /*1e4e0*/  PRMT R8, R12, 0x654, R8 ;  /* 0x000006540c087816 */ /* 0x000fe20000000008 */
[----:B------:R-:W-:-:S01]  /*1e4f0*/  FFMA.FTZ R139, R2, R139, -R13 ;  /* 0x0000008b028b7223 */ /* 0x000fc2000001080d */
[----:B------:R-:W0:Y:S01]  /*1e500*/  MUFU.EX2 R5, R5 ;  /* 0x0000000500057308 */ /* 0x000e220000000800 */
[----:B------:R-:W-:-:S01]  /*1e510*/  FFMA.FTZ R142, R2, R142, -R13 ;  /* 0x0000008e028e7223 */ /* 0x000fc2000001080d */
[----:B------:R1:W-:Y:S01]  /*1e520*/  SYNCS.ARRIVE.TRANS64.RED.A1T0 RZ, [R8+URZ], RZ ;  /* 0x000000ff08ff79a7 */ /* 0x0003e2000810043f */
        /* <DEDUP_REMOVED lines=38> */
[----:B0-----:R-:W-:-:S01]  /*1e790*/  FADD.FTZ R3, R159, R3 ;  /* 0x000000039f037221 */ /* 0x001fc20000010000 */
[----:B------:R-:W-:Y:S01]  /*1e7a0*/  FADD.FTZ R0, R164, R0 ;  /* 0x00000000a4007221 */ /* 0x000fe20000010000 */
[----:B------:R-:W-:-:S01]  /*1e7b0*/  FFMA.FTZ R99, R2, R99, -R13 ;  /* 0x0000006302637223 */ /* 0x000fc2000001080d */
[C-C-:B------:R-:W-:Y:S01]  /*1e7c0*/  FFMA.FTZ R102, R2.reuse, R102, -R13.reuse ;  /* 0x0000006602667223 */ /* 0x140fe2000001080d */
[----:B------:R-:W-:-:S01]  /*1e7d0*/  FFMA.FTZ R13, R2, R103, -R13 ;  /* 0x00000067020d7223 */ /* 0x000fc2000001080d */
[----:B------:R-:W-:-:S02]  /*1e7e0*/  FADD.FTZ R0, R165, R0 ;  /* 0x00000000a5007221 */ /* 0x000fc40000010000 */
        /* <DEDUP_REMOVED lines=117> */
.L_x_2852:
[----:B------:R-:W-:Y:S01]  /*1ef40*/  IMAD R8, R9, 0x8, R18 ;  /* 0x0000000809087824 */ /* 0x000fe200078e0212 */
[----:B------:R-:W-:Y:S01]  /*1ef50*/  ISETP.GT.AND P1, PT, R7, R15, PT ;  /* 0x0000000f0700720c */ /* 0x000fe20003f24270 */
[----:B------:R-:W-:Y:S01]  /*1ef60*/  IMAD.U32 R9, RZ, RZ, UR38 ;  /* 0x00000026ff097e24 */ /* 0x000fe2000f8e00ff */
[----:B------:R-:W-:Y:S01]  /*1ef70*/  F2FP.SATFINITE.E4M3.F32.PACK_AB_MERGE_C R156, R157, R156, RZ ;  /* 0x0000009c9d9c723e */ /* 0x000fe200048070ff */
[-C--:B------:R-:W-:Y:S01]  /*1ef80*/  FMUL.FTZ R24, R24, R6.reuse ;  /* 0x0000000618187220 */ /* 0x080fe20000410000 */
[----:B------:R-:W-:Y:S01]  /*1ef90*/  IADD3 R8, R8, 0x29860, RZ ;  /* 0x0002986008087810 */ /* 0x000fe20007ffe0ff */
        /* <DEDUP_REMOVED lines=91> */
[----:B0-----:R-:W-:Y:S01]  /*1f550*/  IMAD.MOV.U32 R8, RZ, RZ, R194 ;  /* 0x000000ffff087224 */ /* 0x001fe200078e00c2 */
        /* <DEDUP_REMOVED lines=17> */
[----:B------:R-:W-:Y:S06]  /*1f670*/  @P1 BRA `(.L_x_2853) ;  /* 0xffffffc000941947 */ /* 0x000fec000383ffff */
.L_x_2841:
[----:B------:R-:W-:-:S13]  /*1f680*/  ISETP.GE.AND P1, PT, R7, R213, PT ;  /* 0x000000d50700720c */ /* 0x000fda0003f26270 */
[----:B------:R-:W-:Y:S05]  /*1f690*/  @!P1 BRA `(.L_x_2854) ;  /* 0x0000003000849947 */ /* 0x000fea0003800000 */
[----:B------:R-:W-:Y:S01]  /*1f6a0*/  MOV R5, R4 ;  /* 0x0000000400057202 */ /* 0x000fe20000000f00 */
[----:B------:R-:W-:Y:S02]  /*1f6b0*/  IMAD.MOV.U32 R6, RZ, RZ, R10 ;  /* 0x000000ffff067224 */ /* 0x000fe400078e000a */
[----:B------:R-:W-:Y:S02]  /*1f6c0*/  IMAD.MOV.U32 R8, RZ, RZ, R194 ;  /* 0x000000ffff087224 */ /* 0x000fe400078e00c2 */
[----:B------:R-:W-:-:S07]  /*1f6d0*/  IMAD.MOV.U32 R9, RZ, RZ, R23 ;  /* 0x000000ffff097224 */ /* 0x000fce00078e0017 */
.L_x_2866:
        /* <DEDUP_REMOVED lines=10> */
.L_x_2856:
[----:B------:R-:W-:Y:S01]  /*1f780*/  IMAD R4, R23, 0x8, R18 ;  /* 0x0000000817047824 */ /* 0x000fe200078e0212 */
[----:B------:R-:W-:-:S04]  /*1f790*/  SHF.L.U32 R11, R194, 0x1f, RZ ;  /* 0x0000001fc20b7819 */ /* 0x000fc800000006ff */
[----:B------:R0:W1:Y:S01]  /*1f7a0*/  SYNCS.PHASECHK.TRANS64.TRYWAIT P1, [R4+URZ+0x29830], R11 ;  /* 0x0298300b040075a7 */ /* 0x000062000802017f */
[----:B------:R-:W-:Y:S05]  /*1f7b0*/  @!P0 BRA `(.L_x_2857) ;  /* 0x0000000000048947 */ /* 0x000fea0003800000 */
[----:B------:R-:W-:Y:S01]  /*1f7c0*/  BPT.TRAP 0x1 ;  /* 0x000000040000795c */ /* 0x000fe20000300000 */
.L_x_2857:
[----:B------:R-:W-:Y:S04]  /*1f7d0*/  BSSY B0, `(.L_x_2855) ;  /* 0x0000004000007945 */ /* 0x000fe80003800000 */
[----:B-1----:R-:W-:Y:S05]  /*1f7e0*/  @P1 BRA `(.L_x_2858) ;  /* 0x0000000000081947 */ /* 0x002fea0003800000 */
[----:B------:R-:W1:Y:S02]  /*1f7f0*/  SYNCS.PHASECHK.TRANS64.TRYWAIT P1, [R4+URZ+0x29830], R11 ;  /* 0x0298300b040075a7 */ /* 0x000e64000802017f */
[----:B-1----:R-:W-:Y:S05]  /*1f800*/  @!P1 BRA `(.L_x_2859) ;  /* 0x00000118002c9947 */ /* 0x002fea0003800000 */
.L_x_2858:
[----:B------:R-:W-:Y:S05]  /*1f810*/  BSYNC B0 ;  /* 0x0000000000007941 */ /* 0x000fea0003800000 */
.L_x_2855:
[----:B01----:R-:W0:Y:S01]  /*1f820*/  S2R R4, SR_TID.X ;  /* 0x0000000000047919 */ /* 0x003e220000002100 */
[----:B------:R-:W-:Y:S05]  /*1f830*/  WARPSYNC.ALL ;  /* 0x0000000000007948 */ /* 0x000fea0003800000 */
[----:B------:R-:W-:Y:S01]  /*1f840*/  IMAD R10, R23, 0x780, R14 ;  /* 0x00000780170a7824 */ /* 0x000fe200078e020e */
[----:B------:R-:W-:Y:S01]  /*1f850*/  UMOV UR44, UR24 ;  /* 0x00000018002c7c82 */ /* 0x000fe20008000000 */
[----:B------:R-:W-:Y:S01]  /*1f860*/  IMAD.MOV.U32 R11, RZ, RZ, -0x7fffffe0 ;  /* 0x80000020ff0b7424 */ /* 0x000fe200078e00ff */
[----:B------:R-:W-:Y:S01]  /*1f870*/  UMOV UR45, UR25 ;  /* 0x00000019002d7c82 */ /* 0x000fe20008000000 */
[----:B------:R-:W-:Y:S01]  /*1f880*/  IMAD.MOV.U32 R13, RZ, RZ, -0x7fffffe0 ;  /* 0x80000020ff0d7424 */ /* 0x000fe200078e00ff */
[C---:B------:R-:W-:Y:S01]  /*1f890*/  R2UR UR46, R10.reuse ;  /* 0x000000000a2e72ca */ /* 0x040fe200000e0000 */
[----:B------:R-:W-:Y:S01]  /*1f8a0*/  UMOV UR40, UR24 ;  /* 0x0000001800287c82 */ /* 0x000fe20008000000 */
[----:B------:R-:W-:Y:S01]  /*1f8b0*/  R2UR UR47, R11 ;  /* 0x000000000b2f72ca */ /* 0x000fe200000e0000 */
[----:B------:R-:W-:Y:S01]  /*1f8c0*/  UMOV UR41, UR25 ;  /* 0x0000001900297c82 */ /* 0x000fe20008000000 */
[C---:B------:R-:W-:Y:S01]  /*1f8d0*/  IADD3 R12, R10.reuse, 0x80, RZ ;  /* 0x000000800a0c7810 */ /* 0x040fe20007ffe0ff */
[----:B------:R-:W-:Y:S01]  /*1f8e0*/  VIADD R88, R10, 0x100 ;  /* 0x000001000a587836 */ /* 0x000fe20000000000 */
[----:B------:R-:W-:Y:S01]  /*1f8f0*/  R2UR UR43, R13 ;  /* 0x000000000d2b72ca */ /* 0x000fe200000e0000 */
[----:B------:R-:W-:Y:S01]  /*1f900*/  IMAD.MOV.U32 R89, RZ, RZ, -0x7fffffe0 ;  /* 0x80000020ff597424 */ /* 0x000fe200078e00ff */
[----:B------:R-:W-:Y:S01]  /*1f910*/  R2UR UR42, R12 ;  /* 0x000000000c2a72ca */ /* 0x000fe200000e0000 */
[----:B------:R-:W-:Y:S01]  /*1f920*/  VIADD R20, R10, 0x180 ;  /* 0x000001800a147836 */ /* 0x000fe20000000000 */
[----:B------:R-:W-:Y:S01]  /*1f930*/  R2UR UR26, R88 ;  /* 0x00000000581a72ca */ /* 0x000fe200000e0000 */
[----:B------:R-:W-:Y:S01]  /*1f940*/  IMAD.MOV.U32 R21, RZ, RZ, -0x7fffffe0 ;  /* 0x80000020ff157424 */ /* 0x000fe200078e00ff */
[----:B------:R-:W-:Y:S01]  /*1f950*/  R2UR UR27, R89 ;  /* 0x00000000591b72ca */ /* 0x000fe200000e0000 */
[----:B------:R-:W-:Y:S01]  /*1f960*/  UMOV UR28, UR24 ;  /* 0x00000018001c7c82 */ /* 0x000fe20008000000 */
[----:B------:R-:W-:Y:S01]  /*1f970*/  R2UR UR30, R20 ;  /* 0x00000000141e72ca */ /* 0x000fe200000e0000 */
[----:B------:R-:W-:Y:S01]  /*1f980*/  UMOV UR29, UR25 ;  /* 0x00000019001d7c82 */ /* 0x000fe20008000000 */
[----:B------:R-:W-:Y:S01]  /*1f990*/  R2UR UR31, R21 ;  /* 0x00000000151f72ca */ /* 0x000fe200000e0000 */
[C---:B------:R-:W-:Y:S01]  /*1f9a0*/  VIADD R12, R10.reuse, 0x200 ;  /* 0x000002000a0c7836 */ /* 0x040fe20000000000 */
[----:B------:R-:W-:Y:S01]  /*1f9b0*/  R2UR UR35, R13 ;  /* 0x000000000d2372ca */ /* 0x000fe200000e0000 */
[----:B------:R-:W-:Y:S01]  /*1f9c0*/  UMOV UR32, UR24 ;  /* 0x0000001800207c82 */ /* 0x000fe20008000000 */
[C---:B------:R-:W-:Y:S01]  /*1f9d0*/  IADD3 R88, R10.reuse, 0x2, RZ ;  /* 0x000000020a587810 */ /* 0x040fe20007ffe0ff */
[----:B------:R-:W-:Y:S01]  /*1f9e0*/  UMOV UR33, UR25 ;  /* 0x0000001900217c82 */ /* 0x000fe20008000000 */
[----:B0-----:R-:W-:Y:S01]  /*1f9f0*/  SHF.R.U32.HI R4, RZ, 0x7, R4 ;  /* 0x00000007ff047819 */ /* 0x001fe20000011604 */
[----:B------:R-:W-:Y:S01]  /*1fa00*/  VIADD R20, R10, 0x82 ;  /* 0x000000820a147836 */ /* 0x000fe20000000000 */
[----:B------:R-:W-:Y:S01]  /*1fa10*/  R2UR UR34, R12 ;  /* 0x000000000c2272ca */ /* 0x000fe200000e0000 */
[----:B------:R-:W-:Y:S01]  /*1fa20*/  IMAD.MOV.U32 R21, RZ, RZ, -0x7fffffe0 ;  /* 0x80000020ff157424 */ /* 0x000fe200078e00ff */
[----:B------:R-:W-:Y:S01]  /*1fa30*/  R2UR UR6, R88 ;  /* 0x00000000580672ca */ /* 0x000fe200000e0000 */
[----:B------:R-:W-:Y:S01]  /*1fa40*/  VIADD R4, R4, 0x8 ;  /* 0x0000000804047836 */ /* 0x000fe20000000000 */
[----:B------:R-:W-:Y:S01]  /*1fa50*/  R2UR UR7, R89 ;  /* 0x00000000590772ca */ /* 0x000fe200000e0000 */
[----:B------:R-:W-:Y:S01]  /*1fa60*/  VIADD R12, R10, 0x102 ;  /* 0x000001020a0c7836 */ /* 0x000fe20000000000 */
[----:B------:R-:W-:Y:S01]  /*1fa70*/  MOV R11, 0x80000020 ;  /* 0x80000020000b7802 */ /* 0x000fe20000000f00 */
[----:B------:R-:W-:Y:S01]  /*1fa80*/  IMAD.MOV.U32 R13, RZ, RZ, -0x7fffffe0 ;  /* 0x80000020ff0d7424 */ /* 0x000fe200078e00ff */
[----:B------:R0:W-:Y:S06]  /*1fa90*/  BAR.SYNC.DEFER_BLOCKING R4, 0x100 ;  /* 0x000400040000751d */ /* 0x0001ec0000010000 */
[----:B------:R-:W-:-:S06]  /*1faa0*/  WARPGROUP.ARRIVE ;  /* 0x00000000000079c5 */ /* 0x000fcc0000000000 */
[----:B------:R-:W-:Y:S01]  /*1fab0*/  QGMMA.64x32x32.F32.E4M3.E4M3 R152, gdesc[UR44], RZ, !UPT, gsb0 ;  /* 0x006000002c9879f3 */ /* 0x000fe2000c0008ff */
        /* <DEDUP_REMOVED lines=80> */
[----:B------:R-:W-:Y:S01]  /*1ffc0*/  IMAD.MOV.U32 R13, RZ, RZ, -0x7fffffe0 ;  /* 0x80000020ff0d7424 */ /* 0x000fe200078e00ff */
[----:B------:R-:W-:-:S02]  /*1ffd0*/  WARPGROUP.DEPBAR.LE gsb0, 0x0 ;  /* 0x00008000000079c5 */ /* 0x000fc40000010000 */
        /* <DEDUP_REMOVED lines=104> */
[C---:B------:R-:W-:Y:S02]  /*20660*/  VIADD R12, R10.reuse, 0x682 ;  /* 0x000006820a0c7836 */ /* 0x040fe40000000000 */
[----:B------:R-:W-:Y:S02]  /*20670*/  IMAD.MOV.U32 R13, RZ, RZ, -0x7fffffe0 ;  /* 0x80000020ff0d7424 */ /* 0x000fe400078e00ff */
[----:B------:R-:W-:Y:S01]  /*20680*/  VIADD R10, R10, 0x702 ;  /* 0x000007020a0a7836 */ /* 0x000fe20000000000 */
        /* <DEDUP_REMOVED lines=33> */
.L_x_2861:
[----:B------:R-:W-:Y:S01]  /*208a0*/  SHF.L.U32 R4, R8, 0x1f, RZ ;  /* 0x0000001f08047819 */ /* 0x000fe200000006ff */
[----:B------:R-:W-:-:S04]  /*208b0*/  IMAD R8, R9, 0x8, R18 ;  /* 0x0000000809087824 */ /* 0x000fc800078e0212 */
[----:B------:R0:W1:Y:S01]  /*208c0*/  SYNCS.PHASECHK.TRANS64.TRYWAIT P1, [R8+URZ+0x29850], R4 ;  /* 0x02985004080075a7 */ /* 0x000062000802017f */
[----:B------:R-:W-:Y:S05]  /*208d0*/  @!P0 BRA `(.L_x_2862) ;  /* 0x0000000000048947 */ /* 0x000fea0003800000 */
[----:B------:R-:W-:Y:S01]  /*208e0*/  BPT.TRAP 0x1 ;  /* 0x000000040000795c */ /* 0x000fe20000300000 */
.L_x_2862:
[----:B-1----:R-:W-:Y:S05]  /*208f0*/  @P1 BRA `(.L_x_2860) ;  /* 0x0000000000081947 */ /* 0x002fea0003800000 */
[----:B------:R-:W1:Y:S02]  /*20900*/  SYNCS.PHASECHK.TRANS64.TRYWAIT P1, [R8+URZ+0x29850], R4 ;  /* 0x02985004080075a7 */ /* 0x000e64000802017f */
[----:B-1----:R-:W-:Y:S05]  /*20910*/  @!P1 BRA `(.L_x_2863) ;  /* 0x0000010400fc9947 */ /* 0x002fea0003800000 */
.L_x_2860:
[----:B01----:R-:W-:Y:S01]  /*20920*/  VIADD R4, R18, 0x400 ;  /* 0x0000040012047836 */ /* 0x003fe20000000000 */
[----:B------:R-:W-:Y:S05]  /*20930*/  WARPSYNC.ALL ;  /* 0x0000000000007948 */ /* 0x000fea0003800000 */
[----:B------:R-:W-:Y:S01]  /*20940*/  SHF.R.U32.HI R4, RZ, 0x4, R4 ;  /* 0x00000004ff047819 */ /* 0x000fe20000011604 */
[----:B------:R-:W-:Y:S01]  /*20950*/  IMAD.MOV.U32 R11, RZ, RZ, -0x3ffffff0 ;  /* 0xc0000010ff0b7424 */ /* 0x000fe200078e00ff */
[----:B------:R-:W-:Y:S01]  /*20960*/  WARPGROUP.ARRIVE ;  /* 0x00000000000079c5 */ /* 0x000fe20000000000 */
[----:B------:R-:W-:Y:S01]  /*20970*/  IMAD.MOV.U32 R13, RZ, RZ, -0x3ffffff0 ;  /* 0xc0000010ff0d7424 */ /* 0x000fe200078e00ff */
[----:B------:R-:W-:-:S04]  /*20980*/  LOP3.LUT R4, R4, 0x3fff, RZ, 0xc0, !PT ;  /* 0x00003fff04047812 */ /* 0x000fc800078ec0ff */
[----:B------:R-:W0:Y:S01]  /*20990*/  S2R R15, SR_TID.X ;  /* 0x00000000000f7919 */ /* 0x000e220000002100 */
        /* <DEDUP_REMOVED lines=38> */
.L_x_2864:
[----:B0-----:R-:W-:Y:S01]  /*20c00*/  IMAD R4, R23, 0x8, R18 ;  /* 0x0000000817047824 */ /* 0x001fe200078e0212 */
[----:B------:R-:W-:Y:S02]  /*20c10*/  MOV R11, UR38 ;  /* 0x00000026000b7c02 */ /* 0x000fe40008000f00 */
[----:B------:R-:W-:Y:S01]  /*20c20*/  FMNMX.FTZ R8, R152, R6, !PT ;  /* 0x0000000698087209 */ /* 0x000fe20007810000 */
[----:B------:R-:W-:-:S05]  /*20c30*/  VIADD R4, R4, 0x29840 ;  /* 0x0002984004047836 */ /* 0x000fca0000000000 */
[----:B------:R-:W-:Y:S02]  /*20c40*/  PRMT R4, R11, 0x654, R4 ;  /* 0x000006540b047816 */ /* 0x000fe40000000004 */
[----:B------:R-:W-:Y:S02]  /*20c50*/  FMNMX.FTZ R11, R153, R8, !PT ;  /* 0x00000008990b7209 */ /* 0x000fe40007810000 */
[----:B------:R0:W-:Y:S02]  /*20c60*/  SYNCS.ARRIVE.TRANS64.RED.A1T0 RZ, [R4+URZ], RZ ;  /* 0x000000ff04ff79a7 */ /* 0x0001e4000810043f */
[----:B------:R-:W-:-:S04]  /*20c70*/  FMNMX.FTZ R8, R156, R11, !PT ;  /* 0x0000000b9c087209 */ /* 0x000fc80007810000 */
[----:B------:R-:W-:Y:S02]  /*20c80*/  FMNMX.FTZ R11, R157, R8, !PT ;  /* 0x000000089d0b7209 */ /* 0x000fe40007810000 */
[----:B0-----:R-:W-:Y:S02]  /*20c90*/  FMNMX.FTZ R4, R154, R5, !PT ;  /* 0x000000059a047209 */ /* 0x001fe40007810000 */
        /* <DEDUP_REMOVED lines=44> */
[----:B------:R-:W-:-:S03]  /*20f60*/  FMNMX.FTZ R11, R159, R4, !PT ;  /* 0x000000049f0b7209 */ /* 0x000fc60007810000 */
[----:B------:R-:W-:Y:S01]  /*20f70*/  MUFU.EX2 R6, R13 ;  /* 0x0000000d00067308 */ /* 0x000fe20000000800 */
        /* <DEDUP_REMOVED lines=146> */
[----:B------:R-:W-:-:S06]  /*218a0*/  FFMA.FTZ R15, R2, R103, -R15 ;  /* 0x00000067020f7223 */ /* 0x000fcc000001080f */
        /* <DEDUP_REMOVED lines=140> */
.L_x_2865:
[----:B------:R-:W-:Y:S01]  /*22170*/  F2FP.SATFINITE.E4M3.F32.PACK_AB_MERGE_C R156, R157, R156, RZ ;  /* 0x0000009c9d9c723e */ /* 0x000fe200048070ff */
[-C--:B------:R-:W-:Y:S01]  /*22180*/  FMUL.FTZ R24, R24, R6.reuse ;  /* 0x0000000618187220 */ /* 0x080fe20000410000 */
[----:B------:R-:W-:Y:S01]  /*22190*/  ISETP.GT.AND P1, PT, R7, R213, PT ;  /* 0x000000d50700720c */ /* 0x000fe20003f24270 */
[----:B------:R-:W-:Y:S01]  /*221a0*/  FMUL.FTZ R25, R25, R6 ;  /* 0x0000000619197220 */ /* 0x000fe20000410000 */
[----:B------:R-:W-:Y:S01]  /*221b0*/  F2FP.SATFINITE.E4M3.F32.PACK_AB_MERGE_C R184, R8, R13, R156 ;  /* 0x0000000d08b8723e */ /* 0x000fe2000480709c */
[----:B------:R-:W-:Y:S01]  /*221c0*/  IMAD R8, R9, 0x8, R18 ;  /* 0x0000000809087824 */ /* 0x000fe200078e0212 */
[----:B------:R-:W-:Y:S01]  /*221d0*/  F2FP.SATFINITE.E4M3.F32.PACK_AB_MERGE_C R158, R159, R158, RZ ;  /* 0x0000009e9f9e723e */ /* 0x000fe200048070ff */
        /* <DEDUP_REMOVED lines=109> */
.L_x_2854:
[----:B------:R-:W-:Y:S05]  /*228b0*/  WARPSYNC.ALL ;  /* 0x0000000000007948 */ /* 0x000fea0003800000 */
[----:B------:R-:W-:Y:S06]  /*228c0*/  BAR.ARV 0x8, 0x180 ;  /* 0x0206000000007b1d */ /* 0x000fec0000002000 */
[----:B------:R-:W-:Y:S05]  /*228d0*/  @!P0 BRA `(.L_x_2867) ;  /* 0x0000000000048947 */ /* 0x000fea0003800000 */
[----:B------:R-:W-:Y:S01]  /*228e0*/  BPT.TRAP 0x1 ;  /* 0x000000040000795c */ /* 0x000fe20000300000 */
.L_x_2867:
[----:B------:R-:W-:Y:S01]  /*228f0*/  IMAD R20, R23, 0x8, R18 ;  /* 0x0000000817147824 */ /* 0x000fe200078e0212 */
[----:B------:R-:W-:-:S04]  /*22900*/  SHF.L.U32 R5, R194, 0x1f, RZ ;  /* 0x0000001fc2057819 */ /* 0x000fc800000006ff */
[----:B------:R0:W1:Y:S01]  /*22910*/  SYNCS.PHASECHK.TRANS64.TRYWAIT P1, [R20+URZ+0x29850], R5 ;  /* 0x02985005140075a7 */ /* 0x000062000802017f */
[----:B------:R-:W-:Y:S05]  /*22920*/  @!P0 BRA `(.L_x_2868) ;  /* 0x0000000000048947 */ /* 0x000fea0003800000 */
[----:B------:R-:W-:Y:S01]  /*22930*/  BPT.TRAP 0x1 ;  /* 0x000000040000795c */ /* 0x000fe20000300000 */
.L_x_2868:
[----:B------:R-:W-:-:S05]  /*22940*/  VIADD R18, R18, 0x400 ;  /* 0x0000040012127836 */ /* 0x000fca0000000000 */
[----:B------:R-:W-:-:S04]  /*22950*/  SHF.R.U32.HI R18, RZ, 0x4, R18 ;  /* 0x00000004ff127819 */ /* 0x000fc80000011612 */
[----:B------:R-:W-:-:S04]  /*22960*/  LOP3.LUT R18, R18, 0x3fff, RZ, 0xc0, !PT ;  /* 0x00003fff12127812 */ /* 0x000fc800078ec0ff */
[----:B------:R-:W-:Y:S01]  /*22970*/  LOP3.LUT R18, R18, 0x10000, RZ, 0xfc, !PT ;  /* 0x0001000012127812 */ /* 0x000fe200078efcff */
[----:B-1----:R-:W-:Y:S06]  /*22980*/  @P1 BRA `(.L_x_2869) ;  /* 0x0000000000081947 */ /* 0x002fec0003800000 */
[----:B------:R-:W1:Y:S02]  /*22990*/  SYNCS.PHASECHK.TRANS64.TRYWAIT P1, [R20+URZ+0x29850], R5 ;  /* 0x02985005140075a7 */ /* 0x000e64000802017f */
[----:B-1----:R-:W-:Y:S05]  /*229a0*/  @!P1 BRA `(.L_x_2870) ;  /* 0x000000e400ec9947 */ /* 0x002fea0003800000 */
.L_x_2869:
[----:B------:R-:W-:Y:S01]  /*229b0*/  IMAD R6, R23, 0x500, R18 ;  /* 0x0000050017067824 */ /* 0x000fe200078e0212 */
[----:B------:R-:W-:Y:S05]  /*229c0*/  WARPSYNC.ALL ;  /* 0x0000000000007948 */ /* 0x000fea0003800000 */
[----:B------:R-:W-:Y:S01]  /*229d0*/  IMAD.MOV.U32 R7, RZ, RZ, -0x3ffffff0 ;  /* 0xc0000010ff077424 */ /* 0x000fe200078e00ff */
[C---:B------:R-:W-:Y:S01]  /*229e0*/  R2UR UR6, R6.reuse ;  /* 0x00000000060672ca */ /* 0x040fe200000e0000 */
[----:B------:R-:W-:Y:S01]  /*229f0*/  WARPGROUP.ARRIVE ;  /* 0x00000000000079c5 */ /* 0x000fe20000000000 */
[C---:B------:R-:W-:Y:S01]  /*22a00*/  VIADD R8, R6.reuse, 0x100 ;  /* 0x0000010006087836 */ /* 0x040fe20000000000 */
[----:B------:R-:W-:Y:S01]  /*22a10*/  ULDC.64 UR4, c[0x0][0x9a0] ;  /* 0x0002680000047ab9 */ /* 0x000fe20000000a00 */
[----:B------:R-:W-:Y:S01]  /*22a20*/  R2UR UR7, R7 ;  /* 0x00000000070772ca */ /* 0x000fe200000e0000 */
[----:B------:R-:W-:Y:S01]  /*22a30*/  IMAD.MOV.U32 R9, RZ, RZ, -0x3ffffff0 ;  /* 0xc0000010ff097424 */ /* 0x000fe200078e00ff */
[----:B------:R-:W-:Y:S01]  /*22a40*/  ISETP.NE.U32.AND P1, PT, RZ, UR4, PT ;  /* 0x00000004ff007c0c */ /* 0x000fe2000bf25070 */
[----:B------:R-:W-:-:S02]  /*22a50*/  VIADD R14, R6, 0x200 ;  /* 0x00000200060e7836 */ /* 0x000fc40000000000 */
[----:B------:R-:W-:Y:S01]  /*22a60*/  IMAD.MOV.U32 R15, RZ, RZ, -0x3ffffff0 ;  /* 0xc0000010ff0f7424 */ /* 0x000fe200078e00ff */
[----:B------:R-:W-:-:S07]  /*22a70*/  ISETP.NE.AND.EX P1, PT, RZ, UR5, PT, P1 ;  /* 0x00000005ff007c0c */ /* 0x000fce000bf25310 */
[----:B------:R-:W-:Y:S01]  /*22a80*/  QGMMA.64x128x32.F32.E4M3.E4M3 R24, R184, gdesc[UR4], R24, gsb0 ;  /* 0x01e00004b8187df3 */ /* 0x000fe20008000818 */
[----:B------:R-:W-:Y:S02]  /*22a90*/  R2UR UR6, R8 ;  /* 0x00000000080672ca */ /* 0x000fe400000e0000 */
[----:B------:R-:W-:-:S03]  /*22aa0*/  R2UR UR7, R9 ;  /* 0x00000000090772ca */ /* 0x000fc600000e0000 */
[----:B------:R-:W0:Y:S08]  /*22ab0*/  @P1 LDC.64 R8, c[0x0][0x9c8] ;  /* 0x00027200ff081b82 */ /* 0x000e300000000a00 */
[----:B------:R-:W2:Y:S01]  /*22ac0*/  @P1 LDC.64 R12, c[0x0][0x9d0] ;  /* 0x00027400ff0c1b82 */ /* 0x000ea20000000a00 */
[----:B01----:R-:W-:-:S04]  /*22ad0*/  @P1 IMAD R5, R227, R8, RZ ;  /* 0x00000008e3051224 */ /* 0x003fc800078e02ff */
[C---:B------:R-:W-:Y:S02]  /*22ae0*/  @P1 IMAD R5, R220.reuse, R9, R5 ;  /* 0x00000009dc051224 */ /* 0x040fe400078e0205 */
[----:B------:R-:W-:-:S05]  /*22af0*/  @P1 IMAD.WIDE.U32 R8, R220, R8, RZ ;  /* 0x00000008dc081225 */ /* 0x000fca00078e00ff */
[----:B------:R-:W-:Y:S01]  /*22b00*/  @P1 IADD3 R9, R9, R5, RZ ;  /* 0x0000000509091210 */ /* 0x000fe20007ffe0ff */
[----:B------:R-:W-:Y:S02]  /*22b10*/  IMAD.MOV.U32 R5, RZ, RZ, 0x3f800000 ;  /* 0x3f800000ff057424 */ /* 0x000fe400078e00ff */
[----:B--2---:R-:W-:-:S04]  /*22b20*/  @P1 IMAD.WIDE.U32 R8, R191, R12, R8 ;  /* 0x0000000cbf081225 */ /* 0x004fc800078e0008 */
        /* <DEDUP_REMOVED lines=9> */
[----:B------:R-:W-:Y:S02]  /*22bc0*/  VIADD R8, R6, 0x300 ;  /* 0x0000030006087836 */ /* 0x000fe40000000000 */
[----:B------:R-:W-:Y:S01]  /*22bd0*/  IMAD.MOV.U32 R9, RZ, RZ, -0x3ffffff0 ;  /* 0xc0000010ff097424 */ /* 0x000fe200078e00ff */
[----:B------:R-:W-:Y:S02]  /*22be0*/  WARPGROUP.DEPBAR.LE gsb0, 0x0 ;  /* 0x00008000000079c5 */ /* 0x000fe40000010000 */
[----:B------:R-:W-:-:S07]  /*22bf0*/  WARPGROUP.ARRIVE ;  /* 0x00000000000079c5 */ /* 0x000fce0000000000 */
[----:B------:R-:W-:Y:S01]  /*22c00*/  QGMMA.64x128x32.F32.E4M3.E4M3 R24, R176, gdesc[UR4], R24, gsb0 ;  /* 0x01e00004b0187df3 */ /* 0x000fe20008000818 */
[----:B------:R-:W-:Y:S02]  /*22c10*/  R2UR UR6, R8 ;  /* 0x00000000080672ca */ /* 0x000fe400000e0000 */
[----:B------:R-:W-:Y:S01]  /*22c20*/  R2UR UR7, R9 ;  /* 0x00000000090772ca */ /* 0x000fe200000e0000 */
[----:B------:R-:W-:Y:S01]  /*22c30*/  VIADD R6, R6, 0x400 ;  /* 0x0000040006067836 */ /* 0x000fe20000000000 */
[----:B------:R-:W-:Y:S01]  /*22c40*/  MOV R7, 0xc0000010 ;  /* 0xc000001000077802 */ /* 0x000fe20000000f00 */
        /* <DEDUP_REMOVED lines=9> */
[----:B------:R-:W1:Y:S04]  /*22ce0*/  SHFL.BFLY PT, R7, R8, 0x1, 0x1f ;  /* 0x0c201f0008077f89 */ /* 0x000e6800000e0000 */
[----:B------:R-:W0:Y:S01]  /*22cf0*/  SHFL.BFLY PT, R6, R9, 0x1, 0x1f ;  /* 0x0c201f0009067f89 */ /* 0x000e2200000e0000 */
        /* <DEDUP_REMOVED lines=23> */
[----:B------:R-:W-:-:S03]  /*22e70*/  @P2 FFMA.FTZ R88, R3, R10, R6 ;  /* 0x0000000a03582223 */ /* 0x000fc60000010006 */
[----:B------:R-:W-:Y:S01]  /*22e80*/  @P3 FFMA.FTZ R89, R2, R4, R7 ;  /* 0x0000000402593223 */ /* 0x000fe20000010007 */
[-C--:B--2---:R-:W-:Y:S01]  /*22e90*/  FMUL.FTZ R4, R0, R5.reuse ;  /* 0x0000000500047220 */ /* 0x084fe20000410000 */
[----:B---3--:R-:W-:Y:S01]  /*22ea0*/  FMUL.FTZ R6, R8, R5 ;  /* 0x0000000508067220 */ /* 0x008fe20000410000 */
[----:B------:R-:W-:Y:S02]  /*22eb0*/  WARPGROUP.DEPBAR.LE gsb0, 0x0 ;  /* 0x00008000000079c5 */ /* 0x000fe40000010000 */
[----:B------:R-:W-:Y:S05]  /*22ec0*/  @!P0 BRA `(.L_x_2871) ;  /* 0x0000000000048947 */ /* 0x000fea0003800000 */
[----:B------:R-:W-:Y:S01]  /*22ed0*/  BPT.TRAP 0x1 ;  /* 0x000000040000795c */ /* 0x000fe20000300000 */
.L_x_2871:
        /* <DEDUP_REMOVED lines=9> */
[----:B------:R-:W-:Y:S01]  /*22f70*/  SEL R5, RZ, 0x1, P1 ;  /* 0x00000001ff057807 */ /* 0x000fe20000800000 */
        /* <DEDUP_REMOVED lines=65> */
.L_x_2800:
        /* <DEDUP_REMOVED lines=40> */
[--C-:B------:R-:W-:Y:S01]  /*23610*/  IMAD.X R107, RZ, RZ, R41.reuse, P5 ;  /* 0x000000ffff6b7224 */ /* 0x100fe200028e0629 */
[----:B------:R-:W-:Y:S01]  /*23620*/  LOP3.LUT R38, R38, R39, RZ, 0x3c, !PT ;  /* 0x0000002726267212 */ /* 0x000fe200078e3cff */
[----:B------:R-:W-:Y:S01]  /*23630*/  IMAD.X R39, RZ, RZ, R41, P1 ;  /* 0x000000ffff277224 */ /* 0x000fe200008e0629 */
[----:B------:R-:W-:Y:S02]  /*23640*/  SHF.R.U64 R34, R34, 0x3, RZ ;  /* 0x0000000322227819 */ /* 0x000fe400000012ff */
[----:B------:R-:W-:-:S02]  /*23650*/  IADD3 R37, P2, R40, 0x4020, RZ ;  /* 0x0000402028257810 */ /* 0x000fc40007f5e0ff */
[C---:B------:R-:W-:Y:S02]  /*23660*/  IADD3 R27, P5, R40.reuse, 0x40, RZ ;  /* 0x00000040281b7810 */ /* 0x040fe40007fbe0ff */
[C---:B------:R-:W-:Y:S02]  /*23670*/  IADD3 R15, P1, R40.reuse, 0x20, RZ ;  /* 0x00000020280f7810 */ /* 0x040fe40007f3e0ff */
[----:B------:R-:W-:Y:S02]  /*23680*/  IADD3 R35, P4, R40, 0x60, RZ ;  /* 0x0000006028237810 */ /* 0x000fe40007f9e0ff */
[----:B------:R-:W-:Y:S02]  /*23690*/  LOP3.LUT R34, R34, R11, RZ, 0x3c, !PT ;  /* 0x0000000b22227212 */ /* 0x000fe400078e3cff */
[----:B------:R-:W-:Y:S02]  /*236a0*/  LOP3.LUT R36, R37, 0x380, RZ, 0xc0, !PT ;  /* 0x0000038025247812 */ /* 0x000fe400078ec0ff */
[----:B------:R-:W-:-:S02]  /*236b0*/  LOP3.LUT R14, R27, 0x380, RZ, 0xc0, !PT ;  /* 0x000003801b0e7812 */ /* 0x000fc400078ec0ff */
[----:B------:R-:W-:Y:S02]  /*236c0*/  LOP3.LUT R10, R15, 0x380, RZ, 0xc0, !PT ;  /* 0x000003800f0a7812 */ /* 0x000fe400078ec0ff */
[----:B------:R-:W-:Y:S02]  /*236d0*/  LOP3.LUT R11, R40, 0x380, RZ, 0xc0, !PT ;  /* 0x00000380280b7812 */ /* 0x000fe400078ec0ff */
[----:B------:R-:W-:Y:S02]  /*236e0*/  LOP3.LUT R26, R35, 0x380, RZ, 0xc0, !PT ;  /* 0x00000380231a7812 */ /* 0x000fe400078ec0ff */
[----:B------:R-:W-:Y:S02]  /*236f0*/  SHF.R.U64 R36, R36, 0x3, RZ ;  /* 0x0000000324247819 */ /* 0x000fe400000012ff */
[----:B------:R-:W-:Y:S02]  /*23700*/  SHF.R.U64 R14, R14, 0x3, RZ ;  /* 0x000000030e0e7819 */ /* 0x000fe400000012ff */
[----:B------:R-:W-:-:S02]  /*23710*/  SHF.R.U64 R10, R10, 0x3, RZ ;  /* 0x000000030a0a7819 */ /* 0x000fc400000012ff */
        /* <DEDUP_REMOVED lines=11> */
[----:B------:R-:W-:Y:S02]  /*237d0*/  IADD3.X R35, RZ, R41, RZ, P3, !PT ;  /* 0x00000029ff237210 */ /* 0x000fe40001ffe4ff */
        /* <DEDUP_REMOVED lines=9> */
[----:B-----5:R-:W-:Y:S02]  /*23870*/  LOP3.LUT R10, R9, 0x2, RZ, 0x3c, !PT ;  /* 0x00000002090a7812 */ /* 0x020fe400078e3cff */
[----:B------:R-:W-:Y:S02]  /*23880*/  SEL R80, R90, R125, P0 ;  /* 0x0000007d5a507207 */ /* 0x000fe40000000000 */
[----:B------:R-:W-:Y:S01]  /*23890*/  SEL R49, R125, R90, P0 ;  /* 0x0000005a7d317207 */ /* 0x000fe20000000000 */
[----:B------:R-:W-:Y:S01]  /*238a0*/  SHFL.IDX PT, R21, R21, R10, 0x1c1f ;  /* 0x001c1f0a15157589 */ /* 0x000fe200000e0000 */
[----:B--2---:R-:W-:Y:S02]  /*238b0*/  SEL R4, R0, R101, P0 ;  /* 0x0000006500047207 */ /* 0x004fe40000000000 */
        /* <DEDUP_REMOVED lines=8> */
[----:B------:R-:W-:Y:S01]  /*23940*/  SEL R90, R123, R60, P0 ;  /* 0x0000003c7b5a7207 */ /* 0x000fe20000000000 */
[----:B------:R-:W-:Y:S01]  /*23950*/  IMAD.MOV.U32 R100, RZ, RZ, RZ ;  /* 0x000000ffff647224 */ /* 0x000fe200078e00ff */
        /* <DEDUP_REMOVED lines=16> */
[----:B------:R-:W0:Y:S01]  /*23a60*/  SHFL.IDX PT, R2, R77, R10, 0x1c1f ;  /* 0x001c1f0a4d027589 */ /* 0x000e2200000e0000 */
        /* <DEDUP_REMOVED lines=11> */
[----:B------:R-:W2:Y:S01]  /*23b20*/  SHFL.IDX PT, R4, R79, R10, 0x1c1f ;  /* 0x001c1f0a4f047589 */ /* 0x000ea200000e0000 */
        /* <DEDUP_REMOVED lines=20> */
[----:B------:R-:W3:Y:S01]  /*23c70*/  SHFL.IDX PT, R98, R13, R9, 0x1c1f ;  /* 0x001c1f090d627589 */ /* 0x000ee200000e0000 */
        /* <DEDUP_REMOVED lines=8> */
[----:B------:R-:W1:Y:S01]  /*23d00*/  SHFL.IDX PT, R61, R61, R10, 0x1c1f ;  /* 0x001c1f0a3d3d7589 */ /* 0x000e6200000e0000 */
        /* <DEDUP_REMOVED lines=17> */
[----:B------:R3:W-:Y:S01]  /*23e20*/  SHFL.IDX PT, R65, R52, R9, 0x1c1f ;  /* 0x001c1f0934417589 */ /* 0x0007e200000e0000 */
[----:B0-----:R-:W-:Y:S02]  /*23e30*/  SEL R102, R99, R2, P0 ;  /* 0x0000000263667207 */ /* 0x001fe40000000000 */
        /* <DEDUP_REMOVED lines=10> */
[----:B------:R0:W-:Y:S01]  /*23ee0*/  SHFL.IDX PT, R68, R53, R10, 0x1c1f ;  /* 0x001c1f0a35447589 */ /* 0x0001e200000e0000 */
[----:B---3--:R-:W-:Y:S02]  /*23ef0*/  SEL R52, R54, R125, P0 ;  /* 0x0000007d36347207 */ /* 0x008fe40000000000 */
[----:B------:R-:W-:Y:S01]  /*23f00*/  SEL R101, R98, R21, P0 ;  /* 0x0000001562657207 */ /* 0x000fe20000000000 */
[----:B------:R-:W-:Y:S01]  /*23f10*/  SHFL.IDX PT, R40, R40, R9, 0x1c1f ;  /* 0x001c1f0928287589 */ /* 0x000fe200000e0000 */
[----:B------:R-:W-:-:S02]  /*23f20*/  SEL R79, R80, R49, P0 ;  /* 0x00000031504f7207 */ /* 0x000fc40000000000 */
[----:B------:R-:W-:Y:S01]  /*23f30*/  SEL R77, R78, R41, P0 ;  /* 0x000000294e4d7207 */ /* 0x000fe20000000000 */
[----:B------:R-:W-:Y:S01]  /*23f40*/  SHFL.IDX PT, R44, R44, R9, 0x1c1f ;  /* 0x001c1f092c2c7589 */ /* 0x000fe200000e0000 */
[----:B------:R-:W-:Y:S02]  /*23f50*/  SEL R47, R48, R87, P0 ;  /* 0x00000057302f7207 */ /* 0x000fe40000000000 */
[----:B0-----:R-:W-:Y:S01]  /*23f60*/  SEL R53, R125, R54, P0 ;  /* 0x000000367d357207 */ /* 0x001fe20000000000 */
[----:B------:R-:W-:Y:S01]  /*23f70*/  SHFL.IDX PT, R42, R42, R9, 0x1c1f ;  /* 0x001c1f092a2a7589 */ /* 0x000fe200000e0000 */
[----:B----4-:R-:W-:Y:S02]  /*23f80*/  SEL R51, R82, R85, P0 ;  /* 0x0000005552337207 */ /* 0x010fe40000000000 */
[----:B-1----:R-:W-:Y:S01]  /*23f90*/  SEL R56, R58, R61, P0 ;  /* 0x0000003d3a387207 */ /* 0x002fe20000000000 */
        /* <DEDUP_REMOVED lines=9> */
[----:B------:R-:W-:Y:S04]  /*24030*/  SHFL.IDX PT, R84, R84, R9, 0x1c1f ;  /* 0x001c1f0954547589 */ /* 0x000fe800000e0000 */
[----:B------:R-:W-:Y:S04]  /*24040*/  SHFL.IDX PT, R90, R90, R9, 0x1c1f ;  /* 0x001c1f095a5a7589 */ /* 0x000fe800000e0000 */
[----:B------:R-:W0:Y:S04]  /*24050*/  SHFL.IDX PT, R119, R119, R10, 0x1c1f ;  /* 0x001c1f0a77777589 */ /* 0x000e2800000e0000 */
[----:B------:R-:W1:Y:S04]  /*24060*/  SHFL.IDX PT, R121, R121, R10, 0x1c1f ;  /* 0x001c1f0a79797589 */ /* 0x000e6800000e0000 */
        /* <DEDUP_REMOVED lines=18> */
[----:B-1----:R-:W-:Y:S01]  /*24190*/  SEL R57, R61, R58, P0 ;  /* 0x0000003a3d397207 */ /* 0x002fe20000000000 */
[----:B------:R-:W1:Y:S01]  /*241a0*/  SHFL.IDX PT, R34, R39, R10, 0x1c1f ;  /* 0x001c1f0a27227589 */ /* 0x000e6200000e0000 */
[----:B------:R-:W-:Y:S02]  /*241b0*/  SEL R61, R68, R65, P0 ;  /* 0x00000041443d7207 */ /* 0x000fe40000000000 */
[----:B------:R-:W-:Y:S01]  /*241c0*/  SEL R83, R84, R117, P0 ;  /* 0x0000007554537207 */ /* 0x000fe20000000000 */
[----:B------:R-:W4:Y:S01]  /*241d0*/  SHFL.IDX PT, R28, R33, R10, 0x1c1f ;  /* 0x001c1f0a211c7589 */ /* 0x000f2200000e0000 */
[----:B------:R-:W-:-:S02]  /*241e0*/  SEL R85, R86, R67, P0 ;  /* 0x0000004356557207 */ /* 0x000fc40000000000 */
[----:B------:R-:W-:Y:S01]  /*241f0*/  SEL R50, R115, R50, P0 ;  /* 0x0000003273327207 */ /* 0x000fe20000000000 */
[----:B------:R-:W4:Y:S01]  /*24200*/  SHFL.IDX PT, R30, R35, R10, 0x1c1f ;  /* 0x001c1f0a231e7589 */ /* 0x000f2200000e0000 */
[----:B0-----:R-:W-:Y:S02]  /*24210*/  SEL R87, R90, R123, P0 ;  /* 0x0000007b5a577207 */ /* 0x001fe40000000000 */
[----:B------:R-:W-:Y:S01]  /*24220*/  SEL R86, R67, R86, P0 ;  /* 0x0000005643567207 */ /* 0x000fe20000000000 */
[----:B------:R-:W-:Y:S01]  /*24230*/  SHFL.IDX PT, R24, R31, R10, 0x1c1f ;  /* 0x001c1f0a1f187589 */ /* 0x000fe200000e0000 */
[----:B------:R-:W-:Y:S02]  /*24240*/  SEL R84, R117, R84, P0 ;  /* 0x0000005475547207 */ /* 0x000fe40000000000 */
[----:B------:R-:W-:Y:S01]  /*24250*/  SEL R90, R123, R90, P0 ;  /* 0x0000005a7b5a7207 */ /* 0x000fe20000000000 */
[----:B------:R-:W0:Y:S01]  /*24260*/  SHFL.IDX PT, R26, R29, R10, 0x1c1f ;  /* 0x001c1f0a1d1a7589 */ /* 0x000e2200000e0000 */
[----:B--2---:R-:W-:-:S02]  /*24270*/  SEL R70, R71, R38, P0 ;  /* 0x0000002647467207 */ /* 0x004fc40000000000 */
[----:B------:R-:W-:Y:S01]  /*24280*/  SEL R71, R38, R71, P0 ;  /* 0x0000004726477207 */ /* 0x000fe20000000000 */
[----:B------:R-:W-:Y:S01]  /*24290*/  SHFL.IDX PT, R64, R64, R9, 0x1c1f ;  /* 0x001c1f0940407589 */ /* 0x000fe200000e0000 */
[----:B---3--:R-:W-:Y:S02]  /*242a0*/  SEL R72, R73, R32, P0 ;  /* 0x0000002049487207 */ /* 0x008fe40000000000 */
[----:B------:R-:W-:Y:S01]  /*242b0*/  SEL R73, R32, R73, P0 ;  /* 0x0000004920497207 */ /* 0x000fe20000000000 */
[----:B------:R2:W3:Y:S01]  /*242c0*/  SHFL.IDX PT, R129, R55, R10, 0x1c1f ;  /* 0x001c1f0a37817589 */ /* 0x0004e200000e0000 */
[----:B-1----:R-:W-:Y:S02]  /*242d0*/  SEL R74, R75, R34, P0 ;  /* 0x000000224b4a7207 */ /* 0x002fe40000000000 */
[----:B------:R-:W-:Y:S01]  /*242e0*/  SEL R75, R34, R75, P0 ;  /* 0x0000004b224b7207 */ /* 0x000fe20000000000 */
[----:B------:R1:W1:Y:S01]  /*242f0*/  SHFL.IDX PT, R66, R66, R9, 0x1c1f ;  /* 0x001c1f0942427589 */ /* 0x00026200000e0000 */
[----:B----4-:R-:W-:-:S02]  /*24300*/  SEL R76, R91, R28, P0 ;  /* 0x0000001c5b4c7207 */ /* 0x010fc40000000000 */
[----:B------:R-:W-:Y:S01]  /*24310*/  SEL R91, R28, R91, P0 ;  /* 0x0000005b1c5b7207 */ /* 0x000fe20000000000 */
[----:B------:R4:W1:Y:S01]  /*24320*/  SHFL.IDX PT, R8, R8, R9, 0x1c1f ;  /* 0x001c1f0908087589 */ /* 0x00086200000e0000 */
[----:B------:R-:W-:Y:S02]  /*24330*/  SEL R92, R93, R30, P0 ;  /* 0x0000001e5d5c7207 */ /* 0x000fe40000000000 */
[----:B--2---:R-:W-:Y:S01]  /*24340*/  SEL R55, R127, R60, P0 ;  /* 0x0000003c7f377207 */ /* 0x004fe20000000000 */
[----:B------:R4:W2:Y:S01]  /*24350*/  SHFL.IDX PT, R27, R27, R10, 0x1c1f ;  /* 0x001c1f0a1b1b7589 */ /* 0x0008a200000e0000 */
[----:B------:R-:W-:Y:S02]  /*24360*/  SEL R60, R65, R68, P0 ;  /* 0x00000044413c7207 */ /* 0x000fe40000000000 */
[----:B------:R-:W-:Y:S01]  /*24370*/  SEL R68, R69, R36, P0 ;  /* 0x0000002445447207 */ /* 0x000fe20000000000 */
[----:B------:R4:W1:Y:S01]  /*24380*/  SHFL.IDX PT, R14, R25, R10, 0x1c1f ;  /* 0x001c1f0a190e7589 */ /* 0x00086200000e0000 */
[----:B0-----:R-:W-:-:S02]  /*24390*/  SEL R96, R97, R26, P0 ;  /* 0x0000001a61607207 */ /* 0x001fc40000000000 */
[----:B------:R-:W-:Y:S02]  /*243a0*/  SEL R94, R95, R24, P0 ;  /* 0x000000185f5e7207 */ /* 0x000fe40000000000 */
[----:B------:R-:W-:Y:S02]  /*243b0*/  SEL R69, R36, R69, P0 ;  /* 0x0000004524457207 */ /* 0x000fe40000000000 */
[----:B------:R-:W-:Y:S02]  /*243c0*/  SEL R93, R30, R93, P0 ;  /* 0x0000005d1e5d7207 */ /* 0x000fe40000000000 */
[----:B---3--:R-:W-:Y:S02]  /*243d0*/  SEL R58, R64, R129, P0 ;  /* 0x00000081403a7207 */ /* 0x008fe40000000000 */
[----:B------:R-:W-:Y:S02]  /*243e0*/  SEL R59, R129, R64, P0 ;  /* 0x00000040813b7207 */ /* 0x000fe40000000000 */
[----:B------:R-:W-:-:S02]  /*243f0*/  SEL R97, R26, R97, P0 ;  /* 0x000000611a617207 */ /* 0x000fc40000000000 */
[----:B----4-:R-:W-:-:S07]  /*24400*/  SEL R95, R24, R95, P0 ;  /* 0x0000005f185f7207 */ /* 0x010fce0000000000 */
.L_x_3159:
[----:B------:R-:W-:Y:S05]  /*24410*/  WARPSYNC.ALL ;  /* 0x0000000000007948 */ /* 0x000fea0003800000 */
[----:B------:R-:W-:Y:S01]  /*24420*/  BAR.SYNC.DEFER_BLOCKING 0x1, 0x100 ;  /* 0x0044000000007b1d */ /* 0x000fe20000010000 */
[----:B-1----:R-:W-:Y:S02]  /*24430*/  SEL R64, R66, R14, P0 ;  /* 0x0000000e42407207 */ /* 0x002fe40000000000 */
[----:B--2---:R-:W-:Y:S02]  /*24440*/  SEL R65, R8, R27, P0 ;  /* 0x0000001b08417207 */ /* 0x004fe40000000000 */
[----:B------:R-:W-:Y:S01]  /*24450*/  SEL R67, R27, R8, P0 ;  /* 0x000000081b437207 */ /* 0x000fe20000000000 */
[----:B------:R-:W-:Y:S01]  /*24460*/  ULDC.64 UR6, c[0x0][0xc08] ;  /* 0x0003020000067ab9 */ /* 0x000fe20000000a00 */
[----:B------:R-:W-:Y:S01]  /*24470*/  SEL R66, R14, R66, P0 ;  /* 0x000000420e427207 */ /* 0x000fe20000000000 */
[----:B------:R-:W-:Y:S01]  /*24480*/  ULDC.64 UR4, c[0x0][0xc00] ;  /* 0x0003000000047ab9 */ /* 0x000fe20000000a00 */
[----:B------:R-:W-:-:S02]  /*24490*/  F2FP.BF16.F32.PACK_AB R8, R101, R102 ;  /* 0x000000666508723e */ /* 0x000fc400000010ff */
[----:B------:R-:W-:Y:S02]  /*244a0*/  F2FP.BF16.F32.PACK_AB R9, R87, R52 ;  /* 0x000000345709723e */ /* 0x000fe400000010ff */
[----:B------:R-:W-:Y:S02]  /*244b0*/  F2FP.BF16.F32.PACK_AB R10, R98, R99 ;  /* 0x00000063620a723e */ /* 0x000fe400000010ff */
[----:B------:R-:W-:Y:S02]  /*244c0*/  F2FP.BF16.F32.PACK_AB R11, R90, R53 ;  /* 0x000000355a0b723e */ /* 0x000fe400000010ff */
        /* <DEDUP_REMOVED lines=40> */
[C---:B--2---:R-:W-:Y:S02]  /*24750*/  IADD3 R24, P1, R225.reuse, UR4, RZ ;  /* 0x00000004e1187c10 */ /* 0x044fe4000ff3e0ff */
[----:B------:R-:W-:Y:S01]  /*24760*/  ISETP.NE.AND.EX P0, PT, RZ, UR5, PT, P0 ;  /* 0x00000005ff007c0c */ /* 0x000fe2000bf05300 */
[----:B---3--:R-:W-:Y:S01]  /*24770*/  IMAD.MOV.U32 R28, RZ, RZ, 0x9b8 ;  /* 0x000009b8ff1c7424 */ /* 0x008fe200078e00ff */
[----:B------:R-:W-:Y:S01]  /*24780*/  IADD3.X R25, R226, UR5, RZ, P1, !PT ;  /* 0x00000005e2197c10 */ /* 0x000fe20008ffe4ff */
[----:B0-----:R-:W0:Y:S06]  /*24790*/  LDC R104, c[0x0][0xbe8] ;  /* 0x0002fa00ff687b82 */ /* 0x001e2c0000000800 */
[----:B-1----:R-:W-:Y:S01]  /*247a0*/  @P3 IADD3 R8, P1, R225, UR6, RZ ;  /* 0x00000006e1083c10 */ /* 0x002fe2000ff3e0ff */
[----:B------:R-:W-:-:S02]  /*247b0*/  ULDC UR6, c[0x0][0xa88] ;  /* 0x0002a20000067ab9 */ /* 0x000fc40000000800 */
[----:B------:R-:W-:Y:S01]  /*247c0*/  IMAD.U32 R103, RZ, RZ, UR6 ;  /* 0x00000006ff677e24 */ /* 0x000fe2000f8e00ff */
[----:B------:R-:W-:Y:S01]  /*247d0*/  @P3 IADD3.X R9, R226, UR7, RZ, P1, !PT ;  /* 0x00000007e2093c10 */ /* 0x000fe20008ffe4ff */
[----:B------:R1:W5:Y:S04]  /*247e0*/  @P0 LDG.E R100, desc[UR50][R24.64] ;  /* 0x0000003218640981 */ /* 0x000368000c1e1900 */
[----:B------:R1:W5:Y:S01]  /*247f0*/  @P3 LDG.E R103, desc[UR50][R8.64] ;  /* 0x0000003208673981 */ /* 0x000362000c1e1900 */
[----:B------:R-:W-:Y:S02]  /*24800*/  ISETP.GT.AND P2, PT, R224, 0x1, PT ;  /* 0x00000001e000780c */ /* 0x000fe40003f44270 */
[----:B0-----:R-:W-:Y:S02]  /*24810*/  ISETP.NE.AND P1, PT, R104, 0x1, PT ;  /* 0x000000016800780c */ /* 0x001fe40003f25270 */
[----:B------:R-:W-:-:S04]  /*24820*/  SEL R28, R28, 0x978, P2 ;  /* 0x000009781c1c7807 */ /* 0x000fc80001000000 */
[----:B----4-:R1:W0:Y:S08]  /*24830*/  LDC.64 R14, c[0x0][R28+0x220] ;  /* 0x000088001c0e7b82 */ /* 0x0102300000000a00 */
[----:B------:R1:W2:Y:S08]  /*24840*/  LDC.64 R26, c[0x0][R28+0x218] ;  /* 0x000086001c1a7b82 */ /* 0x0002b00000000a00 */
[----:B------:R1:W3:Y:S01]  /*24850*/  LDC.64 R12, c[0x0][R28+0x228] ;  /* 0x00008a001c0c7b82 */ /* 0x0002e20000000a00 */
[----:B------:R-:W-:Y:S05]  /*24860*/  @P3 BRA `(.L_x_2875) ;  /* 0x0000000000103947 */ /* 0x000fea0003800000 */
[----:B------:R-:W-:Y:S05]  /*24870*/  @!P0 BRA `(.L_x_2875) ;  /* 0x00000000000c8947 */ /* 0x000fea0003800000 */
[----:B-1----:R-:W4:Y:S04]  /*24880*/  LDG.E R8, desc[UR50][R24.64] ;  /* 0x0000003218087981 */ /* 0x002f28000c1e1900 */
[----:B-----5:R-:W4:Y:S02]  /*24890*/  LDG.E R103, desc[UR50][R24.64+0x4] ;  /* 0x0000043218677981 */ /* 0x020f24000c1e1900 */
[----:B----4-:R-:W-:-:S07]  /*248a0*/  IADD3 R103, -R8, R103, RZ ;  /* 0x0000006708677210 */ /* 0x010fce0007ffe1ff */
.L_x_2875:
[----:B------:R-:W4:Y:S04]  /*248b0*/  LDL R106, [R1] ;  /* 0x00000000016a7983 */ /* 0x000f280000100800 */
[----:B------:R-:W3:Y:S01]  /*248c0*/  LDL R32, [R1+0x4c] ;  /* 0x00004c0001207983 */ /* 0x000ee20000100800 */
[----:B-1----:R-:W1:Y:S01]  /*248d0*/  LDC.64 R8, c[0x0][R28+0x210] ;  /* 0x000084001c087b82 */ /* 0x002e620000000a00 */
[----:B------:R-:W-:-:S07]  /*248e0*/  ISETP.NE.U32.AND P0, PT, RZ, UR4, PT ;  /* 0x00000004ff007c0c */ /* 0x000fce000bf05070 */
[----:B------:R-:W2:Y:S01]  /*248f0*/  @P1 LDC R24, c[0x0][0xbec] ;  /* 0x0002fb00ff181b82 */ /* 0x000ea20000000800 */
[----:B------:R-:W-:-:S07]  /*24900*/  ISETP.NE.AND.EX P0, PT, RZ, UR5, PT, P0 ;  /* 0x00000005ff007c0c */ /* 0x000fce000bf05300 */
[----:B------:R-:W1:Y:S01]  /*24910*/  @P1 LDC R31, c[0x0][0xbf0] ;  /* 0x0002fc00ff1f1b82 */ /* 0x000e620000000800 */
[----:B------:R-:W-:-:S07]  /*24920*/  SEL R105, R220, RZ, !P0 ;  /* 0x000000ffdc697207 */ /* 0x000fce0004000000 */
[----:B------:R-:W1:Y:S01]  /*24930*/  LDC.64 R10, c[0x0][0xba8] ;  /* 0x0002ea00ff0a7b82 */ /* 0x000e620000000a00 */
[----:B------:R-:W1:Y:S01]  /*24940*/  S2R R30, SR_TID.X ;  /* 0x00000000001e7919 */ /* 0x000e620000002100 */
[----:B------:R-:W-:Y:S01]  /*24950*/  SEL R227, R227, RZ, !P0 ;  /* 0x000000ffe3e37207 */ /* 0x000fe20004000000 */
[----:B0-----:R-:W-:Y:S02]  /*24960*/  IMAD R15, R15, R105, RZ ;  /* 0x000000690f0f7224 */ /* 0x001fe400078e02ff */
[----:B------:R-:W-:Y:S02]  /*24970*/  IMAD.IADD R33, R219, 0x1, R214 ;  /* 0x00000001db217824 */ /* 0x000fe400078e02d6 */
[C---:B------:R-:W-:Y:S02]  /*24980*/  IMAD R227, R14.reuse, R227, R15 ;  /* 0x000000e30ee37224 */ /* 0x040fe400078e020f */
[----:B------:R-:W-:-:S04]  /*24990*/  IMAD.WIDE.U32 R14, R14, R105, RZ ;  /* 0x000000690e0e7225 */ /* 0x000fc800078e00ff */
[----:B--2---:R-:W-:-:S04]  /*249a0*/  @P1 IMAD.HI.U32 R24, R33, R24, RZ ;  /* 0x0000001821181227 */ /* 0x004fc800078e00ff */
[-C--:B------:R-:W-:Y:S02]  /*249b0*/  IMAD R29, R27, R191.reuse, RZ ;  /* 0x000000bf1b1d7224 */ /* 0x080fe400078e02ff */
[----:B------:R-:W-:-:S04]  /*249c0*/  IMAD.WIDE.U32 R26, R26, R191, RZ ;  /* 0x000000bf1a1a7225 */ /* 0x000fc800078e00ff */
[----:B------:R-:W-:Y:S01]  /*249d0*/  IMAD.IADD R227, R15, 0x1, R227 ;  /* 0x000000010fe37824 */ /* 0x000fe200078e02e3 */
[----:B-1----:R-:W0:Y:S01]  /*249e0*/  @!P2 LDC R10, c[0x0][0xb50] ;  /* 0x0002d400ff0aab82 */ /* 0x002e220000000800 */
[----:B------:R-:W-:Y:S01]  /*249f0*/  IMAD.MOV.U32 R15, RZ, RZ, R33 ;  /* 0x000000ffff0f7224 */ /* 0x000fe200078e0021 */
[----:B------:R-:W-:Y:S01]  /*24a00*/  @P1 SHF.R.U32.HI R15, RZ, R31, R24 ;  /* 0x0000001fff0f1219 */ /* 0x000fe20000011618 */
[----:B------:R-:W-:Y:S01]  /*24a10*/  IMAD.IADD R29, R27, 0x1, R29 ;  /* 0x000000011b1d7824 */ /* 0x000fe200078e021d */
[--C-:B-----5:R-:W-:Y:S02]  /*24a20*/  IADD3 R26, P0, P3, R14, R26, R100.reuse ;  /* 0x0000001a0e1a7210 */ /* 0x120fe40007b1e064 */
[----:B------:R-:W-:Y:S02]  /*24a30*/  SHF.R.S32.HI R14, RZ, 0x1f, R100 ;  /* 0x0000001fff0e7819 */ /* 0x000fe40000011464 */
[----:B------:R-:W1:Y:S02]  /*24a40*/  @!P2 LDC R11, c[0x0][0xb54] ;  /* 0x0002d500ff0bab82 */ /* 0x000e640000000800 */
[----:B------:R-:W-:Y:S01]  /*24a50*/  IADD3.X R24, R227, R29, R14, P0, P3 ;  /* 0x0000001de3187210 */ /* 0x000fe200007e640e */
[----:B------:R-:W-:-:S05]  /*24a60*/  VIADD R34, R30, 0xffffff80 ;  /* 0xffffff801e227836 */ /* 0x000fca0000000000 */
[----:B------:R-:W-:-:S04]  /*24a70*/  SHF.R.S32.HI R30, RZ, 0x1f, R34 ;  /* 0x0000001fff1e7819 */ /* 0x000fc80000011422 */
[----:B------:R-:W-:-:S04]  /*24a80*/  LEA.HI R30, R30, R34, RZ, 0x7 ;  /* 0x000000221e1e7211 */ /* 0x000fc800078f38ff */
[----:B------:R-:W-:Y:S01]  /*24a90*/  LOP3.LUT R30, R30, 0xffffff80, RZ, 0xc0, !PT ;  /* 0xffffff801e1e7812 */ /* 0x000fe200078ec0ff */
[----:B------:R-:W-:-:S04]  /*24aa0*/  IMAD R103, R103, R104, RZ ;  /* 0x0000006867677224 */ /* 0x000fc800078e02ff */
[----:B------:R-:W-:Y:S01]  /*24ab0*/  IMAD.IADD R30, R34, 0x1, -R30 ;  /* 0x00000001221e7824 */ /* 0x000fe200078e0a1e */
[----:B----4-:R-:W-:-:S05]  /*24ac0*/  SEL R25, R106, RZ, P2 ;  /* 0x000000ff6a197207 */ /* 0x010fca0001000000 */
[-C--:B---3--:R-:W-:Y:S02]  /*24ad0*/  IMAD R27, R13, R25.reuse, RZ ;  /* 0x000000190d1b7224 */ /* 0x088fe400078e02ff */
[----:B------:R-:W-:-:S04]  /*24ae0*/  IMAD.WIDE.U32 R12, R12, R25, RZ ;  /* 0x000000190c0c7225 */ /* 0x000fc800078e00ff */
[----:B------:R-:W-:Y:S01]  /*24af0*/  IMAD.MOV R25, RZ, RZ, -R15 ;  /* 0x000000ffff197224 */ /* 0x000fe200078e0a0f */
[----:B------:R-:W-:Y:S01]  /*24b00*/  IADD3 R12, P0, P3, R15, R26, R12 ;  /* 0x0000001a0f0c7210 */ /* 0x000fe20007b1e00c */
[----:B------:R-:W-:Y:S01]  /*24b10*/  IMAD.IADD R27, R13, 0x1, R27 ;  /* 0x000000010d1b7824 */ /* 0x000fe200078e021b */
[----:B------:R-:W-:Y:S01]  /*24b20*/  SHF.R.S32.HI R13, RZ, 0x1f, R15 ;  /* 0x0000001fff0d7819 */ /* 0x000fe2000001140f */
[----:B------:R-:W-:-:S03]  /*24b30*/  IMAD R15, R104, R25, R33 ;  /* 0x00000019680f7224 */ /* 0x000fc600078e0221 */
[----:B------:R-:W-:Y:S01]  /*24b40*/  IADD3.X R13, R13, R24, R27, P0, P3 ;  /* 0x000000180d0d7210 */ /* 0x000fe200007e641b */
[-C--:B------:R-:W-:Y:S01]  /*24b50*/  IMAD R9, R9, R15.reuse, RZ ;  /* 0x0000000f09097224 */ /* 0x080fe200078e02ff */
[----:B------:R-:W-:Y:S01]  /*24b60*/  SHF.R.S32.HI R25, RZ, 0x1f, R15 ;  /* 0x0000001fff197819 */ /* 0x000fe2000001140f */
[----:B------:R-:W-:-:S04]  /*24b70*/  IMAD.WIDE.U32 R12, R8, R15, R12 ;  /* 0x0000000f080c7225 */ /* 0x000fc800078e000c */
[----:B------:R-:W-:-:S05]  /*24b80*/  IMAD R9, R8, R25, R9 ;  /* 0x0000001908097224 */ /* 0x000fca00078e0209 */
[----:B------:R-:W-:Y:S02]  /*24b90*/  IADD3 R8, R13, R9, RZ ;  /* 0x000000090d087210 */ /* 0x000fe40007ffe0ff */
[----:B0-----:R-:W-:-:S04]  /*24ba0*/  LEA R13, P0, R12, R10, 0x2 ;  /* 0x0000000a0c0d7211 */ /* 0x001fc800078010ff */
[----:B-1----:R-:W-:Y:S01]  /*24bb0*/  LEA.HI.X R12, R12, R11, R8, 0x2, P0 ;  /* 0x0000000b0c0c7211 */ /* 0x002fe200000f1408 */
[----:B------:R-:W-:Y:S01]  /*24bc0*/  SHFL.IDX PT, R10, R13, 0x1, 0x1c1f ;  /* 0x003c1f000d0a7f89 */ /* 0x000fe200000e0000 */
[----:B------:R-:W-:-:S03]  /*24bd0*/  IMAD.IADD R26, R32, 0x1, R214 ;  /* 0x00000001201a7824 */ /* 0x000fc600078e02d6 */
[----:B------:R-:W-:Y:S04]  /*24be0*/  SHFL.IDX PT, R8, R13, RZ, 0x1c1f ;  /* 0x001c1fff0d087589 */ /* 0x000fe800000e0000 */
[----:B------:R-:W0:Y:S04]  /*24bf0*/  SHFL.IDX PT, R9, R12, RZ, 0x1c1f ;  /* 0x001c1fff0c097589 */ /* 0x000e2800000e0000 */
[----:B------:R-:W1:Y:S01]  /*24c00*/  SHFL.IDX PT, R11, R12, 0x1, 0x1c1f ;  /* 0x003c1f000c0b7f89 */ /* 0x000e6200000e0000 */
[----:B------:R-:W-:Y:S01]  /*24c10*/  LOP3.LUT P0, RZ, R30, 0x3, RZ, 0xc0, !PT ;  /* 0x000000031eff7812 */ /* 0x000fe2000780c0ff */
[----:B------:R-:W-:-:S03]  /*24c20*/  VIADD R34, R26, 0x8 ;  /* 0x000000081a227836 */ /* 0x000fc60000000000 */
[-C--:B------:R-:W-:Y:S02]  /*24c30*/  ISETP.GE.OR P3, PT, R26, R103.reuse, P0 ;  /* 0x000000671a00720c */ /* 0x080fe40000766670 */
[----:B------:R-:W-:-:S11]  /*24c40*/  ISETP.GE.OR P0, PT, R34, R103, P0 ;  /* 0x000000672200720c */ /* 0x000fd60000706670 */
[----:B0-----:R0:W-:Y:S04]  /*24c50*/  @!P3 ST.E desc[UR50][R8.64], R88 ;  /* 0x000000580800b985 */ /* 0x0011e8000c101932 */
[----:B-1----:R0:W-:Y:S01]  /*24c60*/  @!P0 ST.E desc[UR50][R10.64], R89 ;  /* 0x000000590a008985 */ /* 0x0021e2000c101932 */
[----:B------:R-:W-:Y:S05]  /*24c70*/  @P2 BRA `(.L_x_2876) ;  /* 0x0000000800c02947 */ /* 0x000fea0003800000 */
[----:B------:R-:W1:Y:S01]  /*24c80*/  S2R R30, SR_TID.X ;  /* 0x00000000001e7919 */ /* 0x000e620000002100 */
[----:B------:R-:W-:Y:S01]  /*24c90*/  IMAD.SHL.U32 R21, R223, 0x8, RZ ;  /* 0x00000008df157824 */ /* 0x000fe200078e00ff */
[----:B0-----:R-:W0:Y:S01]  /*24ca0*/  @P1 LDC R11, c[0x0][0xbec] ;  /* 0x0002fb00ff0b1b82 */ /* 0x001e220000000800 */
[----:B------:R-:W-:-:S07]  /*24cb0*/  ULDC.64 UR4, c[0x0][0xaa0] ;  /* 0x0002a80000047ab9 */ /* 0x000fce0000000a00 */
[----:B------:R-:W2:Y:S01]  /*24cc0*/  @P1 LDC R13, c[0x0][0xbf0] ;  /* 0x0002fc00ff0d1b82 */ /* 0x000ea20000000800 */
[----:B-1----:R-:W-:-:S05]  /*24cd0*/  VIADD R30, R30, 0xffffff80 ;  /* 0xffffff801e1e7836 */ /* 0x002fca0000000000 */
[----:B------:R-:W-:-:S04]  /*24ce0*/  SHF.R.S32.HI R107, RZ, 0x1f, R30 ;  /* 0x0000001fff6b7819 */ /* 0x000fc8000001141e */
[----:B------:R-:W-:-:S04]  /*24cf0*/  LEA.HI R107, R107, R30, RZ, 0x3 ;  /* 0x0000001e6b6b7211 */ /* 0x000fc800078f18ff */
[----:B------:R-:W-:-:S04]  /*24d00*/  SHF.R.S32.HI R107, RZ, 0x3, R107 ;  /* 0x00000003ff6b7819 */ /* 0x000fc8000001146b */
[----:B------:R-:W-:-:S05]  /*24d10*/  LEA R3, R107, R21, 0x6 ;  /* 0x000000156b037211 */ /* 0x000fca00078e30ff */
[----:B------:R-:W-:-:S03]  /*24d20*/  IMAD.WIDE R62, R3, 0x2, R62 ;  /* 0x00000002033e7825 */ /* 0x000fc600078e023e */
[C---:B------:R-:W-:Y:S02]  /*24d30*/  IADD3 R33, P0, R62.reuse, 0x2000, RZ ;  /* 0x000020003e217810 */ /* 0x040fe40007f1e0ff */
[----:B------:R-:W-:Y:S02]  /*24d40*/  IADD3 R29, P5, R62, 0x1000, RZ ;  /* 0x000010003e1d7810 */ /* 0x000fe40007fbe0ff */
[----:B------:R-:W-:Y:S02]  /*24d50*/  LOP3.LUT R32, R33, 0x380, RZ, 0xc0, !PT ;  /* 0x0000038021207812 */ /* 0x000fe400078ec0ff */
[----:B------:R-:W-:Y:S02]  /*24d60*/  LOP3.LUT R28, R29, 0x380, RZ, 0xc0, !PT ;  /* 0x000003801d1c7812 */ /* 0x000fe400078ec0ff */
[----:B------:R-:W-:Y:S02]  /*24d70*/  SHF.R.U64 R32, R32, 0x3, RZ ;  /* 0x0000000320207819 */ /* 0x000fe400000012ff */
[----:B------:R-:W-:-:S02]  /*24d80*/  LOP3.LUT R9, R62, 0x380, RZ, 0xc0, !PT ;  /* 0x000003803e097812 */ /* 0x000fc400078ec0ff */
[----:B------:R-:W-:Y:S01]  /*24d90*/  LOP3.LUT R32, R32, R33, RZ, 0x3c, !PT ;  /* 0x0000002120207212 */ /* 0x000fe200078e3cff */
[----:B------:R-:W-:Y:S01]  /*24da0*/  IMAD.X R33, RZ, RZ, R63, P0 ;  /* 0x000000ffff217224 */ /* 0x000fe200000e063f */
[----:B------:R-:W-:Y:S02]  /*24db0*/  IADD3 R3, P0, R62, 0x7000, RZ ;  /* 0x000070003e037810 */ /* 0x000fe40007f1e0ff */
[----:B------:R-:W-:Y:S02]  /*24dc0*/  SHF.R.U64 R28, R28, 0x3, RZ ;  /* 0x000000031c1c7819 */ /* 0x000fe400000012ff */
[----:B------:R-:W-:Y:S01]  /*24dd0*/  LOP3.LUT R0, R3, 0x380, RZ, 0xc0, !PT ;  /* 0x0000038003007812 */ /* 0x000fe200078ec0ff */
[----:B------:R-:W5:Y:S01]  /*24de0*/  LD.E.128 R32, desc[UR50][R32.64] ;  /* 0x0000003220207980 */ /* 0x000f62000c101d00 */
[----:B------:R-:W-:Y:S02]  /*24df0*/  SHF.R.U64 R9, R9, 0x3, RZ ;  /* 0x0000000309097819 */ /* 0x000fe400000012ff */
[----:B------:R-:W-:-:S02]  /*24e00*/  SHF.R.U64 R0, R0, 0x3, RZ ;  /* 0x0000000300007819 */ /* 0x000fc400000012ff */
[----:B------:R-:W-:Y:S01]  /*24e10*/  LOP3.LUT R28, R28, R29, RZ, 0x3c, !PT ;  /* 0x0000001d1c1c7212 */ /* 0x000fe200078e3cff */
[----:B------:R-:W-:Y:S01]  /*24e20*/  IMAD.X R29, RZ, RZ, R63, P5 ;  /* 0x000000ffff1d7224 */ /* 0x000fe200028e063f */
[----:B------:R-:W-:Y:S01]  /*24e30*/  LOP3.LUT R52, R0, R3, RZ, 0x3c, !PT ;  /* 0x0000000300347212 */ /* 0x000fe200078e3cff */
[----:B------:R-:W-:Y:S01]  /*24e40*/  IMAD R3, R14, UR4, RZ ;  /* 0x000000040e037c24 */ /* 0x000fe2000f8e02ff */
[C---:B------:R-:W-:Y:S02]  /*24e50*/  IADD3 R37, P2, R62.reuse, 0x3000, RZ ;  /* 0x000030003e257810 */ /* 0x040fe40007f5e0ff */
[C---:B------:R-:W-:Y:S01]  /*24e60*/  IADD3 R41, P3, R62.reuse, 0x4000, RZ ;  /* 0x000040003e297810 */ /* 0x040fe20007f7e0ff */
[----:B------:R-:W5:Y:S01]  /*24e70*/  LD.E.128 R28, desc[UR50][R28.64] ;  /* 0x000000321c1c7980 */ /* 0x000f62000c101d00 */
[C---:B------:R-:W-:Y:S02]  /*24e80*/  IADD3 R45, P4, R62.reuse, 0x5000, RZ ;  /* 0x000050003e2d7810 */ /* 0x040fe40007f9e0ff */
[----:B------:R-:W-:-:S02]  /*24e90*/  IADD3 R49, P5, R62, 0x6000, RZ ;  /* 0x000060003e317810 */ /* 0x000fc40007fbe0ff */
[----:B------:R-:W-:Y:S01]  /*24ea0*/  LOP3.LUT R62, R9, R62, RZ, 0x3c, !PT ;  /* 0x0000003e093e7212 */ /* 0x000fe200078e3cff */
[C---:B------:R-:W-:Y:S01]  /*24eb0*/  IMAD R9, R100.reuse, UR5, R3 ;  /* 0x0000000564097c24 */ /* 0x040fe2000f8e0203 */
[----:B------:R-:W-:Y:S01]  /*24ec0*/  LOP3.LUT R36, R37, 0x380, RZ, 0xc0, !PT ;  /* 0x0000038025247812 */ /* 0x000fe200078ec0ff */
[----:B------:R-:W-:Y:S01]  /*24ed0*/  IMAD.WIDE.U32 R2, R100, UR4, RZ ;  /* 0x0000000464027c25 */ /* 0x000fe2000f8e00ff */
[----:B------:R-:W-:Y:S01]  /*24ee0*/  ULDC.64 UR4, c[0x0][0xae8] ;  /* 0x0002ba0000047ab9 */ /* 0x000fe20000000a00 */
[----:B------:R-:W-:Y:S01]  /*24ef0*/  LOP3.LUT R40, R41, 0x380, RZ, 0xc0, !PT ;  /* 0x0000038029287812 */ /* 0x000fe200078ec0ff */
[----:B------:R1:W5:Y:S01]  /*24f00*/  LD.E.128 R24, desc[UR50][R62.64] ;  /* 0x000000323e187980 */ /* 0x000362000c101d00 */
[----:B------:R-:W-:Y:S01]  /*24f10*/  IMAD.IADD R3, R3, 0x1, R9 ;  /* 0x0000000103037824 */ /* 0x000fe200078e0209 */
[----:B------:R-:W-:Y:S01]  /*24f20*/  LOP3.LUT R44, R45, 0x380, RZ, 0xc0, !PT ;  /* 0x000003802d2c7812 */ /* 0x000fe200078ec0ff */
[----:B------:R-:W-:Y:S01]  /*24f30*/  IMAD R9, R223, 0x20, R107 ;  /* 0x00000020df097824 */ /* 0x000fe200078e026b */
[----:B------:R-:W-:Y:S01]  /*24f40*/  LOP3.LUT R48, R49, 0x380, RZ, 0xc0, !PT ;  /* 0x0000038031307812 */ /* 0x000fe200078ec0ff */
[----:B------:R-:W-:Y:S01]  /*24f50*/  IMAD.WIDE.U32 R2, R191, UR4, R2 ;  /* 0x00000004bf027c25 */ /* 0x000fe2000f8e0002 */
[----:B------:R-:W-:-:S02]  /*24f60*/  SHF.R.S32.HI R4, RZ, 0x1f, R105 ;  /* 0x0000001fff047819 */ /* 0x000fc40000011469 */
[----:B------:R-:W-:Y:S01]  /*24f70*/  SHF.R.U64 R36, R36, 0x3, RZ ;  /* 0x0000000324247819 */ /* 0x000fe200000012ff */
[----:B------:R-:W-:Y:S01]  /*24f80*/  IMAD.IADD R8, R214, 0x1, R9 ;  /* 0x00000001d6087824 */ /* 0x000fe200078e0209 */
[----:B------:R-:W-:Y:S01]  /*24f90*/  SHF.R.U64 R40, R40, 0x3, RZ ;  /* 0x0000000328287819 */ /* 0x000fe200000012ff */
[----:B------:R-:W-:Y:S01]  /*24fa0*/  IMAD R3, R191, UR5, R3 ;  /* 0x00000005bf037c24 */ /* 0x000fe2000f8e0203 */
[----:B------:R-:W-:Y:S01]  /*24fb0*/  SHF.R.U64 R44, R44, 0x3, RZ ;  /* 0x000000032c2c7819 */ /* 0x000fe200000012ff */
[----:B0-----:R-:W-:Y:S01]  /*24fc0*/  @P1 IMAD.HI.U32 R0, R8, R11, RZ ;  /* 0x0000000b08001227 */ /* 0x001fe200078e00ff */
[----:B------:R-:W-:Y:S01]  /*24fd0*/  SHF.R.U64 R48, R48, 0x3, RZ ;  /* 0x0000000330307819 */ /* 0x000fe200000012ff */
[----:B------:R-:W-:Y:S01]  /*24fe0*/  ULDC.64 UR4, c[0x0][0xaf0] ;  /* 0x0002bc0000047ab9 */ /* 0x000fe20000000a00 */
[----:B------:R-:W-:Y:S01]  /*24ff0*/  LOP3.LUT R36, R36, R37, RZ, 0x3c, !PT ;  /* 0x0000002524247212 */ /* 0x000fe200078e3cff */
[----:B------:R-:W-:Y:S01]  /*25000*/  IMAD.MOV.U32 R9, RZ, RZ, R8 ;  /* 0x000000ffff097224 */ /* 0x000fe200078e0008 */
[----:B------:R-:W-:Y:S01]  /*25010*/  LOP3.LUT R40, R40, R41, RZ, 0x3c, !PT ;  /* 0x0000002928287212 */ /* 0x000fe200078e3cff */
[----:B------:R-:W-:Y:S01]  /*25020*/  IMAD R4, R4, UR4, RZ ;  /* 0x0000000404047c24 */ /* 0x000fe2000f8e02ff */
[----:B------:R-:W-:Y:S01]  /*25030*/  LOP3.LUT R44, R44, R45, RZ, 0x3c, !PT ;  /* 0x0000002d2c2c7212 */ /* 0x000fe200078e3cff */
[--C-:B------:R-:W-:Y:S01]  /*25040*/  IMAD.X R37, RZ, RZ, R63.reuse, P2 ;  /* 0x000000ffff257224 */ /* 0x100fe200010e063f */
[----:B------:R-:W-:Y:S01]  /*25050*/  LOP3.LUT R48, R48, R49, RZ, 0x3c, !PT ;  /* 0x0000003130307212 */ /* 0x000fe200078e3cff */
[--C-:B------:R-:W-:Y:S01]  /*25060*/  IMAD.X R41, RZ, RZ, R63.reuse, P3 ;  /* 0x000000ffff297224 */ /* 0x100fe200018e063f */
[----:B--2---:R-:W-:Y:S01]  /*25070*/  @P1 SHF.R.U32.HI R9, RZ, R13, R0 ;  /* 0x0000000dff091219 */ /* 0x004fe20000011600 */
[--C-:B------:R-:W-:Y:S01]  /*25080*/  IMAD.X R45, RZ, RZ, R63.reuse, P4 ;  /* 0x000000ffff2d7224 */ /* 0x100fe200020e063f */
[----:B------:R-:W-:Y:S01]  /*25090*/  IADD3.X R53, RZ, R63, RZ, P0, !PT ;  /* 0x0000003fff357210 */ /* 0x000fe200007fe4ff */
[----:B------:R-:W-:-:S02]  /*250a0*/  IMAD.X R49, RZ, RZ, R63, P5 ;  /* 0x000000ffff317224 */ /* 0x000fc400028e063f */
[C---:B------:R-:W-:Y:S02]  /*250b0*/  IMAD R11, R105.reuse, UR5, R4 ;  /* 0x00000005690b7c24 */ /* 0x040fe4000f8e0204 */
[----:B------:R-:W-:Y:S01]  /*250c0*/  IMAD.WIDE.U32 R2, R105, UR4, R2 ;  /* 0x0000000469027c25 */ /* 0x000fe2000f8e0002 */
[--C-:B------:R-:W-:Y:S01]  /*250d0*/  SHF.R.S32.HI R0, RZ, 0x1f, R9.reuse ;  /* 0x0000001fff007819 */ /* 0x100fe20000011409 */
[----:B------:R-:W5:Y:S01]  /*250e0*/  LD.E.128 R36, desc[UR50][R36.64] ;  /* 0x0000003224247980 */ /* 0x000f62000c101d00 */
[----:B------:R-:W-:Y:S01]  /*250f0*/  ULDC.64 UR4, c[0x0][0xae0] ;  /* 0x0002b80000047ab9 */ /* 0x000fe20000000a00 */
[----:B------:R-:W-:Y:S02]  /*25100*/  IMAD.MOV R13, RZ, RZ, -R9 ;  /* 0x000000ffff0d7224 */ /* 0x000fe400078e0a09 */
[----:B------:R-:W5:Y:S01]  /*25110*/  LD.E.128 R40, desc[UR50][R40.64] ;  /* 0x0000003228287980 */ /* 0x000f62000c101d00 */
[----:B------:R-:W-:-:S03]  /*25120*/  IMAD.IADD R3, R3, 0x1, R11 ;  /* 0x0000000103037824 */ /* 0x000fc600078e020b */
[----:B------:R-:W5:Y:S01]  /*25130*/  LD.E.128 R44, desc[UR50][R44.64] ;  /* 0x000000322c2c7980 */ /* 0x000f62000c101d00 */
[----:B------:R-:W-:-:S03]  /*25140*/  IMAD R11, R104, R13, R8 ;  /* 0x0000000d680b7224 */ /* 0x000fc600078e0208 */
[----:B------:R-:W5:Y:S04]  /*25150*/  LD.E.128 R48, desc[UR50][R48.64] ;  /* 0x0000003230307980 */ /* 0x000f68000c101d00 */
[----:B------:R-:W5:Y:S01]  /*25160*/  LD.E.128 R52, desc[UR50][R52.64] ;  /* 0x0000003234347980 */ /* 0x000f62000c101d00 */
[----:B------:R-:W-:Y:S01]  /*25170*/  IMAD R8, R0, UR4, RZ ;  /* 0x0000000400087c24 */ /* 0x000fe2000f8e02ff */
[----:B------:R-:W-:Y:S01]  /*25180*/  @!PT LDS RZ, [RZ] ;  /* 0x00000000fffff984 */ /* 0x000fe20000000800 */
[----:B------:R-:W-:Y:S01]  /*25190*/  @!PT LDS RZ, [RZ] ;  /* 0x00000000fffff984 */ /* 0x000fe20000000800 */
[----:B------:R-:W-:Y:S01]  /*251a0*/  @!PT LDS RZ, [RZ] ;  /* 0x00000000fffff984 */ /* 0x000fe20000000800 */
[----:B------:R-:W-:Y:S01]  /*251b0*/  @!PT LDS RZ, [RZ] ;  /* 0x00000000fffff984 */ /* 0x000fe20000000800 */
[----:B------:R0:W-:Y:S06]  /*251c0*/  MEMBAR.ALL.CTA ;  /* 0x0000000000007992 */ /* 0x0001ec0000008000 */
[----:B0-----:R-:W0:Y:S01]  /*251d0*/  FENCE.VIEW.ASYNC.S ;  /* 0x00000000000073c6 */ /* 0x001e220000000000 */
[----:B------:R-:W-:Y:S01]  /*251e0*/  SHF.R.S32.HI R4, RZ, 0x1f, R11 ;  /* 0x0000001fff047819 */ /* 0x000fe2000001140b */
[----:B------:R-:W-:-:S02]  /*251f0*/  IMAD R13, R9, UR5, R8 ;  /* 0x00000005090d7c24 */ /* 0x000fc4000f8e0208 */
[----:B------:R-:W-:Y:S01]  /*25200*/  IMAD.WIDE.U32 R2, R9, UR4, R2 ;  /* 0x0000000409027c25 */ /* 0x000fe2000f8e0002 */
[----:B------:R-:W-:-:S03]  /*25210*/  ULDC.64 UR4, c[0x0][0xad8] ;  /* 0x0002b60000047ab9 */ /* 0x000fc60000000a00 */
[----:B------:R-:W-:Y:S02]  /*25220*/  IMAD R4, R4, UR4, RZ ;  /* 0x0000000404047c24 */ /* 0x000fe4000f8e02ff */
[----:B------:R-:W-:Y:S01]  /*25230*/  IMAD.IADD R3, R3, 0x1, R13 ;  /* 0x0000000103037824 */ /* 0x000fe200078e020d */
[----:B------:R-:W-:Y:S01]  /*25240*/  IADD3 R0, R18, 0x29820, RZ ;  /* 0x0002982012007810 */ /* 0x000fe20007ffe0ff */
[C---:B------:R-:W-:Y:S02]  /*25250*/  IMAD R13, R11.reuse, UR5, R4 ;  /* 0x000000050b0d7c24 */ /* 0x040fe4000f8e0204 */
[----:B------:R-:W-:Y:S01]  /*25260*/  IMAD.WIDE.U32 R8, R11, UR4, R2 ;  /* 0x000000040b087c25 */ /* 0x000fe2000f8e0002 */
[----:B------:R-:W-:Y:S01]  /*25270*/  ULDC.64 UR4, c[0x0][0xa80] ;  /* 0x0002a00000047ab9 */ /* 0x000fe20000000a00 */
[----:B------:R-:W-:Y:S02]  /*25280*/  PRMT R0, RZ, 0x654, R0 ;  /* 0x00000654ff007816 */ /* 0x000fe40000000000 */
[----:B------:R-:W-:Y:S01]  /*25290*/  IMAD.IADD R3, R9, 0x1, R13 ;  /* 0x0000000109037824 */ /* 0x000fe200078e020d */
[----:B------:R-:W-:Y:S01]  /*252a0*/  LEA R2, P0, R8, UR4, 0x1 ;  /* 0x0000000408027c11 */ /* 0x000fe2000f8008ff */
[----:B------:R-:W-:Y:S01]  /*252b0*/  VIADD R57, R21, 0x40 ;  /* 0x0000004015397836 */ /* 0x000fe20000000000 */
[----:B------:R-:W-:-:S02]  /*252c0*/  UMOV UR4, 0xffffffff ;  /* 0xffffffff00047882 */ /* 0x000fc40000000000 */
[----:B------:R-:W-:Y:S01]  /*252d0*/  LEA.HI.X R3, R8, UR5, R3, 0x1, P0 ;  /* 0x0000000508037c11 */ /* 0x000fe200080f0c03 */
[----:B0-----:R1:W-:Y:S01]  /*252e0*/  SYNCS.ARRIVE.TRANS64.RED.A1T0 RZ, [R0+URZ], RZ ;  /* 0x000000ff00ff79a7 */ /* 0x0013e2000810043f */
[----:B------:R-:W-:Y:S02]  /*252f0*/  SHF.R.S32.HI R10, RZ, 0x1f, R21 ;  /* 0x0000001fff0a7819 */ /* 0x000fe40000011415 */
[----:B------:R-:W-:Y:S01]  /*25300*/  SHF.R.S32.HI R20, RZ, 0x1f, R57 ;  /* 0x0000001fff147819 */ /* 0x000fe20000011439 */
[----:B------:R-:W-:Y:S06]  /*25310*/  BRA.DIV UR4, `(.L_x_2877) ;  /* 0x000000de04107947 */ /* 0x000fec000b800000 */
[----:B-1----:R0:W1:Y:S04]  /*25320*/  SHFL.IDX PT, R0, R3, RZ, 0x181f ;  /* 0x00181fff03007589 */ /* 0x00206800000e0000 */
[----:B------:R0:W2:Y:S02]  /*25330*/  SHFL.IDX PT, R14, R2, RZ, 0x181f ;  /* 0x00181fff020e7589 */ /* 0x0000a400000e0000 */
.L_x_3162:
[----:B------:R-:W-:Y:S01]  /*25340*/  IMAD.IADD R214, R107, 0x1, R214 ;  /* 0x000000016bd67824 */ /* 0x000fe200078e02d6 */
        /* <DEDUP_REMOVED lines=12> */
.L_x_2879:
[----:B------:R-:W-:Y:S05]  /*25410*/  BSYNC B1 ;  /* 0x0000000000017941 */ /* 0x000fea0003800000 */
.L_x_2878:
[----:B------:R-:W-:-:S03]  /*25420*/  UMOV UR4, 0xffffffff ;  /* 0xffffffff00047882 */ /* 0x000fc60000000000 */
[----:B------:R-:W-:Y:S05]  /*25430*/  BRA.DIV UR4, `(.L_x_2880) ;  /* 0x000000da04fc7947 */ /* 0x000fea000b800000 */
[----:B-1----:R1:W4:Y:S04]  /*25440*/  SHFL.IDX PT, R0, R3, 0x1, 0x181f ;  /* 0x00381f0003007f89 */ /* 0x00232800000e0000 */
[----:B--23--:R1:W2:Y:S02]  /*25450*/  SHFL.IDX PT, R14, R2, 0x1, 0x181f ;  /* 0x00381f00020e7f89 */ /* 0x00c2a400000e0000 */
.L_x_3166:
        /* <DEDUP_REMOVED lines=11> */
[----:B-----5:R3:W-:Y:S04]  /*25510*/  @!P2 ST.E.128 desc[UR50][R8.64], R28 ;  /* 0x0000001c0800a985 */ /* 0x0207e8000c101d32 */
[----:B------:R3:W-:Y:S02]  /*25520*/  @!P3 ST.E.128 desc[UR50][R14.64], R44 ;  /* 0x0000002c0e00b985 */ /* 0x0007e4000c101d32 */
.L_x_2882:
[----:B------:R-:W-:Y:S05]  /*25530*/  BSYNC B1 ;  /* 0x0000000000017941 */ /* 0x000fea0003800000 */
.L_x_2881:
[----:B------:R-:W-:-:S03]  /*25540*/  UMOV UR4, 0xffffffff ;  /* 0xffffffff00047882 */ /* 0x000fc60000000000 */
[----:B------:R-:W-:Y:S05]  /*25550*/  BRA.DIV UR4, `(.L_x_2883) ;  /* 0x000000da04fc7947 */ /* 0x000fea000b800000 */
[----:B----4-:R4:W0:Y:S04]  /*25560*/  SHFL.IDX PT, R0, R3, 0x2, 0x181f ;  /* 0x00581f0003007f89 */ /* 0x01082800000e0000 */
[----:B--23--:R4:W2:Y:S02]  /*25570*/  SHFL.IDX PT, R14, R2, 0x2, 0x181f ;  /* 0x00581f00020e7f89 */ /* 0x00c8a400000e0000 */
.L_x_3170:
        /* <DEDUP_REMOVED lines=11> */
[----:B-----5:R3:W-:Y:S04]  /*25630*/  @!P2 ST.E.128 desc[UR50][R8.64], R32 ;  /* 0x000000200800a985 */ /* 0x0207e8000c101d32 */
[----:B------:R3:W-:Y:S02]  /*25640*/  @!P3 ST.E.128 desc[UR50][R14.64], R48 ;  /* 0x000000300e00b985 */ /* 0x0007e4000c101d32 */
.L_x_2885:
[----:B------:R-:W-:Y:S05]  /*25650*/  BSYNC B1 ;  /* 0x0000000000017941 */ /* 0x000fea0003800000 */
.L_x_2884:
[----:B------:R-:W-:-:S03]  /*25660*/  UMOV UR4, 0xffffffff ;  /* 0xffffffff00047882 */ /* 0x000fc60000000000 */
[----:B------:R-:W-:Y:S05]  /*25670*/  BRA.DIV UR4, `(.L_x_2886) ;  /* 0x000000da04fc7947 */ /* 0x000fea000b800000 */
[----:B0-----:R0:W0:Y:S04]  /*25680*/  SHFL.IDX PT, R0, R3, 0x3, 0x181f ;  /* 0x00781f0003007f89 */ /* 0x00102800000e0000 */
[----:B--23--:R2:W3:Y:S02]  /*25690*/  SHFL.IDX PT, R14, R2, 0x3, 0x181f ;  /* 0x00781f00020e7f89 */ /* 0x00c4e400000e0000 */
.L_x_3174:
[----:B-12-4-:R-:W-:-:S04]  /*256a0*/  IADD3 R2, R214, 0x60, RZ ;  /* 0x00000060d6027810 */ /* 0x016fc80007ffe0ff */
[----:B------:R-:W-:-:S13]  /*256b0*/  ISETP.GE.AND P0, PT, R2, R103, PT ;  /* 0x000000670200720c */ /* 0x000fda0003f06270 */
[----:B------:R-:W-:Y:S05]  /*256c0*/  @P0 BRA `(.L_x_2887) ;  /* 0x0000001c00ec0947 */ /* 0x000fea0003800000 */
[----:B------:R-:W-:Y:S02]  /*256d0*/  ULDC UR4, c[0x0][0xac8] ;  /* 0x0002b20000047ab9 */ /* 0x000fe40000000800 */
[----:B------:R-:W-:-:S13]  /*256e0*/  ISETP.GE.AND P1, PT, R21, UR4, PT ;  /* 0x0000000415007c0c */ /* 0x000fda000bf26270 */
[----:B---3--:R-:W-:-:S04]  /*256f0*/  @!P1 LEA R2, P0, R21, R14, 0x1 ;  /* 0x0000000e15029211 */ /* 0x008fc800078008ff */
[----:B0-----:R-:W-:Y:S02]  /*25700*/  @!P1 LEA.HI.X R3, R21, R0, R10, 0x1, P0 ;  /* 0x0000000015039211 */ /* 0x001fe400000f0c0a */
[----:B------:R-:W-:-:S03]  /*25710*/  ISETP.GE.AND P0, PT, R57, UR4, PT ;  /* 0x0000000439007c0c */ /* 0x000fc6000bf06270 */
[----:B-----5:R0:W-:Y:S10]  /*25720*/  @!P1 ST.E.128 desc[UR50][R2.64], R36 ;  /* 0x0000002402009985 */ /* 0x0201f4000c101d32 */
[----:B------:R-:W-:Y:S05]  /*25730*/  @P0 BRA `(.L_x_2887) ;  /* 0x0000001c00d00947 */ /* 0x000fea0003800000 */
[----:B------:R-:W-:-:S04]  /*25740*/  LEA R14, P0, R57, R14, 0x1 ;  /* 0x0000000e390e7211 */ /* 0x000fc800078008ff */
[----:B------:R-:W-:-:S05]  /*25750*/  LEA.HI.X R15, R57, R0, R20, 0x1, P0 ;  /* 0x00000000390f7211 */ /* 0x000fca00000f0c14 */
[----:B------:R1:W-:Y:S01]  /*25760*/  ST.E.128 desc[UR50][R14.64], R52 ;  /* 0x000000340e007985 */ /* 0x0003e2000c101d32 */
[----:B------:R-:W-:Y:S05]  /*25770*/  BRA `(.L_x_2887) ;  /* 0x0000001c00c07947 */ /* 0x000fea0003800000 */
.L_x_2876:
        /* <DEDUP_REMOVED lines=40> */
[----:B------:R-:W-:Y:S01]  /*25a00*/  UMOV UR4, 0xffffffff ;  /* 0xffffffff00047882 */ /* 0x000fe20000000000 */
[----:B------:R-:W-:-:S04]  /*25a10*/  IADD3 R37, R9, R37, RZ ;  /* 0x0000002509257210 */ /* 0x000fc80007ffe0ff */
        /* <DEDUP_REMOVED lines=8> */
[C---:B------:R-:W-:Y:S02]  /*25aa0*/  VIADD R30, R216.reuse, 0x28 ;  /* 0x00000028d81e7836 */ /* 0x040fe40000000000 */
[C---:B------:R-:W-:Y:S02]  /*25ab0*/  VIADD R29, R216.reuse, 0x30 ;  /* 0x00000030d81d7836 */ /* 0x040fe40000000000 */
[----:B------:R-:W-:-:S07]  /*25ac0*/  VIADD R24, R216, 0x38 ;  /* 0x00000038d8187836 */ /* 0x000fce0000000000 */
.L_x_3177:
        /* <DEDUP_REMOVED lines=11> */
[C---:B------:R-:W-:Y:S01]  /*25b80*/  VIADD R62, R216.reuse, 0x50 ;  /* 0x00000050d83e7836 */ /* 0x040fe20000000000 */
[----:B------:R-:W-:Y:S01]  /*25b90*/  SHF.R.S32.HI R12, RZ, 0x1f, R33 ;  /* 0x0000001fff0c7819 */ /* 0x000fe20000011421 */
[C---:B------:R-:W-:Y:S01]  /*25ba0*/  VIADD R100, R216.reuse, 0x58 ;  /* 0x00000058d8647836 */ /* 0x040fe20000000000 */
[----:B------:R-:W-:Y:S01]  /*25bb0*/  ISETP.GE.AND P3, PT, R31, UR4, PT ;  /* 0x000000041f007c0c */ /* 0x000fe2000bf66270 */
[----:B------:R-:W-:Y:S01]  /*25bc0*/  VIADD R88, R216, 0x68 ;  /* 0x00000068d8587836 */ /* 0x000fe20000000000 */
[----:B------:R-:W-:Y:S01]  /*25bd0*/  ISETP.GE.AND P1, PT, R30, UR4, PT ;  /* 0x000000041e007c0c */ /* 0x000fe2000bf26270 */
[C---:B------:R-:W-:Y:S01]  /*25be0*/  VIADD R63, R216.reuse, 0x60 ;  /* 0x00000060d83f7836 */ /* 0x040fe20000000000 */
[----:B------:R-:W-:Y:S01]  /*25bf0*/  SHF.R.S32.HI R14, RZ, 0x1f, R31 ;  /* 0x0000001fff0e7819 */ /* 0x000fe2000001141f */
[----:B--2---:R-:W-:Y:S01]  /*25c00*/  @!P0 IMAD.MOV.U32 R8, RZ, RZ, R35 ;  /* 0x000000ffff088224 */ /* 0x004fe200078e0023 */
[----:B------:R-:W-:Y:S01]  /*25c10*/  SHF.R.S32.HI R27, RZ, 0x1f, R28 ;  /* 0x0000001fff1b7819 */ /* 0x000fe2000001141c */
[----:B-1----:R-:W-:Y:S01]  /*25c20*/  @!P0 IMAD.MOV.U32 R9, RZ, RZ, R36 ;  /* 0x000000ffff098224 */ /* 0x002fe200078e0024 */
[----:B------:R-:W-:Y:S01]  /*25c30*/  SHF.R.S32.HI R15, RZ, 0x1f, R30 ;  /* 0x0000001fff0f7819 */ /* 0x000fe2000001141e */
[----:B------:R-:W-:Y:S01]  /*25c40*/  @!P0 IMAD.MOV.U32 R10, RZ, RZ, R102 ;  /* 0x000000ffff0a8224 */ /* 0x000fe200078e0066 */
[----:B------:R-:W-:Y:S01]  /*25c50*/  SHF.R.S32.HI R62, RZ, 0x1f, R62 ;  /* 0x0000001fff3e7819 */ /* 0x000fe2000001143e */
[----:B------:R-:W-:Y:S01]  /*25c60*/  @!P0 IMAD.WIDE R8, R216, 0x4, R8 ;  /* 0x00000004d8088825 */ /* 0x000fe200078e0208 */
[----:B------:R-:W-:-:S02]  /*25c70*/  SHF.R.S32.HI R100, RZ, 0x1f, R100 ;  /* 0x0000001fff647819 */ /* 0x000fc40000011464 */
[----:B------:R-:W-:Y:S01]  /*25c80*/  SHF.R.S32.HI R63, RZ, 0x1f, R63 ;  /* 0x0000001fff3f7819 */ /* 0x000fe2000001143f */
[----:B------:R-:W-:-:S05]  /*25c90*/  @!P0 IMAD.MOV.U32 R11, RZ, RZ, R101 ;  /* 0x000000ffff0b8224 */ /* 0x000fca00078e0065 */
[----:B------:R1:W-:Y:S02]  /*25ca0*/  @!P0 ST.E.64 desc[UR50][R8.64], R10 ;  /* 0x0000000a08008985 */ /* 0x0003e4000c101b32 */
[-C--:B-1----:R-:W-:Y:S02]  /*25cb0*/  @!P2 LEA R8, P0, R229, R35.reuse, 0x2 ;  /* 0x00000023e508a211 */ /* 0x082fe400078010ff */
[----:B------:R-:W-:Y:S02]  /*25cc0*/  @!P4 LEA R10, P5, R33, R35, 0x2 ;  /* 0x00000023210ac211 */ /* 0x000fe400078a10ff */
[-C--:B------:R-:W-:Y:S01]  /*25cd0*/  @!P2 LEA.HI.X R9, R229, R36.reuse, R13, 0x2, P0 ;  /* 0x00000024e509a211 */ /* 0x080fe200000f140d */
[----:B------:R-:W-:Y:S01]  /*25ce0*/  @!P2 IMAD.MOV.U32 R13, RZ, RZ, R98 ;  /* 0x000000ffff0da224 */ /* 0x000fe200078e0062 */
[----:B------:R-:W-:Y:S01]  /*25cf0*/  @!P4 LEA.HI.X R11, R33, R36, R12, 0x2, P5 ;  /* 0x00000024210bc211 */ /* 0x000fe200028f140c */
[----:B------:R-:W-:Y:S01]  /*25d00*/  @!P2 IMAD.MOV.U32 R12, RZ, RZ, R99 ;  /* 0x000000ffff0ca224 */ /* 0x000fe200078e0063 */
[----:B------:R-:W-:-:S04]  /*25d10*/  ISETP.GE.AND P0, PT, R28, UR4, PT ;  /* 0x000000041c007c0c */ /* 0x000fc8000bf06270 */
[----:B------:R1:W-:Y:S02]  /*25d20*/  @!P2 ST.E.64 desc[UR50][R8.64], R12 ;  /* 0x0000000c0800a985 */ /* 0x0003e4000c101b32 */
[----:B-1----:R-:W-:Y:S01]  /*25d30*/  @!P4 MOV R8, R79 ;  /* 0x0000004f0008c202 */ /* 0x002fe20000000f00 */
[----:B------:R-:W-:Y:S02]  /*25d40*/  @!P4 IMAD.MOV.U32 R9, RZ, RZ, R77 ;  /* 0x000000ffff09c224 */ /* 0x000fe400078e004d */
[----:B------:R-:W-:Y:S02]  /*25d50*/  @!P3 IMAD.MOV.U32 R79, RZ, RZ, R78 ;  /* 0x000000ffff4fb224 */ /* 0x000fe400078e004e */
[----:B------:R-:W-:Y:S01]  /*25d60*/  @!P3 IMAD.MOV.U32 R78, RZ, RZ, R80 ;  /* 0x000000ffff4eb224 */ /* 0x000fe200078e0050 */
[----:B------:R1:W-:Y:S01]  /*25d70*/  @!P4 ST.E.64 desc[UR50][R10.64], R8 ;  /* 0x000000080a00c985 */ /* 0x0003e2000c101b32 */
[----:B------:R-:W-:-:S04]  /*25d80*/  @!P1 LEA R12, P4, R30, R35, 0x2 ;  /* 0x000000231e0c9211 */ /* 0x000fc800078810ff */
[-C--:B------:R-:W-:Y:S02]  /*25d90*/  @!P1 LEA.HI.X R13, R30, R36.reuse, R15, 0x2, P4 ;  /* 0x000000241e0d9211 */ /* 0x080fe400020f140f */
[----:B------:R-:W-:Y:S02]  /*25da0*/  ISETP.GE.AND P4, PT, R25, UR4, PT ;  /* 0x0000000419007c0c */ /* 0x000fe4000bf86270 */
[----:B------:R-:W-:Y:S02]  /*25db0*/  SHF.R.S32.HI R15, RZ, 0x1f, R24 ;  /* 0x0000001fff0f7819 */ /* 0x000fe40000011418 */
[CC--:B-1----:R-:W-:Y:S02]  /*25dc0*/  @!P3 LEA R10, P2, R31.reuse, R35.reuse, 0x2 ;  /* 0x000000231f0ab211 */ /* 0x0c2fe400078410ff */
[----:B------:R-:W-:Y:S02]  /*25dd0*/  @!P0 LEA R8, P5, R28, R35, 0x2 ;  /* 0x000000231c088211 */ /* 0x000fe400078a10ff */
[----:B------:R-:W-:-:S02]  /*25de0*/  @!P3 LEA.HI.X R11, R31, R36, R14, 0x2, P2 ;  /* 0x000000241f0bb211 */ /* 0x000fc400010f140e */
[----:B------:R-:W-:Y:S02]  /*25df0*/  ISETP.GE.AND P2, PT, R29, UR4, PT ;  /* 0x000000041d007c0c */ /* 0x000fe4000bf46270 */
[----:B------:R-:W-:Y:S01]  /*25e00*/  @!P0 LEA.HI.X R9, R28, R36, R27, 0x2, P5 ;  /* 0x000000241c098211 */ /* 0x000fe200028f141b */
[----:B------:R1:W-:Y:S01]  /*25e10*/  @!P3 ST.E.64 desc[UR50][R10.64], R78 ;  /* 0x0000004e0a00b985 */ /* 0x0003e2000c101b32 */
[----:B------:R-:W-:Y:S01]  /*25e20*/  ISETP.GE.AND P3, PT, R24, UR4, PT ;  /* 0x0000000418007c0c */ /* 0x000fe2000bf66270 */
[----:B-1----:R-:W-:Y:S02]  /*25e30*/  @!P0 IMAD.MOV.U32 R10, RZ, RZ, R2 ;  /* 0x000000ffff0a8224 */ /* 0x002fe400078e0002 */
[----:B------:R-:W-:Y:S02]  /*25e40*/  @!P0 IMAD.MOV.U32 R11, RZ, RZ, R81 ;  /* 0x000000ffff0b8224 */ /* 0x000fe400078e0051 */
[----:B------:R-:W-:Y:S01]  /*25e50*/  @!P1 IMAD.MOV.U32 R2, RZ, RZ, R3 ;  /* 0x000000ffff029224 */ /* 0x000fe200078e0003 */
[----:B------:R-:W-:-:S02]  /*25e60*/  @!P1 MOV R3, R0 ;  /* 0x0000000000039202 */ /* 0x000fc40000000f00 */
[----:B------:R1:W-:Y:S01]  /*25e70*/  @!P0 ST.E.64 desc[UR50][R8.64], R10 ;  /* 0x0000000a08008985 */ /* 0x0003e2000c101b32 */
[----:B------:R-:W-:-:S03]  /*25e80*/  SHF.R.S32.HI R0, RZ, 0x1f, R29 ;  /* 0x0000001fff007819 */ /* 0x000fc6000001141d */
[----:B------:R2:W-:Y:S01]  /*25e90*/  @!P1 ST.E.64 desc[UR50][R12.64], R2 ;  /* 0x000000020c009985 */ /* 0x0005e2000c101b32 */
[----:B------:R-:W-:Y:S01]  /*25ea0*/  ISETP.GE.AND P1, PT, R228, UR4, PT ;  /* 0x00000004e4007c0c */ /* 0x000fe2000bf26270 */
[----:B-1----:R-:W-:Y:S01]  /*25eb0*/  @!P2 IMAD.MOV.U32 R10, RZ, RZ, R21 ;  /* 0x000000ffff0aa224 */ /* 0x002fe200078e0015 */
[CC--:B------:R-:W-:Y:S01]  /*25ec0*/  @!P3 LEA R8, P5, R24.reuse, R35.reuse, 0x2 ;  /* 0x000000231808b211 */ /* 0x0c0fe200078a10ff */
[----:B------:R-:W-:Y:S01]  /*25ed0*/  @!P2 IMAD.MOV.U32 R11, RZ, RZ, R4 ;  /* 0x000000ffff0ba224 */ /* 0x000fe200078e0004 */
[C---:B--2---:R-:W-:Y:S01]  /*25ee0*/  @!P2 LEA R2, P0, R29.reuse, R35, 0x2 ;  /* 0x000000231d02a211 */ /* 0x044fe200078010ff */
[----:B------:R-:W-:Y:S01]  /*25ef0*/  @!P3 IMAD.MOV.U32 R21, RZ, RZ, R20 ;  /* 0x000000ffff15b224 */ /* 0x000fe200078e0014 */
[-C--:B------:R-:W-:Y:S01]  /*25f00*/  @!P3 LEA.HI.X R9, R24, R36.reuse, R15, 0x2, P5 ;  /* 0x000000241809b211 */ /* 0x080fe200028f140f */
[----:B------:R-:W-:Y:S01]  /*25f10*/  @!P3 IMAD.MOV.U32 R20, RZ, RZ, R40 ;  /* 0x000000ffff14b224 */ /* 0x000fe200078e0028 */
[----:B------:R-:W-:Y:S02]  /*25f20*/  @!P2 LEA.HI.X R3, R29, R36, R0, 0x2, P0 ;  /* 0x000000241d03a211 */ /* 0x000fe400000f1400 */
[----:B------:R-:W-:-:S02]  /*25f30*/  ISETP.GE.AND P0, PT, R38, UR4, PT ;  /* 0x0000000426007c0c */ /* 0x000fc4000bf06270 */
[----:B------:R-:W-:Y:S01]  /*25f40*/  SHF.R.S32.HI R0, RZ, 0x1f, R25 ;  /* 0x0000001fff007819 */ /* 0x000fe20000011419 */
[----:B------:R1:W-:Y:S01]  /*25f50*/  @!P2 ST.E.64 desc[UR50][R2.64], R10 ;  /* 0x0000000a0200a985 */ /* 0x0003e2000c101b32 */
[CC--:B------:R-:W-:Y:S02]  /*25f60*/  @!P4 LEA R12, P2, R25.reuse, R35.reuse, 0x2 ;  /* 0x00000023190cc211 */ /* 0x0c0fe400078410ff */
[----:B------:R-:W-:Y:S01]  /*25f70*/  SHF.R.S32.HI R15, RZ, 0x1f, R228 ;  /* 0x0000001fff0f7819 */ /* 0x000fe200000114e4 */
[----:B------:R2:W-:Y:S01]  /*25f80*/  @!P3 ST.E.64 desc[UR50][R8.64], R20 ;  /* 0x000000140800b985 */ /* 0x0005e2000c101b32 */
[----:B------:R-:W-:Y:S02]  /*25f90*/  @!P4 LEA.HI.X R13, R25, R36, R0, 0x2, P2 ;  /* 0x00000024190dc211 */ /* 0x000fe400010f1400 */
[----:B------:R-:W-:Y:S02]  /*25fa0*/  @!P1 LEA R14, P3, R228, R35, 0x2 ;  /* 0x00000023e40e9211 */ /* 0x000fe400078610ff */
[----:B------:R-:W-:-:S02]  /*25fb0*/  ISETP.GE.AND P2, PT, R89, UR4, PT ;  /* 0x0000000459007c0c */ /* 0x000fc4000bf46270 */
[-C--:B------:R-:W-:Y:S02]  /*25fc0*/  @!P1 LEA.HI.X R15, R228, R36.reuse, R15, 0x2, P3 ;  /* 0x00000024e40f9211 */ /* 0x080fe400018f140f */
[----:B------:R-:W-:Y:S01]  /*25fd0*/  @!P4 MOV R40, R43 ;  /* 0x0000002b0028c202 */ /* 0x000fe20000000f00 */
[----:B------:R-:W-:Y:S01]  /*25fe0*/  @!P1 IMAD.MOV.U32 R43, RZ, RZ, R42 ;  /* 0x000000ffff2b9224 */ /* 0x000fe200078e002a */
[----:B------:R-:W-:Y:S01]  /*25ff0*/  ISETP.GE.AND P3, PT, R39, UR4, PT ;  /* 0x0000000427007c0c */ /* 0x000fe2000bf66270 */
[----:B------:R-:W-:Y:S01]  /*26000*/  @!P1 IMAD.MOV.U32 R42, RZ, RZ, R44 ;  /* 0x000000ffff2a9224 */ /* 0x000fe200078e002c */
[-C--:B------:R-:W-:Y:S01]  /*26010*/  @!P0 LEA R26, P5, R38, R35.reuse, 0x2 ;  /* 0x00000023261a8211 */ /* 0x080fe200078a10ff */
[----:B------:R-:W-:Y:S01]  /*26020*/  @!P0 IMAD.MOV.U32 R44, RZ, RZ, R47 ;  /* 0x000000ffff2c8224 */ /* 0x000fe200078e002f */
[----:B------:R3:W-:Y:S01]  /*26030*/  @!P4 ST.E.64 desc[UR50][R12.64], R40 ;  /* 0x000000280c00c985 */ /* 0x0007e2000c101b32 */
[----:B------:R-:W-:Y:S02]  /*26040*/  ISETP.GE.AND P4, PT, R88, UR4, PT ;  /* 0x0000000458007c0c */ /* 0x000fe4000bf86270 */
[-C--:B------:R-:W-:Y:S01]  /*26050*/  @!P0 LEA.HI.X R27, R38, R36.reuse, R62, 0x2, P5 ;  /* 0x00000024261b8211 */ /* 0x080fe200028f143e */
[C---:B------:R-:W-:Y:S01]  /*26060*/  VIADD R38, R216.reuse, 0x78 ;  /* 0x00000078d8267836 */ /* 0x040fe20000000000 */
[----:B------:R-:W-:Y:S01]  /*26070*/  IADD3 R62, R216, 0x70, RZ ;  /* 0x00000070d83e7810 */ /* 0x000fe20007ffe0ff */
[----:B------:R4:W-:Y:S01]  /*26080*/  @!P1 ST.E.64 desc[UR50][R14.64], R42 ;  /* 0x0000002a0e009985 */ /* 0x0009e2000c101b32 */
[CC--:B-1----:R-:W-:Y:S01]  /*26090*/  @!P2 LEA R2, P1, R89.reuse, R35.reuse, 0x2 ;  /* 0x000000235902a211 */ /* 0x0c2fe200078210ff */
[----:B------:R-:W-:Y:S01]  /*260a0*/  @!P2 IMAD.MOV.U32 R47, RZ, RZ, R46 ;  /* 0x000000ffff2fa224 */ /* 0x000fe200078e002e */
[----:B------:R-:W-:Y:S01]  /*260b0*/  ISETP.GE.AND P5, PT, R62, UR4, PT ;  /* 0x000000043e007c0c */ /* 0x000fe2000bfa6270 */
[----:B------:R1:W-:Y:S01]  /*260c0*/  @!P0 ST.E.64 desc[UR50][R26.64], R44 ;  /* 0x0000002c1a008985 */ /* 0x0003e2000c101b32 */
[----:B------:R-:W-:Y:S01]  /*260d0*/  ISETP.GE.AND P0, PT, R38, UR4, PT ;  /* 0x0000000426007c0c */ /* 0x000fe2000bf06270 */
[----:B------:R-:W-:Y:S01]  /*260e0*/  @!P2 IMAD.MOV.U32 R46, RZ, RZ, R48 ;  /* 0x000000ffff2ea224 */ /* 0x000fe200078e0030 */
[----:B------:R-:W-:Y:S01]  /*260f0*/  @!P2 LEA.HI.X R3, R89, R36, R100, 0x2, P1 ;  /* 0x000000245903a211 */ /* 0x000fe200008f1464 */
[----:B------:R-:W-:Y:S01]  /*26100*/  VIADD R89, R216, 0x68 ;  /* 0x00000068d8597836 */ /* 0x000fe20000000000 */
[----:B--2---:R-:W-:Y:S01]  /*26110*/  @!P3 LEA R8, P1, R39, R35, 0x2 ;  /* 0x000000232708b211 */ /* 0x004fe200078210ff */
[----:B------:R-:W-:-:S02]  /*26120*/  @!P3 IMAD.MOV.U32 R48, RZ, RZ, R51 ;  /* 0x000000ffff30b224 */ /* 0x000fc400078e0033 */
[----:B------:R1:W-:Y:S01]  /*26130*/  @!P2 ST.E.64 desc[UR50][R2.64], R46 ;  /* 0x0000002e0200a985 */ /* 0x0003e2000c101b32 */
[----:B------:R-:W-:Y:S01]  /*26140*/  @!P3 LEA.HI.X R9, R39, R36, R63, 0x2, P1 ;  /* 0x000000242709b211 */ /* 0x000fe200008f143f */
[C---:B------:R-:W-:Y:S01]  /*26150*/  VIADD R63, R216.reuse, 0x70 ;  /* 0x00000070d83f7836 */ /* 0x040fe20000000000 */
[----:B------:R-:W-:Y:S01]  /*26160*/  IADD3 R39, R216, 0x78, RZ ;  /* 0x00000078d8277810 */ /* 0x000fe20007ffe0ff */
[----:B------:R-:W-:Y:S01]  /*26170*/  @!P4 IMAD.MOV.U32 R51, RZ, RZ, R50 ;  /* 0x000000ffff33c224 */ /* 0x000fe200078e0032 */
[-C--:B------:R-:W-:Y:S01]  /*26180*/  @!P4 LEA R10, P1, R88, R35.reuse, 0x2 ;  /* 0x00000023580ac211 */ /* 0x080fe200078210ff */
[----:B------:R1:W-:Y:S01]  /*26190*/  @!P3 ST.E.64 desc[UR50][R8.64], R48 ;  /* 0x000000300800b985 */ /* 0x0003e2000c101b32 */
[----:B------:R-:W-:Y:S01]  /*261a0*/  SHF.R.S32.HI R89, RZ, 0x1f, R89 ;  /* 0x0000001fff597819 */ /* 0x000fe20000011459 */
[----:B------:R-:W-:Y:S01]  /*261b0*/  @!P4 IMAD.MOV.U32 R50, RZ, RZ, R82 ;  /* 0x000000ffff32c224 */ /* 0x000fe200078e0052 */
[-C--:B---3--:R-:W-:Y:S01]  /*261c0*/  @!P5 LEA R12, P2, R62, R35.reuse, 0x2 ;  /* 0x000000233e0cd211 */ /* 0x088fe200078410ff */
[----:B------:R-:W-:Y:S01]  /*261d0*/  @!P5 IMAD.MOV.U32 R82, RZ, RZ, R85 ;  /* 0x000000ffff52d224 */ /* 0x000fe200078e0055 */
[----:B------:R-:W-:Y:S01]  /*261e0*/  SHF.R.S32.HI R63, RZ, 0x1f, R63 ;  /* 0x0000001fff3f7819 */ /* 0x000fe2000001143f */
[----:B------:R-:W-:Y:S01]  /*261f0*/  @!P0 IMAD.MOV.U32 R85, RZ, RZ, R84 ;  /* 0x000000ffff558224 */ /* 0x000fe200078e0054 */
[----:B----4-:R-:W-:-:S02]  /*26200*/  @!P0 LEA R14, P3, R38, R35, 0x2 ;  /* 0x00000023260e8211 */ /* 0x010fc400078610ff */
[----:B------:R-:W-:Y:S02]  /*26210*/  SHF.R.S32.HI R39, RZ, 0x1f, R39 ;  /* 0x0000001fff277819 */ /* 0x000fe40000011427 */
[-C--:B------:R-:W-:Y:S02]  /*26220*/  @!P4 LEA.HI.X R11, R88, R36.reuse, R89, 0x2, P1 ;  /* 0x00000024580bc211 */ /* 0x080fe400008f1459 */
[-C--:B------:R-:W-:Y:S02]  /*26230*/  @!P5 LEA.HI.X R13, R62, R36.reuse, R63, 0x2, P2 ;  /* 0x000000243e0dd211 */ /* 0x080fe400010f143f */
[----:B------:R-:W-:Y:S01]  /*26240*/  @!P0 LEA.HI.X R15, R38, R36, R39, 0x2, P3 ;  /* 0x00000024260f8211 */ /* 0x000fe200018f1427 */
[----:B------:R1:W-:Y:S01]  /*26250*/  @!P4 ST.E.64 desc[UR50][R10.64], R50 ;  /* 0x000000320a00c985 */ /* 0x0003e2000c101b32 */
[----:B------:R-:W-:-:S03]  /*26260*/  @!P0 MOV R84, R86 ;  /* 0x0000005600548202 */ /* 0x000fc60000000f00 */
[----:B------:R1:W-:Y:S04]  /*26270*/  @!P5 ST.E.64 desc[UR50][R12.64], R82 ;  /* 0x000000520c00d985 */ /* 0x0003e8000c101b32 */
[----:B------:R1:W-:Y:S02]  /*26280*/  @!P0 ST.E.64 desc[UR50][R14.64], R84 ;  /* 0x000000540e008985 */ /* 0x0003e4000c101b32 */
.L_x_2890:
[----:B------:R-:W-:Y:S05]  /*26290*/  BSYNC B1 ;  /* 0x0000000000017941 */ /* 0x000fea0003800000 */
.L_x_2889:
[----:B------:R-:W-:-:S03]  /*262a0*/  UMOV UR4, 0xffffffff ;  /* 0xffffffff00047882 */ /* 0x000fc60000000000 */
[----:B------:R-:W-:Y:S05]  /*262b0*/  BRA.DIV UR4, `(.L_x_2891) ;  /* 0x000000d204887947 */ /* 0x000fea000b800000 */
[----:B------:R3:W4:Y:S04]  /*262c0*/  SHFL.IDX PT, R0, R37, 0x1, 0x1c1f ;  /* 0x003c1f0025007f89 */ /* 0x00072800000e0000 */
[----:B-1----:R3:W1:Y:S02]  /*262d0*/  SHFL.IDX PT, R14, R32, 0x1, 0x1c1f ;  /* 0x003c1f00200e7f89 */ /* 0x00266400000e0000 */
.L_x_3181:
[----:B------:R-:W-:-:S13]  /*262e0*/  ISETP.GE.AND P0, PT, R34, R103, PT ;  /* 0x000000672200720c */ /* 0x000fda0003f06270 */
[----:B------:R-:W-:Y:S05]  /*262f0*/  @P0 BRA `(.L_x_2887) ;  /* 0x0000001000e00947 */ /* 0x000fea0003800000 */
[----:B------:R-:W-:Y:S01]  /*26300*/  ULDC UR4, c[0x0][0xac8] ;  /* 0x0002b20000047ab9 */ /* 0x000fe20000000800 */
[----:B------:R-:W-:Y:S01]  /*26310*/  SHF.R.S32.HI R2, RZ, 0x1f, R33 ;  /* 0x0000001fff027819 */ /* 0x000fe20000011421 */
[C---:B------:R-:W-:Y:S01]  /*26320*/  VIADD R39, R216.reuse, 0x50 ;  /* 0x00000050d8277836 */ /* 0x040fe20000000000 */
[----:B------:R-:W-:Y:S01]  /*26330*/  ISETP.GE.AND P1, PT, R33, UR4, PT ;  /* 0x0000000421007c0c */ /* 0x000fe2000bf26270 */
[C---:B------:R-:W-:Y:S01]  /*26340*/  VIADD R40, R216.reuse, 0x50 ;  /* 0x00000050d8287836 */ /* 0x040fe20000000000 */
[C---:B------:R-:W-:Y:S01]  /*26350*/  ISETP.GE.AND P0, PT, R216.reuse, UR4, PT ;  /* 0x00000004d8007c0c */ /* 0x040fe2000bf06270 */
[C---:B------:R-:W-:Y:S01]  /*26360*/  VIADD R38, R216.reuse, 0x60 ;  /* 0x00000060d8267836 */ /* 0x040fe20000000000 */
[----:B------:R-:W-:Y:S01]  /*26370*/  ISETP.GE.AND P2, PT, R229, UR4, PT ;  /* 0x00000004e5007c0c */ /* 0x000fe2000bf46270 */
[C---:B------:R-:W-:Y:S01]  /*26380*/  VIADD R36, R216.reuse, 0x68 ;  /* 0x00000068d8247836 */ /* 0x040fe20000000000 */
[----:B------:R-:W-:Y:S01]  /*26390*/  ISETP.GE.AND P5, PT, R31, UR4, PT ;  /* 0x000000041f007c0c */ /* 0x000fe2000bfa6270 */
[----:B0--3--:R-:W-:Y:S01]  /*263a0*/  VIADD R37, R216, 0x58 ;  /* 0x00000058d8257836 */ /* 0x009fe20000000000 */
[----:B------:R-:W-:-:S02]  /*263b0*/  SHF.R.S32.HI R4, RZ, 0x1f, R229 ;  /* 0x0000001fff047819 */ /* 0x000fc400000114e5 */
[----:B------:R-:W-:Y:S02]  /*263c0*/  SHF.R.S32.HI R3, RZ, 0x1f, R31 ;  /* 0x0000001fff037819 */ /* 0x000fe4000001141f */
[----:B------:R-:W-:Y:S02]  /*263d0*/  SHF.R.S32.HI R27, RZ, 0x1f, R30 ;  /* 0x0000001fff1b7819 */ /* 0x000fe4000001141e */
[C---:B-1----:R-:W-:Y:S01]  /*263e0*/  @!P1 LEA R12, P3, R33.reuse, R14, 0x2 ;  /* 0x0000000e210c9211 */ /* 0x042fe200078610ff */
[----:B----4-:R-:W-:Y:S01]  /*263f0*/  @!P0 IMAD.MOV.U32 R15, RZ, RZ, R0 ;  /* 0x000000ffff0f8224 */ /* 0x010fe200078e0000 */
[C---:B--2---:R-:W-:Y:S01]  /*26400*/  IADD3 R35, R216.reuse, 0x58, RZ ;  /* 0x00000058d8237810 */ /* 0x044fe20007ffe0ff */
[----:B------:R-:W-:Y:S01]  /*26410*/  @!P0 IMAD.MOV.U32 R86, RZ, RZ, R52 ;  /* 0x000000ffff568224 */ /* 0x000fe200078e0034 */
[----:B------:R-:W-:Y:S01]  /*26420*/  @!P1 LEA.HI.X R13, R33, R0, R2, 0x2, P3 ;  /* 0x00000000210d9211 */ /* 0x000fe200018f1402 */
[----:B------:R-:W-:Y:S01]  /*26430*/  @!P0 IMAD.WIDE R8, R216, 0x4, R14 ;  /* 0x00000004d8088825 */ /* 0x000fe200078e020e */
[----:B------:R-:W-:-:S02]  /*26440*/  @!P2 LEA R10, P3, R229, R14, 0x2 ;  /* 0x0000000ee50aa211 */ /* 0x000fc400078610ff */
[----:B------:R-:W-:Y:S02]  /*26450*/  @!P5 LEA R2, P4, R31, R14, 0x2 ;  /* 0x0000000e1f02d211 */ /* 0x000fe400078810ff */
[-C--:B------:R-:W-:Y:S01]  /*26460*/  @!P2 LEA.HI.X R11, R229, R0.reuse, R4, 0x2, P3 ;  /* 0x00000000e50ba211 */ /* 0x080fe200018f1404 */
[----:B------:R0:W-:Y:S01]  /*26470*/  @!P0 ST.E.64 desc[UR50][R8.64], R86 ;  /* 0x0000005608008985 */ /* 0x0001e2000c101b32 */
[----:B------:R-:W-:Y:S02]  /*26480*/  ISETP.GE.AND P3, PT, R28, UR4, PT ;  /* 0x000000041c007c0c */ /* 0x000fe4000bf66270 */
[----:B------:R-:W-:Y:S02]  /*26490*/  ISETP.GE.AND P0, PT, R30, UR4, PT ;  /* 0x000000041e007c0c */ /* 0x000fe4000bf06270 */
[----:B------:R-:W-:Y:S02]  /*264a0*/  @!P5 LEA.HI.X R3, R31, R0, R3, 0x2, P4 ;  /* 0x000000001f03d211 */ /* 0x000fe400020f1403 */
[----:B------:R-:W-:-:S02]  /*264b0*/  SHF.R.S32.HI R15, RZ, 0x1f, R28 ;  /* 0x0000001fff0f7819 */ /* 0x000fc4000001141c */
[----:B------:R-:W-:Y:S02]  /*264c0*/  SHF.R.S32.HI R4, RZ, 0x1f, R29 ;  /* 0x0000001fff047819 */ /* 0x000fe4000001141d */
[----:B------:R-:W-:Y:S02]  /*264d0*/  IADD3 R32, R216, 0x70, RZ ;  /* 0x00000070d8207810 */ /* 0x000fe40007ffe0ff */
[----:B------:R-:W-:Y:S01]  /*264e0*/  SHF.R.S32.HI R40, RZ, 0x1f, R40 ;  /* 0x0000001fff287819 */ /* 0x000fe20000011428 */
[----:B0-----:R-:W-:Y:S01]  /*264f0*/  @!P2 IMAD.MOV.U32 R8, RZ, RZ, R53 ;  /* 0x000000ffff08a224 */ /* 0x001fe200078e0035 */
[C---:B------:R-:W-:Y:S01]  /*26500*/  @!P3 LEA R20, P4, R28.reuse, R14, 0x2 ;  /* 0x0000000e1c14b211 */ /* 0x040fe200078810ff */
[----:B------:R-:W-:Y:S01]  /*26510*/  @!P2 IMAD.MOV.U32 R9, RZ, RZ, R90 ;  /* 0x000000ffff09a224 */ /* 0x000fe200078e005a */
[----:B------:R-:W-:Y:S02]  /*26520*/  SHF.R.S32.HI R37, RZ, 0x1f, R37 ;  /* 0x0000001fff257819 */ /* 0x000fe40000011425 */
[----:B------:R-:W-:-:S02]  /*26530*/  @!P3 LEA.HI.X R21, R28, R0, R15, 0x2, P4 ;  /* 0x000000001c15b211 */ /* 0x000fc400020f140f */
[----:B------:R0:W-:Y:S01]  /*26540*/  @!P2 ST.E.64 desc[UR50][R10.64], R8 ;  /* 0x000000080a00a985 */ /* 0x0001e2000c101b32 */
[----:B------:R-:W-:Y:S02]  /*26550*/  ISETP.GE.AND P2, PT, R29, UR4, PT ;  /* 0x000000041d007c0c */ /* 0x000fe4000bf46270 */
[----:B------:R-:W-:Y:S01]  /*26560*/  SHF.R.S32.HI R15, RZ, 0x1f, R228 ;  /* 0x0000001fff0f7819 */ /* 0x000fe200000114e4 */
[----:B0-----:R-:W-:-:S10]  /*26570*/  @!P1 IMAD.MOV.U32 R8, RZ, RZ, R56 ;  /* 0x000000ffff089224 */ /* 0x001fd400078e0038 */
[C---:B------:R-:W-:Y:S01]  /*26580*/  @!P2 LEA R10, P4, R29.reuse, R14, 0x2 ;  /* 0x0000000e1d0aa211 */ /* 0x040fe200078810ff */
[----:B------:R-:W-:Y:S01]  /*26590*/  @!P1 IMAD.MOV.U32 R9, RZ, RZ, R54 ;  /* 0x000000ffff099224 */ /* 0x000fe200078e0036 */
[----:B------:R-:W-:Y:S02]  /*265a0*/  @!P5 MOV R54, R57 ;  /* 0x000000390036d202 */ /* 0x000fe40000000f00 */
[----:B------:R-:W-:Y:S02]  /*265b0*/  @!P2 LEA.HI.X R11, R29, R0, R4, 0x2, P4 ;  /* 0x000000001d0ba211 */ /* 0x000fe400020f1404 */
[----:B------:R0:W-:Y:S01]  /*265c0*/  @!P1 ST.E.64 desc[UR50][R12.64], R8 ;  /* 0x000000080c009985 */ /* 0x0001e2000c101b32 */
[----:B------:R-:W-:Y:S02]  /*265d0*/  ISETP.GE.AND P1, PT, R24, UR4, PT ;  /* 0x0000000418007c0c */ /* 0x000fe4000bf26270 */
[----:B------:R-:W-:Y:S01]  /*265e0*/  SHF.R.S32.HI R4, RZ, 0x1f, R25 ;  /* 0x0000001fff047819 */ /* 0x000fe20000011419 */
[----:B------:R1:W-:Y:S01]  /*265f0*/  @!P5 ST.E.64 desc[UR50][R2.64], R54 ;  /* 0x000000360200d985 */ /* 0x0003e2000c101b32 */
[----:B------:R-:W-:-:S04]  /*26600*/  @!P0 LEA R26, P5, R30, R14, 0x2 ;  /* 0x0000000e1e1a8211 */ /* 0x000fc800078a10ff */
[----:B------:R-:W-:Y:S02]  /*26610*/  @!P0 LEA.HI.X R27, R30, R0, R27, 0x2, P5 ;  /* 0x000000001e1b8211 */ /* 0x000fe400028f141b */
[----:B------:R-:W-:Y:S02]  /*26620*/  ISETP.GE.AND P5, PT, R25, UR4, PT ;  /* 0x0000000419007c0c */ /* 0x000fe4000bfa6270 */
[----:B0-----:R-:W-:Y:S02]  /*26630*/  SHF.R.S32.HI R9, RZ, 0x1f, R24 ;  /* 0x0000001fff097819 */ /* 0x001fe40000011418 */
[C---:B------:R-:W-:Y:S01]  /*26640*/  @!P1 LEA R8, P4, R24.reuse, R14, 0x2 ;  /* 0x0000000e18089211 */ /* 0x040fe200078810ff */
[----:B-1----:R-:W-:Y:S02]  /*26650*/  @!P3 IMAD.MOV.U32 R2, RZ, RZ, R60 ;  /* 0x000000ffff02b224 */ /* 0x002fe400078e003c */
[----:B------:R-:W-:Y:S01]  /*26660*/  @!P3 IMAD.MOV.U32 R3, RZ, RZ, R58 ;  /* 0x000000ffff03b224 */ /* 0x000fe200078e003a */
[----:B------:R-:W-:Y:S01]  /*26670*/  @!P1 LEA.HI.X R9, R24, R0, R9, 0x2, P4 ;  /* 0x0000000018099211 */ /* 0x000fe200020f1409 */
[----:B------:R-:W-:-:S04]  /*26680*/  @!P0 IMAD.MOV.U32 R58, RZ, RZ, R61 ;  /* 0x000000ffff3a8224 */ /* 0x000fc800078e003d */
[C---:B------:R-:W-:Y:S01]  /*26690*/  @!P5 LEA R12, P4, R25.reuse, R14, 0x2 ;  /* 0x0000000e190cd211 */ /* 0x040fe200078810ff */
[----:B------:R0:W-:Y:S01]  /*266a0*/  @!P3 ST.E.64 desc[UR50][R20.64], R2 ;  /* 0x000000021400b985 */ /* 0x0001e2000c101b32 */
[----:B------:R-:W-:Y:S02]  /*266b0*/  ISETP.GE.AND P3, PT, R228, UR4, PT ;  /* 0x00000004e4007c0c */ /* 0x000fe4000bf66270 */
[----:B------:R-:W-:Y:S01]  /*266c0*/  @!P5 LEA.HI.X R13, R25, R0, R4, 0x2, P4 ;  /* 0x00000000190dd211 */ /* 0x000fe200020f1404 */
[----:B------:R-:W-:Y:S01]  /*266d0*/  @!P0 ST.E.64 desc[UR50][R26.64], R58 ;  /* 0x0000003a1a008985 */ /* 0x000fe2000c101b32 */
[----:B------:R-:W-:Y:S02]  /*266e0*/  ISETP.GE.AND P0, PT, R39, UR4, PT ;  /* 0x0000000427007c0c */ /* 0x000fe4000bf06270 */
[----:B------:R-:W-:Y:S01]  /*266f0*/  ISETP.GE.AND P4, PT, R38, UR4, PT ;  /* 0x0000000426007c0c */ /* 0x000fe2000bf86270 */
[----:B0-----:R-:W-:Y:S02]  /*26700*/  @!P2 IMAD.MOV.U32 R2, RZ, RZ, R70 ;  /* 0x000000ffff02a224 */ /* 0x001fe400078e0046 */
[----:B------:R-:W-:-:S02]  /*26710*/  @!P2 IMAD.MOV.U32 R3, RZ, RZ, R68 ;  /* 0x000000ffff03a224 */ /* 0x000fc400078e0044 */
[----:B------:R-:W-:-:S06]  /*26720*/  @!P1 IMAD.MOV.U32 R68, RZ, RZ, R71 ;  /* 0x000000ffff449224 */ /* 0x000fcc00078e0047 */
[----:B------:R-:W-:Y:S01]  /*26730*/  @!P0 IMAD.MOV.U32 R77, RZ, RZ, R76 ;  /* 0x000000ffff4d8224 */ /* 0x000fe200078e004c */
[----:B------:R0:W-:Y:S01]  /*26740*/  @!P2 ST.E.64 desc[UR50][R10.64], R2 ;  /* 0x000000020a00a985 */ /* 0x0001e2000c101b32 */
[C---:B------:R-:W-:Y:S01]  /*26750*/  @!P3 LEA R20, P2, R228.reuse, R14, 0x2 ;  /* 0x0000000ee414b211 */ /* 0x040fe200078410ff */
[----:B------:R-:W-:Y:S02]  /*26760*/  @!P0 IMAD.MOV.U32 R76, RZ, RZ, R92 ;  /* 0x000000ffff4c8224 */ /* 0x000fe400078e005c */
[----:B------:R1:W-:Y:S01]  /*26770*/  @!P1 ST.E.64 desc[UR50][R8.64], R68 ;  /* 0x0000004408009985 */ /* 0x0003e2000c101b32 */
[----:B------:R-:W-:Y:S02]  /*26780*/  ISETP.GE.AND P1, PT, R35, UR4, PT ;  /* 0x0000000423007c0c */ /* 0x000fe4000bf26270 */
[----:B------:R-:W-:Y:S01]  /*26790*/  @!P3 LEA.HI.X R21, R228, R0, R15, 0x2, P2 ;  /* 0x00000000e415b211 */ /* 0x000fe200010f140f */
[----:B0-----:R-:W-:Y:S01]  /*267a0*/  @!P5 IMAD.MOV.U32 R2, RZ, RZ, R74 ;  /* 0x000000ffff02d224 */ /* 0x001fe200078e004a */
[----:B------:R-:W-:Y:S01]  /*267b0*/  @!P0 LEA R10, P2, R39, R14, 0x2 ;  /* 0x0000000e270a8211 */ /* 0x000fe200078410ff */
[----:B------:R-:W-:-:S02]  /*267c0*/  @!P5 IMAD.MOV.U32 R3, RZ, RZ, R72 ;  /* 0x000000ffff03d224 */ /* 0x000fc400078e0048 */
[----:B------:R-:W-:Y:S01]  /*267d0*/  @!P3 IMAD.MOV.U32 R72, RZ, RZ, R75 ;  /* 0x000000ffff48b224 */ /* 0x000fe200078e004b */
[----:B------:R-:W-:-:S05]  /*267e0*/  @!P0 LEA.HI.X R11, R39, R0, R40, 0x2, P2 ;  /* 0x00000000270b8211 */ /* 0x000fca00010f1428 */
[----:B------:R-:W-:Y:S01]  /*267f0*/  @!P1 IMAD.MOV.U32 R90, RZ, RZ, R93 ;  /* 0x000000ffff5a9224 */ /* 0x000fe200078e005d */
[----:B------:R0:W-:Y:S01]  /*26800*/  @!P5 ST.E.64 desc[UR50][R12.64], R2 ;  /* 0x000000020c00d985 */ /* 0x0001e2000c101b32 */
[----:B------:R-:W-:Y:S02]  /*26810*/  ISETP.GE.AND P5, PT, R36, UR4, PT ;  /* 0x0000000424007c0c */ /* 0x000fe4000bfa6270 */
[C---:B-1----:R-:W-:Y:S01]  /*26820*/  @!P1 LEA R8, P2, R35.reuse, R14, 0x2 ;  /* 0x0000000e23089211 */ /* 0x042fe200078410ff */
[----:B------:R1:W-:Y:S01]  /*26830*/  @!P3 ST.E.64 desc[UR50][R20.64], R72 ;  /* 0x000000481400b985 */ /* 0x0003e2000c101b32 */
[----:B------:R-:W-:Y:S02]  /*26840*/  ISETP.GE.AND P3, PT, R32, UR4, PT ;  /* 0x0000000420007c0c */ /* 0x000fe4000bf66270 */
[----:B------:R-:W-:Y:S01]  /*26850*/  @!P1 LEA.HI.X R9, R35, R0, R37, 0x2, P2 ;  /* 0x0000000023099211 */ /* 0x000fe200010f1425 */
[C---:B------:R-:W-:Y:S01]  /*26860*/  VIADD R37, R216.reuse, 0x68 ;  /* 0x00000068d8257836 */ /* 0x040fe20000000000 */
[C---:B------:R-:W-:Y:S01]  /*26870*/  IADD3 R39, R216.reuse, 0x60, RZ ;  /* 0x00000060d8277810 */ /* 0x040fe20007ffe0ff */
[----:B------:R-:W-:Y:S01]  /*26880*/  VIADD R35, R216, 0x70 ;  /* 0x00000070d8237836 */ /* 0x000fe20000000000 */
[----:B------:R2:W-:Y:S02]  /*26890*/  @!P0 ST.E.64 desc[UR50][R10.64], R76 ;  /* 0x0000004c0a008985 */ /* 0x0005e4000c101b32 */
[----:B------:R-:W-:Y:S01]  /*268a0*/  SHF.R.S32.HI R39, RZ, 0x1f, R39 ;  /* 0x0000001fff277819 */ /* 0x000fe20000011427 */
[----:B0-----:R-:W-:Y:S01]  /*268b0*/  @!P4 IMAD.MOV.U32 R2, RZ, RZ, R96 ;  /* 0x000000ffff02c224 */ /* 0x001fe200078e0060 */
[-C--:B------:R-:W-:Y:S01]  /*268c0*/  @!P4 LEA R12, P0, R38, R14.reuse, 0x2 ;  /* 0x0000000e260cc211 */ /* 0x080fe200078010ff */
[----:B------:R2:W-:Y:S01]  /*268d0*/  @!P1 ST.E.64 desc[UR50][R8.64], R90 ;  /* 0x0000005a08009985 */ /* 0x0005e2000c101b32 */
[----:B------:R-:W-:Y:S01]  /*268e0*/  SHF.R.S32.HI R37, RZ, 0x1f, R37 ;  /* 0x0000001fff257819 */ /* 0x000fe20000011425 */
[----:B------:R-:W-:Y:S01]  /*268f0*/  @!P4 IMAD.MOV.U32 R3, RZ, RZ, R94 ;  /* 0x000000ffff03c224 */ /* 0x000fe200078e005e */
[-C--:B-1----:R-:W-:Y:S01]  /*26900*/  @!P5 LEA R20, P1, R36, R14.reuse, 0x2 ;  /* 0x0000000e2414d211 */ /* 0x082fe200078210ff */
[----:B------:R-:W-:Y:S01]  /*26910*/  @!P5 IMAD.MOV.U32 R94, RZ, RZ, R97 ;  /* 0x000000ffff5ed224 */ /* 0x000fe200078e0061 */
[----:B------:R-:W-:-:S02]  /*26920*/  @!P3 LEA R24, P2, R32, R14, 0x2 ;  /* 0x0000000e2018b211 */ /* 0x000fc400078410ff */
[----:B------:R-:W-:Y:S02]  /*26930*/  SHF.R.S32.HI R35, RZ, 0x1f, R35 ;  /* 0x0000001fff237819 */ /* 0x000fe40000011423 */
[-C--:B------:R-:W-:Y:S02]  /*26940*/  @!P4 LEA.HI.X R13, R38, R0.reuse, R39, 0x2, P0 ;  /* 0x00000000260dc211 */ /* 0x080fe400000f1427 */
[-C--:B------:R-:W-:Y:S02]  /*26950*/  @!P5 LEA.HI.X R21, R36, R0.reuse, R37, 0x2, P1 ;  /* 0x000000002415d211 */ /* 0x080fe400008f1425 */
[----:B------:R-:W-:Y:S01]  /*26960*/  @!P3 LEA.HI.X R25, R32, R0, R35, 0x2, P2 ;  /* 0x000000002019b211 */ /* 0x000fe200010f1423 */
[----:B------:R2:W-:Y:S01]  /*26970*/  @!P4 ST.E.64 desc[UR50][R12.64], R2 ;  /* 0x000000020c00c985 */ /* 0x0005e2000c101b32 */
[----:B------:R-:W-:-:S03]  /*26980*/  VIADD R32, R216, 0x78 ;  /* 0x00000078d8207836 */ /* 0x000fc60000000000 */
[----:B------:R2:W-:Y:S02]  /*26990*/  @!P5 ST.E.64 desc[UR50][R20.64], R94 ;  /* 0x0000005e1400d985 */ /* 0x0005e4000c101b32 */
[----:B------:R-:W-:Y:S02]  /*269a0*/  ISETP.GE.AND P0, PT, R32, UR4, PT ;  /* 0x0000000420007c0c */ /* 0x000fe4000bf06270 */
[----:B------:R2:W-:Y:S11]  /*269b0*/  @!P3 ST.E.64 desc[UR50][R24.64], R64 ;  /* 0x000000401800b985 */ /* 0x0005f6000c101b32 */
[----:B------:R-:W-:Y:S05]  /*269c0*/  @P0 BRA `(.L_x_2887) ;  /* 0x0000000c002c0947 */ /* 0x000fea0003800000 */
[----:B------:R-:W-:Y:S01]  /*269d0*/  VIADD R35, R216, 0x78 ;  /* 0x00000078d8237836 */ /* 0x000fe20000000000 */
[----:B------:R-:W-:-:S04]  /*269e0*/  LEA R14, P0, R32, R14, 0x2 ;  /* 0x0000000e200e7211 */ /* 0x000fc800078010ff */
[----:B------:R-:W-:-:S04]  /*269f0*/  SHF.R.S32.HI R35, RZ, 0x1f, R35 ;  /* 0x0000001fff237819 */ /* 0x000fc80000011423 */
[----:B------:R-:W-:-:S05]  /*26a00*/  LEA.HI.X R15, R32, R0, R35, 0x2, P0 ;  /* 0x00000000200f7211 */ /* 0x000fca00000f1423 */
[----:B------:R0:W-:Y:S01]  /*26a10*/  ST.E.64 desc[UR50][R14.64], R66 ;  /* 0x000000420e007985 */ /* 0x0001e2000c101b32 */
[----:B------:R-:W-:Y:S05]  /*26a20*/  BRA `(.L_x_2887) ;  /* 0x0000000c00147947 */ /* 0x000fea0003800000 */
.L_x_2873:
[----:B------:R-:W-:Y:S01]  /*26a30*/  ULDC.64 UR6, c[0x0][0xc08] ;  /* 0x0003020000067ab9 */ /* 0x000fe20000000a00 */
[----:B------:R-:W-:Y:S01]  /*26a40*/  ULDC.64 UR4, c[0x0][0xc00] ;  /* 0x0003000000047ab9 */ /* 0x000fe20000000a00 */
[----:B------:R-:W-:Y:S01]  /*26a50*/  ISETP.NE.U32.AND P1, PT, RZ, UR6, PT ;  /* 0x00000006ff007c0c */ /* 0x000fe2000bf25070 */
[----:B------:R-:W3:Y:S01]  /*26a60*/  S2R R10, SR_TID.X ;  /* 0x00000000000a7919 */ /* 0x000ee20000002100 */
[----:B------:R-:W-:Y:S02]  /*26a70*/  ISETP.NE.U32.AND P0, PT, RZ, UR4, PT ;  /* 0x00000004ff007c0c */ /* 0x000fe4000bf05070 */
[----:B------:R-:W-:Y:S02]  /*26a80*/  ISETP.NE.AND.EX P1, PT, RZ, UR7, PT, P1 ;  /* 0x00000007ff007c0c */ /* 0x000fe4000bf25310 */
[----:B------:R-:W-:Y:S02]  /*26a90*/  IADD3 R2, P2, R225, UR4, RZ ;  /* 0x00000004e1027c10 */ /* 0x000fe4000ff5e0ff */
[----:B------:R-:W-:-:S02]  /*26aa0*/  ISETP.NE.AND.EX P0, PT, RZ, UR5, PT, P0 ;  /* 0x00000005ff007c0c */ /* 0x000fc4000bf05300 */
[----:B------:R-:W-:Y:S01]  /*26ab0*/  IADD3.X R3, R226, UR5, RZ, P2, !PT ;  /* 0x00000005e2037c10 */ /* 0x000fe200097fe4ff */
[----:B------:R-:W-:Y:S01]  /*26ac0*/  ULDC UR4, c[0x0][0xa88] ;  /* 0x0002a20000047ab9 */ /* 0x000fe20000000800 */
[----:B------:R-:W-:Y:S01]  /*26ad0*/  MOV R21, RZ ;  /* 0x000000ff00157202 */ /* 0x000fe20000000f00 */
[----:B--2---:R-:W-:-:S04]  /*26ae0*/  IMAD.U32 R4, RZ, RZ, UR4 ;  /* 0x00000004ff047e24 */ /* 0x004fc8000f8e00ff */
[----:B------:R-:W-:-:S04]  /*26af0*/  @P1 IADD3 R8, P2, R225, UR6, RZ ;  /* 0x00000006e1081c10 */ /* 0x000fc8000ff5e0ff */
[----:B------:R-:W-:Y:S01]  /*26b00*/  @P1 IADD3.X R9, R226, UR7, RZ, P2, !PT ;  /* 0x00000007e2091c10 */ /* 0x000fe200097fe4ff */
[----:B------:R2:W5:Y:S04]  /*26b10*/  @P0 LDG.E R21, desc[UR50][R2.64] ;  /* 0x0000003202150981 */ /* 0x000568000c1e1900 */
[----:B------:R2:W5:Y:S01]  /*26b20*/  @P1 LDG.E R4, desc[UR50][R8.64] ;  /* 0x0000003208041981 */ /* 0x000562000c1e1900 */
[----:B-1----:R-:W-:Y:S01]  /*26b30*/  ISETP.GT.AND P2, PT, R224, 0x1, PT ;  /* 0x00000001e000780c */ /* 0x002fe20003f44270 */
[----:B---3--:R-:W-:-:S05]  /*26b40*/  VIADD R26, R10, 0xffffff80 ;  /* 0xffffff800a1a7836 */ /* 0x008fca0000000000 */
[----:B------:R-:W-:Y:S01]  /*26b50*/  ISETP.GT.AND P3, PT, R26, 0x7f, PT ;  /* 0x0000007f1a00780c */ /* 0x000fe20003f64270 */
[----:B--2---:R-:W-:-:S12]  /*26b60*/  @P1 BRA `(.L_x_2892) ;  /* 0x0000000000101947 */ /* 0x004fd80003800000 */
[----:B------:R-:W-:Y:S05]  /*26b70*/  @!P0 BRA `(.L_x_2892) ;  /* 0x00000000000c8947 */ /* 0x000fea0003800000 */
[----:B------:R-:W2:Y:S04]  /*26b80*/  LDG.E R9, desc[UR50][R2.64] ;  /* 0x0000003202097981 */ /* 0x000ea8000c1e1900 */
[----:B-----5:R-:W2:Y:S02]  /*26b90*/  LDG.E R4, desc[UR50][R2.64+0x4] ;  /* 0x0000043202047981 */ /* 0x020ea4000c1e1900 */
[----:B--2---:R-:W-:-:S07]  /*26ba0*/  IMAD.IADD R4, R4, 0x1, -R9 ;  /* 0x0000000104047824 */ /* 0x004fce00078e0a09 */
.L_x_2892:
[----:B------:R-:W-:Y:S01]  /*26bb0*/  BSSY B1, `(.L_x_2893) ;  /* 0x0000036000017945 */ /* 0x000fe20003800000 */
[----:B------:R-:W-:Y:S02]  /*26bc0*/  SEL R27, R220, RZ, !P0 ;  /* 0x000000ffdc1b7207 */ /* 0x000fe40004000000 */
[----:B------:R-:W-:Y:S02]  /*26bd0*/  SEL R227, R227, RZ, !P0 ;  /* 0x000000ffe3e37207 */ /* 0x000fe40004000000 */
[----:B-----5:R-:W-:Y:S01]  /*26be0*/  SHF.R.S32.HI R20, RZ, 0x1f, R21 ;  /* 0x0000001fff147819 */ /* 0x020fe20000011415 */
[----:B------:R-:W-:Y:S06]  /*26bf0*/  @P3 BRA `(.L_x_2894) ;  /* 0x0000000000c43947 */ /* 0x000fec0003800000 */
[----:B------:R-:W1:Y:S01]  /*26c00*/  LDC R31, c[0x0][0xbe8] ;  /* 0x0002fa00ff1f7b82 */ /* 0x000e620000000800 */
[----:B------:R-:W-:Y:S01]  /*26c10*/  IADD3 R29, R214, -0x80, R10 ;  /* 0xffffff80d61d7810 */ /* 0x000fe20007ffe00a */
[----:B-1----:R-:W-:-:S05]  /*26c20*/  IMAD R0, R4, R31, RZ ;  /* 0x0000001f04007224 */ /* 0x002fca00078e02ff */
[----:B------:R-:W-:-:S13]  /*26c30*/  ISETP.GE.AND P0, PT, R29, R0, PT ;  /* 0x000000001d00720c */ /* 0x000fda0003f06270 */
[----:B------:R-:W-:Y:S05]  /*26c40*/  @P0 BRA `(.L_x_2894) ;  /* 0x0000000000b00947 */ /* 0x000fea0003800000 */
[----:B------:R-:W2:Y:S01]  /*26c50*/  LDL.LU R28, [R1] ;  /* 0x00000000011c7983 */ /* 0x000ea20000300800 */
[----:B------:R-:W-:Y:S01]  /*26c60*/  IMAD.MOV.U32 R0, RZ, RZ, 0x9b8 ;  /* 0x000009b8ff007424 */ /* 0x000fe200078e00ff */
[----:B------:R-:W-:Y:S01]  /*26c70*/  ISETP.GT.AND P3, PT, R224, 0x1, PT ;  /* 0x00000001e000780c */ /* 0x000fe20003f64270 */
[----:B------:R-:W1:Y:S01]  /*26c80*/  LDC.64 R32, c[0x0][0xba8] ;  /* 0x0002ea00ff207b82 */ /* 0x000e620000000a00 */
[----:B------:R-:W-:Y:S01]  /*26c90*/  ISETP.NE.AND P0, PT, R31, 0x1, PT ;  /* 0x000000011f00780c */ /* 0x000fe20003f05270 */
[----:B------:R-:W-:Y:S01]  /*26ca0*/  IMAD.MOV.U32 R25, RZ, RZ, R29 ;  /* 0x000000ffff197224 */ /* 0x000fe200078e001d */
[----:B------:R-:W-:-:S05]  /*26cb0*/  SEL R24, R0, 0x978, P3 ;  /* 0x0000097800187807 */ /* 0x000fca0001800000 */
[----:B------:R-:W3:Y:S08]  /*26cc0*/  LDC.64 R10, c[0x0][R24+0x220] ;  /* 0x00008800180a7b82 */ /* 0x000ef00000000a00 */
[----:B------:R-:W4:Y:S08]  /*26cd0*/  LDC.64 R2, c[0x0][R24+0x218] ;  /* 0x0000860018027b82 */ /* 0x000f300000000a00 */
[----:B------:R-:W5:Y:S08]  /*26ce0*/  LDC.64 R12, c[0x0][R24+0x228] ;  /* 0x00008a00180c7b82 */ /* 0x000f700000000a00 */
[----:B------:R-:W0:Y:S08]  /*26cf0*/  LDC.64 R8, c[0x0][R24+0x210] ;  /* 0x0000840018087b82 */ /* 0x000e300000000a00 */
[----:B------:R-:W4:Y:S08]  /*26d00*/  @P0 LDC R0, c[0x0][0xbec] ;  /* 0x0002fb00ff000b82 */ /* 0x000f300000000800 */
[----:B------:R-:W5:Y:S01]  /*26d10*/  @P0 LDC R37, c[0x0][0xbf0] ;  /* 0x0002fc00ff250b82 */ /* 0x000f620000000800 */
[----:B---3--:R-:W-:-:S07]  /*26d20*/  IMAD R11, R11, R27, RZ ;  /* 0x0000001b0b0b7224 */ /* 0x008fce00078e02ff */
[----:B-1----:R-:W1:Y:S01]  /*26d30*/  @!P3 LDC R32, c[0x0][0xb50] ;  /* 0x0002d400ff20bb82 */ /* 0x002e620000000800 */
[----:B------:R-:W-:Y:S02]  /*26d40*/  IMAD R11, R10, R227, R11 ;  /* 0x000000e30a0b7224 */ /* 0x000fe400078e020b */
[----:B----4-:R-:W-:-:S05]  /*26d50*/  @P0 IMAD.HI.U32 R0, R29, R0, RZ ;  /* 0x000000001d000227 */ /* 0x010fca00078e00ff */
[----:B------:R-:W3:Y:S01]  /*26d60*/  @!P3 LDC R33, c[0x0][0xb54] ;  /* 0x0002d500ff21bb82 */ /* 0x000ee20000000800 */
[-C--:B------:R-:W-:Y:S02]  /*26d70*/  IMAD R35, R3, R191.reuse, RZ ;  /* 0x000000bf03237224 */ /* 0x080fe400078e02ff */
[----:B------:R-:W-:Y:S01]  /*26d80*/  IMAD.WIDE.U32 R14, R2, R191, RZ ;  /* 0x000000bf020e7225 */ /* 0x000fe200078e00ff */
[----:B-----5:R-:W-:-:S03]  /*26d90*/  @P0 SHF.R.U32.HI R25, RZ, R37, R0 ;  /* 0x00000025ff190219 */ /* 0x020fc60000011600 */
[----:B------:R-:W-:Y:S01]  /*26da0*/  IMAD.WIDE.U32 R2, R10, R27, RZ ;  /* 0x0000001b0a027225 */ /* 0x000fe200078e00ff */
[----:B------:R-:W-:-:S03]  /*26db0*/  IADD3 R0, -R25, RZ, RZ ;  /* 0x000000ff19007210 */ /* 0x000fc60007ffe1ff */
[----:B------:R-:W-:Y:S01]  /*26dc0*/  IMAD.IADD R15, R35, 0x1, R15 ;  /* 0x00000001230f7824 */ /* 0x000fe200078e020f */
[----:B------:R-:W-:Y:S01]  /*26dd0*/  IADD3 R14, P0, P1, R2, R14, R21 ;  /* 0x0000000e020e7210 */ /* 0x000fe2000791e015 */
[----:B------:R-:W-:Y:S02]  /*26de0*/  IMAD.IADD R10, R3, 0x1, R11 ;  /* 0x00000001030a7824 */ /* 0x000fe400078e020b */
[----:B------:R-:W-:-:S03]  /*26df0*/  IMAD R11, R31, R0, R29 ;  /* 0x000000001f0b7224 */ /* 0x000fc600078e021d */
[----:B------:R-:W-:Y:S02]  /*26e00*/  IADD3.X R0, R10, R15, R20, P0, P1 ;  /* 0x0000000f0a007210 */ /* 0x000fe400007e2414 */
[----:B--2---:R-:W-:-:S05]  /*26e10*/  SEL R37, R28, RZ, P3 ;  /* 0x000000ff1c257207 */ /* 0x004fca0001800000 */
[----:B------:R-:W-:-:S04]  /*26e20*/  IMAD.WIDE.U32 R2, R12, R37, RZ ;  /* 0x000000250c027225 */ /* 0x000fc800078e00ff */
[----:B------:R-:W-:Y:S01]  /*26e30*/  IMAD R13, R13, R37, RZ ;  /* 0x000000250d0d7224 */ /* 0x000fe200078e02ff */
[----:B------:R-:W-:Y:S02]  /*26e40*/  IADD3 R2, P0, P1, R25, R14, R2 ;  /* 0x0000000e19027210 */ /* 0x000fe4000791e002 */
[----:B------:R-:W-:Y:S01]  /*26e50*/  SHF.R.S32.HI R25, RZ, 0x1f, R25 ;  /* 0x0000001fff197819 */ /* 0x000fe20000011419 */
[----:B------:R-:W-:Y:S01]  /*26e60*/  IMAD.IADD R3, R13, 0x1, R3 ;  /* 0x000000010d037824 */ /* 0x000fe200078e0203 */
[----:B------:R-:W-:-:S04]  /*26e70*/  SHF.R.S32.HI R13, RZ, 0x1f, R11 ;  /* 0x0000001fff0d7819 */ /* 0x000fc8000001140b */
[----:B------:R-:W-:Y:S01]  /*26e80*/  IADD3.X R3, R25, R0, R3, P0, P1 ;  /* 0x0000000019037210 */ /* 0x000fe200007e2403 */
[----:B0-----:R-:W-:-:S04]  /*26e90*/  IMAD R0, R9, R11, RZ ;  /* 0x0000000b09007224 */ /* 0x001fc800078e02ff */
[C---:B------:R-:W-:Y:S02]  /*26ea0*/  IMAD R13, R8.reuse, R13, R0 ;  /* 0x0000000d080d7224 */ /* 0x040fe400078e0200 */
[----:B------:R-:W-:-:S04]  /*26eb0*/  IMAD.WIDE.U32 R2, R8, R11, R2 ;  /* 0x0000000b08027225 */ /* 0x000fc800078e0002 */
[----:B------:R-:W-:Y:S01]  /*26ec0*/  IMAD.IADD R0, R3, 0x1, R13 ;  /* 0x0000000103007824 */ /* 0x000fe200078e020d */
[----:B-1----:R-:W-:Y:S01]  /*26ed0*/  LEA R8, P0, R2, R32, 0x2 ;  /* 0x0000002002087211 */ /* 0x002fe200078010ff */
[----:B------:R-:W-:-:S03]  /*26ee0*/  IMAD.MOV.U32 R3, RZ, RZ, -0x800000 ;  /* 0xff800000ff037424 */ /* 0x000fc600078e00ff */
[----:B---3--:R-:W-:-:S05]  /*26ef0*/  LEA.HI.X R9, R2, R33, R0, 0x2, P0 ;  /* 0x0000002102097211 */ /* 0x008fca00000f1400 */
[----:B------:R1:W-:Y:S04]  /*26f00*/  STG.E desc[UR50][R8.64], R3 ;  /* 0x0000000308007986 */ /* 0x0003e8000c101932 */
.L_x_2894:
[----:B------:R-:W-:Y:S05]  /*26f10*/  BSYNC B1 ;  /* 0x0000000000017941 */ /* 0x000fea0003800000 */
.L_x_2893:
[----:B------:R-:W-:Y:S05]  /*26f20*/  @P2 BRA `(.L_x_2887) ;  /* 0x0000000400d42947 */ /* 0x000fea0003800000 */
[----:B------:R-:W2:Y:S01]  /*26f30*/  LDC R25, c[0x0][0xbe8] ;  /* 0x0002fa00ff197b82 */ /* 0x000ea20000000800 */
        /* <DEDUP_REMOVED lines=8> */
[----:B------:R-:W-:Y:S01]  /*26fc0*/  ULDC.64 UR4, c[0x0][0xae8] ;  /* 0x0002ba0000047ab9 */ /* 0x000fe20000000a00 */
[C---:B------:R-:W-:Y:S02]  /*26fd0*/  IMAD.SHL.U32 R21, R223.reuse, 0x8, RZ ;  /* 0x00000008df157824 */ /* 0x040fe400078e00ff */
[----:B------:R-:W-:Y:S02]  /*26fe0*/  IMAD R11, R223, 0x20, R24 ;  /* 0x00000020df0b7824 */ /* 0x000fe400078e0218 */
[----:B------:R-:W-:-:S03]  /*26ff0*/  IMAD.IADD R3, R3, 0x1, R9 ;  /* 0x0000000103037824 */ /* 0x000fc600078e0209 */
[----:B------:R-:W-:Y:S01]  /*27000*/  IADD3 R13, R214, R11, RZ ;  /* 0x0000000bd60d7210 */ /* 0x000fe20007ffe0ff */
[----:B------:R-:W-:Y:S01]  /*27010*/  IMAD.WIDE.U32 R2, R191, UR4, R2 ;  /* 0x00000004bf027c25 */ /* 0x000fe2000f8e0002 */
[----:B--2---:R-:W-:-:S03]  /*27020*/  ISETP.NE.AND P0, PT, R25, 0x1, PT ;  /* 0x000000011900780c */ /* 0x004fc60003f05270 */
[----:B------:R-:W-:Y:S02]  /*27030*/  IMAD.MOV.U32 R9, RZ, RZ, R13 ;  /* 0x000000ffff097224 */ /* 0x000fe400078e000d */
[----:B------:R-:W-:Y:S01]  /*27040*/  IMAD R3, R191, UR5, R3 ;  /* 0x00000005bf037c24 */ /* 0x000fe2000f8e0203 */
[----:B------:R-:W-:Y:S01]  /*27050*/  ULDC.64 UR4, c[0x0][0xae0] ;  /* 0x0002b80000047ab9 */ /* 0x000fe20000000a00 */
[----:B------:R-:W-:-:S06]  /*27060*/  IMAD.WIDE.U32 R2, R27, UR6, R2 ;  /* 0x000000061b027c25 */ /* 0x000fcc000f8e0002 */
[----:B------:R-:W1:Y:S08]  /*27070*/  @P0 LDC R8, c[0x0][0xbec] ;  /* 0x0002fb00ff080b82 */ /* 0x000e700000000800 */
[----:B------:R-:W2:Y:S01]  /*27080*/  @P0 LDC R15, c[0x0][0xbf0] ;  /* 0x0002fc00ff0f0b82 */ /* 0x000ea20000000800 */
[----:B-1----:R-:W-:-:S04]  /*27090*/  @P0 IMAD.HI.U32 R0, R13, R8, RZ ;  /* 0x000000080d000227 */ /* 0x002fc800078e00ff */
[----:B------:R-:W-:Y:S01]  /*270a0*/  IMAD R8, R227, UR6, RZ ;  /* 0x00000006e3087c24 */ /* 0x000fe2000f8e02ff */
[----:B--2---:R-:W-:-:S03]  /*270b0*/  @P0 SHF.R.U32.HI R9, RZ, R15, R0 ;  /* 0x0000000fff090219 */ /* 0x004fc60000011600 */
[----:B------:R-:W-:Y:S02]  /*270c0*/  IMAD R11, R27, UR7, R8 ;  /* 0x000000071b0b7c24 */ /* 0x000fe4000f8e0208 */
[----:B------:R-:W-:Y:S01]  /*270d0*/  VIADD R27, R21, 0x40 ;  /* 0x00000040151b7836 */ /* 0x000fe20000000000 */
[--C-:B------:R-:W-:Y:S01]  /*270e0*/  SHF.R.S32.HI R0, RZ, 0x1f, R9.reuse ;  /* 0x0000001fff007819 */ /* 0x100fe20000011409 */
[----:B------:R-:W-:Y:S02]  /*270f0*/  IMAD.MOV R8, RZ, RZ, -R9 ;  /* 0x000000ffff087224 */ /* 0x000fe400078e0a09 */
[----:B------:R-:W-:Y:S01]  /*27100*/  IMAD.IADD R3, R3, 0x1, R11 ;  /* 0x0000000103037824 */ /* 0x000fe200078e020b */
[----:B------:R-:W-:Y:S01]  /*27110*/  SHF.R.S32.HI R10, RZ, 0x1f, R27 ;  /* 0x0000001fff0a7819 */ /* 0x000fe2000001141b */
[----:B------:R-:W-:Y:S02]  /*27120*/  IMAD R0, R0, UR4, RZ ;  /* 0x0000000400007c24 */ /* 0x000fe4000f8e02ff */
[----:B------:R-:W-:-:S02]  /*27130*/  IMAD R11, R25, R8, R13 ;  /* 0x00000008190b7224 */ /* 0x000fc400078e020d */
[C---:B------:R-:W-:Y:S02]  /*27140*/  IMAD R13, R9.reuse, UR5, R0 ;  /* 0x00000005090d7c24 */ /* 0x040fe4000f8e0200 */
        /* <DEDUP_REMOVED lines=8> */
[C---:B------:R-:W-:Y:S01]  /*271d0*/  LEA R2, P0, R8.reuse, UR4, 0x1 ;  /* 0x0000000408027c11 */ /* 0x040fe2000f8008ff */
[----:B------:R-:W-:Y:S01]  /*271e0*/  UMOV UR4, 0xffffffff ;  /* 0xffffffff00047882 */ /* 0x000fe20000000000 */
[----:B------:R-:W-:Y:S02]  /*271f0*/  IADD3 R3, R9, R3, RZ ;  /* 0x0000000309037210 */ /* 0x000fe40007ffe0ff */
[----:B------:R-:W-:Y:S02]  /*27200*/  SHF.R.S32.HI R9, RZ, 0x1f, R21 ;  /* 0x0000001fff097819 */ /* 0x000fe40000011415 */
[----:B------:R-:W-:Y:S01]  /*27210*/  LEA.HI.X R3, R8, UR5, R3, 0x1, P0 ;  /* 0x0000000508037c11 */ /* 0x000fe200080f0c03 */
[----:B------:R-:W-:Y:S06]  /*27220*/  BRA.DIV UR4, `(.L_x_2895) ;  /* 0x000000c204f47947 */ /* 0x000fec000b800000 */
[----:B------:R1:W2:Y:S04]  /*27230*/  SHFL.IDX PT, R0, R3, RZ, 0x181f ;  /* 0x00181fff03007589 */ /* 0x0002a800000e0000 */
[----:B------:R1:W3:Y:S02]  /*27240*/  SHFL.IDX PT, R14, R2, RZ, 0x181f ;  /* 0x00181fff020e7589 */ /* 0x0002e400000e0000 */
.L_x_3184:
[----:B------:R-:W-:Y:S01]  /*27250*/  IMAD R25, R4, R25, RZ ;  /* 0x0000001904197224 */ /* 0x000fe200078e02ff */
[----:B------:R-:W-:Y:S01]  /*27260*/  BSSY B1, `(.L_x_2896) ;  /* 0x000000d000017945 */ /* 0x000fe20003800000 */
[----:B------:R-:W-:-:S05]  /*27270*/  IMAD.IADD R214, R24, 0x1, R214 ;  /* 0x0000000118d67824 */ /* 0x000fca00078e02d6 */
[----:B------:R-:W-:-:S13]  /*27280*/  ISETP.GE.AND P0, PT, R214, R25, PT ;  /* 0x00000019d600720c */ /* 0x000fda0003f06270 */
[----:B------:R-:W-:Y:S05]  /*27290*/  @P0 BRA `(.L_x_2897) ;  /* 0x0000000000240947 */ /* 0x000fea0003800000 */
[----:B------:R-:W-:Y:S02]  /*272a0*/  ULDC UR4, c[0x0][0xac8] ;  /* 0x0002b20000047ab9 */ /* 0x000fe40000000800 */
[----:B------:R-:W-:Y:S02]  /*272b0*/  ISETP.GE.AND P2, PT, R21, UR4, PT ;  /* 0x0000000415007c0c */ /* 0x000fe4000bf46270 */
[----:B------:R-:W-:-:S11]  /*272c0*/  ISETP.GE.AND P3, PT, R27, UR4, PT ;  /* 0x000000041b007c0c */ /* 0x000fd6000bf66270 */
[-C--:B---3--:R-:W-:Y:S02]  /*272d0*/  @!P2 LEA R12, P0, R21, R14.reuse, 0x1 ;  /* 0x0000000e150ca211 */ /* 0x088fe400078008ff */
[----:B------:R-:W-:Y:S02]  /*272e0*/  @!P3 LEA R14, P1, R27, R14, 0x1 ;  /* 0x0000000e1b0eb211 */ /* 0x000fe400078208ff */
[-C--:B--2---:R-:W-:Y:S02]  /*272f0*/  @!P2 LEA.HI.X R13, R21, R0.reuse, R9, 0x1, P0 ;  /* 0x00000000150da211 */ /* 0x084fe400000f0c09 */
[----:B------:R-:W-:-:S03]  /*27300*/  @!P3 LEA.HI.X R15, R27, R0, R10, 0x1, P1 ;  /* 0x000000001b0fb211 */ /* 0x000fc600008f0c0a */
[----:B------:R4:W-:Y:S04]  /*27310*/  @!P2 ST.E.128 desc[UR50][R12.64], RZ ;  /* 0x000000ff0c00a985 */ /* 0x0009e8000c101d32 */
[----:B------:R4:W-:Y:S02]  /*27320*/  @!P3 ST.E.128 desc[UR50][R14.64], RZ ;  /* 0x000000ff0e00b985 */ /* 0x0009e4000c101d32 */
.L_x_2897:
[----:B------:R-:W-:Y:S05]  /*27330*/  BSYNC B1 ;  /* 0x0000000000017941 */ /* 0x000fea0003800000 */
.L_x_2896:
[----:B------:R-:W-:-:S03]  /*27340*/  UMOV UR4, 0xffffffff ;  /* 0xffffffff00047882 */ /* 0x000fc60000000000 */
[----:B------:R-:W-:Y:S05]  /*27350*/  BRA.DIV UR4, `(.L_x_2898) ;  /* 0x000000c204dc7947 */ /* 0x000fea000b800000 */
[----:B--2---:R2:W0:Y:S04]  /*27360*/  SHFL.IDX PT, R0, R3, 0x1, 0x181f ;  /* 0x00381f0003007f89 */ /* 0x00442800000e0000 */
[----:B---34-:R2:W3:Y:S02]  /*27370*/  SHFL.IDX PT, R14, R2, 0x1, 0x181f ;  /* 0x00381f00020e7f89 */ /* 0x0184e400000e0000 */
.L_x_3188:
[----:B------:R-:W-:Y:S01]  /*27380*/  VIADD R4, R214, 0x20 ;  /* 0x00000020d6047836 */ /* 0x000fe20000000000 */
[----:B------:R-:W-:Y:S04]  /*27390*/  BSSY B1, `(.L_x_2899) ;  /* 0x000000c000017945 */ /* 0x000fe80003800000 */
[----:B------:R-:W-:-:S13]  /*273a0*/  ISETP.GE.AND P0, PT, R4, R25, PT ;  /* 0x000000190400720c */ /* 0x000fda0003f06270 */
[----:B------:R-:W-:Y:S05]  /*273b0*/  @P0 BRA `(.L_x_2900) ;  /* 0x0000000000240947 */ /* 0x000fea0003800000 */
[----:B------:R-:W-:Y:S02]  /*273c0*/  ULDC UR4, c[0x0][0xac8] ;  /* 0x0002b20000047ab9 */ /* 0x000fe40000000800 */
[----:B------:R-:W-:Y:S02]  /*273d0*/  ISETP.GE.AND P2, PT, R21, UR4, PT ;  /* 0x0000000415007c0c */ /* 0x000fe4000bf46270 */
[----:B------:R-:W-:-:S11]  /*273e0*/  ISETP.GE.AND P3, PT, R27, UR4, PT ;  /* 0x000000041b007c0c */ /* 0x000fd6000bf66270 */
[-C--:B---3--:R-:W-:Y:S02]  /*273f0*/  @!P2 LEA R12, P0, R21, R14.reuse, 0x1 ;  /* 0x0000000e150ca211 */ /* 0x088fe400078008ff */
[----:B------:R-:W-:Y:S02]  /*27400*/  @!P3 LEA R14, P1, R27, R14, 0x1 ;  /* 0x0000000e1b0eb211 */ /* 0x000fe400078208ff */
[-C--:B0-----:R-:W-:Y:S02]  /*27410*/  @!P2 LEA.HI.X R13, R21, R0.reuse, R9, 0x1, P0 ;  /* 0x00000000150da211 */ /* 0x081fe400000f0c09 */
[----:B------:R-:W-:-:S03]  /*27420*/  @!P3 LEA.HI.X R15, R27, R0, R10, 0x1, P1 ;  /* 0x000000001b0fb211 */ /* 0x000fc600008f0c0a */
[----:B------:R4:W-:Y:S04]  /*27430*/  @!P2 ST.E.128 desc[UR50][R12.64], RZ ;  /* 0x000000ff0c00a985 */ /* 0x0009e8000c101d32 */
[----:B------:R4:W-:Y:S02]  /*27440*/  @!P3 ST.E.128 desc[UR50][R14.64], RZ ;  /* 0x000000ff0e00b985 */ /* 0x0009e4000c101d32 */
.L_x_2900:
[----:B------:R-:W-:Y:S05]  /*27450*/  BSYNC B1 ;  /* 0x0000000000017941 */ /* 0x000fea0003800000 */
.L_x_2899:
[----:B------:R-:W-:-:S03]  /*27460*/  UMOV UR4, 0xffffffff ;  /* 0xffffffff00047882 */ /* 0x000fc60000000000 */
[----:B------:R-:W-:Y:S05]  /*27470*/  BRA.DIV UR4, `(.L_x_2901) ;  /* 0x000000c204dc7947 */ /* 0x000fea000b800000 */
[----:B0-----:R0:W0:Y:S04]  /*27480*/  SHFL.IDX PT, R0, R3, 0x2, 0x181f ;  /* 0x00581f0003007f89 */ /* 0x00102800000e0000 */
[----:B---34-:R3:W4:Y:S02]  /*27490*/  SHFL.IDX PT, R14, R2, 0x2, 0x181f ;  /* 0x00581f00020e7f89 */ /* 0x01872400000e0000 */
.L_x_3192:
        /* <DEDUP_REMOVED lines=13> */
.L_x_2903:
[----:B------:R-:W-:Y:S05]  /*27570*/  BSYNC B1 ;  /* 0x0000000000017941 */ /* 0x000fea0003800000 */
.L_x_2902:
[----:B------:R-:W-:-:S03]  /*27580*/  UMOV UR4, 0xffffffff ;  /* 0xffffffff00047882 */ /* 0x000fc60000000000 */
[----:B------:R-:W-:Y:S05]  /*27590*/  BRA.DIV UR4, `(.L_x_2904) ;  /* 0x000000c204dc7947 */ /* 0x000fea000b800000 */
[----:B0-----:R0:W0:Y:S04]  /*275a0*/  SHFL.IDX PT, R0, R3, 0x3, 0x181f ;  /* 0x00781f0003007f89 */ /* 0x00102800000e0000 */
[----:B----4-:R4:W0:Y:S02]  /*275b0*/  SHFL.IDX PT, R14, R2, 0x3, 0x181f ;  /* 0x00781f00020e7f89 */ /* 0x01082400000e0000 */
.L_x_3196:
[----:B-1234-:R-:W-:-:S05]  /*275c0*/  VIADD R2, R214, 0x60 ;  /* 0x00000060d6027836 */ /* 0x01efca0000000000 */
        /* <DEDUP_REMOVED lines=11> */
.L_x_2887:
[----:B------:R-:W-:Y:S05]  /*27680*/  BSYNC B0 ;  /* 0x0000000000007941 */ /* 0x000fea0003800000 */
.L_x_2872:
[----:B------:R-:W-:Y:S02]  /*27690*/  ULDC UR4, c[0x0][0xc3c] ;  /* 0x00030f0000047ab9 */ /* 0x000fe40000000800 */
[----:B------:R-:W-:-:S13]  /*276a0*/  ISETP.GE.AND P0, PT, R7, UR4, PT ;  /* 0x0000000407007c0c */ /* 0x000fda000bf06270 */
[----:B------:R-:W-:Y:S05]  /*276b0*/  @!P0 BRA `(.L_x_2905) ;  /* 0xfffffd9c009c8947 */ /* 0x000fea000383ffff */
[----:B------:R-:W-:Y:S05]  /*276c0*/  BRA `(.L_x_2680) ;  /* 0x0000008800dc7947 */ /* 0x000fea0003800000 */
.L_x_2678:
        /* <DEDUP_REMOVED lines=58> */
.L_x_2909:
        /* <DEDUP_REMOVED lines=37> */
.L_x_2907:
        /* <DEDUP_REMOVED lines=13> */
.L_x_2910:
        /* <DEDUP_REMOVED lines=11> */
[----:B0-----:R-:W-:-:S02]  /*27e40*/  IADD3 R2, R6, 0xffffffe, RZ ;  /* 0x0ffffffe06027810 */ /* 0x001fc40007ffe0ff */
[----:B------:R-:W-:-:S05]  /*27e50*/  IABS R6, R5 ;  /* 0x0000000500067213 */ /* 0x000fca0000000000 */
        /* <DEDUP_REMOVED lines=17> */
[----:B------:R-:W-:Y:S01]  /*27f70*/  @P0 IADD3 R2, R2, 0x1, RZ ;  /* 0x0000000102020810 */ /* 0x000fe20007ffe0ff */
[----:B0-----:R-:W-:-:S04]  /*27f80*/  IMAD.MOV R11, RZ, RZ, -R3 ;  /* 0x000000ffff0b7224 */ /* 0x001fc800078e0a03 */
[----:B------:R-:W-:Y:S01]  /*27f90*/  IMAD.MOV.U32 R8, RZ, RZ, R2 ;  /* 0x000000ffff087224 */ /* 0x000fe200078e0002 */
[----:B------:R-:W-:Y:S01]  /*27fa0*/  IABS R2, R9 ;  /* 0x0000000900027213 */ /* 0x000fe20000000000 */
[----:B------:R-:W-:Y:S02]  /*27fb0*/  IMAD R11, R11, R4, RZ ;  /* 0x000000040b0b7224 */ /* 0x000fe400078e02ff */
[----:B------:R-:W-:Y:S01]  /*27fc0*/  @!P2 IMAD.MOV R8, RZ, RZ, -R8 ;  /* 0x000000ffff08a224 */ /* 0x000fe200078e0a08 */
[----:B------:R-:W-:Y:S01]  /*27fd0*/  @!P1 LOP3.LUT R8, RZ, R0, RZ, 0x33, !PT ;  /* 0x00000000ff089212 */ /* 0x000fe200078e33ff */
[----:B------:R-:W-:Y:S02]  /*27fe0*/  IMAD.MOV R10, RZ, RZ, -R2 ;  /* 0x000000ffff0a7224 */ /* 0x000fe400078e0a02 */
[----:B------:R-:W-:Y:S01]  /*27ff0*/  IMAD.MOV.U32 R2, RZ, RZ, RZ ;  /* 0x000000ffff027224 */ /* 0x000fe200078e00ff */
[----:B------:R-:W-:-:S03]  /*28000*/  IABS R6, R8 ;  /* 0x0000000800067213 */ /* 0x000fc60000000000 */
[----:B------:R-:W-:-:S04]  /*28010*/  IMAD.HI.U32 R2, R3, R11, R2 ;  /* 0x0000000b03027227 */ /* 0x000fc800078e0002 */
[----:B------:R-:W-:Y:S01]  /*28020*/  IMAD.MOV.U32 R3, RZ, RZ, R6 ;  /* 0x000000ffff037224 */ /* 0x000fe200078e0006 */
[----:B------:R-:W-:-:S03]  /*28030*/  MOV R6, R10 ;  /* 0x0000000a00067202 */ /* 0x000fc60000000f00 */
        /* <DEDUP_REMOVED lines=14> */
[C---:B------:R-:W-:Y:S01]  /*28120*/  IMAD R18, R9.reuse, R18, R8 ;  /* 0x0000001209127224 */ /* 0x040fe200078e0208 */
[----:B------:R-:W-:Y:S01]  /*28130*/  LEA R9, R9, R2, 0x18 ;  /* 0x0000000209097211 */ /* 0x000fe200078ec0ff */
[----:B------:R-:W-:-:S04]  /*28140*/  IMAD R2, R0, R3, R5 ;  /* 0x0000000300027224 */ /* 0x000fc800078e0205 */
[----:B------:R-:W-:Y:S01]  /*28150*/  IMAD R18, R18, 0x10000, R9 ;  /* 0x0001000012127824 */ /* 0x000fe200078e0209 */
[----:B------:R-:W-:Y:S06]  /*28160*/  BRA `(.L_x_2912) ;  /* 0x0000000000f47947 */ /* 0x000fec0003800000 */
.L_x_2911:
        /* <DEDUP_REMOVED lines=19> */
[----:B------:R-:W-:Y:S01]  /*282a0*/  @!P1 IMAD.IADD R3, R3, 0x1, -R10 ;  /* 0x0000000103039824 */ /* 0x000fe200078e0a0a */
[----:B------:R-:W-:Y:S02]  /*282b0*/  @!P1 IADD3 R2, R2, 0x1, RZ ;  /* 0x0000000102029810 */ /* 0x000fe40007ffe0ff */
        /* <DEDUP_REMOVED lines=20> */
[----:B0-----:R-:W-:-:S05]  /*28400*/  IMAD.MOV R9, RZ, RZ, -R3 ;  /* 0x000000ffff097224 */ /* 0x001fca00078e0a03 */
[----:B------:R-:W-:Y:S02]  /*28410*/  MOV R5, R9 ;  /* 0x0000000900057202 */ /* 0x000fe40000000f00 */
        /* <DEDUP_REMOVED lines=15> */
[----:B------:R-:W-:Y:S02]  /*28510*/  @!P2 IADD3 R2, -R2, RZ, RZ ;  /* 0x000000ff0202a210 */ /* 0x000fe40007ffe1ff */
[----:B------:R-:W-:-:S05]  /*28520*/  @!P1 LOP3.LUT R2, RZ, R11, RZ, 0x33, !PT ;  /* 0x0000000bff029212 */ /* 0x000fca00078e33ff */
[----:B------:R-:W-:-:S07]  /*28530*/  IMAD R18, R2, R18, R3 ;  /* 0x0000001202127224 */ /* 0x000fce00078e0203 */
.L_x_2912:
[----:B------:R-:W-:-:S05]  /*28540*/  LOP3.LUT R17, RZ, R2, RZ, 0x33, !PT ;  /* 0x00000002ff117212 */ /* 0x000fca00078e33ff */
[----:B------:R-:W-:Y:S01]  /*28550*/  IMAD.IADD R17, R0, 0x1, R17 ;  /* 0x0000000100117824 */ /* 0x000fe200078e0211 */
[----:B------:R-:W-:Y:S06]  /*28560*/  BRA `(.L_x_2913) ;  /* 0x00000000000c7947 */ /* 0x000fec0003800000 */
.L_x_2908:
[----:B------:R-:W-:Y:S02]  /*28570*/  IMAD.MOV.U32 R17, RZ, RZ, RZ ;  /* 0x000000ffff117224 */ /* 0x000fe400078e00ff */
[----:B------:R-:W-:Y:S02]  /*28580*/  IMAD.U32 R16, RZ, RZ, UR6 ;  /* 0x00000006ff107e24 */ /* 0x000fe4000f8e00ff */
[----:B------:R-:W-:-:S07]  /*28590*/  IMAD.MOV.U32 R18, RZ, RZ, RZ ;  /* 0x000000ffff127224 */ /* 0x000fce00078e00ff */
.L_x_2913:
[----:B------:R-:W-:-:S13]  /*285a0*/  ISETP.NE.AND P0, PT, R7, RZ, PT ;  /* 0x000000ff0700720c */ /* 0x000fda0003f05270 */
[----:B------:R-:W0:Y:S01]  /*285b0*/  @!P0 S2R R3, SR_CgaCtaId ;  /* 0x0000000000038919 */ /* 0x000e220000008800 */
[----:B------:R-:W-:-:S04]  /*285c0*/  @!P0 MOV R0, 0x400 ;  /* 0x0000040000008802 */ /* 0x000fc80000000f00 */
[----:B0-----:R-:W-:-:S05]  /*285d0*/  @!P0 LEA R0, R3, R0, 0x18 ;  /* 0x0000000003008211 */ /* 0x001fca00078ec0ff */
[----:B------:R2:W-:Y:S01]  /*285e0*/  @!P0 STS.128 [R0+0x298d0], R16 ;  /* 0x0298d01000008388 */ /* 0x0005e20000000c00 */
[----:B------:R-:W-:Y:S06]  /*285f0*/  BAR.ARV 0x5, 0x180 ;  /* 0x0146000000007b1d */ /* 0x000fec0000002000 */
.L_x_2906:
[----:B------:R3:W-:Y:S01]  /*28600*/  STL [R1+0x3c], RZ ;  /* 0x00003cff01007387 */ /* 0x0007e20000100800 */
[----:B------:R-:W-:Y:S01]  /*28610*/  ULDC UR4, c[0x0][0xc3c] ;  /* 0x00030f0000047ab9 */ /* 0x000fe20000000800 */
[----:B------:R-:W-:Y:S01]  /*28620*/  MOV R35, 0x1 ;  /* 0x0000000100237802 */ /* 0x000fe20000000f00 */
[----:B------:R-:W-:Y:S01]  /*28630*/  IMAD.MOV.U32 R28, RZ, RZ, RZ ;  /* 0x000000ffff1c7224 */ /* 0x000fe200078e00ff */
[----:B-1----:R-:W-:-:S13]  /*28640*/  ISETP.GE.AND P0, PT, R19, UR4, PT ;  /* 0x0000000413007c0c */ /* 0x002fda000bf06270 */
[----:B---3--:R-:W-:Y:S05]  /*28650*/  @P0 BRA `(.L_x_2914) ;  /* 0x0000007400fc0947 */ /* 0x008fea0003800000 */
[----:B------:R-:W1:Y:S01]  /*28660*/  S2R R12, SR_TID.X ;  /* 0x00000000000c7919 */ /* 0x000e620000002100 */
[----:B------:R-:W3:Y:S01]  /*28670*/  S2UR UR4, SR_CgaCtaId ;  /* 0x00000000000479c3 */ /* 0x000ee20000008800 */
[----:B------:R-:W-:Y:S01]  /*28680*/  MOV R23, 0x400 ;  /* 0x0000040000177802 */ /* 0x000fe20000000f00 */
[----:B------:R-:W-:Y:S01]  /*28690*/  BSSY B7, `(.L_x_2914) ;  /* 0x000077b000077945 */ /* 0x000fe20003800000 */
[----:B------:R-:W-:Y:S01]  /*286a0*/  IMAD.MOV.U32 R36, RZ, RZ, 0x1 ;  /* 0x00000001ff247424 */ /* 0x000fe200078e00ff */
[----:B------:R-:W-:Y:S02]  /*286b0*/  CS2R R28, SRZ ;  /* 0x00000000001c7805 */ /* 0x000fe4000001ff00 */
[----:B------:R-:W-:Y:S01]  /*286c0*/  MOV R35, 0x1 ;  /* 0x0000000100237802 */ /* 0x000fe20000000f00 */
[----:B------:R-:W-:Y:S01]  /*286d0*/  ULDC.64 UR40, c[0x0][0x198] ;  /* 0x0000660000287ab9 */ /* 0x000fe20000000a00 */
[----:B------:R-:W-:Y:S02]  /*286e0*/  ULOP3.LUT UR39, UR36, 0x2, URZ, 0xfc, !UPT ;  /* 0x0000000224277892 */ /* 0x000fe4000f8efc3f */
[----:B------:R-:W-:Y:S01]  /*286f0*/  ULOP3.LUT UR37, UR36, 0x1, URZ, 0xfc, !UPT ;  /* 0x0000000124257892 */ /* 0x000fe2000f8efc3f */
[----:B------:R-:W-:Y:S01]  /*28700*/  ULDC UR38, c[0x0][0xc] ;  /* 0x0000030000267ab9 */ /* 0x000fe20000000800 */
[C---:B-1----:R-:W-:Y:S01]  /*28710*/  LOP3.LUT R10, R12.reuse, 0x7f, RZ, 0xc0, !PT ;  /* 0x0000007f0c0a7812 */ /* 0x042fe200078ec0ff */
[C---:B0-----:R-:W-:Y:S01]  /*28720*/  IMAD.SHL.U32 R2, R12.reuse, 0x10, RZ ;  /* 0x000000100c027824 */ /* 0x041fe200078e00ff */
[----:B------:R-:W-:Y:S01]  /*28730*/  SHF.R.U32.HI R5, RZ, 0x1, R12 ;  /* 0x00000001ff057819 */ /* 0x000fe2000001160c */
[C---:B------:R-:W-:Y:S01]  /*28740*/  IMAD.SHL.U32 R3, R12.reuse, 0x80, RZ ;  /* 0x000000800c037824 */ /* 0x040fe200078e00ff */
[----:B------:R-:W-:Y:S01]  /*28750*/  SHF.R.U32.HI R7, RZ, 0x5, R10 ;  /* 0x00000005ff077819 */ /* 0x000fe2000001160a */
[----:B------:R-:W-:Y:S01]  /*28760*/  IMAD.SHL.U32 R11, R12, 0x2, RZ ;  /* 0x000000020c0b7824 */ /* 0x000fe200078e00ff */
[----:B--2---:R-:W-:Y:S01]  /*28770*/  LOP3.LUT R0, R2, 0x1b0, RZ, 0xc0, !PT ;  /* 0x000001b002007812 */ /* 0x004fe200078ec0ff */
[----:B------:R-:W-:Y:S01]  /*28780*/  IMAD.SHL.U32 R37, R12, 0x4, RZ ;  /* 0x000000040c257824 */ /* 0x000fe200078e00ff */
[----:B------:R-:W-:Y:S01]  /*28790*/  LOP3.LUT R4, R3, 0x380, RZ, 0xc0, !PT ;  /* 0x0000038003047812 */ /* 0x000fe200078ec0ff */
[----:B------:R-:W-:Y:S01]  /*287a0*/  IMAD.SHL.U32 R9, R7, 0x200, RZ ;  /* 0x0000020007097824 */ /* 0x000fe200078e00ff */
[----:B------:R-:W-:-:S02]  /*287b0*/  LOP3.LUT R11, R0, 0x30, R11, 0x78, !PT ;  /* 0x00000030000b7812 */ /* 0x000fc400078e780b */
[----:B------:R-:W-:Y:S02]  /*287c0*/  SHF.L.U32 R0, R12, 0x5, RZ ;  /* 0x000000050c007819 */ /* 0x000fe400000006ff */
[----:B------:R-:W-:Y:S02]  /*287d0*/  LOP3.LUT R6, R9, 0x40, R2, 0xf8, !PT ;  /* 0x0000004009067812 */ /* 0x000fe400078ef802 */
[----:B------:R-:W-:Y:S02]  /*287e0*/  LOP3.LUT R5, R4, 0x30, R5, 0xf8, !PT ;  /* 0x0000003004057812 */ /* 0x000fe400078ef805 */
[----:B------:R-:W-:Y:S02]  /*287f0*/  LOP3.LUT R4, R0, 0x80, RZ, 0xc0, !PT ;  /* 0x0000008000047812 */ /* 0x000fe400078ec0ff */
[----:B------:R-:W-:Y:S02]  /*28800*/  LOP3.LUT R8, R6, R11, RZ, 0xfc, !PT ;  /* 0x0000000b06087212 */ /* 0x000fe400078efcff */
[----:B------:R-:W-:-:S02]  /*28810*/  LOP3.LUT R6, R4, 0x10, R12, 0xf8, !PT ;  /* 0x0000001004067812 */ /* 0x000fc400078ef80c */
[----:B------:R-:W-:Y:S01]  /*28820*/  LOP3.LUT R9, R9, 0x60, R0, 0xf8, !PT ;  /* 0x0000006009097812 */ /* 0x000fe200078ef800 */
[----:B------:R-:W-:Y:S01]  /*28830*/  STL [R1+0x14], R8 ;  /* 0x0000140801007387 */ /* 0x000fe20000100800 */
[----:B------:R-:W-:Y:S02]  /*28840*/  LOP3.LUT R4, R5, 0x70, R2, 0x78, !PT ;  /* 0x0000007005047812 */ /* 0x000fe400078e7802 */
[----:B------:R-:W-:Y:S02]  /*28850*/  LOP3.LUT R6, R6, 0x10, R37, 0x78, !PT ;  /* 0x0000001006067812 */ /* 0x000fe400078e7825 */
[----:B------:R-:W-:Y:S02]  /*28860*/  LOP3.LUT R9, R9, 0x100, R0, 0xf8, !PT ;  /* 0x0000010009097812 */ /* 0x000fe400078ef800 */
[----:B------:R-:W-:Y:S02]  /*28870*/  LOP3.LUT R4, R4, 0xc00, R3, 0xf8, !PT ;  /* 0x00000c0004047812 */ /* 0x000fe400078ef803 */
[----:B------:R-:W-:Y:S01]  /*28880*/  LOP3.LUT R3, R9, R6, RZ, 0xfc, !PT ;  /* 0x0000000609037212 */ /* 0x000fe200078efcff */
[----:B------:R-:W-:Y:S01]  /*28890*/  IMAD.SHL.U32 R6, R7, 0x400, RZ ;  /* 0x0000040007067824 */ /* 0x000fe200078e00ff */
[----:B------:R-:W-:Y:S01]  /*288a0*/  R2P PR, R12, 0x14 ;  /* 0x000000140c007804 */ /* 0x000fe20000000000 */
[----:B------:R3:W-:Y:S01]  /*288b0*/  STL [R1+0x20], R4 ;  /* 0x0000200401007387 */ /* 0x0007e20000100800 */
[----:B------:R-:W-:-:S02]  /*288c0*/  LOP3.LUT R11, R0, 0x380, RZ, 0xc0, !PT ;  /* 0x00000380000b7812 */ /* 0x000fc400078ec0ff */
[----:B------:R-:W-:Y:S01]  /*288d0*/  SHF.R.U32.HI R5, RZ, 0x2, R10 ;  /* 0x00000002ff057819 */ /* 0x000fe2000001160a */
[----:B------:R0:W-:Y:S01]  /*288e0*/  STL [R1+0x1c], R3 ;  /* 0x00001c0301007387 */ /* 0x0001e20000100800 */
[----:B------:R-:W-:Y:S02]  /*288f0*/  LOP3.LUT R11, R11, 0x30, R2, 0xf8, !PT ;  /* 0x000000300b0b7812 */ /* 0x000fe400078ef802 */
[----:B------:R-:W-:Y:S02]  /*28900*/  LOP3.LUT R2, R2, 0x30, RZ, 0xc0, !PT ;  /* 0x0000003002027812 */ /* 0x000fe400078ec0ff */
[----:B------:R-:W-:Y:S01]  /*28910*/  LOP3.LUT R0, R5, 0x60, R0, 0xf8, !PT ;  /* 0x0000006005007812 */ /* 0x000fe200078ef800 */
[----:B---3--:R-:W-:Y:S01]  /*28920*/  IMAD.U32 R4, RZ, RZ, UR4 ;  /* 0x00000004ff047e24 */ /* 0x008fe2000f8e00ff */
[----:B------:R-:W-:Y:S01]  /*28930*/  LOP3.LUT R37, R11, 0x70, R37, 0x78, !PT ;  /* 0x000000700b257812 */ /* 0x000fe200078e7825 */
[----:B0-----:R-:W-:-:S03]  /*28940*/  IMAD.MOV.U32 R3, RZ, RZ, 0x40 ;  /* 0x00000040ff037424 */ /* 0x001fc600078e00ff */
[----:B------:R-:W-:Y:S02]  /*28950*/  LEA R23, R4, R23, 0x18 ;  /* 0x0000001704177211 */ /* 0x000fe400078ec0ff */
[C---:B------:R-:W-:Y:S02]  /*28960*/  SEL R6, R3.reuse, 0xffffffc0, !P2 ;  /* 0xffffffc003067807 */ /* 0x040fe40005000000 */
[----:B------:R-:W-:-:S03]  /*28970*/  SEL R3, R3, 0xffffffc0, !P4 ;  /* 0xffffffc003037807 */ /* 0x000fc60006000000 */
[----:B------:R-:W-:Y:S04]  /*28980*/  STL [R1+0x24], R6 ;  /* 0x0000240601007387 */ /* 0x000fe80000100800 */
[----:B------:R0:W-:Y:S04]  /*28990*/  STL [R1+0x10], R4 ;  /* 0x0000100401007387 */ /* 0x0001e80000100800 */
[----:B------:R1:W-:Y:S04]  /*289a0*/  STL [R1], R3 ;  /* 0x0000000301007387 */ /* 0x0003e80000100800 */
[----:B------:R2:W-:Y:S01]  /*289b0*/  STL [R1+0x3c], RZ ;  /* 0x00003cff01007387 */ /* 0x0005e20000100800 */
[----:B0-----:R-:W-:-:S02]  /*289c0*/  LOP3.LUT R4, R2, 0x40, RZ, 0xfc, !PT ;  /* 0x0000004002047812 */ /* 0x001fc400078efcff */
[----:B-1----:R-:W-:Y:S02]  /*289d0*/  LOP3.LUT R3, R2, 0x80, RZ, 0xfc, !PT ;  /* 0x0000008002037812 */ /* 0x002fe400078efcff */
[----:B------:R-:W-:Y:S01]  /*289e0*/  LOP3.LUT R2, R0, 0x80, RZ, 0xfc, !PT ;  /* 0x0000008000027812 */ /* 0x000fe200078efcff */
[----:B------:R-:W-:-:S05]  /*289f0*/  IMAD.IADD R0, R23, 0x1, R8 ;  /* 0x0000000117007824 */ /* 0x000fca00078e0208 */
[----:B------:R2:W-:Y:S02]  /*28a00*/  STL [R1+0x28], R0 ;  /* 0x0000280001007387 */ /* 0x0005e40000100800 */
.L_x_3034:
[----:B------:R-:W0:Y:S02]  /*28a10*/  LDC.64 R24, c[0x0][0xc88] ;  /* 0x00032200ff187b82 */ /* 0x000e240000000a00 */
[----:B0-----:R-:W-:-:S06]  /*28a20*/  IMAD.WIDE R24, R19, 0x4, R24 ;  /* 0x0000000413187825 */ /* 0x001fcc00078e0218 */
[----:B--2---:R-:W2:Y:S01]  /*28a30*/  LDG.E R24, desc[UR50][R24.64] ;  /* 0x0000003218187981 */ /* 0x004ea2000c1e1900 */
[----:B------:R-:W-:Y:S05]  /*28a40*/  YIELD ;  /* 0x0000000000007946 */ /* 0x000fea0003800000 */
[----:B------:R-:W-:Y:S01]  /*28a50*/  ULDC.64 UR4, c[0x0][0xa28] ;  /* 0x00028a0000047ab9 */ /* 0x000fe20000000a00 */
[----:B------:R-:W-:Y:S01]  /*28a60*/  IMAD.MOV.U32 R9, RZ, RZ, RZ ;  /* 0x000000ffff097224 */ /* 0x000fe200078e00ff */
[----:B------:R-:W-:Y:S01]  /*28a70*/  ISETP.NE.U32.AND P0, PT, RZ, UR4, PT ;  /* 0x00000004ff007c0c */ /* 0x000fe2000bf05070 */
[----:B------:R-:W-:Y:S01]  /*28a80*/  ULDC.64 UR6, c[0x0][0xa10] ;  /* 0x0002840000067ab9 */ /* 0x000fe20000000a00 */
[----:B------:R-:W-:Y:S01]  /*28a90*/  IMAD.MOV.U32 R31, RZ, RZ, RZ ;  /* 0x000000ffff1f7224 */ /* 0x000fe200078e00ff */
[----:B------:R-:W-:Y:S01]  /*28aa0*/  ULDC.64 UR8, c[0x0][0xa18] ;  /* 0x0002860000087ab9 */ /* 0x000fe20000000a00 */
[----:B------:R-:W-:-:S02]  /*28ab0*/  ISETP.NE.AND.EX P0, PT, RZ, UR5, PT, P0 ;  /* 0x00000005ff007c0c */ /* 0x000fc4000bf05300 */
[----:B-12---:R-:W-:-:S11]  /*28ac0*/  SHF.R.S32.HI R0, RZ, 0x1f, R24 ;  /* 0x0000001fff007819 */ /* 0x006fd60000011418 */
[C---:B------:R-:W-:Y:S01]  /*28ad0*/  @P0 LEA R2, P1, R24.reuse, UR4, 0x2 ;  /* 0x0000000418020c11 */ /* 0x040fe2000f8210ff */
[C---:B------:R-:W-:Y:S01]  /*28ae0*/  IMAD.SHL.U32 R25, R24.reuse, 0x4, RZ ;  /* 0x0000000418197824 */ /* 0x040fe200078e00ff */
[C-C-:B------:R-:W-:Y:S01]  /*28af0*/  SHF.L.U64.HI R26, R24.reuse, 0x2, R0.reuse ;  /* 0x00000002181a7819 */ /* 0x140fe20000010200 */
[----:B------:R0:W-:Y:S01]  /*28b00*/  STL [R1+0x38], R0 ;  /* 0x0000380001007387 */ /* 0x0001e20000100800 */
[----:B------:R-:W-:Y:S01]  /*28b10*/  @P0 LEA.HI.X R3, R24, UR5, R0, 0x2, P1 ;  /* 0x0000000518030c11 */ /* 0x000fe200088f1400 */
[----:B------:R-:W-:-:S04]  /*28b20*/  ULDC.64 UR4, c[0x0][0xa00] ;  /* 0x0002800000047ab9 */ /* 0x000fc80000000a00 */
[----:B------:R1:W2:Y:S01]  /*28b30*/  @P0 LDG.E R9, desc[UR50][R2.64] ;  /* 0x0000003202090981 */ /* 0x0002a2000c1e1900 */
[----:B------:R-:W-:Y:S02]  /*28b40*/  ISETP.NE.U32.AND P0, PT, RZ, UR4, PT ;  /* 0x00000004ff007c0c */ /* 0x000fe4000bf05070 */
[----:B------:R-:W-:Y:S01]  /*28b50*/  ISETP.NE.U32.AND P1, PT, RZ, UR6, PT ;  /* 0x00000006ff007c0c */ /* 0x000fe2000bf25070 */
[----:B0-----:R-:W-:Y:S01]  /*28b60*/  IMAD.MOV.U32 R0, RZ, RZ, RZ ;  /* 0x000000ffff007224 */ /* 0x001fe200078e00ff */
[----:B------:R-:W-:Y:S02]  /*28b70*/  ISETP.NE.AND.EX P0, PT, RZ, UR5, PT, P0 ;  /* 0x00000005ff007c0c */ /* 0x000fe4000bf05300 */
[----:B------:R-:W-:Y:S02]  /*28b80*/  ISETP.NE.AND.EX P1, PT, RZ, UR7, PT, P1 ;  /* 0x00000007ff007c0c */ /* 0x000fe4000bf25310 */
[C---:B------:R-:W-:Y:S02]  /*28b90*/  IADD3 R4, P4, R25.reuse, UR6, RZ ;  /* 0x0000000619047c10 */ /* 0x040fe4000ff9e0ff */
[----:B-1----:R-:W-:-:S02]  /*28ba0*/  IADD3 R2, P3, R25, UR4, RZ ;  /* 0x0000000419027c10 */ /* 0x002fc4000ff7e0ff */
[C---:B------:R-:W-:Y:S02]  /*28bb0*/  IADD3.X R5, R26.reuse, UR7, RZ, P4, !PT ;  /* 0x000000071a057c10 */ /* 0x040fe4000a7fe4ff */
[----:B------:R-:W-:Y:S02]  /*28bc0*/  IADD3.X R3, R26, UR5, RZ, P3, !PT ;  /* 0x000000051a037c10 */ /* 0x000fe40009ffe4ff */
[----:B------:R-:W-:-:S03]  /*28bd0*/  ISETP.NE.U32.AND P2, PT, RZ, UR8, PT ;  /* 0x00000008ff007c0c */ /* 0x000fc6000bf45070 */
[----:B------:R-:W5:Y:S01]  /*28be0*/  @P0 LDG.E R31, desc[UR50][R2.64] ;  /* 0x00000032021f0981 */ /* 0x000f62000c1e1900 */
[----:B------:R-:W-:-:S03]  /*28bf0*/  ISETP.NE.AND.EX P2, PT, RZ, UR9, PT, P2 ;  /* 0x00000009ff007c0c */ /* 0x000fc6000bf45320 */
[----:B------:R-:W5:Y:S01]  /*28c00*/  @P1 LDG.E R0, desc[UR50][R4.64] ;  /* 0x0000003204001981 */ /* 0x000f62000c1e1900 */
[----:B------:R-:W-:Y:S02]  /*28c10*/  ULDC UR4, c[0x0][0x288] ;  /* 0x0000a20000047ab9 */ /* 0x000fe40000000800 */
[----:B------:R-:W-:Y:S01]  /*28c20*/  MOV R32, UR4 ;  /* 0x0000000400207c02 */ /* 0x000fe20008000f00 */
[----:B------:R-:W-:Y:S02]  /*28c30*/  ULDC.64 UR4, c[0x0][0x418] ;  /* 0x0001060000047ab9 */ /* 0x000fe40000000a00 */
[----:B------:R-:W-:-:S03]  /*28c40*/  UISETP.NE.U32.AND UP0, UPT, UR4, URZ, UPT ;  /* 0x0000003f0400728c */ /* 0x000fc6000bf05070 */
[----:B------:R-:W-:Y:S01]  /*28c50*/  ULDC UR4, c[0x0][0x424] ;  /* 0x0001090000047ab9 */ /* 0x000fe20000000800 */
[----:B------:R-:W-:Y:S01]  /*28c60*/  UISETP.NE.AND.EX UP0, UPT, UR5, URZ, UPT, UP0 ;  /* 0x0000003f0500728c */ /* 0x000fe2000bf05300 */
[----:B------:R-:W-:Y:S02]  /*28c70*/  @P2 IADD3 R6, P3, R25, UR8, RZ ;  /* 0x0000000819062c10 */ /* 0x000fe4000ff7e0ff */
[----:B------:R-:W-:Y:S01]  /*28c80*/  ULDC UR5, c[0x0][0x2f0] ;  /* 0x0000bc0000057ab9 */ /* 0x000fe20000000800 */
[----:B------:R-:W-:Y:S01]  /*28c90*/  USEL UR4, UR4, 0x1, UP0 ;  /* 0x0000000104047887 */ /* 0x000fe20008000000 */
[----:B------:R-:W-:-:S03]  /*28ca0*/  @P2 IADD3.X R7, R26, UR9, RZ, P3, !PT ;  /* 0x000000091a072c10 */ /* 0x000fc60009ffe4ff */
[----:B------:R-:W-:Y:S02]  /*28cb0*/  UIMAD UR4, UR4, UR5, URZ ;  /* 0x00000005040472a4 */ /* 0x000fe4000f8e023f */
[----:B------:R0:W5:Y:S01]  /*28cc0*/  @P2 LDG.E R32, desc[UR50][R6.64] ;  /* 0x0000003206202981 */ /* 0x000162000c1e1900 */
        /* <DEDUP_REMOVED lines=9> */
.L_x_2915:
[----:B------:R-:W-:Y:S01]  /*28d60*/  ULDC.64 UR4, c[0x0][0xa20] ;  /* 0x0002880000047ab9 */ /* 0x000fe20000000a00 */
[C---:B------:R-:W-:Y:S01]  /*28d70*/  LOP3.LUT R7, R18.reuse, 0xff000000, RZ, 0xc0, !PT ;  /* 0xff00000012077812 */ /* 0x040fe200078ec0ff */
[----:B------:R-:W-:Y:S01]  /*28d80*/  IMAD.MOV.U32 R34, RZ, RZ, R24 ;  /* 0x000000ffff227224 */ /* 0x000fe200078e0018 */
[----:B------:R-:W-:Y:S02]  /*28d90*/  ISETP.NE.U32.AND P0, PT, RZ, UR4, PT ;  /* 0x00000004ff007c0c */ /* 0x000fe4000bf05070 */
[----:B------:R-:W-:Y:S02]  /*28da0*/  SHF.R.U32.HI R7, RZ, 0x8, R7 ;  /* 0x00000008ff077819 */ /* 0x000fe40000011607 */
[----:B------:R-:W-:Y:S02]  /*28db0*/  ISETP.NE.AND.EX P0, PT, RZ, UR5, PT, P0 ;  /* 0x00000005ff007c0c */ /* 0x000fe4000bf05300 */
[C---:B------:R-:W-:Y:S02]  /*28dc0*/  LOP3.LUT R2, R18.reuse, 0xff0000, RZ, 0xc0, !PT ;  /* 0x00ff000012027812 */ /* 0x040fe400078ec0ff */
[----:B------:R-:W-:-:S02]  /*28dd0*/  LOP3.LUT R18, R18, 0xffff, RZ, 0xc0, !PT ;  /* 0x0000ffff12127812 */ /* 0x000fc400078ec0ff */
[----:B------:R-:W-:-:S07]  /*28de0*/  LEA.HI R7, R2, R7, RZ, 0x10 ;  /* 0x0000000702077211 */ /* 0x000fce00078f80ff */
[----:B------:R-:W-:Y:S05]  /*28df0*/  @!P0 BRA `(.L_x_2916) ;  /* 0x0000000000108947 */ /* 0x000fea0003800000 */
[----:B------:R-:W-:-:S04]  /*28e00*/  IADD3 R2, P0, R25, UR4, RZ ;  /* 0x0000000419027c10 */ /* 0x000fc8000ff1e0ff */
[----:B------:R-:W-:-:S05]  /*28e10*/  IADD3.X R3, R26, UR5, RZ, P0, !PT ;  /* 0x000000051a037c10 */ /* 0x000fca00087fe4ff */
[----:B------:R1:W5:Y:S01]  /*28e20*/  LDG.E R8, desc[UR50][R2.64] ;  /* 0x0000003202087981 */ /* 0x000362000c1e1900 */
[----:B------:R-:W-:Y:S05]  /*28e30*/  BRA `(.L_x_2917) ;  /* 0x0000000000247947 */ /* 0x000fea0003800000 */
.L_x_2916:
        /* <DEDUP_REMOVED lines=9> */
.L_x_2917:
[----:B-1----:R-:W2:Y:S01]  /*28ed0*/  @P1 LDG.E R2, desc[UR50][R4.64] ;  /* 0x0000003204021981 */ /* 0x002ea2000c1e1900 */
[----:B------:R-:W1:Y:S03]  /*28ee0*/  LDC R3, c[0x0][0x448] ;  /* 0x00011200ff037b82 */ /* 0x000e660000000800 */
[----:B------:R3:W2:Y:S01]  /*28ef0*/  @P1 LDG.E R4, desc[UR50][R4.64+0x4] ;  /* 0x0000043204041981 */ /* 0x0006a2000c1e1900 */
[----:B------:R-:W-:Y:S01]  /*28f00*/  BSSY B0, `(.L_x_2918) ;  /* 0x0000037000007945 */ /* 0x000fe20003800000 */
[----:B------:R-:W-:Y:S02]  /*28f10*/  LOP3.LUT R30, R7, 0xff, RZ, 0xc0, !PT ;  /* 0x000000ff071e7812 */ /* 0x000fe400078ec0ff */
[----:B-1----:R-:W-:-:S13]  /*28f20*/  ISETP.NE.AND P0, PT, R3, 0x1, PT ;  /* 0x000000010300780c */ /* 0x002fda0003f05270 */
[----:B------:R-:W1:Y:S08]  /*28f30*/  @P0 LDC R3, c[0x0][0x44c] ;  /* 0x00011300ff030b82 */ /* 0x000e700000000800 */
[----:B---3--:R-:W3:Y:S01]  /*28f40*/  @P0 LDC R5, c[0x0][0x450] ;  /* 0x00011400ff050b82 */ /* 0x008ee20000000800 */
[----:B--2---:R-:W-:Y:S01]  /*28f50*/  @P1 IADD3 R6, -R2, R4, RZ ;  /* 0x0000000402061210 */ /* 0x004fe20007ffe1ff */
[----:B------:R-:W-:Y:S01]  /*28f60*/  IMAD.SHL.U32 R2, R17, 0x80, RZ ;  /* 0x0000008011027824 */ /* 0x000fe200078e00ff */
[----:B------:R-:W-:-:S03]  /*28f70*/  SHF.R.U32.HI R4, RZ, 0x10, R7 ;  /* 0x00000010ff047819 */ /* 0x000fc60000011607 */
[----:B------:R-:W-:-:S04]  /*28f80*/  VIADD R2, R2, 0x7f ;  /* 0x0000007f02027836 */ /* 0x000fc80000000000 */
[----:B-1----:R-:W-:-:S05]  /*28f90*/  @P0 IMAD.HI.U32 R3, R2, R3, RZ ;  /* 0x0000000302030227 */ /* 0x002fca00078e00ff */
[----:B---3--:R-:W-:Y:S01]  /*28fa0*/  @P0 SHF.R.U32.HI R2, RZ, R5, R3 ;  /* 0x00000005ff020219 */ /* 0x008fe20000011603 */
[----:B-----5:R-:W-:-:S04]  /*28fb0*/  IMAD.IADD R5, R8, 0x1, -R9 ;  /* 0x0000000108057824 */ /* 0x020fc800078e0a09 */
[----:B------:R-:W-:-:S04]  /*28fc0*/  IMAD.IADD R27, R5, 0x1, R6 ;  /* 0x00000001051b7824 */ /* 0x000fc800078e0206 */
[C---:B------:R-:W-:Y:S01]  /*28fd0*/  VIADD R3, R27.reuse, 0x9f ;  /* 0x0000009f1b037836 */ /* 0x040fe20000000000 */
[----:B------:R-:W-:-:S03]  /*28fe0*/  IADD3 R20, R27, 0xa0, -R32 ;  /* 0x000000a01b147810 */ /* 0x000fc60007ffe820 */
[----:B------:R-:W-:Y:S01]  /*28ff0*/  IMAD.HI R3, R3, 0x66666667, RZ ;  /* 0x6666666703037827 */ /* 0x000fe200078e02ff */
[----:B------:R-:W-:-:S04]  /*29000*/  IADD3 R2, R20, R2, RZ ;  /* 0x0000000214027210 */ /* 0x000fc80007ffe0ff */
[----:B------:R-:W-:Y:S01]  /*29010*/  SHF.R.U32.HI R21, RZ, 0x1f, R3 ;  /* 0x0000001fff157819 */ /* 0x000fe20000011603 */
[----:B------:R-:W-:-:S03]  /*29020*/  IMAD.HI R2, R2, 0x66666667, RZ ;  /* 0x6666666702027827 */ /* 0x000fc600078e02ff */
[----:B------:R-:W-:Y:S02]  /*29030*/  LEA.HI.SX32 R21, R3, R21, 0x1a ;  /* 0x0000001503157211 */ /* 0x000fe400078fd2ff */
[----:B------:R-:W-:-:S04]  /*29040*/  SHF.R.U32.HI R8, RZ, 0x1f, R2 ;  /* 0x0000001fff087819 */ /* 0x000fc80000011602 */
[----:B------:R-:W-:Y:S01]  /*29050*/  LEA.HI.SX32 R8, R2, R8, 0x1a ;  /* 0x0000000802087211 */ /* 0x000fe200078fd2ff */
[----:B------:R-:W-:-:S03]  /*29060*/  IMAD.MOV.U32 R2, RZ, RZ, RZ ;  /* 0x000000ffff027224 */ /* 0x000fc600078e00ff */
[----:B------:R-:W-:-:S04]  /*29070*/  VIMNMX R8, R21, R8, PT ;  /* 0x0000000815087248 */ /* 0x000fc80003fe0100 */
[----:B------:R-:W-:-:S13]  /*29080*/  ISETP.GE.AND P0, PT, R8, 0x1, PT ;  /* 0x000000010800780c */ /* 0x000fda0003f06270 */
[----:B------:R-:W-:Y:S05]  /*29090*/  @!P0 BRA `(.L_x_2919) ;  /* 0x0000000000748947 */ /* 0x000fea0003800000 */
[----:B------:R-:W-:Y:S01]  /*290a0*/  ISETP.NE.AND P0, PT, R4, RZ, PT ;  /* 0x000000ff0400720c */ /* 0x000fe20003f05270 */
[----:B------:R-:W-:-:S03]  /*290b0*/  ULDC UR4, c[0x0][0x9f0] ;  /* 0x00027c0000047ab9 */ /* 0x000fc60000000800 */
[----:B------:R-:W-:-:S04]  /*290c0*/  SEL R7, R4, UR4, P0 ;  /* 0x0000000404077c07 */ /* 0x000fc80008000000 */
[----:B0-----:R-:W-:Y:S02]  /*290d0*/  IABS R9, R7 ;  /* 0x0000000700097213 */ /* 0x001fe40000000000 */
        /* <DEDUP_REMOVED lines=13> */
[----:B------:R-:W-:-:S05]  /*291b0*/  IMAD.MOV R2, RZ, RZ, -R2 ;  /* 0x000000ffff027224 */ /* 0x000fca00078e0a02 */
[----:B------:R-:W-:Y:S01]  /*291c0*/  MOV R10, R2 ;  /* 0x00000002000a7202 */ /* 0x000fe20000000f00 */
        /* <DEDUP_REMOVED lines=10> */
.L_x_2919:
[----:B------:R-:W-:Y:S05]  /*29270*/  BSYNC B0 ;  /* 0x0000000000007941 */ /* 0x000fea0003800000 */
.L_x_2918:
        /* <DEDUP_REMOVED lines=12> */
[----:B------:R-:W-:Y:S02]  /*29340*/  @P0 SHF.R.U32.HI R6, RZ, 0x1f, R2 ;  /* 0x0000001fff060819 */ /* 0x000fe40000011602 */
[-C--:B------:R-:W-:Y:S02]  /*29350*/  MOV R5, R3.reuse ;  /* 0x0000000300057202 */ /* 0x080fe40000000f00 */
[----:B------:R-:W-:Y:S02]  /*29360*/  @P0 LEA.HI.SX32 R5, R2, R6, 0x1a ;  /* 0x0000000602050211 */ /* 0x000fe400078fd2ff */
[----:B------:R-:W-:Y:S02]  /*29370*/  PLOP3.LUT P0, PT, PT, PT, PT, 0x80, 0x0 ;  /* 0x000000000000781c */ /* 0x000fe40003f0f070 */
[----:B------:R-:W-:-:S13]  /*29380*/  ISETP.GT.AND P2, PT, R5, R3, PT ;  /* 0x000000030500720c */ /* 0x000fda0003f44270 */
[----:B------:R-:W-:Y:S05]  /*29390*/  @!P2 BRA `(.L_x_2921) ;  /* 0x000000100008a947 */ /* 0x000fea0003800000 */
[----:B------:R-:W-:Y:S01]  /*293a0*/  UMOV UR4, 0xffffffff ;  /* 0xffffffff00047882 */ /* 0x000fe20000000000 */
[----:B------:R-:W-:Y:S02]  /*293b0*/  SEL R2, R34, RZ, !P1 ;  /* 0x000000ff22027207 */ /* 0x000fe40004800000 */
[----:B------:R-:W-:Y:S05]  /*293c0*/  BRA.DIV UR4, `(.L_x_2922) ;  /* 0x000000a604987947 */ /* 0x000fea000b800000 */
[----:B------:R-:W1:Y:S02]  /*293d0*/  S2R R6, SR_TID.X ;  /* 0x0000000000067919 */ /* 0x000e640000002100 */
[----:B-1----:R-:W-:-:S04]  /*293e0*/  SHF.R.U32.HI R6, RZ, 0x5, R6 ;  /* 0x00000005ff067819 */ /* 0x002fc80000011606 */
[----:B------:R-:W-:-:S05]  /*293f0*/  LOP3.LUT R6, R6, 0x3, RZ, 0xc0, !PT ;  /* 0x0000000306067812 */ /* 0x000fca00078ec0ff */
[----:B------:R1:W2:Y:S02]  /*29400*/  SHFL.IDX PT, R14, R6, RZ, 0x1f ;  /* 0x00001fff060e7589 */ /* 0x0002a400000e0000 */
.L_x_3199:
[----:B--2---:R-:W-:Y:S02]  /*29410*/  ISETP.NE.AND P0, PT, R14, RZ, PT ;  /* 0x000000ff0e00720c */ /* 0x004fe40003f05270 */
[----:B------:R-:W-:-:S11]  /*29420*/  PLOP3.LUT P6, PT, PT, PT, PT, 0x8, 0x0 ;  /* 0x000000000000781c */ /* 0x000fd60003fce170 */
[----:B------:R-:W-:Y:S05]  /*29430*/  @P0 BRA `(.L_x_2923) ;  /* 0x00000000000c0947 */ /* 0x000fea0003800000 */
[----:B------:R-:W-:-:S03]  /*29440*/  UMOV UR4, 0xffffffff ;  /* 0xffffffff00047882 */ /* 0x000fc60000000000 */
[----:B------:R-:W-:Y:S05]  /*29450*/  BRA.DIV UR4, `(.L_x_2924) ;  /* 0x000000a604a87947 */ /* 0x000fea000b800000 */
[----:B------:R-:W-:-:S13]  /*29460*/  ELECT P6, URZ, PT ;  /* 0x00000000003f782f */ /* 0x000fda00038c0000 */
.L_x_2923:
[----:B-1----:R-:W2:Y:S01]  /*29470*/  LDL R6, [R1+0x3c] ;  /* 0x00003c0001067983 */ /* 0x002ea20000100800 */
[----:B------:R-:W-:Y:S01]  /*29480*/  BSSY B1, `(.L_x_2925) ;  /* 0x0000008000017945 */ /* 0x000fe20003800000 */
[----:B--2---:R-:W-:-:S05]  /*29490*/  VIADD R6, R6, 0x1 ;  /* 0x0000000106067836 */ /* 0x004fca0000000000 */
[----:B------:R-:W-:-:S04]  /*294a0*/  LEA.HI R7, R6, R6, RZ, 0x1 ;  /* 0x0000000606077211 */ /* 0x000fc800078f08ff */
[----:B------:R-:W-:-:S05]  /*294b0*/  LOP3.LUT R7, R7, 0xfffffffe, RZ, 0xc0, !PT ;  /* 0xfffffffe07077812 */ /* 0x000fca00078ec0ff */
[----:B------:R-:W-:-:S05]  /*294c0*/  IMAD.IADD R6, R6, 0x1, -R7 ;  /* 0x0000000106067824 */ /* 0x000fca00078e0a07 */
[----:B------:R-:W-:-:S04]  /*294d0*/  SHF.L.U32 R6, R6, 0x1f, RZ ;  /* 0x0000001f06067819 */ /* 0x000fc800000006ff */
[----:B------:R-:W1:Y:S02]  /*294e0*/  SYNCS.PHASECHK.TRANS64.TRYWAIT P0, [R23+URZ+0x29820], R6 ;  /* 0x02982006170075a7 */ /* 0x000e64000800017f */
[----:B-1----:R-:W-:Y:S05]  /*294f0*/  @!P0 BRA `(.L_x_2926) ;  /* 0x000000a400a08947 */ /* 0x002fea0003800000 */
.L_x_3202:
[----:B------:R-:W-:Y:S05]  /*29500*/  BSYNC B1 ;  /* 0x0000000000017941 */ /* 0x000fea0003800000 */
.L_x_2925:
[----:B------:R-:W-:Y:S04]  /*29510*/  BSSY B1, `(.L_x_2927) ;  /* 0x000006c000017945 */ /* 0x000fe80003800000 */
[----:B------:R-:W-:Y:S05]  /*29520*/  @!P6 BRA `(.L_x_2928) ;  /* 0x0000000400a8e947 */ /* 0x000fea0003800000 */
[----:B0-----:R-:W-:Y:S01]  /*29530*/  IMAD R9, R29, 0x8, R23 ;  /* 0x000000081d097824 */ /* 0x001fe200078e0217 */
[----:B------:R-:W-:Y:S01]  /*29540*/  SHF.L.U32 R11, R36, 0x1f, RZ ;  /* 0x0000001f240b7819 */ /* 0x000fe200000006ff */
[----:B------:R-:W0:Y:S01]  /*29550*/  S2R R7, SR_TID.X ;  /* 0x0000000000077919 */ /* 0x000e220000002100 */
[----:B------:R-:W-:Y:S02]  /*29560*/  BSSY B2, `(.L_x_2929) ;  /* 0x0000005000027945 */ /* 0x000fe40003800000 */
[----:B------:R-:W2:Y:S01]  /*29570*/  SYNCS.PHASECHK.TRANS64.TRYWAIT P0, [R9+URZ+0x298a0], R11 ;  /* 0x0298a00b090075a7 */ /* 0x000ea2000800017f */
[----:B0-----:R-:W-:-:S04]  /*29580*/  LOP3.LUT R7, R7, 0x7f, RZ, 0xc0, !PT ;  /* 0x0000007f07077812 */ /* 0x001fc800078ec0ff */
[----:B------:R-:W-:Y:S01]  /*29590*/  ISETP.NE.AND P1, PT, R7, RZ, PT ;  /* 0x000000ff0700720c */ /* 0x000fe20003f25270 */
[----:B--2---:R-:W-:-:S12]  /*295a0*/  @!P0 BRA `(.L_x_2930) ;  /* 0x000000a400888947 */ /* 0x004fd80003800000 */
.L_x_3203:
[----:B------:R-:W-:Y:S05]  /*295b0*/  BSYNC B2 ;  /* 0x0000000000027941 */ /* 0x000fea0003800000 */
.L_x_2929:
[----:B------:R-:W-:Y:S04]  /*295c0*/  BSSY B2, `(.L_x_2931) ;  /* 0x0000009000027945 */ /* 0x000fe80003800000 */
[----:B------:R-:W-:Y:S05]  /*295d0*/  @P1 BRA `(.L_x_2932) ;  /* 0x00000000001c1947 */ /* 0x000fea0003800000 */
[----:B-1----:R-:W1:Y:S02]  /*295e0*/  S2R R6, SR_TID.X ;  /* 0x0000000000067919 */ /* 0x002e640000002100 */
[----:B-1----:R-:W-:Y:S01]  /*295f0*/  LOP3.LUT R7, R6, 0x1f, RZ, 0xc0, !PT ;  /* 0x0000001f06077812 */ /* 0x002fe200078ec0ff */
[----:B------:R-:W-:-:S03]  /*29600*/  IMAD.MOV.U32 R6, RZ, RZ, 0x7800 ;  /* 0x00007800ff067424 */ /* 0x000fc600078e00ff */
[----:B------:R-:W-:Y:S01]  /*29610*/  ISETP.NE.AND P0, PT, R7, RZ, PT ;  /* 0x000000ff0700720c */ /* 0x000fe20003f05270 */
[----:B------:R2:W-:-:S12]  /*29620*/  SYNCS.ARRIVE.TRANS64 RZ, [R9+URZ+0x29890], R6 ;  /* 0x0298900609ff79a7 */ /* 0x0005d8000800003f */
[----:B--2---:R-:W-:Y:S05]  /*29630*/  @!P0 BRA `(.L_x_2932) ;  /* 0x0000000000048947 */ /* 0x004fea0003800000 */
[----:B------:R-:W-:Y:S01]  /*29640*/  BPT.TRAP 0x1 ;  /* 0x000000040000795c */ /* 0x000fe20000300000 */
.L_x_2932:
[----:B------:R-:W-:Y:S05]  /*29650*/  BSYNC B2 ;  /* 0x0000000000027941 */ /* 0x000fea0003800000 */
.L_x_2931:
[----:B------:R-:W-:Y:S01]  /*29660*/  IMAD.MOV.U32 R12, RZ, RZ, RZ ;  /* 0x000000ffff0c7224 */ /* 0x000fe200078e00ff */
[----:B------:R-:W-:Y:S01]  /*29670*/  UIADD3 UR4, UP0, UR40, 0x570, URZ ;  /* 0x0000057028047890 */ /* 0x000fe2000ff1e03f */
[----:B------:R-:W-:Y:S01]  /*29680*/  IMAD R7, R5, 0xa0, R0 ;  /* 0x000000a005077824 */ /* 0x000fe200078e0200 */
[----:B------:R-:W-:Y:S01]  /*29690*/  PLOP3.LUT P0, PT, PT, PT, PT, 0x80, 0x0 ;  /* 0x000000000000781c */ /* 0x000fe20003f0f070 */
[----:B------:R-:W-:Y:S01]  /*296a0*/  IMAD R8, R29, 0x7800, R23 ;  /* 0x000078001d087824 */ /* 0x000fe200078e0217 */
[----:B------:R-:W-:Y:S01]  /*296b0*/  R2UR UR10, R12 ;  /* 0x000000000c0a72ca */ /* 0x000fe200000e0000 */
[----:B-1----:R-:W-:Y:S01]  /*296c0*/  VIADD R6, R9, 0x29890 ;  /* 0x0002989009067836 */ /* 0x002fe20000000000 */
[----:B------:R-:W-:Y:S01]  /*296d0*/  IADD3 R7, R7, -0xa0, RZ ;  /* 0xffffff6007077810 */ /* 0x000fe20007ffe0ff */
[----:B------:R-:W-:Y:S01]  /*296e0*/  VIADD R10, R8, 0x1a400 ;  /* 0x0001a400080a7836 */ /* 0x000fe20000000000 */
[----:B------:R-:W-:Y:S01]  /*296f0*/  UIADD3.X UR5, URZ, UR41, URZ, UP0, !UPT ;  /* 0x000000293f057290 */ /* 0x000fe200087fe43f */
[----:B------:R-:W-:Y:S01]  /*29700*/  UMOV UR6, 0x0 ;  /* 0x0000000000067882 */ /* 0x000fe20000000000 */
[----:B------:R-:W-:-:S10]  /*29710*/  UMOV UR7, 0x12f00000 ;  /* 0x12f0000000077882 */ /* 0x000fd40000000000 */
.L_x_2933:
        /* <DEDUP_REMOVED lines=10> */
[----:B------:R-:W-:Y:S01]  /*297c0*/  PLOP3.LUT P0, PT, PT, PT, PT, 0x80, 0x0 ;  /* 0x000000000000781c */ /* 0x000fe20003f0f070 */
[----:B------:R-:W-:Y:S01]  /*297d0*/  VIADD R10, R8, 0x1cc00 ;  /* 0x0001cc00080a7836 */ /* 0x000fe20000000000 */
[----:B------:R-:W-:Y:S01]  /*297e0*/  UMOV UR6, 0x0 ;  /* 0x0000000000067882 */ /* 0x000fe20000000000 */
[----:B------:R-:W-:Y:S01]  /*297f0*/  UMOV UR7, 0x12f00000 ;  /* 0x12f0000000077882 */ /* 0x000fe20000000000 */
[----:B------:R-:W-:-:S09]  /*29800*/  UMOV UR10, 0x40 ;  /* 0x00000040000a7882 */ /* 0x000fd20000000000 */
.L_x_2934:
        /* <DEDUP_REMOVED lines=15> */
.L_x_2935:
        /* <DEDUP_REMOVED lines=10> */
[----:B------:R-:W1:Y:S01]  /*299a0*/  SYNCS.PHASECHK.TRANS64.TRYWAIT P0, [R9+URZ+0x298c0], R11 ;  /* 0x0298c00b090075a7 */ /* 0x000e62000800017f */
[----:B------:R-:W-:Y:S04]  /*299b0*/  BSSY B2, `(.L_x_2936) ;  /* 0x0000002000027945 */ /* 0x000fe80003800000 */
[----:B-1----:R-:W-:Y:S05]  /*299c0*/  @!P0 BRA `(.L_x_2937) ;  /* 0x000000a000948947 */ /* 0x002fea0003800000 */
.L_x_3204:
[----:B------:R-:W-:Y:S05]  /*299d0*/  BSYNC B2 ;  /* 0x0000000000027941 */ /* 0x000fea0003800000 */
.L_x_2936:
        /* <DEDUP_REMOVED lines=11> */
.L_x_2939:
[----:B------:R-:W-:Y:S05]  /*29a90*/  BSYNC B2 ;  /* 0x0000000000027941 */ /* 0x000fea0003800000 */
.L_x_2938:
        /* <DEDUP_REMOVED lines=9> */
.L_x_2940:
        /* <DEDUP_REMOVED lines=9> */
[----:B--2---:R-:W-:Y:S05]  /*29bc0*/  @P0 BRA.U.ANY `(.L_x_2940) ;  /* 0xfffffffd00d80947 */ /* 0x004fea000393ffff */
.L_x_2928:
[----:B------:R-:W-:Y:S05]  /*29bd0*/  BSYNC B1 ;  /* 0x0000000000017941 */ /* 0x000fea0003800000 */
.L_x_2927:
        /* <DEDUP_REMOVED lines=9> */
.L_x_2955:
[----:B------:R-:W-:Y:S05]  /*29c70*/  YIELD ;  /* 0x0000000000007946 */ /* 0x000fea0003800000 */
[----:B------:R-:W-:Y:S04]  /*29c80*/  BSSY B1, `(.L_x_2941) ;  /* 0x000006b000017945 */ /* 0x000fe80003800000 */
[----:B------:R-:W-:Y:S05]  /*29c90*/  @!P6 BRA `(.L_x_2942) ;  /* 0x0000000400a4e947 */ /* 0x000fea0003800000 */
[----:B0-----:R-:W-:Y:S01]  /*29ca0*/  LEA R9, R29, R23, 0x3 ;  /* 0x000000171d097211 */ /* 0x001fe200078e18ff */
[----:B------:R-:W0:Y:S01]  /*29cb0*/  S2R R5, SR_TID.X ;  /* 0x0000000000057919 */ /* 0x000e220000002100 */
[----:B------:R-:W-:Y:S01]  /*29cc0*/  SHF.L.U32 R8, R36, 0x1f, RZ ;  /* 0x0000001f24087819 */ /* 0x000fe200000006ff */
[----:B------:R-:W-:Y:S03]  /*29cd0*/  BSSY B2, `(.L_x_2943) ;  /* 0x0000005000027945 */ /* 0x000fe60003800000 */
[----:B------:R-:W2:Y:S01]  /*29ce0*/  SYNCS.PHASECHK.TRANS64.TRYWAIT P1, [R9+URZ+0x298a0], R8 ;  /* 0x0298a008090075a7 */ /* 0x000ea2000802017f */
[----:B0-----:R-:W-:-:S04]  /*29cf0*/  LOP3.LUT R5, R5, 0x7f, RZ, 0xc0, !PT ;  /* 0x0000007f05057812 */ /* 0x001fc800078ec0ff */
[----:B------:R-:W-:Y:S01]  /*29d00*/  ISETP.NE.AND P2, PT, R5, RZ, PT ;  /* 0x000000ff0500720c */ /* 0x000fe20003f45270 */
[----:B--2---:R-:W-:-:S12]  /*29d10*/  @!P1 BRA `(.L_x_2944) ;  /* 0x0000009c00d49947 */ /* 0x004fd80003800000 */
.L_x_3205:
[----:B------:R-:W-:Y:S05]  /*29d20*/  BSYNC B2 ;  /* 0x0000000000027941 */ /* 0x000fea0003800000 */
.L_x_2943:
[----:B------:R-:W-:Y:S04]  /*29d30*/  BSSY B2, `(.L_x_2945) ;  /* 0x0000009000027945 */ /* 0x000fe80003800000 */
[----:B------:R-:W-:Y:S05]  /*29d40*/  @P2 BRA `(.L_x_2946) ;  /* 0x00000000001c2947 */ /* 0x000fea0003800000 */
[----:B------:R-:W1:Y:S02]  /*29d50*/  S2R R5, SR_TID.X ;  /* 0x0000000000057919 */ /* 0x000e640000002100 */
[----:B-1----:R-:W-:Y:S01]  /*29d60*/  LOP3.LUT R6, R5, 0x1f, RZ, 0xc0, !PT ;  /* 0x0000001f05067812 */ /* 0x002fe200078ec0ff */
[----:B------:R-:W-:-:S03]  /*29d70*/  IMAD.MOV.U32 R5, RZ, RZ, 0x7800 ;  /* 0x00007800ff057424 */ /* 0x000fc600078e00ff */
[----:B------:R-:W-:Y:S01]  /*29d80*/  ISETP.NE.AND P1, PT, R6, RZ, PT ;  /* 0x000000ff0600720c */ /* 0x000fe20003f25270 */
[----:B------:R2:W-:-:S12]  /*29d90*/  SYNCS.ARRIVE.TRANS64 RZ, [R9+URZ+0x29890], R5 ;  /* 0x0298900509ff79a7 */ /* 0x0005d8000800003f */
[----:B--2---:R-:W-:Y:S05]  /*29da0*/  @!P1 BRA `(.L_x_2946) ;  /* 0x0000000000049947 */ /* 0x004fea0003800000 */
[----:B------:R-:W-:Y:S01]  /*29db0*/  BPT.TRAP 0x1 ;  /* 0x000000040000795c */ /* 0x000fe20000300000 */
.L_x_2946:
[----:B------:R-:W-:Y:S05]  /*29dc0*/  BSYNC B2 ;  /* 0x0000000000027941 */ /* 0x000fea0003800000 */
.L_x_2945:
[----:B------:R-:W-:Y:S01]  /*29dd0*/  IMAD.MOV.U32 R12, RZ, RZ, RZ ;  /* 0x000000ffff0c7224 */ /* 0x000fe200078e00ff */
[----:B------:R-:W-:Y:S01]  /*29de0*/  UIADD3 UR4, UP0, UR40, 0x570, URZ ;  /* 0x0000057028047890 */ /* 0x000fe2000ff1e03f */
[----:B------:R-:W-:Y:S01]  /*29df0*/  IMAD R7, R29, 0x7800, R23 ;  /* 0x000078001d077824 */ /* 0x000fe200078e0217 */
[----:B------:R-:W-:Y:S01]  /*29e00*/  PLOP3.LUT P1, PT, PT, PT, PT, 0x80, 0x0 ;  /* 0x000000000000781c */ /* 0x000fe20003f2f070 */
[----:B-1----:R-:W-:Y:S01]  /*29e10*/  IMAD R6, R10, 0xa0, R0 ;  /* 0x000000a00a067824 */ /* 0x002fe200078e0200 */
[----:B------:R-:W-:Y:S01]  /*29e20*/  R2UR UR10, R12 ;  /* 0x000000000c0a72ca */ /* 0x000fe200000e0000 */
[----:B------:R-:W-:Y:S01]  /*29e30*/  VIADD R5, R9, 0x29890 ;  /* 0x0002989009057836 */ /* 0x000fe20000000000 */
[----:B------:R-:W-:Y:S01]  /*29e40*/  UIADD3.X UR5, URZ, UR41, URZ, UP0, !UPT ;  /* 0x000000293f057290 */ /* 0x000fe200087fe43f */
[----:B------:R-:W-:Y:S01]  /*29e50*/  VIADD R11, R7, 0x1a400 ;  /* 0x0001a400070b7836 */ /* 0x000fe20000000000 */
[----:B------:R-:W-:Y:S01]  /*29e60*/  UMOV UR6, 0x0 ;  /* 0x0000000000067882 */ /* 0x000fe20000000000 */
[----:B------:R-:W-:-:S10]  /*29e70*/  UMOV UR7, 0x12f00000 ;  /* 0x12f0000000077882 */ /* 0x000fd40000000000 */
.L_x_2947:
        /* <DEDUP_REMOVED lines=15> */
.L_x_2948:
        /* <DEDUP_REMOVED lines=11> */
[----:B------:R-:W-:Y:S01]  /*2a020*/  UMOV UR6, 0x0 ;  /* 0x0000000000067882 */ /* 0x000fe20000000000 */
[----:B------:R-:W-:Y:S01]  /*2a030*/  IADD3 R7, R7, 0x1f400, RZ ;  /* 0x0001f40007077810 */ /* 0x000fe20007ffe0ff */
[----:B------:R-:W-:Y:S01]  /*2a040*/  UMOV UR7, 0x12f00000 ;  /* 0x12f0000000077882 */ /* 0x000fe20000000000 */
[----:B------:R-:W-:-:S09]  /*2a050*/  UMOV UR10, 0x80 ;  /* 0x00000080000a7882 */ /* 0x000fd20000000000 */
.L_x_2949:
        /* <DEDUP_REMOVED lines=13> */
.L_x_3206:
[----:B------:R-:W-:Y:S05]  /*2a130*/  BSYNC B2 ;  /* 0x0000000000027941 */ /* 0x000fea0003800000 */
.L_x_2950:
        /* <DEDUP_REMOVED lines=11> */
.L_x_2953:
[----:B------:R-:W-:Y:S05]  /*2a1f0*/  BSYNC B2 ;  /* 0x0000000000027941 */ /* 0x000fea0003800000 */
.L_x_2952:
        /* <DEDUP_REMOVED lines=9> */
.L_x_2954:
        /* <DEDUP_REMOVED lines=10> */
.L_x_2942:
[----:B------:R-:W-:Y:S05]  /*2a330*/  BSYNC B1 ;  /* 0x0000000000017941 */ /* 0x000fea0003800000 */
.L_x_2941:
[C---:B------:R-:W-:Y:S01]  /*2a340*/  ISETP.GT.AND P2, PT, R10.reuse, R3, PT ;  /* 0x000000030a00720c */ /* 0x040fe20003f44270 */
[----:B------:R-:W-:Y:S01]  /*2a350*/  VIADD R10, R10, 0xffffffff ;  /* 0xffffffff0a0a7836 */ /* 0x000fe20000000000 */
[----:B------:R-:W-:-:S04]  /*2a360*/  IADD3 R29, R29, 0x1, RZ ;  /* 0x000000011d1d7810 */ /* 0x000fc80007ffe0ff */
[----:B------:R-:W-:-:S04]  /*2a370*/  ISETP.NE.AND P1, PT, R29, 0x2, PT ;  /* 0x000000021d00780c */ /* 0x000fc80003f25270 */
[----:B------:R-:W-:Y:S02]  /*2a380*/  SEL R5, RZ, 0x1, P1 ;  /* 0x00000001ff057807 */ /* 0x000fe40000800000 */
[----:B------:R-:W-:Y:S02]  /*2a390*/  SEL R29, R29, RZ, P1 ;  /* 0x000000ff1d1d7207 */ /* 0x000fe40000800000 */
[----:B------:R-:W-:Y:S01]  /*2a3a0*/  LOP3.LUT R36, R36, R5, RZ, 0x3c, !PT ;  /* 0x0000000524247212 */ /* 0x000fe200078e3cff */
[----:B------:R-:W-:Y:S06]  /*2a3b0*/  @P2 BRA `(.L_x_2955) ;  /* 0xfffffff8002c2947 */ /* 0x000fec000383ffff */
.L_x_2921:
[----:B------:R-:W-:Y:S05]  /*2a3c0*/  BSYNC B0 ;  /* 0x0000000000007941 */ /* 0x000fea0003800000 */
.L_x_2920:
[----:B------:R-:W2:Y:S01]  /*2a3d0*/  LDC R0, c[0x0][0x448] ;  /* 0x00011200ff007b82 */ /* 0x000ea20000000800 */
[----:B------:R-:W-:Y:S01]  /*2a3e0*/  LEA R2, R17, 0x7f, 0x7 ;  /* 0x0000007f11027811 */ /* 0x000fe200078e38ff */
[----:B------:R-:W-:Y:S06]  /*2a3f0*/  @!P0 WARPSYNC.ALL ;  /* 0x0000000000008948 */ /* 0x000fec0003800000 */
[----:B------:R-:W-:Y:S01]  /*2a400*/  @!P0 BAR.SYNC.DEFER_BLOCKING 0xc, 0x180 ;  /* 0x0306000000008b1d */ /* 0x000fe20000010000 */
[----:B------:R-:W-:-:S05]  /*2a410*/  ISETP.NE.AND P2, PT, R4, RZ, PT ;  /* 0x000000ff0400720c */ /* 0x000fca0003f45270 */
[----:B------:R-:W-:Y:S08]  /*2a420*/  BSSY B0, `(.L_x_2956) ;  /* 0x0000029000007945 */ /* 0x000ff00003800000 */
[----:B------:R-:W3:Y:S01]  /*2a430*/  @!P2 LDC R4, c[0x0][0x9f0] ;  /* 0x00027c00ff04ab82 */ /* 0x000ee20000000800 */
[----:B--2---:R-:W-:-:S13]  /*2a440*/  ISETP.NE.AND P1, PT, R0, 0x1, PT ;  /* 0x000000010000780c */ /* 0x004fda0003f25270 */
[----:B------:R-:W2:Y:S08]  /*2a450*/  @P1 LDC R0, c[0x0][0x44c] ;  /* 0x00011300ff001b82 */ /* 0x000eb00000000800 */
[----:B------:R-:W4:Y:S01]  /*2a460*/  @P1 LDC R3, c[0x0][0x450] ;  /* 0x00011400ff031b82 */ /* 0x000f220000000800 */
[----:B--2---:R-:W-:-:S05]  /*2a470*/  @P1 IMAD.HI.U32 R0, R2, R0, RZ ;  /* 0x0000000002001227 */ /* 0x004fca00078e00ff */
[----:B----4-:R-:W-:-:S05]  /*2a480*/  @P1 SHF.R.U32.HI R2, RZ, R3, R0 ;  /* 0x00000003ff021219 */ /* 0x010fca0000011600 */
[----:B------:R-:W-:-:S04]  /*2a490*/  IMAD.IADD R0, R20, 0x1, R2 ;  /* 0x0000000114007824 */ /* 0x000fc800078e0202 */
[----:B------:R-:W-:-:S05]  /*2a4a0*/  IMAD.HI R0, R0, 0x66666667, RZ ;  /* 0x6666666700007827 */ /* 0x000fca00078e02ff */
[----:B------:R-:W-:-:S04]  /*2a4b0*/  SHF.R.U32.HI R2, RZ, 0x1f, R0 ;  /* 0x0000001fff027819 */ /* 0x000fc80000011600 */
[----:B------:R-:W-:Y:S01]  /*2a4c0*/  LEA.HI.SX32 R2, R0, R2, 0x1a ;  /* 0x0000000200027211 */ /* 0x000fe200078fd2ff */
[----:B------:R-:W-:-:S03]  /*2a4d0*/  IMAD.MOV.U32 R0, RZ, RZ, RZ ;  /* 0x000000ffff007224 */ /* 0x000fc600078e00ff */
[----:B------:R-:W-:-:S04]  /*2a4e0*/  VIMNMX R21, R21, R2, PT ;  /* 0x0000000215157248 */ /* 0x000fc80003fe0100 */
[----:B------:R-:W-:-:S13]  /*2a4f0*/  ISETP.GE.AND P1, PT, R21, 0x1, PT ;  /* 0x000000011500780c */ /* 0x000fda0003f26270 */
[----:B---3--:R-:W-:Y:S05]  /*2a500*/  @!P1 BRA `(.L_x_2957) ;  /* 0x0000000000689947 */ /* 0x008fea0003800000 */
[-C--:B------:R-:W-:Y:S02]  /*2a510*/  IABS R0, R4.reuse ;  /* 0x0000000400007213 */ /* 0x080fe40000000000 */
[----:B-1----:R-:W-:Y:S02]  /*2a520*/  IABS R6, R4 ;  /* 0x0000000400067213 */ /* 0x002fe40000000000 */
[----:B------:R-:W1:Y:S03]  /*2a530*/  I2F.RP R2, R0 ;  /* 0x0000000000027306 */ /* 0x000e660000209400 */
[----:B------:R-:W-:-:S05]  /*2a540*/  IMAD.MOV R6, RZ, RZ, -R6 ;  /* 0x000000ffff067224 */ /* 0x000fca00078e0a06 */
[----:B-1----:R-:W1:Y:S02]  /*2a550*/  MUFU.RCP R2, R2 ;  /* 0x0000000200027308 */ /* 0x002e640000001000 */
[----:B-1----:R-:W-:-:S06]  /*2a560*/  VIADD R2, R2, 0xffffffe ;  /* 0x0ffffffe02027836 */ /* 0x002fcc0000000000 */
[----:B------:R-:W1:Y:S02]  /*2a570*/  F2I.FTZ.U32.TRUNC.NTZ R3, R2 ;  /* 0x0000000200037305 */ /* 0x000e64000021f000 */
[----:B-1----:R-:W-:-:S04]  /*2a580*/  IMAD.MOV R2, RZ, RZ, -R3 ;  /* 0x000000ffff027224 */ /* 0x002fc800078e0a03 */
[----:B------:R-:W-:Y:S01]  /*2a590*/  IMAD R5, R2, R0, RZ ;  /* 0x0000000002057224 */ /* 0x000fe200078e02ff */
[----:B------:R-:W-:-:S05]  /*2a5a0*/  MOV R2, RZ ;  /* 0x000000ff00027202 */ /* 0x000fca0000000f00 */
        /* <DEDUP_REMOVED lines=16> */
.L_x_2957:
[----:B------:R-:W-:Y:S05]  /*2a6b0*/  BSYNC B0 ;  /* 0x0000000000007941 */ /* 0x000fea0003800000 */
.L_x_2956:
[----:B------:R-:W-:-:S05]  /*2a6c0*/  IMAD R2, R30, R0, RZ ;  /* 0x000000001e027224 */ /* 0x000fca00078e02ff */
[----:B------:R2:W-:Y:S01]  /*2a6d0*/  STL [R1+0xc], R2 ;  /* 0x00000c0201007387 */ /* 0x0005e20000100800 */
[----:B------:R-:W-:-:S04]  /*2a6e0*/  VIADDMNMX R30, R2, R0, R21, PT ;  /* 0x00000000021e7246 */ /* 0x000fc80003800115 */
[----:B------:R-:W-:-:S13]  /*2a6f0*/  ISETP.GT.AND P0, PT, R30, R2, PT ;  /* 0x000000021e00720c */ /* 0x000fda0003f04270 */
[----:B--2---:R-:W-:Y:S05]  /*2a700*/  @P0 BRA `(.L_x_2958) ;  /* 0x0000000000440947 */ /* 0x004fea0003800000 */
[----:B------:R-:W2:Y:S02]  /*2a710*/  S2R R2, SR_TID.X ;  /* 0x0000000000027919 */ /* 0x000ea40000002100 */
[----:B--2---:R-:W-:-:S04]  /*2a720*/  LOP3.LUT R2, R2, 0x7f, RZ, 0xc0, !PT ;  /* 0x0000007f02027812 */ /* 0x004fc800078ec0ff */
[----:B------:R-:W-:-:S13]  /*2a730*/  ISETP.NE.AND P0, PT, R2, RZ, PT ;  /* 0x000000ff0200720c */ /* 0x000fda0003f05270 */
[----:B------:R-:W-:Y:S05]  /*2a740*/  @P0 BRA `(.L_x_2959) ;  /* 0x0000004400a40947 */ /* 0x000fea0003800000 */
[----:B------:R-:W2:Y:S01]  /*2a750*/  S2R R5, SR_LANEID ;  /* 0x0000000000057919 */ /* 0x000ea20000000000 */
[----:B------:R-:W-:Y:S01]  /*2a760*/  VOTEU.ANY UR4, UPT, PT ;  /* 0x0000000000047886 */ /* 0x000fe200038e0100 */
[----:B------:R-:W3:Y:S01]  /*2a770*/  LDC.64 R2, c[0x0][0xc60] ;  /* 0x00031800ff027b82 */ /* 0x000ee20000000a00 */
[----:B------:R-:W2:Y:S02]  /*2a780*/  FLO.U32 R0, UR4 ;  /* 0x0000000400007d00 */ /* 0x000ea400080e0000 */
[----:B--2---:R-:W-:-:S06]  /*2a790*/  ISETP.EQ.U32.AND P0, PT, R0, R5, PT ;  /* 0x000000050000720c */ /* 0x004fcc0003f02070 */
[----:B------:R-:W3:Y:S07]  /*2a7a0*/  POPC R5, UR4 ;  /* 0x0000000400057d09 */ /* 0x000eee0008000000 */
[----:B---3--:R-:W2:Y:S01]  /*2a7b0*/  @P0 ATOMG.E.ADD.STRONG.GPU PT, R3, desc[UR50][R2.64], R5 ;  /* 0x00000005020309a8 */ /* 0x008ea200081ee1f2 */
[----:B------:R-:W3:Y:S02]  /*2a7c0*/  S2R R4, SR_LTMASK ;  /* 0x0000000000047919 */ /* 0x000ee40000003900 */
[----:B---3--:R-:W-:-:S04]  /*2a7d0*/  LOP3.LUT R4, R4, UR4, RZ, 0xc0, !PT ;  /* 0x0000000404047c12 */ /* 0x008fc8000f8ec0ff */
[----:B------:R-:W3:Y:S01]  /*2a7e0*/  POPC R7, R4 ;  /* 0x0000000400077309 */ /* 0x000ee20000000000 */
[----:B--2---:R-:W3:Y:S02]  /*2a7f0*/  SHFL.IDX PT, R0, R3, R0, 0x1f ;  /* 0x00001f0003007589 */ /* 0x004ee400000e0000 */
[----:B---3--:R-:W-:Y:S01]  /*2a800*/  IADD3 R16, R0, UR38, R7 ;  /* 0x0000002600107c10 */ /* 0x008fe2000fffe007 */
[----:B------:R-:W-:Y:S06]  /*2a810*/  BRA `(.L_x_2959) ;  /* 0x0000004400707947 */ /* 0x000fec0003800000 */
.L_x_2958:
        /* <DEDUP_REMOVED lines=12> */
[----:B-1----:R-:W-:Y:S02]  /*2a8e0*/  IMAD.U32 R6, RZ, RZ, UR8 ;  /* 0x00000008ff067e24 */ /* 0x002fe4000f8e00ff */
[----:B------:R-:W-:-:S02]  /*2a8f0*/  IMAD.U32 R7, RZ, RZ, UR9 ;  /* 0x00000009ff077e24 */ /* 0x000fc4000f8e00ff */
[----:B------:R-:W-:Y:S02]  /*2a900*/  IMAD.U32 R11, RZ, RZ, UR5 ;  /* 0x00000005ff0b7e24 */ /* 0x000fe4000f8e00ff */
[----:B------:R-:W-:Y:S02]  /*2a910*/  IMAD.MOV.U32 R8, RZ, RZ, 0x70 ;  /* 0x00000070ff087424 */ /* 0x000fe400078e00ff */
[----:B------:R-:W-:Y:S02]  /*2a920*/  IMAD.MOV.U32 R12, RZ, RZ, 0x1 ;  /* 0x00000001ff0c7424 */ /* 0x000fe400078e00ff */
[----:B------:R-:W-:-:S07]  /*2a930*/  IMAD.MOV.U32 R13, RZ, RZ, RZ ;  /* 0x000000ffff0d7224 */ /* 0x000fce00078e00ff */
[----:B------:R-:W-:-:S07]  /*2a940*/  LEPC R20, `(.L_x_2961) ;  /* 0x000000001014794e */ /* 0x000fce0000000000 */
[----:B0-2---:R-:W-:Y:S05]  /*2a950*/  CALL.ABS.NOINC R2 ;  /* 0x0000000002007343 */ /* 0x005fea0003c00000 */
.L_x_2961:
[----:B------:R-:W-:Y:S05]  /*2a960*/  BSYNC B6 ;  /* 0x0000000000067941 */ /* 0x000fea0003800000 */
.L_x_2960:
        /* <DEDUP_REMOVED lines=10> */
[----:B------:R-:W-:Y:S01]  /*2aa10*/  MOV R4, UR6 ;  /* 0x0000000600047c02 */ /* 0x000fe20008000f00 */
[----:B------:R-:W-:Y:S01]  /*2aa20*/  IMAD.U32 R5, RZ, RZ, UR7 ;  /* 0x00000007ff057e24 */ /* 0x000fe2000f8e00ff */
[----:B------:R-:W2:Y:S01]  /*2aa30*/  LDC.64 R2, c[0x4][R2] ;  /* 0x0100000002027b82 */ /* 0x000ea20000000a00 */
[----:B-1----:R-:W-:Y:S01]  /*2aa40*/  IMAD.U32 R6, RZ, RZ, UR8 ;  /* 0x00000008ff067e24 */ /* 0x002fe2000f8e00ff */
[----:B------:R-:W-:Y:S01]  /*2aa50*/  MOV R8, 0x70 ;  /* 0x0000007000087802 */ /* 0x000fe20000000f00 */
[----:B------:R-:W-:Y:S02]  /*2aa60*/  IMAD.U32 R7, RZ, RZ, UR9 ;  /* 0x00000009ff077e24 */ /* 0x000fe4000f8e00ff */
[----:B------:R-:W-:-:S02]  /*2aa70*/  IMAD.U32 R10, RZ, RZ, UR4 ;  /* 0x00000004ff0a7e24 */ /* 0x000fc4000f8e00ff */
[----:B------:R-:W-:Y:S02]  /*2aa80*/  IMAD.U32 R11, RZ, RZ, UR5 ;  /* 0x00000005ff0b7e24 */ /* 0x000fe4000f8e00ff */
[----:B------:R-:W-:Y:S02]  /*2aa90*/  IMAD.MOV.U32 R12, RZ, RZ, 0x1 ;  /* 0x00000001ff0c7424 */ /* 0x000fe400078e00ff */
[----:B------:R-:W-:-:S07]  /*2aaa0*/  IMAD.MOV.U32 R13, RZ, RZ, RZ ;  /* 0x000000ffff0d7224 */ /* 0x000fce00078e00ff */
[----:B------:R-:W-:-:S07]  /*2aab0*/  LEPC R20, `(.L_x_2963) ;  /* 0x000000001014794e */ /* 0x000fce0000000000 */
[----:B0-2---:R-:W-:Y:S05]  /*2aac0*/  CALL.ABS.NOINC R2 ;  /* 0x0000000002007343 */ /* 0x005fea0003c00000 */
.L_x_2963:
[----:B------:R-:W-:Y:S05]  /*2aad0*/  BSYNC B6 ;  /* 0x0000000000067941 */ /* 0x000fea0003800000 */
.L_x_2962:
        /* <DEDUP_REMOVED lines=9> */
[----:B-1----:R-:W-:Y:S01]  /*2ab70*/  MOV R6, UR8 ;  /* 0x0000000800067c02 */ /* 0x002fe20008000f00 */
[----:B------:R-:W1:Y:S01]  /*2ab80*/  LDC.64 R2, c[0x4][R2] ;  /* 0x0100000002027b82 */ /* 0x000e620000000a00 */
        /* <DEDUP_REMOVED lines=9> */
.L_x_2965:
[----:B------:R-:W-:Y:S05]  /*2ac20*/  BSYNC B6 ;  /* 0x0000000000067941 */ /* 0x000fea0003800000 */
.L_x_2964:
        /* <DEDUP_REMOVED lines=19> */
.L_x_2967:
[----:B------:R-:W-:Y:S05]  /*2ad60*/  BSYNC B6 ;  /* 0x0000000000067941 */ /* 0x000fea0003800000 */
.L_x_2966:
        /* <DEDUP_REMOVED lines=12> */
[----:B------:R-:W-:Y:S01]  /*2ae30*/  LOP3.LUT R22, R22, 0xffffffbf, RZ, 0xc0, !PT ;  /* 0xffffffbf16167812 */ /* 0x000fe200078ec0ff */
[----:B------:R3:W2:Y:S01]  /*2ae40*/  @P0 LDG.E R34, desc[UR50][R2.64] ;  /* 0x0000003202220981 */ /* 0x0006a2000c1e1900 */
[----:B------:R-:W-:Y:S01]  /*2ae50*/  ULDC UR5, c[0x0][0x320] ;  /* 0x0000c80000057ab9 */ /* 0x000fe20000000800 */
[----:B----4-:R-:W-:-:S08]  /*2ae60*/  LOP3.LUT R21, R20, 0x7f, RZ, 0xc0, !PT ;  /* 0x0000007f14157812 */ /* 0x010fd000078ec0ff */
[----:B---3--:R-:W3:Y:S01]  /*2ae70*/  @P2 LDC R3, c[0x0][0x434] ;  /* 0x00010d00ff032b82 */ /* 0x008ee20000000800 */
[----:B------:R-:W-:Y:S01]  /*2ae80*/  IMAD.SHL.U32 R20, R20, 0x20, RZ ;  /* 0x0000002014147824 */ /* 0x000fe200078e00ff */
[----:B------:R-:W-:-:S06]  /*2ae90*/  SHF.R.U32.HI R21, RZ, 0x2, R21 ;  /* 0x00000002ff157819 */ /* 0x000fcc0000011615 */
[----:B------:R-:W4:Y:S01]  /*2aea0*/  @P2 LDC R2, c[0x0][0x438] ;  /* 0x00010e00ff022b82 */ /* 0x000f220000000800 */
[----:B------:R-:W-:-:S04]  /*2aeb0*/  LOP3.LUT R20, R21, 0x60, R20, 0xf8, !PT ;  /* 0x0000006015147812 */ /* 0x000fc800078ef814 */
[----:B0-----:R-:W-:-:S04]  /*2aec0*/  IADD3 R9, R20, R8, RZ ;  /* 0x0000000814097210 */ /* 0x001fc80007ffe0ff */
[----:B------:R-:W-:Y:S01]  /*2aed0*/  ISETP.GE.AND P1, PT, R9, R27, PT ;  /* 0x0000001b0900720c */ /* 0x000fe20003f26270 */
[----:B------:R-:W0:Y:S01]  /*2aee0*/  S2R R20, SR_TID.X ;  /* 0x0000000000147919 */ /* 0x000e220000002100 */
[----:B------:R-:W1:Y:S11]  /*2aef0*/  S2R R21, SR_TID.X ;  /* 0x0000000000157919 */ /* 0x000e760000002100 */
[----:B------:R-:W4:Y:S01]  /*2af00*/  @!P1 LDC.64 R4, c[0x0][0x418] ;  /* 0x00010600ff049b82 */ /* 0x000f220000000a00 */
[----:B0-----:R-:W-:-:S04]  /*2af10*/  LOP3.LUT R20, R20, 0x7f, RZ, 0xc0, !PT ;  /* 0x0000007f14147812 */ /* 0x001fc800078ec0ff */
[----:B------:R-:W-:Y:S01]  /*2af20*/  SHF.R.U32.HI R10, RZ, 0x2, R20 ;  /* 0x00000002ff0a7819 */ /* 0x000fe20000011614 */
[----:B-1----:R-:W-:-:S05]  /*2af30*/  IMAD.SHL.U32 R20, R21, 0x20, RZ ;  /* 0x0000002015147824 */ /* 0x002fca00078e00ff */
[----:B------:R-:W-:-:S04]  /*2af40*/  LOP3.LUT R20, R10, 0x60, R20, 0xf8, !PT ;  /* 0x000000600a147812 */ /* 0x000fc800078ef814 */
[----:B------:R-:W-:-:S04]  /*2af50*/  LOP3.LUT R20, R20, 0x80, RZ, 0xfc, !PT ;  /* 0x0000008014147812 */ /* 0x000fc800078efcff */
[----:B------:R-:W-:Y:S01]  /*2af60*/  IADD3 R8, R20, R8, RZ ;  /* 0x0000000814087210 */ /* 0x000fe20007ffe0ff */
[----:B------:R-:W-:Y:S01]  /*2af70*/  UMOV UR6, 0xffffffff ;  /* 0xffffffff00067882 */ /* 0x000fe20000000000 */
[----:B--2---:R-:W-:-:S04]  /*2af80*/  IMAD.IADD R9, R9, 0x1, R33 ;  /* 0x0000000109097824 */ /* 0x004fc800078e0221 */
[----:B---3--:R-:W-:-:S04]  /*2af90*/  @P2 IMAD.HI.U32 R3, R9, R3, RZ ;  /* 0x0000000309032227 */ /* 0x008fc800078e00ff */
[----:B------:R-:W-:Y:S01]  /*2afa0*/  IMAD.MOV.U32 R0, RZ, RZ, R9 ;  /* 0x000000ffff007224 */ /* 0x000fe200078e0009 */
[----:B----4-:R-:W-:Y:S02]  /*2afb0*/  @P2 SHF.R.U32.HI R0, RZ, R2, R3 ;  /* 0x00000002ff002219 */ /* 0x010fe40000011603 */
[----:B------:R-:W0:Y:S02]  /*2afc0*/  @!P1 LDC.64 R2, c[0x0][0x428] ;  /* 0x00010a00ff029b82 */ /* 0x000e240000000a00 */
[--C-:B------:R-:W-:Y:S01]  /*2afd0*/  @!P1 SHF.R.S32.HI R7, RZ, 0x1f, R0.reuse ;  /* 0x0000001fff079819 */ /* 0x100fe20000011400 */
[----:B------:R-:W-:Y:S01]  /*2afe0*/  @!P1 IMAD.MOV.U32 R6, RZ, RZ, R0 ;  /* 0x000000ffff069224 */ /* 0x000fe200078e0000 */
[----:B------:R-:W-:-:S03]  /*2aff0*/  SHF.R.S32.HI R14, RZ, 0x1f, R34 ;  /* 0x0000001fff0e7819 */ /* 0x000fc60000011422 */
        /* <DEDUP_REMOVED lines=11> */
[----:B0-----:R-:W-:-:S04]  /*2b0b0*/  @P2 IMAD.HI.U32 R3, R2, R3, RZ ;  /* 0x0000000302032227 */ /* 0x001fc800078e00ff */
[----:B------:R-:W-:Y:S01]  /*2b0c0*/  IMAD.MOV.U32 R6, RZ, RZ, R2 ;  /* 0x000000ffff067224 */ /* 0x000fe200078e0002 */
        /* <DEDUP_REMOVED lines=13> */
[----:B-1----:R-:W-:Y:S02]  /*2b1a0*/  @!P0 LEA R4, P2, R6, R4, 0x2 ;  /* 0x0000000406048211 */ /* 0x002fe400078410ff */
[----:B------:R-:W-:Y:S01]  /*2b1b0*/  MOV R8, UR39 ;  /* 0x0000002700087c02 */ /* 0x000fe20008000f00 */
[----:B------:R-:W-:-:S03]  /*2b1c0*/  @!P0 IMAD.IADD R0, R0, 0x1, R7 ;  /* 0x0000000100008824 */ /* 0x000fc600078e0207 */
[----:B------:R-:W-:Y:S02]  /*2b1d0*/  ISETP.NE.AND P3, PT, R8, 0x3, PT ;  /* 0x000000030800780c */ /* 0x000fe40003f65270 */
[----:B------:R-:W-:Y:S02]  /*2b1e0*/  @!P0 LEA.HI.X R5, R6, R5, R0, 0x2, P2 ;  /* 0x0000000506058211 */ /* 0x000fe400010f1400 */
[----:B------:R-:W-:-:S06]  /*2b1f0*/  CS2R R6, SRZ ;  /* 0x0000000000067805 */ /* 0x000fcc000001ff00 */
[----:B------:R1:W5:Y:S01]  /*2b200*/  @!P1 LDG.E R6, desc[UR50][R12.64] ;  /* 0x000000320c069981 */ /* 0x000362000c1e1900 */
[C---:B0-----:R-:W-:Y:S02]  /*2b210*/  IMAD.SHL.U32 R33, R14.reuse, 0x10, RZ ;  /* 0x000000100e217824 */ /* 0x041fe400078e00ff */
        /* <DEDUP_REMOVED lines=21> */
[----:B------:R-:W-:Y:S01]  /*2b370*/  @P0 LOP3.LUT R22, R22, 0x1, RZ, 0xfc, !PT ;  /* 0x0000000116160812 */ /* 0x000fe200078efcff */
[----:B-1----:R-:W-:Y:S06]  /*2b380*/  BRA.DIV UR6, `(.L_x_2968) ;  /* 0x0000008a06607947 */ /* 0x002fec000b800000 */
.L_x_3209:
[----:B------:R-:W-:Y:S01]  /*2b390*/  ISETP.GT.U32.AND P0, PT, R20, 0x9f, PT ;  /* 0x0000009f1400780c */ /* 0x000fe20003f04070 */
[----:B------:R-:W-:Y:S01]  /*2b3a0*/  VIADD R5, R30, 0xffffffff ;  /* 0xffffffff1e057836 */ /* 0x000fe20000000000 */
[----:B------:R-:W-:-:S11]  /*2b3b0*/  LOP3.LUT R22, R22, 0xffffffdf, RZ, 0xc0, !PT ;  /* 0xffffffdf16167812 */ /* 0x000fd600078ec0ff */
[----:B------:R-:W-:Y:S01]  /*2b3c0*/  @P0 LOP3.LUT R22, R22, 0x20, RZ, 0xfc, !PT ;  /* 0x0000002016160812 */ /* 0x000fe200078efcff */
[----:B------:R-:W-:Y:S06]  /*2b3d0*/  @!P3 BRA `(.L_x_2969) ;  /* 0x000000000004b947 */ /* 0x000fec0003800000 */
[----:B------:R-:W-:Y:S01]  /*2b3e0*/  BPT.TRAP 0x1 ;  /* 0x000000040000795c */ /* 0x000fe20000300000 */
.L_x_2969:
[----:B------:R-:W-:Y:S01]  /*2b3f0*/  IMAD R0, R28, 0x8, R23 ;  /* 0x000000081c007824 */ /* 0x000fe200078e0217 */
[----:B------:R-:W-:Y:S01]  /*2b400*/  SHF.L.U32 R2, R35, 0x1f, RZ ;  /* 0x0000001f23027819 */ /* 0x000fe200000006ff */
[----:B------:R-:W-:Y:S01]  /*2b410*/  BSSY B0, `(.L_x_2970) ;  /* 0x0000005000007945 */ /* 0x000fe20003800000 */
[----:B------:R-:W-:Y:S02]  /*2b420*/  SHF.R.S32.HI R33, RZ, 0x1f, R9 ;  /* 0x0000001fff217819 */ /* 0x000fe40000011409 */
[----:B------:R-:W0:Y:S01]  /*2b430*/  SYNCS.PHASECHK.TRANS64.TRYWAIT P0, [R0+URZ+0x29880], R2 ;  /* 0x02988002000075a7 */ /* 0x000e22000800017f */
[----:B------:R1:W-:Y:S02]  /*2b440*/  STL [R1+0x34], R2 ;  /* 0x0000340201007387 */ /* 0x0003e40000100800 */
[----:B01----:R-:W-:Y:S05]  /*2b450*/  @!P0 BRA `(.L_x_2971) ;  /* 0x00000088005c8947 */ /* 0x003fea0003800000 */
.L_x_3210:
[----:B------:R-:W-:Y:S05]  /*2b460*/  BSYNC B0 ;  /* 0x0000000000007941 */ /* 0x000fea0003800000 */
.L_x_2970:
[----:B------:R-:W-:Y:S01]  /*2b470*/  ULDC.64 UR4, c[0x0][0x328] ;  /* 0x0000ca0000047ab9 */ /* 0x000fe20000000a00 */
[----:B-----5:R-:W-:Y:S01]  /*2b480*/  SHF.R.S32.HI R8, RZ, 0x1f, R6 ;  /* 0x0000001fff087819 */ /* 0x020fe20000011406 */
[----:B0-----:R-:W-:Y:S01]  /*2b490*/  IMAD R2, R33, UR4, RZ ;  /* 0x0000000421027c24 */ /* 0x001fe2000f8e02ff */
[----:B------:R-:W0:Y:S01]  /*2b4a0*/  S2R R14, SR_TID.X ;  /* 0x00000000000e7919 */ /* 0x000e220000002100 */
[----:B------:R-:W-:Y:S01]  /*2b4b0*/  ULDC.64 UR6, c[0x0][0x338] ;  /* 0x0000ce0000067ab9 */ /* 0x000fe20000000a00 */
[----:B------:R-:W-:Y:S01]  /*2b4c0*/  IMAD R11, R5, -0xa0, R27 ;  /* 0xffffff60050b7824 */ /* 0x000fe200078e021b */
[----:B------:R-:W-:Y:S01]  /*2b4d0*/  SHF.R.S32.HI R27, RZ, 0x1f, R10 ;  /* 0x0000001fff1b7819 */ /* 0x000fe2000001140a */
[C---:B------:R-:W-:Y:S01]  /*2b4e0*/  IMAD R4, R9.reuse, UR5, R2 ;  /* 0x0000000509047c24 */ /* 0x040fe2000f8e0202 */
[----:B------:R1:W-:Y:S01]  /*2b4f0*/  STL [R1+0x2c], R8 ;  /* 0x00002c0801007387 */ /* 0x0003e20000100800 */
[----:B------:R-:W-:Y:S01]  /*2b500*/  IMAD.WIDE.U32 R2, R9, UR4, RZ ;  /* 0x0000000409027c25 */ /* 0x000fe2000f8e00ff */
[----:B------:R-:W-:-:S03]  /*2b510*/  LOP3.LUT P1, RZ, R22, 0x1, RZ, 0xc0, !PT ;  /* 0x0000000116ff7812 */ /* 0x000fc6000782c0ff */
[----:B------:R-:W-:Y:S02]  /*2b520*/  IMAD.IADD R3, R3, 0x1, R4 ;  /* 0x0000000103037824 */ /* 0x000fe400078e0204 */
[----:B------:R-:W-:Y:S02]  /*2b530*/  IMAD R4, R8, UR6, RZ ;  /* 0x0000000608047c24 */ /* 0x000fe4000f8e02ff */
[----:B------:R-:W-:Y:S01]  /*2b540*/  IMAD.WIDE.U32 R2, R6, UR6, R2 ;  /* 0x0000000606027c25 */ /* 0x000fe2000f8e0002 */
[----:B-1----:R-:W-:-:S03]  /*2b550*/  SHF.R.S32.HI R8, RZ, 0x1f, R7 ;  /* 0x0000001fff087819 */ /* 0x002fc60000011407 */
[----:B------:R-:W-:Y:S02]  /*2b560*/  IMAD R4, R6, UR7, R4 ;  /* 0x0000000706047c24 */ /* 0x000fe4000f8e0204 */
[----:B------:R-:W-:Y:S01]  /*2b570*/  IMAD.MOV.U32 R12, RZ, RZ, R2 ;  /* 0x000000ffff0c7224 */ /* 0x000fe200078e0002 */
[----:B------:R1:W-:Y:S01]  /*2b580*/  STL [R1+0x30], R8 ;  /* 0x0000300801007387 */ /* 0x0003e20000100800 */
[----:B------:R-:W-:Y:S01]  /*2b590*/  IMAD R2, R27, UR4, RZ ;  /* 0x000000041b027c24 */ /* 0x000fe2000f8e02ff */
[----:B------:R-:W-:-:S03]  /*2b5a0*/  IADD3 R13, R3, R4, RZ ;  /* 0x00000004030d7210 */ /* 0x000fc60007ffe0ff */
        /* <DEDUP_REMOVED lines=12> */
[----:B------:R-:W-:Y:S02]  /*2b670*/  IMAD.IADD R5, R3, 0x1, R4 ;  /* 0x0000000103057824 */ /* 0x000fe400078e0204 */
[----:B------:R-:W-:Y:S01]  /*2b680*/  IMAD.MOV.U32 R4, RZ, RZ, R2 ;  /* 0x000000ffff047224 */ /* 0x000fe200078e0002 */
[----:B------:R-:W-:Y:S01]  /*2b690*/  IADD3 R2, P0, R12, UR6, RZ ;  /* 0x000000060c027c10 */ /* 0x000fe2000ff1e0ff */
[C---:B-1----:R-:W-:Y:S02]  /*2b6a0*/  IMAD R8, R18.reuse, UR5, RZ ;  /* 0x0000000512087c24 */ /* 0x042fe4000f8e02ff */
[----:B------:R-:W-:Y:S01]  /*2b6b0*/  IMAD.WIDE.U32 R4, R18, UR4, R4 ;  /* 0x0000000412047c25 */ /* 0x000fe2000f8e0004 */
[----:B------:R-:W-:Y:S02]  /*2b6c0*/  UMOV UR4, 0xffffffff ;  /* 0xffffffff00047882 */ /* 0x000fe40000000000 */
[----:B------:R-:W-:Y:S01]  /*2b6d0*/  IADD3.X R3, R13, UR7, R8, P0, !PT ;  /* 0x000000070d037c10 */ /* 0x000fe200087fe408 */
[----:B------:R-:W-:Y:S01]  /*2b6e0*/  IMAD.SHL.U32 R14, R14, 0x400, RZ ;  /* 0x000004000e0e7824 */ /* 0x000fe200078e00ff */
[----:B------:R-:W-:-:S04]  /*2b6f0*/  IADD3 R26, P0, R4, UR6, RZ ;  /* 0x00000006041a7c10 */ /* 0x000fc8000ff1e0ff */
[----:B------:R-:W-:Y:S01]  /*2b700*/  IADD3.X R25, R8, UR7, R5, P0, !PT ;  /* 0x0000000708197c10 */ /* 0x000fe200087fe405 */
[----:B------:R-:W-:Y:S01]  /*2b710*/  IMAD R5, R28, 0x5000, R14 ;  /* 0x000050001c057824 */ /* 0x000fe200078e020e */
[----:B------:R-:W-:-:S04]  /*2b720*/  IADD3 R8, -R15, R11, RZ ;  /* 0x0000000b0f087210 */ /* 0x000fc80007ffe1ff */
[----:B------:R-:W-:Y:S01]  /*2b730*/  ISETP.GE.AND P5, PT, R8, 0x1, PT ;  /* 0x000000010800780c */ /* 0x000fe20003fa6270 */
[----:B------:R-:W-:-:S12]  /*2b740*/  BRA.DIV UR4, `(.L_x_2972) ;  /* 0x0000008604b87947 */ /* 0x000fd8000b800000 */
[----:B------:R-:W2:Y:S01]  /*2b750*/  LDL R14, [R1] ;  /* 0x00000000010e7983 */ /* 0x000ea20000100800 */
[----:B------:R-:W0:Y:S03]  /*2b760*/  S2R R11, SR_TID.X ;  /* 0x00000000000b7919 */ /* 0x000e260000002100 */
[----:B------:R-:W1:Y:S04]  /*2b770*/  SHFL.IDX PT, R12, R2, RZ, 0x1c1f ;  /* 0x001c1fff020c7589 */ /* 0x000e6800000e0000 */
[----:B------:R-:W3:Y:S01]  /*2b780*/  SHFL.IDX PT, R4, R3, RZ, 0x1c1f ;  /* 0x001c1fff03047589 */ /* 0x000ee200000e0000 */
[----:B------:R-:W-:Y:S01]  /*2b790*/  LOP3.LUT P6, RZ, R22, 0x2, RZ, 0xc0, !PT ;  /* 0x0000000216ff7812 */ /* 0x000fe200078cc0ff */
[----:B0-----:R-:W-:-:S05]  /*2b7a0*/  IMAD.SHL.U32 R11, R11, 0x10, RZ ;  /* 0x000000100b0b7824 */ /* 0x001fca00078e00ff */
[----:B------:R-:W-:-:S04]  /*2b7b0*/  LOP3.LUT R11, R11, 0x30, RZ, 0xc0, !PT ;  /* 0x000000300b0b7812 */ /* 0x000fc800078ec0ff */
[----:B-1----:R-:W-:-:S05]  /*2b7c0*/  IADD3 R12, P0, R11, R12, RZ ;  /* 0x0000000c0b0c7210 */ /* 0x002fca0007f1e0ff */
[----:B---3--:R-:W-:Y:S01]  /*2b7d0*/  IMAD.X R13, RZ, RZ, R4, P0 ;  /* 0x000000ffff0d7224 */ /* 0x008fe200000e0604 */
[----:B------:R-:W-:Y:S02]  /*2b7e0*/  ISETP.LT.OR P0, PT, R8, 0x1, P6 ;  /* 0x000000010800780c */ /* 0x000fe40003701670 */
[----:B------:R-:W-:-:S11]  /*2b7f0*/  IADD3 R4, R23, R5, R37 ;  /* 0x0000000517047210 */ /* 0x000fd60007ffe025 */
[----:B------:R-:W-:Y:S01]  /*2b800*/  @!PT LDS RZ, [RZ] ;  /* 0x00000000fffff984 */ /* 0x000fe20000000800 */
[----:B------:R-:W-:Y:S01]  /*2b810*/  LDGSTS.E.BYPASS.LTC128B.128 [R4+0xa400], desc[UR50][R12.64], !P0 ;  /* 0x0a4000000c047fae */ /* 0x000fe2000c101d72 */
[----:B------:R-:W-:-:S03]  /*2b820*/  ISETP.LT.OR P0, PT, R8, 0x1, P1 ;  /* 0x000000010800780c */ /* 0x000fc60000f01670 */
[----:B------:R-:W-:Y:S01]  /*2b830*/  SHFL.IDX PT, R21, R3, 0x1, 0x1c1f ;  /* 0x003c1f0003157f89 */ /* 0x000fe200000e0000 */
[----:B------:R-:W-:Y:S02]  /*2b840*/  LOP3.LUT R22, R22, 0xffffff7f, RZ, 0xc0, !PT ;  /* 0xffffff7f16167812 */ /* 0x000fe400078ec0ff */
[C---:B------:R-:W-:Y:S02]  /*2b850*/  ISETP.GE.AND P4, PT, R8.reuse, 0x21, PT ;  /* 0x000000210800780c */ /* 0x040fe40003f86270 */
[C---:B------:R-:W-:Y:S02]  /*2b860*/  ISETP.GE.AND P3, PT, R8.reuse, 0x41, PT ;  /* 0x000000410800780c */ /* 0x040fe40003f66270 */
[----:B------:R-:W-:Y:S01]  /*2b870*/  ISETP.GE.AND P2, PT, R8, 0x61, PT ;  /* 0x000000610800780c */ /* 0x000fe20003f46270 */
[----:B--2---:R-:W-:-:S05]  /*2b880*/  IMAD.IADD R5, R14, 0x1, R4 ;  /* 0x000000010e057824 */ /* 0x004fca00078e0204 */
        /* <DEDUP_REMOVED lines=18> */
[----:B-1----:R-:W-:-:S04]  /*2b9b0*/  IADD3 R2, P0, R11, R2, RZ ;  /* 0x000000020b027210 */ /* 0x002fc80007f1e0ff */
[----:B--2---:R-:W-:Y:S02]  /*2b9c0*/  IADD3.X R3, RZ, R3, RZ, P0, !PT ;  /* 0x00000003ff037210 */ /* 0x004fe400007fe4ff */
[----:B------:R-:W-:-:S13]  /*2b9d0*/  ISETP.LT.OR P0, PT, R8, 0x61, P6 ;  /* 0x000000610800780c */ /* 0x000fda0003701670 */
[----:B------:R-:W-:Y:S01]  /*2b9e0*/  LDGSTS.E.BYPASS.LTC128B.128 [R4+0xd400], desc[UR50][R2.64], !P0 ;  /* 0x0d40000002047fae */ /* 0x000fe2000c101d72 */
[----:B------:R-:W-:-:S13]  /*2b9f0*/  ISETP.LT.OR P0, PT, R8, 0x61, P1 ;  /* 0x000000610800780c */ /* 0x000fda0000f01670 */
[----:B------:R0:W-:Y:S01]  /*2ba00*/  LDGSTS.E.BYPASS.LTC128B.128 [R5+0xd400], desc[UR50][R2.64+0x40], !P0 ;  /* 0x0d40004002057fae */ /* 0x0001e2000c101d72 */
[----:B------:R-:W-:-:S03]  /*2ba10*/  ISETP.GE.AND P0, PT, R8, 0x81, PT ;  /* 0x000000810800780c */ /* 0x000fc60003f06270 */
[----:B0-----:R0:W1:Y:S04]  /*2ba20*/  SHFL.IDX PT, R3, R25, RZ, 0x1c1f ;  /* 0x001c1fff19037589 */ /* 0x00106800000e0000 */
[----:B------:R0:W2:Y:S06]  /*2ba30*/  SHFL.IDX PT, R2, R26, RZ, 0x1c1f ;  /* 0x001c1fff1a027589 */ /* 0x0000ac00000e0000 */
[----:B------:R-:W-:-:S07]  /*2ba40*/  @P0 LOP3.LUT R22, R22, 0x80, RZ, 0xfc, !PT ;  /* 0x0000008016160812 */ /* 0x000fce00078efcff */
.L_x_3222:
[----:B------:R-:W3:Y:S01]  /*2ba50*/  S2R R11, SR_TID.X ;  /* 0x00000000000b7919 */ /* 0x000ee20000002100 */
[----:B------:R-:W-:Y:S01]  /*2ba60*/  LOP3.LUT P6, RZ, R22, 0x2, RZ, 0xc0, !PT ;  /* 0x0000000216ff7812 */ /* 0x000fe200078cc0ff */
[----:B---3--:R-:W-:-:S05]  /*2ba70*/  IMAD.SHL.U32 R11, R11, 0x10, RZ ;  /* 0x000000100b0b7824 */ /* 0x008fca00078e00ff */
[----:B------:R-:W-:-:S04]  /*2ba80*/  LOP3.LUT R11, R11, 0x30, RZ, 0xc0, !PT ;  /* 0x000000300b0b7812 */ /* 0x000fc800078ec0ff */
[----:B--2---:R-:W-:-:S05]  /*2ba90*/  IADD3 R2, P0, R11, R2, RZ ;  /* 0x000000020b027210 */ /* 0x004fca0007f1e0ff */
[----:B-1----:R-:W-:Y:S01]  /*2baa0*/  IMAD.X R3, RZ, RZ, R3, P0 ;  /* 0x000000ffff037224 */ /* 0x002fe200000e0603 */
        /* <DEDUP_REMOVED lines=9> */
.L_x_2973:
[----:B------:R-:W-:Y:S02]  /*2bb40*/  PLOP3.LUT P1, PT, P1, P0, PT, 0xa2, 0x0 ;  /* 0x000000000000781c */ /* 0x000fe40000f21472 */
[----:B------:R-:W-:-:S08]  /*2bb50*/  @P0 R2UR P1, UR4, R0 ;  /* 0x00000000000402ca */ /* 0x000fd00000020000 */
[----:B------:R-:W-:-:S05]  /*2bb60*/  @P0 PLOP3.LUT P0, PT, P1, PT, PT, 0x80, 0x0 ;  /* 0x000000000000081c */ /* 0x000fca0000f0f070 */
[----:B------:R-:W-:Y:S01]  /*2bb70*/  @!P1 SYNCS.ARRIVE.TRANS64.RED.A0T1 RZ, [UR4+0x29870], RZ ;  /* 0x029870ffffff99a7 */ /* 0x000fe20008200404 */
[----:B------:R-:W-:Y:S07]  /*2bb80*/  @!P1 ARRIVES.LDGSTSBAR.64.TRANSCNT [UR4+0x29870] ;  /* 0x02987000ff0099b0 */ /* 0x000fee0008000a84 */
[----:B------:R-:W-:Y:S05]  /*2bb90*/  @P0 BRA.U.ANY `(.L_x_2973) ;  /* 0xfffffffd00e80947 */ /* 0x000fea000393ffff */
[----:B------:R-:W-:Y:S01]  /*2bba0*/  NOP ;  /* 0x0000000000007918 */ /* 0x000fe20000000000 */
[----:B-1----:R-:W-:-:S05]  /*2bbb0*/  IMAD.U32 R2, RZ, RZ, UR39 ;  /* 0x00000027ff027e24 */ /* 0x002fca000f8e00ff */
[----:B------:R-:W-:-:S13]  /*2bbc0*/  ISETP.NE.AND P6, PT, R2, 0x3, PT ;  /* 0x000000030200780c */ /* 0x000fda0003fc5270 */
[----:B------:R-:W-:Y:S05]  /*2bbd0*/  @!P6 BRA `(.L_x_2974) ;  /* 0x000000000004e947 */ /* 0x000fea0003800000 */
[----:B------:R-:W-:Y:S01]  /*2bbe0*/  BPT.TRAP 0x1 ;  /* 0x000000040000795c */ /* 0x000fe20000300000 */
.L_x_2974:
[----:B------:R1:W-:Y:S01]  /*2bbf0*/  SYNCS.ARRIVE.TRANS64.A1T0 RZ, [R0+URZ+0x29870], RZ ;  /* 0x029870ff00ff79a7 */ /* 0x0003e2000810003f */
[----:B------:R-:W-:Y:S05]  /*2bc00*/  @!P6 BRA `(.L_x_2975) ;  /* 0x000000000004e947 */ /* 0x000fea0003800000 */
[----:B------:R-:W-:Y:S01]  /*2bc10*/  BPT.TRAP 0x1 ;  /* 0x000000040000795c */ /* 0x000fe20000300000 */
.L_x_2975:
[----:B------:R-:W2:Y:S01]  /*2bc20*/  LDL R2, [R1+0x34] ;  /* 0x0000340001027983 */ /* 0x000ea20000100800 */
[----:B------:R-:W-:Y:S01]  /*2bc30*/  BSSY B0, `(.L_x_2976) ;  /* 0x0000003000007945 */ /* 0x000fe20003800000 */
[----:B--2---:R-:W2:Y:S03]  /*2bc40*/  SYNCS.PHASECHK.TRANS64.TRYWAIT P0, [R0+URZ+0x29840], R2 ;  /* 0x02984002000075a7 */ /* 0x004ea6000800017f */
[----:B--2---:R-:W-:Y:S05]  /*2bc50*/  @!P0 BRA `(.L_x_2977) ;  /* 0x00000088005c8947 */ /* 0x004fea0003800000 */
.L_x_3223:
[----:B------:R-:W-:Y:S05]  /*2bc60*/  BSYNC B0 ;  /* 0x0000000000007941 */ /* 0x000fea0003800000 */
.L_x_2976:
[----:B------:R-:W3:Y:S01]  /*2bc70*/  LDL.LU R4, [R1+0x2c] ;  /* 0x00002c0001047983 */ /* 0x000ee20000300800 */
[----:B------:R-:W-:Y:S01]  /*2bc80*/  ULDC.64 UR4, c[0x0][0x300] ;  /* 0x0000c00000047ab9 */ /* 0x000fe20000000a00 */
[----:B------:R-:W-:Y:S02]  /*2bc90*/  ULDC.64 UR6, c[0x0][0x310] ;  /* 0x0000c40000067ab9 */ /* 0x000fe40000000a00 */
[----:B------:R-:W4:Y:S04]  /*2bca0*/  LDL.LU R8, [R1+0x30] ;  /* 0x0000300001087983 */ /* 0x000f280000300800 */
[----:B------:R-:W5:Y:S01]  /*2bcb0*/  LDL R11, [R1+0x14] ;  /* 0x00001400010b7983 */ /* 0x000f620000100800 */
[----:B------:R-:W-:Y:S02]  /*2bcc0*/  IMAD R33, R33, UR4, RZ ;  /* 0x0000000421217c24 */ /* 0x000fe4000f8e02ff */
[----:B--2---:R-:W-:-:S04]  /*2bcd0*/  IMAD.WIDE.U32 R2, R9, UR4, RZ ;  /* 0x0000000409027c25 */ /* 0x004fc8000f8e00ff */
[----:B------:R-:W-:-:S04]  /*2bce0*/  IMAD R33, R9, UR5, R33 ;  /* 0x0000000509217c24 */ /* 0x000fc8000f8e0221 */
[----:B------:R-:W-:Y:S02]  /*2bcf0*/  IMAD.IADD R3, R3, 0x1, R33 ;  /* 0x0000000103037824 */ /* 0x000fe400078e0221 */
[----:B------:R-:W-:-:S04]  /*2bd00*/  IMAD.WIDE.U32 R2, R6, UR6, R2 ;  /* 0x0000000606027c25 */ /* 0x000fc8000f8e0002 */
[----:B---3--:R-:W-:-:S04]  /*2bd10*/  IMAD R4, R4, UR6, RZ ;  /* 0x0000000604047c24 */ /* 0x008fc8000f8e02ff */
[----:B------:R-:W-:Y:S02]  /*2bd20*/  IMAD R4, R6, UR7, R4 ;  /* 0x0000000706047c24 */ /* 0x000fe4000f8e0204 */
[----:B------:R-:W-:Y:S02]  /*2bd30*/  IMAD R6, R27, UR4, RZ ;  /* 0x000000041b067c24 */ /* 0x000fe4000f8e02ff */
[----:B------:R-:W-:Y:S01]  /*2bd40*/  IMAD.IADD R5, R3, 0x1, R4 ;  /* 0x0000000103057824 */ /* 0x000fe200078e0204 */
[----:B------:R-:W-:Y:S01]  /*2bd50*/  MOV R4, R2 ;  /* 0x0000000200047202 */ /* 0x000fe20000000f00 */
[C---:B------:R-:W-:Y:S02]  /*2bd60*/  IMAD R6, R10.reuse, UR5, R6 ;  /* 0x000000050a067c24 */ /* 0x040fe4000f8e0206 */
[----:B------:R-:W-:Y:S01]  /*2bd70*/  IMAD.WIDE.U32 R2, R10, UR4, RZ ;  /* 0x000000040a027c25 */ /* 0x000fe2000f8e00ff */
[----:B------:R-:W-:-:S03]  /*2bd80*/  ULDC.64 UR4, c[0x0][0x308] ;  /* 0x0000c20000047ab9 */ /* 0x000fc60000000a00 */
[----:B------:R-:W-:Y:S02]  /*2bd90*/  IMAD.IADD R3, R3, 0x1, R6 ;  /* 0x0000000103037824 */ /* 0x000fe400078e0206 */
[----:B----4-:R-:W-:Y:S02]  /*2bda0*/  IMAD R8, R8, UR6, RZ ;  /* 0x0000000608087c24 */ /* 0x010fe4000f8e02ff */
        /* <DEDUP_REMOVED lines=12> */
[----:B-----5:R-:W-:Y:S01]  /*2be70*/  IMAD R4, R28, 0x7800, R11 ;  /* 0x000078001c047824 */ /* 0x020fe200078e020b */
[----:B------:R-:W-:Y:S07]  /*2be80*/  BRA.DIV UR4, `(.L_x_2978) ;  /* 0x0000008604e87947 */ /* 0x000fee000b800000 */
[----:B------:R-:W2:Y:S01]  /*2be90*/  S2R R3, SR_TID.X ;  /* 0x0000000000037919 */ /* 0x000ea20000002100 */
[C---:B------:R-:W-:Y:S01]  /*2bea0*/  LOP3.LUT P6, RZ, R22.reuse, 0x8, RZ, 0xc0, !PT ;  /* 0x0000000816ff7812 */ /* 0x040fe200078cc0ff */
[C-C-:B------:R-:W-:Y:S01]  /*2beb0*/  @P5 IMAD.IADD R9, R23.reuse, 0x1, R4.reuse ;  /* 0x0000000117095824 */ /* 0x140fe200078e0204 */
[----:B------:R-:W-:Y:S01]  /*2bec0*/  LOP3.LUT P1, RZ, R22, 0x4, RZ, 0xc0, !PT ;  /* 0x0000000416ff7812 */ /* 0x000fe2000782c0ff */
[----:B------:R-:W-:Y:S01]  /*2bed0*/  SHFL.IDX PT, R2, R6, RZ, 0x1c1f ;  /* 0x001c1fff06027589 */ /* 0x000fe200000e0000 */
[----:B------:R-:W-:-:S03]  /*2bee0*/  @P4 IMAD.IADD R21, R23, 0x1, R4 ;  /* 0x0000000117154824 */ /* 0x000fc600078e0204 */
[----:B------:R-:W-:Y:S01]  /*2bef0*/  SHFL.IDX PT, R7, R7, RZ, 0x1c1f ;  /* 0x001c1fff07077589 */ /* 0x000fe200000e0000 */
[----:B--2---:R-:W-:-:S03]  /*2bf00*/  IMAD.SHL.U32 R10, R3, 0x10, RZ ;  /* 0x00000010030a7824 */ /* 0x004fc600078e00ff */
[----:B------:R-:W2:Y:S02]  /*2bf10*/  SHFL.IDX PT, R3, R5, RZ, 0x1c1f ;  /* 0x001c1fff05037589 */ /* 0x000ea400000e0000 */
[----:B------:R-:W-:-:S04]  /*2bf20*/  LOP3.LUT R10, R10, 0x30, RZ, 0xc0, !PT ;  /* 0x000000300a0a7812 */ /* 0x000fc800078ec0ff */
[----:B--2---:R-:W-:-:S05]  /*2bf30*/  @P5 IADD3 R3, P0, R10, R3, RZ ;  /* 0x000000030a035210 */ /* 0x004fca0007f1e0ff */
        /* <DEDUP_REMOVED lines=11> */
[----:B------:R-:W3:Y:S01]  /*2bff0*/  SHFL.IDX PT, R2, R6, 0x1, 0x1c1f ;  /* 0x003c1f0006027f89 */ /* 0x000ee200000e0000 */
[----:B--2---:R-:W-:-:S04]  /*2c000*/  @P4 IADD3 R3, P0, R10, R3, RZ ;  /* 0x000000030a034210 */ /* 0x004fc80007f1e0ff */
[----:B---3--:R-:W-:-:S04]  /*2c010*/  @P4 IADD3.X R2, RZ, R2, RZ, P0, !PT ;  /* 0x00000002ff024210 */ /* 0x008fc800007fe4ff */
        /* <DEDUP_REMOVED lines=8> */
[----:B------:R-:W3:Y:S04]  /*2c0a0*/  SHFL.IDX PT, R2, R6, 0x2, 0x1c1f ;  /* 0x005c1f0006027f89 */ /* 0x000ee800000e0000 */
[----:B------:R-:W-:Y:S01]  /*2c0b0*/  SHFL.IDX PT, R6, R6, 0x3, 0x1c1f ;  /* 0x007c1f0006067f89 */ /* 0x000fe200000e0000 */
[----:B--2---:R-:W-:-:S05]  /*2c0c0*/  @P3 IADD3 R3, P0, R10, R3, RZ ;  /* 0x000000030a033210 */ /* 0x004fca0007f1e0ff */
[----:B---3--:R-:W-:-:S05]  /*2c0d0*/  @P3 IMAD.X R2, RZ, RZ, R2, P0 ;  /* 0x000000ffff023224 */ /* 0x008fca00000e0602 */
        /* <DEDUP_REMOVED lines=12> */
[----:B--2---:R2:W3:Y:S02]  /*2c1a0*/  SHFL.IDX PT, R2, R8, RZ, 0x1c1f ;  /* 0x001c1fff08027589 */ /* 0x0044e400000e0000 */
.L_x_3235:
[----:B------:R-:W-:Y:S01]  /*2c1b0*/  LOP3.LUT P0, RZ, R22, 0x80, RZ, 0xc0, !PT ;  /* 0x0000008016ff7812 */ /* 0x000fe2000780c0ff */
[----:B------:R-:W-:-:S12]  /*2c1c0*/  BSSY B0, `(.L_x_2979) ;  /* 0x0000011000007945 */ /* 0x000fd80003800000 */
[----:B------:R-:W-:Y:S05]  /*2c1d0*/  @!P0 BRA `(.L_x_2980) ;  /* 0x00000000003c8947 */ /* 0x000fea0003800000 */
[----:B------:R-:W4:Y:S01]  /*2c1e0*/  S2R R3, SR_TID.X ;  /* 0x0000000000037919 */ /* 0x000f220000002100 */
[C---:B------:R-:W-:Y:S01]  /*2c1f0*/  LOP3.LUT P3, RZ, R22.reuse, 0x10, RZ, 0xc0, !PT ;  /* 0x0000001016ff7812 */ /* 0x040fe2000786c0ff */
[----:B------:R-:W-:Y:S01]  /*2c200*/  IMAD.IADD R4, R23, 0x1, R4 ;  /* 0x0000000117047824 */ /* 0x000fe200078e0204 */
[C---:B------:R-:W-:Y:S02]  /*2c210*/  LOP3.LUT P2, RZ, R22.reuse, 0x8, RZ, 0xc0, !PT ;  /* 0x0000000816ff7812 */ /* 0x040fe4000784c0ff */
[----:B------:R-:W-:Y:S02]  /*2c220*/  LOP3.LUT P1, RZ, R22, 0x4, RZ, 0xc0, !PT ;  /* 0x0000000416ff7812 */ /* 0x000fe4000782c0ff */
[----:B----4-:R-:W-:-:S04]  /*2c230*/  SHF.L.U32 R3, R3, 0x4, RZ ;  /* 0x0000000403037819 */ /* 0x010fc800000006ff */
[----:B------:R-:W-:-:S04]  /*2c240*/  LOP3.LUT R3, R3, 0x30, RZ, 0xc0, !PT ;  /* 0x0000003003037812 */ /* 0x000fc800078ec0ff */
[----:B---3--:R-:W-:-:S05]  /*2c250*/  IADD3 R2, P0, R3, R2, RZ ;  /* 0x0000000203027210 */ /* 0x008fca0007f1e0ff */
[----:B------:R-:W-:-:S05]  /*2c260*/  IMAD.X R3, RZ, RZ, R7, P0 ;  /* 0x000000ffff037224 */ /* 0x000fca00000e0607 */
[----:B------:R-:W-:Y:S01]  /*2c270*/  @!PT LDS RZ, [RZ] ;  /* 0x00000000fffff984 */ /* 0x000fe20000000800 */
[----:B------:R-:W-:Y:S01]  /*2c280*/  @!PT LDS RZ, [RZ] ;  /* 0x00000000fffff984 */ /* 0x000fe20000000800 */
[----:B------:R-:W-:Y:S01]  /*2c290*/  @!PT LDS RZ, [RZ] ;  /* 0x00000000fffff984 */ /* 0x000fe20000000800 */
[----:B------:R4:W-:Y:S04]  /*2c2a0*/  LDGSTS.E.BYPASS.LTC128B.128 [R4+0x1c400], desc[UR50][R2.64], !P3 ;  /* 0x1c40000002047fae */ /* 0x0009e8000d901d72 */
[----:B------:R4:W-:Y:S04]  /*2c2b0*/  LDGSTS.E.BYPASS.LTC128B.128 [R4+0x1ec00], desc[UR50][R2.64+0x40], !P2 ;  /* 0x1ec0004002047fae */ /* 0x0009e8000d101d72 */
[----:B------:R4:W-:Y:S02]  /*2c2c0*/  LDGSTS.E.BYPASS.LTC128B.128 [R4+0x21400], desc[UR50][R2.64+0x80], !P1 ;  /* 0x2140008002047fae */ /* 0x0009e4000c901d72 */
.L_x_2980:
[----:B------:R-:W-:Y:S05]  /*2c2d0*/  BSYNC B0 ;  /* 0x0000000000007941 */ /* 0x000fea0003800000 */
.L_x_2979:
[----:B------:R-:W-:Y:S01]  /*2c2e0*/  NOP ;  /* 0x0000000000007918 */ /* 0x000fe20000000000 */
[----:B------:R-:W-:-:S13]  /*2c2f0*/  PLOP3.LUT P0, PT, PT, PT, PT, 0x80, 0x0 ;  /* 0x000000000000781c */ /* 0x000fda0003f0f070 */
.L_x_2981:
[----:B------:R-:W-:Y:S02]  /*2c300*/  PLOP3.LUT P1, PT, P1, P0, PT, 0xa2, 0x0 ;  /* 0x000000000000781c */ /* 0x000fe40000f21472 */
[----:B------:R-:W-:-:S08]  /*2c310*/  @P0 R2UR P1, UR4, R0 ;  /* 0x00000000000402ca */ /* 0x000fd00000020000 */
[----:B------:R-:W-:-:S05]  /*2c320*/  @P0 PLOP3.LUT P0, PT, P1, PT, PT, 0x80, 0x0 ;  /* 0x000000000000081c */ /* 0x000fca0000f0f070 */
[----:B------:R-:W-:Y:S01]  /*2c330*/  @!P1 SYNCS.ARRIVE.TRANS64.RED.A0T1 RZ, [UR4+0x29830], RZ ;  /* 0x029830ffffff99a7 */ /* 0x000fe20008200404 */
[----:B------:R-:W-:Y:S07]  /*2c340*/  @!P1 ARRIVES.LDGSTSBAR.64.TRANSCNT [UR4+0x29830] ;  /* 0x02983000ff0099b0 */ /* 0x000fee0008000a84 */
[----:B------:R-:W-:Y:S05]  /*2c350*/  @P0 BRA.U.ANY `(.L_x_2981) ;  /* 0xfffffffd00e80947 */ /* 0x000fea000393ffff */
[----:B------:R-:W-:Y:S01]  /*2c360*/  NOP ;  /* 0x0000000000007918 */ /* 0x000fe20000000000 */
[----:B---34-:R-:W-:-:S05]  /*2c370*/  IMAD.U32 R2, RZ, RZ, UR39 ;  /* 0x00000027ff027e24 */ /* 0x018fca000f8e00ff */
[----:B------:R-:W-:-:S13]  /*2c380*/  ISETP.NE.AND P2, PT, R2, 0x3, PT ;  /* 0x000000030200780c */ /* 0x000fda0003f45270 */
[----:B------:R-:W-:Y:S05]  /*2c390*/  @!P2 BRA `(.L_x_2982) ;  /* 0x000000000004a947 */ /* 0x000fea0003800000 */
[----:B------:R-:W-:Y:S01]  /*2c3a0*/  BPT.TRAP 0x1 ;  /* 0x000000040000795c */ /* 0x000fe20000300000 */
.L_x_2982:
[----:B------:R3:W5:Y:S01]  /*2c3b0*/  LDL.LU R2, [R1+0x38] ;  /* 0x0000380001027983 */ /* 0x0007620000300800 */
[----:B------:R3:W-:Y:S02]  /*2c3c0*/  SYNCS.ARRIVE.TRANS64.A1T0 RZ, [R0+URZ+0x29830], RZ ;  /* 0x029830ff00ff79a7 */ /* 0x0007e4000810003f */
[----:B------:R-:W-:Y:S05]  /*2c3d0*/  WARPSYNC.ALL ;  /* 0x0000000000007948 */ /* 0x000fea0003800000 */
[----:B------:R-:W-:Y:S01]  /*2c3e0*/  ULDC.64 UR4, c[0x0][0xa00] ;  /* 0x0002800000047ab9 */ /* 0x000fe20000000a00 */
[----:B------:R-:W-:Y:S01]  /*2c3f0*/  SHF.R.S32.HI R27, RZ, 0x1f, R31 ;  /* 0x0000001fff1b7819 */ /* 0x000fe2000001141f */
[----:B-1-3--:R-:W-:Y:S01]  /*2c400*/  VIADD R0, R23, 0x14400 ;  /* 0x0001440017007836 */ /* 0x00afe20000000000 */
[----:B------:R-:W-:Y:S01]  /*2c410*/  BAR.SYNC.DEFER_BLOCKING 0x8, 0x180 ;  /* 0x0206000000007b1d */ /* 0x000fe20000010000 */
[----:B------:R-:W-:-:S04]  /*2c420*/  ISETP.NE.U32.AND P0, PT, RZ, UR4, PT ;  /* 0x00000004ff007c0c */ /* 0x000fc8000bf05070 */
[----:B------:R-:W-:Y:S01]  /*2c430*/  ISETP.NE.AND.EX P0, PT, RZ, UR5, PT, P0 ;  /* 0x00000005ff007c0c */ /* 0x000fe2000bf05300 */
[----:B------:R-:W-:Y:S01]  /*2c440*/  ULDC.64 UR4, c[0x0][0x298] ;  /* 0x0000a60000047ab9 */ /* 0x000fe20000000a00 */
[----:B------:R-:W-:Y:S01]  /*2c450*/  BSSY B6, `(.L_x_2983) ;  /* 0x0000019000067945 */ /* 0x000fe20003800000 */
[----:B------:R-:W-:Y:S01]  /*2c460*/  IMAD R27, R27, UR4, RZ ;  /* 0x000000041b1b7c24 */ /* 0x000fe2000f8e02ff */
[----:B0-----:R-:W-:Y:S01]  /*2c470*/  SEL R26, R24, RZ, !P0 ;  /* 0x000000ff181a7207 */ /* 0x001fe20004000000 */
        /* <DEDUP_REMOVED lines=10> */
[----:B------:R-:W-:Y:S01]  /*2c520*/  MOV R4, UR4 ;  /* 0x0000000400047c02 */ /* 0x000fe20008000f00 */
[----:B------:R-:W-:Y:S01]  /*2c530*/  IMAD.U32 R5, RZ, RZ, UR5 ;  /* 0x00000005ff057e24 */ /* 0x000fe2000f8e00ff */
[----:B------:R-:W0:Y:S01]  /*2c540*/  LDC.64 R2, c[0x4][R2] ;  /* 0x0100000002027b82 */ /* 0x000e220000000a00 */
[----:B------:R-:W-:Y:S01]  /*2c550*/  IMAD.U32 R6, RZ, RZ, UR6 ;  /* 0x00000006ff067e24 */ /* 0x000fe2000f8e00ff */
[----:B--2---:R-:W-:Y:S01]  /*2c560*/  MOV R8, 0x70 ;  /* 0x0000007000087802 */ /* 0x004fe20000000f00 */
[----:B------:R-:W-:Y:S02]  /*2c570*/  IMAD.U32 R7, RZ, RZ, UR7 ;  /* 0x00000007ff077e24 */ /* 0x000fe4000f8e00ff */
[----:B------:R-:W-:-:S02]  /*2c580*/  IMAD.U32 R10, RZ, RZ, UR8 ;  /* 0x00000008ff0a7e24 */ /* 0x000fc4000f8e00ff */
[----:B------:R-:W-:Y:S02]  /*2c590*/  IMAD.U32 R11, RZ, RZ, UR9 ;  /* 0x00000009ff0b7e24 */ /* 0x000fe4000f8e00ff */
[----:B------:R-:W-:Y:S02]  /*2c5a0*/  IMAD.MOV.U32 R12, RZ, RZ, 0x1 ;  /* 0x00000001ff0c7424 */ /* 0x000fe400078e00ff */
[----:B------:R-:W-:-:S07]  /*2c5b0*/  IMAD.MOV.U32 R13, RZ, RZ, RZ ;  /* 0x000000ffff0d7224 */ /* 0x000fce00078e00ff */
[----:B------:R-:W-:-:S07]  /*2c5c0*/  LEPC R20, `(.L_x_2984) ;  /* 0x000000001014794e */ /* 0x000fce0000000000 */
[----:B0-----:R-:W-:Y:S05]  /*2c5d0*/  CALL.ABS.NOINC R2 ;  /* 0x0000000002007343 */ /* 0x001fea0003c00000 */
.L_x_2984:
[----:B------:R-:W-:Y:S05]  /*2c5e0*/  BSYNC B6 ;  /* 0x0000000000067941 */ /* 0x000fea0003800000 */
.L_x_2983:
[----:B--2---:R0:W5:Y:S01]  /*2c5f0*/  LDL R8, [R1+0x28] ;  /* 0x0000280001087983 */ /* 0x0041620000100800 */
[----:B------:R-:W1:Y:S01]  /*2c600*/  LDC R7, c[0x0][0x448] ;  /* 0x00011200ff077b82 */ /* 0x000e620000000800 */
[----:B------:R-:W-:Y:S01]  /*2c610*/  IMAD.MOV.U32 R2, RZ, RZ, R24 ;  /* 0x000000ffff027224 */ /* 0x000fe200078e0018 */
[----:B------:R-:W-:Y:S01]  /*2c620*/  ULDC.64 UR4, c[0x0][0x2d8] ;  /* 0x0000b60000047ab9 */ /* 0x000fe20000000a00 */
[----:B------:R-:W2:Y:S01]  /*2c630*/  S2R R20, SR_TID.X ;  /* 0x0000000000147919 */ /* 0x000ea20000002100 */
[----:B------:R-:W-:Y:S02]  /*2c640*/  IMAD.MOV.U32 R3, RZ, RZ, R27 ;  /* 0x000000ffff037224 */ /* 0x000fe400078e001b */
        /* <DEDUP_REMOVED lines=8> */
[----:B-1----:R-:W-:Y:S01]  /*2c6d0*/  ISETP.NE.AND P0, PT, R7, 0x1, PT ;  /* 0x000000010700780c */ /* 0x002fe20003f05270 */
[----:B------:R-:W-:Y:S01]  /*2c6e0*/  IMAD.IADD R3, R3, 0x1, R0 ;  /* 0x0000000103037824 */ /* 0x000fe200078e0200 */
[----:B--2---:R-:W-:-:S11]  /*2c6f0*/  LOP3.LUT R21, R20, 0x7f, RZ, 0xc0, !PT ;  /* 0x0000007f14157812 */ /* 0x004fd600078ec0ff */
[----:B------:R-:W1:Y:S01]  /*2c700*/  @P0 LDC R6, c[0x0][0x44c] ;  /* 0x00011300ff060b82 */ /* 0x000e620000000800 */
[----:B------:R-:W-:Y:S02]  /*2c710*/  SHF.L.U32 R20, R20, 0x5, RZ ;  /* 0x0000000514147819 */ /* 0x000fe400000006ff */
[----:B------:R-:W-:-:S04]  /*2c720*/  SHF.R.U32.HI R21, RZ, 0x2, R21 ;  /* 0x00000002ff157819 */ /* 0x000fc80000011615 */
[----:B------:R-:W-:Y:S01]  /*2c730*/  LOP3.LUT R20, R21, 0x60, R20, 0xf8, !PT ;  /* 0x0000006015147812 */ /* 0x000fe200078ef814 */
[----:B------:R-:W2:Y:S04]  /*2c740*/  @P0 LDC R0, c[0x0][0x450] ;  /* 0x00011400ff000b82 */ /* 0x000ea80000000800 */
[----:B------:R-:W-:-:S04]  /*2c750*/  IMAD R5, R17, 0x80, R20 ;  /* 0x0000008011057824 */ /* 0x000fc800078e0214 */
[----:B------:R-:W-:Y:S02]  /*2c760*/  IMAD.MOV.U32 R4, RZ, RZ, R5 ;  /* 0x000000ffff047224 */ /* 0x000fe400078e0005 */
[----:B-1----:R-:W-:-:S05]  /*2c770*/  @P0 IMAD.HI.U32 R6, R5, R6, RZ ;  /* 0x0000000605060227 */ /* 0x002fca00078e00ff */
        /* <DEDUP_REMOVED lines=29> */
[----:B0-----:R-:W-:Y:S10]  /*2c950*/  BRA.DIV UR5, `(.L_x_2985) ;  /* 0x0000008605207947 */ /* 0x001ff4000b800000 */
[----:B------:R-:W0:Y:S01]  /*2c960*/  SHFL.IDX PT, R3, R4, RZ, 0x1c1f ;  /* 0x001c1fff04037589 */ /* 0x000e2200000e0000 */
[----:B------:R-:W-:Y:S02]  /*2c970*/  IMAD R5, R32, R7, RZ ;  /* 0x0000000720057224 */ /* 0x000fe400078e02ff */
[----:B------:R-:W-:Y:S01]  /*2c980*/  IMAD R17, R17, 0x80, R9 ;  /* 0x0000008011117824 */ /* 0x000fe200078e0209 */
        /* <DEDUP_REMOVED lines=28> */
[----:B0-----:R-:W-:-:S04]  /*2cb50*/  @!P0 IADD3 R3, P4, R20, R3, RZ ;  /* 0x0000000314038210 */ /* 0x001fc80007f9e0ff */
[----:B-1----:R-:W-:-:S04]  /*2cb60*/  @!P0 IADD3.X R2, RZ, R2, RZ, P4, !PT ;  /* 0x00000002ff028210 */ /* 0x002fc800027fe4ff */
[----:B------:R-:W-:-:S04]  /*2cb70*/  @!P0 LOP3.LUT R3, R3, R2, RZ, 0x3c, !PT ;  /* 0x0000000203038212 */ /* 0x000fc800078e3cff */
[----:B------:R-:W-:-:S04]  /*2cb80*/  @!P0 LOP3.LUT R2, R3, R2, RZ, 0x3c, !PT ;  /* 0x0000000203028212 */ /* 0x000fc800078e3cff */
[----:B------:R-:W-:-:S05]  /*2cb90*/  @!P0 LOP3.LUT R3, R3, R2, RZ, 0x3c, !PT ;  /* 0x0000000203038212 */ /* 0x000fca00078e3cff */
[----:B------:R-:W-:Y:S04]  /*2cba0*/  @!P0 LDGSTS.E.BYPASS.LTC128B.128 [R8+0x15400], desc[UR50][R2.64], !P3 ;  /* 0x1540000002088fae */ /* 0x000fe8000d901d72 */
[----:B------:R-:W-:Y:S04]  /*2cbb0*/  @!P0 LDGSTS.E.BYPASS.LTC128B.128 [R8+0x17400], desc[UR50][R2.64+0x40], !P2 ;  /* 0x1740004002088fae */ /* 0x000fe8000d101d72 */
[----:B------:R0:W-:Y:S04]  /*2cbc0*/  @!P0 LDGSTS.E.BYPASS.LTC128B.128 [R8+0x19400], desc[UR50][R2.64+0x80], !P1 ;  /* 0x1940008002088fae */ /* 0x0001e8000c901d72 */
[----:B0-2---:R0:W1:Y:S02]  /*2cbd0*/  SHFL.IDX PT, R2, R4, 0x3, 0x1c1f ;  /* 0x007c1f0004027f89 */ /* 0x00506400000e0000 */
.L_x_3244:
        /* <DEDUP_REMOVED lines=12> */
.L_x_2987:
[----:B------:R-:W-:Y:S05]  /*2cca0*/  BSYNC B0 ;  /* 0x0000000000007941 */ /* 0x000fea0003800000 */
.L_x_2986:
[----:B------:R-:W-:Y:S01]  /*2ccb0*/  NOP ;  /* 0x0000000000007918 */ /* 0x000fe20000000000 */
[----:B------:R-:W-:-:S13]  /*2ccc0*/  PLOP3.LUT P0, PT, PT, PT, PT, 0x80, 0x0 ;  /* 0x000000000000781c */ /* 0x000fda0003f0f070 */
.L_x_2988:
[----:B------:R-:W-:Y:S02]  /*2ccd0*/  PLOP3.LUT P1, PT, P1, P0, PT, 0xa2, 0x0 ;  /* 0x000000000000781c */ /* 0x000fe40000f21472 */
[----:B------:R-:W-:-:S08]  /*2cce0*/  @P0 R2UR P1, UR4, R23 ;  /* 0x00000000170402ca */ /* 0x000fd00000020000 */
[----:B------:R-:W-:-:S05]  /*2ccf0*/  @P0 PLOP3.LUT P0, PT, P1, PT, PT, 0x80, 0x0 ;  /* 0x000000000000081c */ /* 0x000fca0000f0f070 */
[----:B------:R-:W-:Y:S01]  /*2cd00*/  @!P1 SYNCS.ARRIVE.TRANS64.RED.A0T1 RZ, [UR4+0x29800], RZ ;  /* 0x029800ffffff99a7 */ /* 0x000fe20008200404 */
[----:B------:R-:W-:Y:S07]  /*2cd10*/  @!P1 ARRIVES.LDGSTSBAR.64.TRANSCNT [UR4+0x29800] ;  /* 0x02980000ff0099b0 */ /* 0x000fee0008000a84 */
[----:B------:R-:W-:Y:S05]  /*2cd20*/  @P0 BRA.U.ANY `(.L_x_2988) ;  /* 0xfffffffd00e80947 */ /* 0x000fea000393ffff */
[----:B-12---:R-:W2:Y:S01]  /*2cd30*/  LDL.LU R2, [R1+0x3c] ;  /* 0x00003c0001027983 */ /* 0x006ea20000300800 */
        /* <DEDUP_REMOVED lines=11> */
[----:B-12---:R-:W-:Y:S05]  /*2cdf0*/  @!P0 BRA `(.L_x_2990) ;  /* 0x0000008400548947 */ /* 0x006fea0003800000 */
.L_x_3245:
[----:B------:R-:W-:Y:S05]  /*2ce00*/  BSYNC B0 ;  /* 0x0000000000007941 */ /* 0x000fea0003800000 */
.L_x_2989:
[----:B------:R-:W2:Y:S02]  /*2ce10*/  LDL R2, [R1+0xc] ;  /* 0x00000c0001027983 */ /* 0x000ea40000100800 */
[----:B--2---:R-:W-:-:S13]  /*2ce20*/  ISETP.GE.AND P0, PT, R33, R2, PT ;  /* 0x000000022100720c */ /* 0x004fda0003f06270 */
[----:B------:R-:W-:Y:S05]  /*2ce30*/  @!P0 BRA `(.L_x_2991) ;  /* 0x0000001400e48947 */ /* 0x000fea0003800000 */
[----:B------:R-:W-:Y:S01]  /*2ce40*/  MOV R17, R28 ;  /* 0x0000001c00117202 */ /* 0x000fe20000000f00 */
[----:B------:R-:W-:-:S07]  /*2ce50*/  IMAD.MOV.U32 R21, RZ, RZ, R35 ;  /* 0x000000ffff157224 */ /* 0x000fce00078e0023 */
.L_x_3011:
[----:B-12---:R-:W2:Y:S01]  /*2ce60*/  LDL R0, [R1+0x4] ;  /* 0x0000040001007983 */ /* 0x006ea20000100800 */
[----:B0-----:R-:W0:Y:S03]  /*2ce70*/  LDC R4, c[0x0][0x430] ;  /* 0x00010c00ff047b82 */ /* 0x001e260000000800 */
[----:B------:R-:W3:Y:S01]  /*2ce80*/  LDL R10, [R1+0x8] ;  /* 0x00000800010a7983 */ /* 0x000ee20000100800 */
[----:B------:R-:W1:Y:S03]  /*2ce90*/  S2R R2, SR_TID.X ;  /* 0x0000000000027919 */ /* 0x000e660000002100 */
[----:B------:R-:W4:Y:S01]  /*2cea0*/  LDL R9, [R1+0xc] ;  /* 0x00000c0001097983 */ /* 0x000f220000100800 */
[----:B0-----:R-:W-:Y:S01]  /*2ceb0*/  ISETP.NE.AND P0, PT, R4, 0x1, PT ;  /* 0x000000010400780c */ /* 0x001fe20003f05270 */
[----:B------:R-:W0:-:S12]  /*2cec0*/  S2R R7, SR_TID.X ;  /* 0x0000000000077919 */ /* 0x000e180000002100 */
[----:B------:R-:W2:Y:S01]  /*2ced0*/  @P0 LDC R6, c[0x0][0x434] ;  /* 0x00010d00ff060b82 */ /* 0x000ea20000000800 */
[C---:B-1----:R-:W-:Y:S01]  /*2cee0*/  LOP3.LUT R3, R2.reuse, 0x7f, RZ, 0xc0, !PT ;  /* 0x0000007f02037812 */ /* 0x042fe200078ec0ff */
[----:B------:R-:W-:-:S03]  /*2cef0*/  IMAD.SHL.U32 R5, R2, 0x20, RZ ;  /* 0x0000002002057824 */ /* 0x000fc600078e00ff */
[----:B------:R-:W-:-:S04]  /*2cf00*/  SHF.R.U32.HI R3, RZ, 0x2, R3 ;  /* 0x00000002ff037819 */ /* 0x000fc80000011603 */
[----:B------:R-:W-:Y:S02]  /*2cf10*/  LOP3.LUT R5, R3, 0x60, R5, 0xf8, !PT ;  /* 0x0000006003057812 */ /* 0x000fe400078ef805 */
[----:B------:R-:W1:Y:S01]  /*2cf20*/  @P0 LDC R3, c[0x0][0x438] ;  /* 0x00010e00ff030b82 */ /* 0x000e620000000800 */
[----:B------:R-:W-:-:S04]  /*2cf30*/  LOP3.LUT R2, R2, 0x7f, RZ, 0xc0, !PT ;  /* 0x0000007f02027812 */ /* 0x000fc800078ec0ff */
[----:B------:R-:W-:Y:S01]  /*2cf40*/  SHF.R.U32.HI R8, RZ, 0x2, R2 ;  /* 0x00000002ff087819 */ /* 0x000fe20000011602 */
[----:B0-----:R-:W-:-:S05]  /*2cf50*/  IMAD.SHL.U32 R7, R7, 0x20, RZ ;  /* 0x0000002007077824 */ /* 0x001fca00078e00ff */
[----:B------:R-:W-:-:S04]  /*2cf60*/  LOP3.LUT R7, R8, 0x60, R7, 0xf8, !PT ;  /* 0x0000006008077812 */ /* 0x000fc800078ef807 */
[----:B------:R-:W-:Y:S01]  /*2cf70*/  LOP3.LUT R7, R7, 0x80, RZ, 0xfc, !PT ;  /* 0x0000008007077812 */ /* 0x000fe200078efcff */
[----:B------:R-:W-:Y:S05]  /*2cf80*/  YIELD ;  /* 0x0000000000007946 */ /* 0x000fea0003800000 */
[----:B------:R-:W-:Y:S01]  /*2cf90*/  ULDC.64 UR4, c[0x0][0x428] ;  /* 0x00010a0000047ab9 */ /* 0x000fe20000000a00 */
[----:B------:R-:W-:Y:S01]  /*2cfa0*/  ULDC.64 UR6, c[0x0][0x418] ;  /* 0x0001060000067ab9 */ /* 0x000fe20000000a00 */
[----:B------:R-:W-:Y:S01]  /*2cfb0*/  ISETP.GT.U32.AND P1, PT, R7, 0x9f, PT ;  /* 0x0000009f0700780c */ /* 0x000fe20003f24070 */
[----:B--2---:R-:W-:-:S04]  /*2cfc0*/  IMAD R0, R33, 0xa0, R0 ;  /* 0x000000a021007824 */ /* 0x004fc800078e0200 */
[----:B------:R-:W-:-:S04]  /*2cfd0*/  IMAD.IADD R5, R5, 0x1, R0 ;  /* 0x0000000105057824 */ /* 0x000fc800078e0200 */
[----:B------:R-:W-:-:S04]  /*2cfe0*/  @P0 IMAD.HI.U32 R6, R5, R6, RZ ;  /* 0x0000000605060227 */ /* 0x000fc800078e00ff */
[----:B------:R-:W-:Y:S01]  /*2cff0*/  IMAD.MOV.U32 R2, RZ, RZ, R5 ;  /* 0x000000ffff027224 */ /* 0x000fe200078e0005 */
[----:B-1----:R-:W-:Y:S02]  /*2d000*/  @P0 SHF.R.U32.HI R2, RZ, R3, R6 ;  /* 0x00000003ff020219 */ /* 0x002fe40000011606 */
[----:B------:R-:W0:Y:S08]  /*2d010*/  @P0 LDC R6, c[0x0][0x434] ;  /* 0x00010d00ff060b82 */ /* 0x000e300000000800 */
[----:B------:R-:W1:Y:S01]  /*2d020*/  @P0 LDC R3, c[0x0][0x438] ;  /* 0x00010e00ff030b82 */ /* 0x000e620000000800 */
[----:B------:R-:W-:-:S05]  /*2d030*/  IADD3 R0, R7, R0, RZ ;  /* 0x0000000007007210 */ /* 0x000fca0007ffe0ff */
[----:B------:R-:W-:Y:S02]  /*2d040*/  IMAD.MOV.U32 R8, RZ, RZ, R0 ;  /* 0x000000ffff087224 */ /* 0x000fe400078e0000 */
[----:B0-----:R-:W-:-:S05]  /*2d050*/  @P0 IMAD.HI.U32 R6, R0, R6, RZ ;  /* 0x0000000600060227 */ /* 0x001fca00078e00ff */
[----:B-1----:R-:W-:Y:S01]  /*2d060*/  @P0 SHF.R.U32.HI R8, RZ, R3, R6 ;  /* 0x00000003ff080219 */ /* 0x002fe20000011606 */
[----:B------:R-:W-:-:S04]  /*2d070*/  IMAD.MOV R6, RZ, RZ, -R2 ;  /* 0x000000ffff067224 */ /* 0x000fc800078e0a02 */
        /* <DEDUP_REMOVED lines=13> */
[----:B------:R-:W-:-:S05]  /*2d150*/  @!P1 IMAD.WIDE.U32 R2, R34, UR4, R2 ;  /* 0x0000000422029c25 */ /* 0x000fca000f8e0002 */
[----:B------:R-:W-:Y:S02]  /*2d160*/  @!P1 IADD3 R0, R0, R3, RZ ;  /* 0x0000000300009210 */ /* 0x000fe40007ffe0ff */
[C---:B------:R-:W-:Y:S01]  /*2d170*/  @!P1 LEA R10, P0, R2.reuse, UR6, 0x2 ;  /* 0x00000006020a9c11 */ /* 0x040fe2000f8010ff */
[----:B------:R-:W-:Y:S02]  /*2d180*/  IMAD.MOV.U32 R8, RZ, RZ, RZ ;  /* 0x000000ffff087224 */ /* 0x000fe400078e00ff */
[----:B------:R-:W-:Y:S01]  /*2d190*/  IMAD.U32 R12, RZ, RZ, UR39 ;  /* 0x00000027ff0c7e24 */ /* 0x000fe2000f8e00ff */
[----:B------:R-:W-:Y:S01]  /*2d1a0*/  @!P1 LEA.HI.X R11, R2, UR7, R0, 0x2, P0 ;  /* 0x00000007020b9c11 */ /* 0x000fe200080f1400 */
[----:B------:R-:W-:-:S04]  /*2d1b0*/  VIADD R28, R17, 0x1 ;  /* 0x00000001111c7836 */ /* 0x000fc80000000000 */
[----:B------:R0:W5:Y:S01]  /*2d1c0*/  @!P1 LDG.E R8, desc[UR50][R10.64] ;  /* 0x000000320a089981 */ /* 0x000162000c1e1900 */
[----:B------:R-:W-:Y:S02]  /*2d1d0*/  ISETP.NE.AND P1, PT, R12, 0x3, PT ;  /* 0x000000030c00780c */ /* 0x000fe40003f25270 */
[----:B------:R-:W-:Y:S01]  /*2d1e0*/  ISETP.NE.AND P0, PT, R28, 0x2, PT ;  /* 0x000000021c00780c */ /* 0x000fe20003f05270 */
[----:B------:R-:W-:-:S03]  /*2d1f0*/  IMAD.MOV.U32 R0, RZ, RZ, R33 ;  /* 0x000000ffff007224 */ /* 0x000fc600078e0021 */
        /* <DEDUP_REMOVED lines=8> */
.L_x_2992:
[----:B------:R-:W-:Y:S01]  /*2d280*/  LEA R0, R28, R23, 0x3 ;  /* 0x000000171c007211 */ /* 0x000fe200078e18ff */
[----:B------:R-:W-:Y:S01]  /*2d290*/  BSSY B0, `(.L_x_2993) ;  /* 0x0000005000007945 */ /* 0x000fe20003800000 */
[----:B------:R-:W-:Y:S02]  /*2d2a0*/  SHF.L.U32 R32, R35, 0x1f, RZ ;  /* 0x0000001f23207819 */ /* 0x000fe400000006ff */
[----:B------:R-:W-:Y:S02]  /*2d2b0*/  SHF.R.S32.HI R26, RZ, 0x1f, R5 ;  /* 0x0000001fff1a7819 */ /* 0x000fe40000011405 */
[----:B------:R-:W0:Y:S02]  /*2d2c0*/  SYNCS.PHASECHK.TRANS64.TRYWAIT P0, [R0+URZ+0x29880], R32 ;  /* 0x02988020000075a7 */ /* 0x000e24000800017f */
[----:B0-----:R-:W-:Y:S05]  /*2d2d0*/  @!P0 BRA `(.L_x_2994) ;  /* 0x0000008000308947 */ /* 0x001fea0003800000 */
.L_x_3246:
[----:B------:R-:W-:Y:S05]  /*2d2e0*/  BSYNC B0 ;  /* 0x0000000000007941 */ /* 0x000fea0003800000 */
.L_x_2993:
[----:B------:R-:W-:Y:S01]  /*2d2f0*/  ULDC.64 UR4, c[0x0][0x328] ;  /* 0x0000ca0000047ab9 */ /* 0x000fe20000000a00 */
[----:B------:R-:W1:Y:S01]  /*2d300*/  S2R R9, SR_TID.X ;  /* 0x0000000000097919 */ /* 0x000e620000002100 */
        /* <DEDUP_REMOVED lines=10> */
[C---:B------:R-:W-:Y:S02]  /*2d3b0*/  IMAD R10, R6.reuse, UR7, R10 ;  /* 0x00000007060a7c24 */ /* 0x040fe4000f8e020a */
[----:B------:R-:W-:-:S04]  /*2d3c0*/  IMAD.WIDE.U32 R2, R6, UR6, R2 ;  /* 0x0000000606027c25 */ /* 0x000fc8000f8e0002 */
        /* <DEDUP_REMOVED lines=9> */
[----:B------:R-:W-:Y:S01]  /*2d460*/  IMAD.WIDE.U32 R2, R8, UR6, R2 ;  /* 0x0000000608027c25 */ /* 0x000fe2000f8e0002 */
[----:B------:R-:W-:-:S03]  /*2d470*/  SHF.R.U32.HI R9, RZ, 0x5, R9 ;  /* 0x00000005ff097819 */ /* 0x000fc60000011609 */
[----:B------:R-:W-:Y:S01]  /*2d480*/  IMAD R7, R8, UR7, R7 ;  /* 0x0000000708077c24 */ /* 0x000fe2000f8e0207 */
[----:B------:R-:W-:Y:S01]  /*2d490*/  ULDC.64 UR6, c[0x0][0x318] ;  /* 0x0000c60000067ab9 */ /* 0x000fe20000000a00 */
[----:B------:R-:W-:Y:S01]  /*2d4a0*/  IMAD.WIDE.U32 R10, R18, UR4, R10 ;  /* 0x00000004120a7c25 */ /* 0x000fe2000f8e000a */
[----:B------:R-:W-:-:S03]  /*2d4b0*/  SHF.L.U32 R9, R9, 0xa, RZ ;  /* 0x0000000a09097819 */ /* 0x000fc600000006ff */
[----:B------:R-:W-:Y:S01]  /*2d4c0*/  IMAD.IADD R3, R3, 0x1, R7 ;  /* 0x0000000103037824 */ /* 0x000fe200078e0207 */
[----:B------:R-:W-:Y:S01]  /*2d4d0*/  IADD3 R7, P0, R10, UR6, RZ ;  /* 0x000000060a077c10 */ /* 0x000fe2000ff1e0ff */
[C---:B------:R-:W-:Y:S02]  /*2d4e0*/  IMAD R24, R18.reuse, UR5, RZ ;  /* 0x0000000512187c24 */ /* 0x040fe4000f8e02ff */
[----:B------:R-:W-:Y:S01]  /*2d4f0*/  IMAD.WIDE.U32 R2, R18, UR4, R2 ;  /* 0x0000000412027c25 */ /* 0x000fe2000f8e0002 */
[----:B------:R-:W-:Y:S02]  /*2d500*/  UMOV UR4, 0xffffffff ;  /* 0xffffffff00047882 */ /* 0x000fe40000000000 */
[----:B------:R-:W-:Y:S01]  /*2d510*/  IADD3.X R20, R24, UR7, R11, P0, !PT ;  /* 0x0000000718147c10 */ /* 0x000fe200087fe40b */
[----:B------:R-:W-:Y:S01]  /*2d520*/  IMAD R9, R28, 0x5000, R9 ;  /* 0x000050001c097824 */ /* 0x000fe200078e0209 */
[----:B------:R-:W-:-:S04]  /*2d530*/  IADD3 R25, P0, R2, UR6, RZ ;  /* 0x0000000602197c10 */ /* 0x000fc8000ff1e0ff */
[----:B------:R-:W-:Y:S01]  /*2d540*/  IADD3.X R24, R24, UR7, R3, P0, !PT ;  /* 0x0000000718187c10 */ /* 0x000fe200087fe403 */
[----:B------:R-:W-:Y:S08]  /*2d550*/  BRA.DIV UR4, `(.L_x_2995) ;  /* 0x0000007e04a47947 */ /* 0x000ff0000b800000 */
[----:B------:R-:W2:Y:S01]  /*2d560*/  LDL R12, [R1] ;  /* 0x00000000010c7983 */ /* 0x000ea20000100800 */
[----:B------:R-:W1:Y:S03]  /*2d570*/  S2R R3, SR_TID.X ;  /* 0x0000000000037919 */ /* 0x000e660000002100 */
[----:B------:R-:W3:Y:S01]  /*2d580*/  SHFL.IDX PT, R2, R7, RZ, 0x1c1f ;  /* 0x001c1fff07027589 */ /* 0x000ee200000e0000 */
[----:B------:R-:W-:Y:S01]  /*2d590*/  IADD3 R9, R23, R9, R37 ;  /* 0x0000000917097210 */ /* 0x000fe20007ffe025 */
[----:B-1----:R-:W-:Y:S02]  /*2d5a0*/  IMAD.SHL.U32 R11, R3, 0x10, RZ ;  /* 0x00000010030b7824 */ /* 0x002fe400078e00ff */
[----:B------:R-:W1:Y:S03]  /*2d5b0*/  SHFL.IDX PT, R3, R20, RZ, 0x1c1f ;  /* 0x001c1fff14037589 */ /* 0x000e6600000e0000 */
[----:B------:R-:W-:-:S04]  /*2d5c0*/  LOP3.LUT R11, R11, 0x30, RZ, 0xc0, !PT ;  /* 0x000000300b0b7812 */ /* 0x000fc800078ec0ff */
[----:B---3--:R-:W-:-:S05]  /*2d5d0*/  IADD3 R2, P0, R11, R2, RZ ;  /* 0x000000020b027210 */ /* 0x008fca0007f1e0ff */
[----:B-1----:R-:W-:-:S05]  /*2d5e0*/  IMAD.X R3, RZ, RZ, R3, P0 ;  /* 0x000000ffff037224 */ /* 0x002fca00000e0603 */
[----:B------:R-:W-:Y:S01]  /*2d5f0*/  @!PT LDS RZ, [RZ] ;  /* 0x00000000fffff984 */ /* 0x000fe20000000800 */
[----:B------:R-:W-:Y:S04]  /*2d600*/  LDGSTS.E.BYPASS.LTC128B.128 [R9+0xa400], desc[UR50][R2.64], !P3 ;  /* 0x0a40000002097fae */ /* 0x000fe8000d901d72 */
[----:B------:R-:W-:Y:S01]  /*2d610*/  SHFL.IDX PT, R24, R24, RZ, 0x1c1f ;  /* 0x001c1fff18187589 */ /* 0x000fe200000e0000 */
[----:B--2---:R-:W-:-:S05]  /*2d620*/  IMAD.IADD R10, R12, 0x1, R9 ;  /* 0x000000010c0a7824 */ /* 0x004fca00078e0209 */
        /* <DEDUP_REMOVED lines=15> */
[----:B-1----:R-:W-:-:S04]  /*2d720*/  IADD3 R2, P0, R11, R2, RZ ;  /* 0x000000020b027210 */ /* 0x002fc80007f1e0ff */
[----:B------:R-:W-:-:S05]  /*2d730*/  IADD3.X R3, RZ, R20, RZ, P0, !PT ;  /* 0x00000014ff037210 */ /* 0x000fca00007fe4ff */
[----:B------:R-:W-:Y:S04]  /*2d740*/  LDGSTS.E.BYPASS.LTC128B.128 [R9+0xd400], desc[UR50][R2.64], !P3 ;  /* 0x0d40000002097fae */ /* 0x000fe8000d901d72 */
[----:B------:R1:W-:Y:S04]  /*2d750*/  LDGSTS.E.BYPASS.LTC128B.128 [R10+0xd400], desc[UR50][R2.64+0x40], !P1 ;  /* 0x0d400040020a7fae */ /* 0x0003e8000c901d72 */
[----:B-1----:R1:W2:Y:S02]  /*2d760*/  SHFL.IDX PT, R2, R25, RZ, 0x1c1f ;  /* 0x001c1fff19027589 */ /* 0x0022a400000e0000 */
.L_x_3258:
        /* <DEDUP_REMOVED lines=12> */
.L_x_2996:
        /* <DEDUP_REMOVED lines=11> */
.L_x_2997:
[----:B------:R2:W-:Y:S01]  /*2d8e0*/  SYNCS.ARRIVE.TRANS64.A1T0 RZ, [R0+URZ+0x29870], RZ ;  /* 0x029870ff00ff79a7 */ /* 0x0005e2000810003f */
[----:B------:R-:W-:Y:S05]  /*2d8f0*/  @!P3 BRA `(.L_x_2998) ;  /* 0x000000000004b947 */ /* 0x000fea0003800000 */
[----:B------:R-:W-:Y:S01]  /*2d900*/  BPT.TRAP 0x1 ;  /* 0x000000040000795c */ /* 0x000fe20000300000 */
.L_x_2998:
[----:B------:R-:W3:Y:S01]  /*2d910*/  SYNCS.PHASECHK.TRANS64.TRYWAIT P0, [R0+URZ+0x29840], R32 ;  /* 0x02984020000075a7 */ /* 0x000ee2000800017f */
[----:B------:R-:W-:Y:S04]  /*2d920*/  BSSY B0, `(.L_x_2999) ;  /* 0x0000002000007945 */ /* 0x000fe80003800000 */
[----:B---3--:R-:W-:Y:S05]  /*2d930*/  @!P0 BRA `(.L_x_3000) ;  /* 0x0000008000608947 */ /* 0x008fea0003800000 */
.L_x_3259:
[----:B------:R-:W-:Y:S05]  /*2d940*/  BSYNC B0 ;  /* 0x0000000000007941 */ /* 0x000fea0003800000 */
.L_x_2999:
[----:B------:R-:W4:Y:S01]  /*2d950*/  LDL R10, [R1+0x14] ;  /* 0x00001400010a7983 */ /* 0x000f220000100800 */
[----:B------:R-:W-:Y:S01]  /*2d960*/  ULDC.64 UR4, c[0x0][0x300] ;  /* 0x0000c00000047ab9 */ /* 0x000fe20000000a00 */
[----:B------:R-:W-:Y:S01]  /*2d970*/  ULDC.64 UR6, c[0x0][0x310] ;  /* 0x0000c40000067ab9 */ /* 0x000fe20000000a00 */
[----:B------:R-:W-:Y:S01]  /*2d980*/  IMAD R7, R26, UR4, RZ ;  /* 0x000000041a077c24 */ /* 0x000fe2000f8e02ff */
[----:B------:R-:W5:Y:S01]  /*2d990*/  S2R R9, SR_TID.X ;  /* 0x0000000000097919 */ /* 0x000f620000002100 */
[C---:B------:R-:W-:Y:S01]  /*2d9a0*/  IMAD.WIDE.U32 R2, R5.reuse, UR4, RZ ;  /* 0x0000000405027c25 */ /* 0x040fe2000f8e00ff */
[C---:B------:R-:W-:Y:S02]  /*2d9b0*/  LOP3.LUT P4, RZ, R22.reuse, 0x10, RZ, 0xc0, !PT ;  /* 0x0000001016ff7812 */ /* 0x040fe4000788c0ff */
[C---:B------:R-:W-:Y:S01]  /*2d9c0*/  LOP3.LUT P3, RZ, R22.reuse, 0x8, RZ, 0xc0, !PT ;  /* 0x0000000816ff7812 */ /* 0x040fe2000786c0ff */
[----:B------:R-:W-:Y:S01]  /*2d9d0*/  IMAD R7, R5, UR5, R7 ;  /* 0x0000000505077c24 */ /* 0x000fe2000f8e0207 */
[----:B------:R-:W-:Y:S01]  /*2d9e0*/  LOP3.LUT P1, RZ, R22, 0x4, RZ, 0xc0, !PT ;  /* 0x0000000416ff7812 */ /* 0x000fe2000782c0ff */
[----:B------:R-:W-:-:S02]  /*2d9f0*/  IMAD R31, R31, UR6, RZ ;  /* 0x000000061f1f7c24 */ /* 0x000fc4000f8e02ff */
[----:B------:R-:W-:Y:S02]  /*2da00*/  IMAD.IADD R3, R3, 0x1, R7 ;  /* 0x0000000103037824 */ /* 0x000fe400078e0207 */
[----:B------:R-:W-:Y:S02]  /*2da10*/  IMAD R5, R27, UR4, RZ ;  /* 0x000000041b057c24 */ /* 0x000fe4000f8e02ff */
[----:B------:R-:W-:-:S04]  /*2da20*/  IMAD.WIDE.U32 R2, R6, UR6, R2 ;  /* 0x0000000606027c25 */ /* 0x000fc8000f8e0002 */
[----:B------:R-:W-:Y:S02]  /*2da30*/  IMAD R6, R6, UR7, R31 ;  /* 0x0000000706067c24 */ /* 0x000fe4000f8e021f */
[C---:B------:R-:W-:Y:S02]  /*2da40*/  IMAD R5, R4.reuse, UR5, R5 ;  /* 0x0000000504057c24 */ /* 0x040fe4000f8e0205 */
[----:B------:R-:W-:Y:S01]  /*2da50*/  IMAD.IADD R7, R3, 0x1, R6 ;  /* 0x0000000103077824 */ /* 0x000fe200078e0206 */
[----:B------:R-:W-:Y:S01]  /*2da60*/  MOV R6, R2 ;  /* 0x0000000200067202 */ /* 0x000fe20000000f00 */
        /* <DEDUP_REMOVED lines=16> */
[----:B----4-:R-:W-:Y:S02]  /*2db70*/  IMAD R7, R28, 0x7800, R10 ;  /* 0x000078001c077824 */ /* 0x010fe400078e020a */
[----:B-----5:R-:W-:-:S05]  /*2db80*/  IMAD.SHL.U32 R10, R9, 0x10, RZ ;  /* 0x00000010090a7824 */ /* 0x020fca00078e00ff */
[----:B------:R-:W-:Y:S01]  /*2db90*/  LOP3.LUT R10, R10, 0x30, RZ, 0xc0, !PT ;  /* 0x000000300a0a7812 */ /* 0x000fe200078ec0ff */
[----:B------:R-:W-:Y:S06]  /*2dba0*/  BRA.DIV UR4, `(.L_x_3001) ;  /* 0x0000007e04d87947 */ /* 0x000fec000b800000 */
        /* <DEDUP_REMOVED lines=12> */
[----:B----4-:R-:W-:-:S04]  /*2dc70*/  IADD3 R2, P0, R10, R2, RZ ;  /* 0x000000020a027210 */ /* 0x010fc80007f1e0ff */
[----:B-----5:R-:W-:-:S05]  /*2dc80*/  IADD3.X R3, RZ, R3, RZ, P0, !PT ;  /* 0x00000003ff037210 */ /* 0x020fca00007fe4ff */
        /* <DEDUP_REMOVED lines=17> */
.L_x_3271:
        /* <DEDUP_REMOVED lines=10> */
.L_x_3002:
        /* <DEDUP_REMOVED lines=11> */
.L_x_3003:
[----:B------:R2:W-:Y:S02]  /*2def0*/  SYNCS.ARRIVE.TRANS64.A1T0 RZ, [R0+URZ+0x29830], RZ ;  /* 0x029830ff00ff79a7 */ /* 0x0005e4000810003f */
[----:B--23--:R-:W-:-:S05]  /*2df00*/  IMAD.U32 R0, RZ, RZ, UR37 ;  /* 0x00000025ff007e24 */ /* 0x00cfca000f8e00ff */
[----:B------:R-:W-:-:S13]  /*2df10*/  ISETP.NE.AND P1, PT, R0, 0x3, PT ;  /* 0x000000030000780c */ /* 0x000fda0003f25270 */
[----:B------:R-:W-:Y:S05]  /*2df20*/  @!P1 BRA `(.L_x_3004) ;  /* 0x0000000000049947 */ /* 0x000fea0003800000 */
[----:B------:R-:W-:Y:S01]  /*2df30*/  BPT.TRAP 0x1 ;  /* 0x000000040000795c */ /* 0x000fe20000300000 */
.L_x_3004:
[----:B------:R-:W-:Y:S01]  /*2df40*/  LOP3.LUT R0, R21, 0x1, RZ, 0x3c, !PT ;  /* 0x0000000115007812 */ /* 0x000fe200078e3cff */
[----:B------:R-:W-:Y:S01]  /*2df50*/  BSSY B0, `(.L_x_3005) ;  /* 0x0000005000007945 */ /* 0x000fe20003800000 */
[----:B------:R-:W-:Y:S02]  /*2df60*/  LEA R3, R17, R23, 0x3 ;  /* 0x0000001711037211 */ /* 0x000fe400078e18ff */
[----:B------:R-:W-:-:S04]  /*2df70*/  SHF.L.U32 R0, R0, 0x1f, RZ ;  /* 0x0000001f00007819 */ /* 0x000fc800000006ff */
[----:B------:R-:W0:Y:S02]  /*2df80*/  SYNCS.PHASECHK.TRANS64.TRYWAIT P0, [R3+URZ+0x29870], R0 ;  /* 0x02987000030075a7 */ /* 0x000e24000800017f */
[----:B0-----:R-:W-:Y:S05]  /*2df90*/  @!P0 BRA `(.L_x_3006) ;  /* 0x00000080005c8947 */ /* 0x001fea0003800000 */
.L_x_3272:
[----:B------:R-:W-:Y:S05]  /*2dfa0*/  BSYNC B0 ;  /* 0x0000000000007941 */ /* 0x000fea0003800000 */
.L_x_3005:
[----:B------:R-:W-:-:S05]  /*2dfb0*/  IMAD.U32 R2, RZ, RZ, UR39 ;  /* 0x00000027ff027e24 */ /* 0x000fca000f8e00ff */
[----:B------:R-:W-:-:S13]  /*2dfc0*/  ISETP.NE.AND P0, PT, R2, 0x3, PT ;  /* 0x000000030200780c */ /* 0x000fda0003f05270 */
[----:B------:R-:W-:Y:S05]  /*2dfd0*/  @!P0 BRA `(.L_x_3007) ;  /* 0x0000000000048947 */ /* 0x000fea0003800000 */
[----:B------:R-:W-:Y:S01]  /*2dfe0*/  BPT.TRAP 0x1 ;  /* 0x000000040000795c */ /* 0x000fe20000300000 */
.L_x_3007:
[----:B0-----:R-:W-:Y:S01]  /*2dff0*/  SHF.L.U32 R0, R21, 0x1f, RZ ;  /* 0x0000001f15007819 */ /* 0x001fe200000006ff */
[----:B------:R-:W-:-:S03]  /*2e000*/  IMAD R12, R17, 0x5000, RZ ;  /* 0x00005000110c7824 */ /* 0x000fc600078e02ff */
[----:B------:R-:W0:Y:S02]  /*2e010*/  SYNCS.PHASECHK.TRANS64.TRYWAIT P0, [R3+URZ+0x29860], R0 ;  /* 0x02986000030075a7 */ /* 0x000e24000800017f */
[----:B0-----:R-:W-:Y:S05]  /*2e020*/  @!P0 BRA `(.L_x_3008) ;  /* 0x00000080004c8947 */ /* 0x001fea0003800000 */
.L_x_3273:
[----:B------:R-:W0:Y:S04]  /*2e030*/  LDL R4, [R1+0x20] ;  /* 0x0000200001047983 */ /* 0x000e280000100800 */
[----:B------:R-:W2:Y:S04]  /*2e040*/  LDL R2, [R1+0x24] ;  /* 0x0000240001027983 */ /* 0x000ea80000100800 */
[----:B------:R-:W3:Y:S01]  /*2e050*/  LDL R13, [R1+0x1c] ;  /* 0x00001c00010d7983 */ /* 0x000ee20000100800 */
[----:B------:R-:W-:Y:S05]  /*2e060*/  WARPSYNC.ALL ;  /* 0x0000000000007948 */ /* 0x000fea0003800000 */
[----:B------:R-:W-:-:S05]  /*2e070*/  IMAD.U32 R20, RZ, RZ, UR39 ;  /* 0x00000027ff147e24 */ /* 0x000fca000f8e00ff */
[----:B------:R-:W-:Y:S02]  /*2e080*/  ISETP.NE.AND P0, PT, R20, 0x3, PT ;  /* 0x000000031400780c */ /* 0x000fe40003f05270 */
[----:B0-----:R-:W-:-:S05]  /*2e090*/  LOP3.LUT R0, R12, R4, RZ, 0xfc, !PT ;  /* 0x000000040c007212 */ /* 0x001fca00078efcff */
[----:B------:R-:W-:Y:S01]  /*2e0a0*/  IMAD.IADD R0, R23, 0x1, R0 ;  /* 0x0000000117007824 */ /* 0x000fe200078e0200 */
[----:B---3--:R-:W-:-:S03]  /*2e0b0*/  LOP3.LUT R17, R12, R13, RZ, 0xfc, !PT ;  /* 0x0000000d0c117212 */ /* 0x008fc600078efcff */
        /* <DEDUP_REMOVED lines=70> */
.L_x_3009:
[----:B-1----:R1:W-:Y:S01]  /*2e520*/  SYNCS.ARRIVE.TRANS64.A1T0 RZ, [R3+URZ+0x29850], RZ ;  /* 0x029850ff03ff79a7 */ /* 0x0023e2000810003f */
[----:B------:R-:W-:Y:S06]  /*2e530*/  BAR.SYNC.DEFER_BLOCKING 0x2, 0x80 ;  /* 0x0082000000007b1d */ /* 0x000fec0000010000 */
[----:B------:R-:W-:Y:S05]  /*2e540*/  @!P1 BRA `(.L_x_3010) ;  /* 0x0000000000049947 */ /* 0x000fea0003800000 */
[----:B------:R-:W-:Y:S01]  /*2e550*/  BPT.TRAP 0x1 ;  /* 0x000000040000795c */ /* 0x000fe20000300000 */
.L_x_3010:
[----:B------:R-:W2:Y:S01]  /*2e560*/  LDL R0, [R1+0x10] ;  /* 0x0000100001007983 */ /* 0x000ea20000100800 */
[----:B-1----:R-:W-:Y:S01]  /*2e570*/  IADD3 R3, R3, 0x29880, RZ ;  /* 0x0002988003037810 */ /* 0x002fe20007ffe0ff */
[----:B0-----:R-:W-:Y:S02]  /*2e580*/  IMAD.MOV.U32 R17, RZ, RZ, R28 ;  /* 0x000000ffff117224 */ /* 0x001fe400078e001c */
[----:B------:R-:W-:Y:S01]  /*2e590*/  IMAD.MOV.U32 R21, RZ, RZ, R35 ;  /* 0x000000ffff157224 */ /* 0x000fe200078e0023 */
[----:B--2---:R-:W-:-:S04]  /*2e5a0*/  PRMT R3, R0, 0x654, R3 ;  /* 0x0000065400037816 */ /* 0x004fc80000000003 */
[----:B------:R2:W-:Y:S01]  /*2e5b0*/  SYNCS.ARRIVE.TRANS64.RED.A1T0 RZ, [R3+URZ], RZ ;  /* 0x000000ff03ff79a7 */ /* 0x0005e2000810043f */
[----:B------:R-:W-:Y:S05]  /*2e5c0*/  @P2 BRA `(.L_x_3011) ;  /* 0xffffffe800242947 */ /* 0x000fea000383ffff */
.L_x_2991:
[----:B-1----:R-:W1:Y:S01]  /*2e5d0*/  S2R R0, SR_TID.X ;  /* 0x0000000000007919 */ /* 0x002e620000002100 */
[----:B------:R-:W-:Y:S01]  /*2e5e0*/  BSSY B0, `(.L_x_3012) ;  /* 0x0000012000007945 */ /* 0x000fe20003800000 */
[----:B-1----:R-:W-:Y:S01]  /*2e5f0*/  LOP3.LUT R2, R0, 0x7f, RZ, 0xc0, !PT ;  /* 0x0000007f00027812 */ /* 0x002fe200078ec0ff */
[----:B------:R-:W-:-:S03]  /*2e600*/  IMAD.U32 R0, RZ, RZ, UR37 ;  /* 0x00000025ff007e24 */ /* 0x000fc6000f8e00ff */
[----:B------:R-:W-:Y:S02]  /*2e610*/  ISETP.NE.AND P1, PT, R2, RZ, PT ;  /* 0x000000ff0200720c */ /* 0x000fe40003f25270 */
[----:B------:R-:W-:-:S11]  /*2e620*/  ISETP.NE.AND P0, PT, R0, 0x3, PT ;  /* 0x000000030000780c */ /* 0x000fd60003f05270 */
[----:B------:R-:W-:Y:S05]  /*2e630*/  @P1 BRA `(.L_x_3013) ;  /* 0x0000000000301947 */ /* 0x000fea0003800000 */
[----:B------:R-:W1:Y:S01]  /*2e640*/  S2R R5, SR_LANEID ;  /* 0x0000000000057919 */ /* 0x000e620000000000 */
[----:B------:R-:W-:Y:S01]  /*2e650*/  VOTEU.ANY UR4, UPT, PT ;  /* 0x0000000000047886 */ /* 0x000fe200038e0100 */
[----:B--2---:R-:W2:Y:S01]  /*2e660*/  LDC.64 R2, c[0x0][0xc60] ;  /* 0x00031800ff027b82 */ /* 0x004ea20000000a00 */
[----:B------:R-:W1:Y:S02]  /*2e670*/  FLO.U32 R0, UR4 ;  /* 0x0000000400007d00 */ /* 0x000e6400080e0000 */
[----:B-1----:R-:W-:-:S06]  /*2e680*/  ISETP.EQ.U32.AND P1, PT, R0, R5, PT ;  /* 0x000000050000720c */ /* 0x002fcc0003f22070 */
[----:B------:R-:W2:Y:S07]  /*2e690*/  POPC R5, UR4 ;  /* 0x0000000400057d09 */ /* 0x000eae0008000000 */
[----:B--2---:R-:W2:Y:S01]  /*2e6a0*/  @P1 ATOMG.E.ADD.STRONG.GPU PT, R3, desc[UR50][R2.64], R5 ;  /* 0x00000005020319a8 */ /* 0x004ea200081ee1f2 */
[----:B0-----:R-:W0:Y:S02]  /*2e6b0*/  S2R R4, SR_LTMASK ;  /* 0x0000000000047919 */ /* 0x001e240000003900 */
[----:B0-----:R-:W-:-:S04]  /*2e6c0*/  LOP3.LUT R4, R4, UR4, RZ, 0xc0, !PT ;  /* 0x0000000404047c12 */ /* 0x001fc8000f8ec0ff */
[----:B------:R-:W0:Y:S01]  /*2e6d0*/  POPC R7, R4 ;  /* 0x0000000400077309 */ /* 0x000e220000000000 */
[----:B--2---:R-:W0:Y:S02]  /*2e6e0*/  SHFL.IDX PT, R0, R3, R0, 0x1f ;  /* 0x00001f0003007589 */ /* 0x004e2400000e0000 */
[----:B0-----:R-:W-:-:S07]  /*2e6f0*/  IADD3 R16, R0, UR38, R7 ;  /* 0x0000002600107c10 */ /* 0x001fce000fffe007 */
.L_x_3013:
[----:B------:R-:W-:Y:S05]  /*2e700*/  BSYNC B0 ;  /* 0x0000000000007941 */ /* 0x000fea0003800000 */
.L_x_3012:
[----:B------:R-:W-:Y:S05]  /*2e710*/  @!P0 BRA `(.L_x_3014) ;  /* 0x0000000000048947 */ /* 0x000fea0003800000 */
[----:B------:R-:W-:Y:S01]  /*2e720*/  BPT.TRAP 0x1 ;  /* 0x000000040000795c */ /* 0x000fe20000300000 */
.L_x_3014:
[----:B------:R-:W-:Y:S01]  /*2e730*/  LOP3.LUT R0, R35, 0x1, RZ, 0x3c, !PT ;  /* 0x0000000123007812 */ /* 0x000fe200078e3cff */
[----:B------:R-:W-:Y:S01]  /*2e740*/  IMAD R17, R28, 0x8, R23 ;  /* 0x000000081c117824 */ /* 0x000fe200078e0217 */
[----:B------:R-:W-:Y:S02]  /*2e750*/  BSSY B0, `(.L_x_3015) ;  /* 0x0000004000007945 */ /* 0x000fe40003800000 */
[----:B------:R-:W-:-:S04]  /*2e760*/  SHF.L.U32 R0, R0, 0x1f, RZ ;  /* 0x0000001f00007819 */ /* 0x000fc800000006ff */
[----:B------:R-:W1:Y:S02]  /*2e770*/  SYNCS.PHASECHK.TRANS64.TRYWAIT P1, [R17+URZ+0x29870], R0 ;  /* 0x02987000110075a7 */ /* 0x000e64000802017f */
[----:B-1----:R-:W-:Y:S05]  /*2e780*/  @!P1 BRA `(.L_x_3016) ;  /* 0x0000007800889947 */ /* 0x002fea0003800000 */
.L_x_3274:
[----:B------:R-:W-:Y:S05]  /*2e790*/  BSYNC B0 ;  /* 0x0000000000007941 */ /* 0x000fea0003800000 */
.L_x_3015:
[----:B------:R-:W-:-:S05]  /*2e7a0*/  IMAD.U32 R2, RZ, RZ, UR39 ;  /* 0x00000027ff027e24 */ /* 0x000fca000f8e00ff */
[----:B------:R-:W-:-:S13]  /*2e7b0*/  ISETP.NE.AND P1, PT, R2, 0x3, PT ;  /* 0x000000030200780c */ /* 0x000fda0003f25270 */
[----:B------:R-:W-:Y:S05]  /*2e7c0*/  @!P1 BRA `(.L_x_3017) ;  /* 0x0000000000049947 */ /* 0x000fea0003800000 */
[----:B------:R-:W-:Y:S01]  /*2e7d0*/  BPT.TRAP 0x1 ;  /* 0x000000040000795c */ /* 0x000fe20000300000 */
.L_x_3017:
[----:B-1----:R-:W-:-:S04]  /*2e7e0*/  SHF.L.U32 R0, R35, 0x1f, RZ ;  /* 0x0000001f23007819 */ /* 0x002fc800000006ff */
[----:B------:R-:W1:Y:S02]  /*2e7f0*/  SYNCS.PHASECHK.TRANS64.TRYWAIT P1, [R17+URZ+0x29860], R0 ;  /* 0x02986000110075a7 */ /* 0x000e64000802017f */
[----:B-1----:R-:W-:Y:S05]  /*2e800*/  @!P1 BRA `(.L_x_3018) ;  /* 0x00000078007c9947 */ /* 0x002fea0003800000 */
.L_x_3275:
[----:B------:R-:W3:Y:S04]  /*2e810*/  LDL R2, [R1+0x20] ;  /* 0x0000200001027983 */ /* 0x000ee80000100800 */
[----:B--2---:R-:W2:Y:S04]  /*2e820*/  LDL R3, [R1+0x24] ;  /* 0x0000240001037983 */ /* 0x004ea80000100800 */
[----:B------:R-:W4:Y:S01]  /*2e830*/  LDL R12, [R1+0x1c] ;  /* 0x00001c00010c7983 */ /* 0x000f220000100800 */
[----:B-1----:R-:W-:Y:S01]  /*2e840*/  IMAD R0, R28, 0x5000, RZ ;  /* 0x000050001c007824 */ /* 0x002fe200078e02ff */
[----:B------:R-:W-:Y:S05]  /*2e850*/  WARPSYNC.ALL ;  /* 0x0000000000007948 */ /* 0x000fea0003800000 */
[----:B------:R-:W-:-:S05]  /*2e860*/  IMAD.U32 R18, RZ, RZ, UR39 ;  /* 0x00000027ff127e24 */ /* 0x000fca000f8e00ff */
[----:B------:R-:W-:Y:S02]  /*2e870*/  ISETP.NE.AND P1, PT, R18, 0x3, PT ;  /* 0x000000031200780c */ /* 0x000fe40003f25270 */
[----:B---3--:R-:W-:-:S04]  /*2e880*/  LOP3.LUT R2, R0, R2, RZ, 0xfc, !PT ;  /* 0x0000000200027212 */ /* 0x008fc800078efcff */
[----:B------:R-:W-:Y:S02]  /*2e890*/  IADD3 R2, R23, R2, RZ ;  /* 0x0000000217027210 */ /* 0x000fe40007ffe0ff */
[----:B----4-:R-:W-:-:S03]  /*2e8a0*/  LOP3.LUT R0, R0, R12, RZ, 0xfc, !PT ;  /* 0x0000000c00007212 */ /* 0x010fc600078efcff */
[----:B0-----:R-:W0:Y:S01]  /*2e8b0*/  LDSM.16.MT88.4 R4, [R2+0xa400] ;  /* 0x00a400000204783b */ /* 0x001e220000004200 */
[----:B--2---:R-:W-:Y:S02]  /*2e8c0*/  IMAD.IADD R3, R3, 0x1, R2 ;  /* 0x0000000103037824 */ /* 0x004fe400078e0202 */
[----:B------:R-:W-:Y:S01]  /*2e8d0*/  IMAD.IADD R0, R23, 0x1, R0 ;  /* 0x0000000117007824 */ /* 0x000fe200078e0200 */
[C-C-:B0-----:R-:W-:Y:S02]  /*2e8e0*/  PRMT R8, R4.reuse, 0x6420, R5.reuse ;  /* 0x0000642004087816 */ /* 0x141fe40000000005 */
[----:B------:R-:W-:Y:S02]  /*2e8f0*/  PRMT R9, R4, 0x7531, R5 ;  /* 0x0000753104097816 */ /* 0x000fe40000000005 */
[C-C-:B------:R-:W-:Y:S02]  /*2e900*/  PRMT R10, R6.reuse, 0x6420, R7.reuse ;  /* 0x00006420060a7816 */ /* 0x140fe40000000007 */
[----:B------:R-:W-:-:S02]  /*2e910*/  PRMT R11, R6, 0x7531, R7 ;  /* 0x00007531060b7816 */ /* 0x000fc40000000007 */
[----:B------:R-:W0:Y:S04]  /*2e920*/  LDSM.16.MT88.4 R4, [R3+0xa400] ;  /* 0x00a400000304783b */ /* 0x000e280000004200 */
[----:B------:R0:W-:Y:S02]  /*2e930*/  STSM.16.M88.4 [R0+0x400], R8 ;  /* 0x0004000800007844 */ /* 0x0001e40000000200 */
        /* <DEDUP_REMOVED lines=61> */
.L_x_3019:
[----:B0-----:R0:W-:Y:S01]  /*2ed10*/  SYNCS.ARRIVE.TRANS64.A1T0 RZ, [R17+URZ+0x29850], RZ ;  /* 0x029850ff11ff79a7 */ /* 0x0011e2000810003f */
[----:B------:R-:W-:Y:S06]  /*2ed20*/  BAR.SYNC.DEFER_BLOCKING 0x2, 0x80 ;  /* 0x0082000000007b1d */ /* 0x000fec0000010000 */
[----:B------:R-:W-:Y:S05]  /*2ed30*/  @!P0 BRA `(.L_x_3020) ;  /* 0x0000000000048947 */ /* 0x000fea0003800000 */
[----:B------:R-:W-:Y:S01]  /*2ed40*/  BPT.TRAP 0x1 ;  /* 0x000000040000795c */ /* 0x000fe20000300000 */
.L_x_3020:
[----:B-1----:R-:W2:Y:S01]  /*2ed50*/  LDL R0, [R1+0x10] ;  /* 0x0000100001007983 */ /* 0x002ea20000100800 */
[----:B0-----:R-:W-:Y:S02]  /*2ed60*/  VIADD R17, R17, 0x29880 ;  /* 0x0002988011117836 */ /* 0x001fe40000000000 */
[----:B------:R-:W-:-:S05]  /*2ed70*/  VIADD R28, R28, 0x1 ;  /* 0x000000011c1c7836 */ /* 0x000fca0000000000 */
[----:B------:R-:W-:-:S04]  /*2ed80*/  ISETP.NE.AND P0, PT, R28, 0x2, PT ;  /* 0x000000021c00780c */ /* 0x000fc80003f05270 */
[----:B------:R-:W-:Y:S02]  /*2ed90*/  SEL R28, R28, RZ, P0 ;  /* 0x000000ff1c1c7207 */ /* 0x000fe40000000000 */
[----:B--2---:R-:W-:Y:S02]  /*2eda0*/  PRMT R17, R0, 0x654, R17 ;  /* 0x0000065400117816 */ /* 0x004fe40000000011 */
[----:B------:R-:W-:Y:S02]  /*2edb0*/  SEL R0, RZ, 0x1, P0 ;  /* 0x00000001ff007807 */ /* 0x000fe40000000000 */
[----:B------:R0:W-:Y:S02]  /*2edc0*/  SYNCS.ARRIVE.TRANS64.RED.A1T0 RZ, [R17+URZ], RZ ;  /* 0x000000ff11ff79a7 */ /* 0x0001e4000810043f */
[----:B------:R-:W-:-:S07]  /*2edd0*/  LOP3.LUT R35, R35, R0, RZ, 0x3c, !PT ;  /* 0x0000000023237212 */ /* 0x000fce00078e3cff */
.L_x_2959:
[----:B------:R-:W-:-:S13]  /*2ede0*/  LOP3.LUT P0, RZ, R22, 0x100, RZ, 0xc0, !PT ;  /* 0x0000010016ff7812 */ /* 0x000fda000780c0ff */
[----:B------:R-:W-:Y:S05]  /*2edf0*/  @!P0 BRA `(.L_x_3021) ;  /* 0x0000000000288947 */ /* 0x000fea0003800000 */
[----:B------:R-:W-:Y:S05]  /*2ee00*/  WARPSYNC.ALL ;  /* 0x0000000000007948 */ /* 0x000fea0003800000 */
[----:B------:R-:W2:Y:S08]  /*2ee10*/  S2UR UR4, SR_CgaCtaId ;  /* 0x00000000000479c3 */ /* 0x000eb00000008800 */
[----:B------:R-:W-:Y:S01]  /*2ee20*/  BAR.SYNC.DEFER_BLOCKING 0x5, 0x180 ;  /* 0x0146000000007b1d */ /* 0x000fe20000010000 */
[----:B-1----:R-:W-:-:S02]  /*2ee30*/  MOV R23, 0x400 ;  /* 0x0000040000177802 */ /* 0x002fc40000000f00 */
[----:B--2---:R-:W-:-:S04]  /*2ee40*/  MOV R0, UR4 ;  /* 0x0000000400007c02 */ /* 0x004fc80008000f00 */
[----:B------:R-:W-:Y:S01]  /*2ee50*/  LEA R23, R0, R23, 0x18 ;  /* 0x0000001700177211 */ /* 0x000fe200078ec0ff */
[----:B------:R1:W-:Y:S04]  /*2ee60*/  STL [R1+0x10], R0 ;  /* 0x0000100001007387 */ /* 0x0003e80000100800 */
[----:B0-----:R1:W0:Y:S01]  /*2ee70*/  LDS.128 R16, [R23+0x298d0] ;  /* 0x0298d00017107984 */ /* 0x0012220000000c00 */
[----:B------:R-:W-:Y:S06]  /*2ee80*/  BAR.ARV 0x4, 0x180 ;  /* 0x0106000000007b1d */ /* 0x000fec0000002000 */
[----:B------:R-:W-:Y:S05]  /*2ee90*/  BRA `(.L_x_3022) ;  /* 0x0000000c00dc7947 */ /* 0x000fea0003800000 */
.L_x_3021:
[----:B------:R-:W2:Y:S01]  /*2eea0*/  S2R R0, SR_TID.X ;  /* 0x0000000000007919 */ /* 0x000ea20000002100 */
[----:B------:R-:W-:Y:S01]  /*2eeb0*/  UMOV UR4, 0xffffffff ;  /* 0xffffffff00047882 */ /* 0x000fe20000000000 */
[----:B--2---:R-:W-:-:S04]  /*2eec0*/  LOP3.LUT R8, R0, 0x1f, RZ, 0xc0, !PT ;  /* 0x0000001f00087812 */ /* 0x004fc800078ec0ff */
[----:B------:R-:W-:Y:S01]  /*2eed0*/  ISETP.NE.AND P0, PT, R8, 0x1f, PT ;  /* 0x0000001f0800780c */ /* 0x000fe20003f05270 */
[----:B------:R-:W-:-:S12]  /*2eee0*/  BRA.DIV UR4, `(.L_x_3023) ;  /* 0x0000007204d87947 */ /* 0x000fd8000b800000 */
[----:B0-----:R-:W-:Y:S01]  /*2eef0*/  IMAD.IADD R9, R19, 0x1, R8 ;  /* 0x0000000113097824 */ /* 0x001fe200078e0208 */
[----:B------:R-:W-:-:S04]  /*2ef00*/  ULDC UR4, c[0x0][0xc3c] ;  /* 0x00030f0000047ab9 */ /* 0x000fc80000000800 */
[----:B------:R-:W-:-:S13]  /*2ef10*/  ISETP.GE.OR P1, PT, R9, UR4, !P0 ;  /* 0x0000000409007c0c */ /* 0x000fda000c726670 */
[----:B------:R-:W0:Y:S08]  /*2ef20*/  @!P1 LDC.64 R2, c[0x0][0xc80] ;  /* 0x00032000ff029b82 */ /* 0x000e300000000a00 */
[----:B------:R-:W2:Y:S01]  /*2ef30*/  @!P1 LDC.64 R4, c[0x0][0xc78] ;  /* 0x00031e00ff049b82 */ /* 0x000ea20000000a00 */
[----:B0-----:R-:W-:-:S05]  /*2ef40*/  @!P1 IMAD.WIDE R2, R9, 0x4, R2 ;  /* 0x0000000409029825 */ /* 0x001fca00078e0202 */
        /* <DEDUP_REMOVED lines=10> */
[----:B-1----:R0:W-:Y:S02]  /*2eff0*/  SHFL.IDX PT, R6, R16, 0x1, 0x1f ;  /* 0x00201f0010067f89 */ /* 0x0021e400000e0000 */
[----:B0-----:R-:W-:-:S02]  /*2f000*/  IMAD.MOV.U32 R16, RZ, RZ, RZ ;  /* 0x000000ffff107224 */ /* 0x001fc400078e00ff */
[----:B---3--:R-:W-:Y:S02]  /*2f010*/  @!P1 IMAD.MOV.U32 R17, RZ, RZ, R7 ;  /* 0x000000ffff119224 */ /* 0x008fe400078e0007 */
[----:B--2---:R-:W-:Y:S01]  /*2f020*/  @!P1 IMAD.MOV.U32 R5, RZ, RZ, R4 ;  /* 0x000000ffff059224 */ /* 0x004fe200078e0004 */
[----:B------:R-:W-:-:S03]  /*2f030*/  ISETP.NE.AND P1, PT, R8, RZ, PT ;  /* 0x000000ff0800720c */ /* 0x000fc60003f25270 */
[----:B------:R-:W-:-:S05]  /*2f040*/  IMAD R13, R5, R17, RZ ;  /* 0x00000011050d7224 */ /* 0x000fca00078e02ff */
        /* <DEDUP_REMOVED lines=16> */
.L_x_3285:
[----:B------:R-:W-:Y:S02]  /*2f150*/  ULDC UR4, c[0x0][0xc38] ;  /* 0x00030e0000047ab9 */ /* 0x000fe40000000800 */
[----:B------:R-:W-:-:S05]  /*2f160*/  MOV R4, UR4 ;  /* 0x0000000400047c02 */ /* 0x000fca0008000f00 */
[----:B-1----:R-:W-:-:S04]  /*2f170*/  IMAD R3, R14, R4, RZ ;  /* 0x000000040e037224 */ /* 0x002fc800078e02ff */
[----:B------:R-:W-:-:S05]  /*2f180*/  IMAD.IADD R6, R6, 0x1, R3 ;  /* 0x0000000106067824 */ /* 0x000fca00078e0203 */
[----:B------:R-:W-:-:S13]  /*2f190*/  ISETP.GT.AND P6, PT, R6, R0, PT ;  /* 0x000000000600720c */ /* 0x000fda0003fc4270 */
[----:B------:R-:W-:Y:S05]  /*2f1a0*/  @P6 BRA `(.L_x_3024) ;  /* 0x0000000000a46947 */ /* 0x000fea0003800000 */
.L_x_3027:
[----:B0-----:R-:W0:Y:S01]  /*2f1b0*/  LDC R2, c[0x0][0xc3c] ;  /* 0x00030f00ff027b82 */ /* 0x001e220000000800 */
[----:B------:R-:W-:-:S05]  /*2f1c0*/  VIADD R19, R19, 0x1f ;  /* 0x0000001f13137836 */ /* 0x000fca0000000000 */
[----:B0-----:R-:W-:-:S13]  /*2f1d0*/  ISETP.GE.AND P6, PT, R19, R2, PT ;  /* 0x000000021300720c */ /* 0x001fda0003fc6270 */
[----:B------:R-:W-:Y:S05]  /*2f1e0*/  @P6 BRA `(.L_x_3025) ;  /* 0x0000000800bc6947 */ /* 0x000fea0003800000 */
[----:B------:R-:W0:Y:S01]  /*2f1f0*/  S2R R3, SR_TID.X ;  /* 0x0000000000037919 */ /* 0x000e220000002100 */
        /* <DEDUP_REMOVED lines=8> */
[----:B-1----:R-:W-:-:S04]  /*2f280*/  @!P6 IMAD.WIDE R2, R7, 0x4, R4 ;  /* 0x000000040702e825 */ /* 0x002fc800078e0204 */
[----:B------:R-:W-:-:S06]  /*2f290*/  IMAD.MOV.U32 R5, RZ, RZ, RZ ;  /* 0x000000ffff057224 */ /* 0x000fcc00078e00ff */
[----:B------:R-:W2:Y:S01]  /*2f2a0*/  @!P6 LDG.E R5, desc[UR50][R2.64] ;  /* 0x000000320205e981 */ /* 0x000ea2000c1e1900 */
[----:B------:R-:W-:Y:S01]  /*2f2b0*/  UMOV UR4, 0xffffffff ;  /* 0xffffffff00047882 */ /* 0x000fe20000000000 */
[----:B--2---:R-:W-:Y:S02]  /*2f2c0*/  IMAD R13, R5, R17, RZ ;  /* 0x00000011050d7224 */ /* 0x004fe400078e02ff */
[----:B------:R-:W-:Y:S05]  /*2f2d0*/  BRA.DIV UR4, `(.L_x_3026) ;  /* 0x0000007604147947 */ /* 0x000fea000b800000 */
        /* <DEDUP_REMOVED lines=16> */
.L_x_3293:
[----:B------:R-:W-:Y:S02]  /*2f3e0*/  ULDC UR4, c[0x0][0xc38] ;  /* 0x00030e0000047ab9 */ /* 0x000fe40000000800 */
[----:B------:R-:W-:-:S04]  /*2f3f0*/  IMAD.U32 R4, RZ, RZ, UR4 ;  /* 0x00000004ff047e24 */ /* 0x000fc8000f8e00ff */
[----:B-1----:R-:W-:-:S05]  /*2f400*/  IMAD R3, R14, R4, RZ ;  /* 0x000000040e037224 */ /* 0x002fca00078e02ff */
[----:B------:R-:W-:-:S04]  /*2f410*/  IADD3 R6, R3, R6, RZ ;  /* 0x0000000603067210 */ /* 0x000fc80007ffe0ff */
[----:B------:R-:W-:-:S13]  /*2f420*/  ISETP.GT.AND P6, PT, R6, R0, PT ;  /* 0x000000000600720c */ /* 0x000fda0003fc4270 */
[----:B------:R-:W-:Y:S05]  /*2f430*/  @!P6 BRA `(.L_x_3027) ;  /* 0xfffffffc005ce947 */ /* 0x000fea000383ffff */
.L_x_3024:
[----:B------:R-:W-:Y:S01]  /*2f440*/  IMAD.IADD R6, R6, 0x1, -R3 ;  /* 0x0000000106067824 */ /* 0x000fe200078e0a03 */
[----:B------:R-:W-:-:S03]  /*2f450*/  UMOV UR4, 0xffffffff ;  /* 0xffffffff00047882 */ /* 0x000fc60000000000 */
[----:B------:R-:W-:-:S05]  /*2f460*/  IMAD R3, R2, R4, R6 ;  /* 0x0000000402037224 */ /* 0x000fca00078e0206 */
[----:B------:R-:W-:Y:S01]  /*2f470*/  ISETP.GT.AND P6, PT, R3, R0, PT ;  /* 0x000000000300720c */ /* 0x000fe20003fc4270 */
[----:B------:R-:W-:-:S12]  /*2f480*/  BRA.DIV UR4, `(.L_x_3028) ;  /* 0x0000007604607947 */ /* 0x000fd8000b800000 */
[----:B------:R-:W-:-:S04]  /*2f490*/  VOTE.ANY R3, PT, !P6 ;  /* 0x0000000000037806 */ /* 0x000fc800070e0100 */
[----:B------:R-:W1:Y:S02]  /*2f4a0*/  POPC R7, R3 ;  /* 0x0000000300077309 */ /* 0x000e640000000000 */
[----:B-1----:R1:W2:Y:S01]  /*2f4b0*/  SHFL.IDX PT, R17, R17, R7, 0x1f ;  /* 0x00001f0711117589 */ /* 0x0022a200000e0000 */
[----:B------:R-:W-:-:S03]  /*2f4c0*/  IMAD.IADD R19, R7, 0x1, R19 ;  /* 0x0000000107137824 */ /* 0x000fc600078e0213 */
[----:B------:R1:W3:Y:S04]  /*2f4d0*/  SHFL.IDX PT, R5, R5, R7, 0x1f ;  /* 0x00001f0705057589 */ /* 0x0002e800000e0000 */
.L_x_3298:
[----:B------:R-:W-:-:S13]  /*2f4e0*/  ISETP.NE.AND P0, PT, R3, RZ, PT ;  /* 0x000000ff0300720c */ /* 0x000fda0003f05270 */
[----:B------:R-:W-:Y:S05]  /*2f4f0*/  @!P0 BRA `(.L_x_3029) ;  /* 0x0000000000108947 */ /* 0x000fea0003800000 */
[----:B------:R-:W-:Y:S01]  /*2f500*/  UMOV UR4, 0xffffffff ;  /* 0xffffffff00047882 */ /* 0x000fe20000000000 */
[----:B------:R-:W-:Y:S02]  /*2f510*/  VIADD R12, R7, 0xffffffff ;  /* 0xffffffff070c7836 */ /* 0x000fe40000000000 */
[----:B------:R-:W-:Y:S05]  /*2f520*/  BRA.DIV UR4, `(.L_x_3030) ;  /* 0x0000007604987947 */ /* 0x000fea000b800000 */
[----:B------:R4:W0:Y:S02]  /*2f530*/  SHFL.IDX PT, R16, R2, R12, 0x1f ;  /* 0x00001f0c02107589 */ /* 0x00082400000e0000 */
.L_x_3029:
[----:B---3--:R-:W-:Y:S01]  /*2f540*/  ISETP.NE.AND P0, PT, R5, 0x1, PT ;  /* 0x000000010500780c */ /* 0x008fe20003f05270 */
[----:B0-----:R-:W-:-:S04]  /*2f550*/  IMAD R16, R16, R4, R6 ;  /* 0x0000000410107224 */ /* 0x001fc800078e0206 */
[----:B------:R-:W-:-:S08]  /*2f560*/  IMAD.IADD R0, R0, 0x1, -R16 ;  /* 0x0000000100007824 */ /* 0x000fd000078e0a10 */
[----:B------:R-:W-:Y:S05]  /*2f570*/  @!P0 BRA `(.L_x_3031) ;  /* 0x0000000000dc8947 */ /* 0x000fea0003800000 */
[-C--:B--2---:R-:W-:Y:S01]  /*2f580*/  IABS R4, R17.reuse ;  /* 0x0000001100047213 */ /* 0x084fe20000000000 */
[----:B----4-:R-:W-:Y:S01]  /*2f590*/  IMAD.MOV.U32 R2, RZ, RZ, RZ ;  /* 0x000000ffff027224 */ /* 0x010fe200078e00ff */
[----:B------:R-:W-:Y:S02]  /*2f5a0*/  IABS R8, R17 ;  /* 0x0000001100087213 */ /* 0x000fe40000000000 */
[----:B------:R-:W0:Y:S08]  /*2f5b0*/  I2F.RP R6, R4 ;  /* 0x0000000400067306 */ /* 0x000e300000209400 */
[----:B0-----:R-:W1:Y:S02]  /*2f5c0*/  MUFU.RCP R6, R6 ;  /* 0x0000000600067308 */ /* 0x001e640000001000 */
[----:B-1----:R-:W-:Y:S01]  /*2f5d0*/  VIADD R7, R6, 0xffffffe ;  /* 0x0ffffffe06077836 */ /* 0x002fe20000000000 */
[----:B------:R-:W-:-:S05]  /*2f5e0*/  IABS R6, R5 ;  /* 0x0000000500067213 */ /* 0x000fca0000000000 */
[----:B------:R-:W0:Y:S02]  /*2f5f0*/  F2I.FTZ.U32.TRUNC.NTZ R3, R7 ;  /* 0x0000000700037305 */ /* 0x000e24000021f000 */
[----:B0-----:R-:W-:-:S05]  /*2f600*/  IADD3 R9, RZ, -R3, RZ ;  /* 0x80000003ff097210 */ /* 0x001fca0007ffe0ff */
[----:B------:R-:W-:-:S04]  /*2f610*/  IMAD R9, R9, R4, RZ ;  /* 0x0000000409097224 */ /* 0x000fc800078e02ff */
[----:B------:R-:W-:Y:S01]  /*2f620*/  IMAD.HI.U32 R3, R3, R9, R2 ;  /* 0x0000000903037227 */ /* 0x000fe200078e0002 */
[----:B------:R-:W-:-:S03]  /*2f630*/  IABS R2, R0 ;  /* 0x0000000000027213 */ /* 0x000fc60000000000 */
[----:B------:R-:W-:Y:S02]  /*2f640*/  IMAD.MOV R9, RZ, RZ, -R8 ;  /* 0x000000ffff097224 */ /* 0x000fe400078e0a08 */
[----:B------:R-:W0:Y:S01]  /*2f650*/  I2F.RP R8, R6 ;  /* 0x0000000600087306 */ /* 0x000e220000209400 */
[----:B------:R-:W-:-:S04]  /*2f660*/  IMAD.HI.U32 R7, R3, R2, RZ ;  /* 0x0000000203077227 */ /* 0x000fc800078e00ff */
[----:B------:R-:W-:Y:S01]  /*2f670*/  IMAD R9, R7, R9, R2 ;  /* 0x0000000907097224 */ /* 0x000fe200078e0202 */
[----:B------:R-:W-:-:S04]  /*2f680*/  MOV R2, RZ ;  /* 0x000000ff00027202 */ /* 0x000fc80000000f00 */
[----:B------:R-:W-:Y:S01]  /*2f690*/  ISETP.GT.U32.AND P1, PT, R4, R9, PT ;  /* 0x000000090400720c */ /* 0x000fe20003f24070 */
[----:B0-----:R-:W0:-:S12]  /*2f6a0*/  MUFU.RCP R8, R8 ;  /* 0x0000000800087308 */ /* 0x001e180000001000 */
[----:B------:R-:W-:Y:S02]  /*2f6b0*/  @!P1 IMAD.IADD R9, R9, 0x1, -R4 ;  /* 0x0000000109099824 */ /* 0x000fe400078e0a04 */
[----:B------:R-:W-:Y:S01]  /*2f6c0*/  @!P1 VIADD R7, R7, 0x1 ;  /* 0x0000000107079836 */ /* 0x000fe20000000000 */
[----:B------:R-:W-:Y:S02]  /*2f6d0*/  ISETP.NE.AND P1, PT, R17, RZ, PT ;  /* 0x000000ff1100720c */ /* 0x000fe40003f25270 */
[----:B------:R-:W-:Y:S02]  /*2f6e0*/  ISETP.GE.U32.AND P0, PT, R9, R4, PT ;  /* 0x000000040900720c */ /* 0x000fe40003f06070 */
[----:B------:R-:W-:Y:S01]  /*2f6f0*/  IABS R4, R5 ;  /* 0x0000000500047213 */ /* 0x000fe20000000000 */
[----:B0-----:R-:W-:-:S04]  /*2f700*/  VIADD R10, R8, 0xffffffe ;  /* 0x0ffffffe080a7836 */ /* 0x001fc80000000000 */
[----:B------:R-:W-:Y:S01]  /*2f710*/  IMAD.MOV R4, RZ, RZ, -R4 ;  /* 0x000000ffff047224 */ /* 0x000fe200078e0a04 */
[----:B------:R-:W0:Y:S05]  /*2f720*/  F2I.FTZ.U32.TRUNC.NTZ R3, R10 ;  /* 0x0000000a00037305 */ /* 0x000e2a000021f000 */
[----:B------:R-:W-:Y:S02]  /*2f730*/  @P0 VIADD R7, R7, 0x1 ;  /* 0x0000000107070836 */ /* 0x000fe40000000000 */
        /* <DEDUP_REMOVED lines=16> */
[----:B------:R-:W-:Y:S01]  /*2f840*/  ISETP.GE.AND P2, PT, R3, RZ, PT ;  /* 0x000000ff0300720c */ /* 0x000fe20003f46270 */
[----:B------:R-:W-:-:S04]  /*2f850*/  IMAD.MOV R3, RZ, RZ, -R7 ;  /* 0x000000ffff037224 */ /* 0x000fc800078e0a07 */
[----:B------:R-:W-:Y:S02]  /*2f860*/  IMAD R3, R17, R3, R0 ;  /* 0x0000000311037224 */ /* 0x000fe400078e0200 */
[----:B------:R-:W-:-:S06]  /*2f870*/  @P0 VIADD R2, R2, 0x1 ;  /* 0x0000000102020836 */ /* 0x000fcc0000000000 */
[----:B------:R-:W-:Y:S01]  /*2f880*/  @!P2 IMAD.MOV R2, RZ, RZ, -R2 ;  /* 0x000000ffff02a224 */ /* 0x000fe200078e0a02 */
[----:B------:R-:W-:-:S05]  /*2f890*/  @!P1 LOP3.LUT R2, RZ, R5, RZ, 0x33, !PT ;  /* 0x00000005ff029212 */ /* 0x000fca00078e33ff */
[--C-:B------:R-:W-:Y:S02]  /*2f8a0*/  IMAD.MOV R4, RZ, RZ, -R2.reuse ;  /* 0x000000ffff047224 */ /* 0x100fe400078e0a02 */
[C---:B------:R-:W-:Y:S02]  /*2f8b0*/  IMAD R2, R5.reuse, 0x1000000, R2 ;  /* 0x0100000005027824 */ /* 0x040fe400078e0202 */
[----:B------:R-:W-:-:S05]  /*2f8c0*/  IMAD R5, R5, R4, R7 ;  /* 0x0000000405057224 */ /* 0x000fca00078e0207 */
[----:B------:R-:W-:Y:S01]  /*2f8d0*/  LEA R18, R5, R2, 0x10 ;  /* 0x0000000205127211 */ /* 0x000fe200078e80ff */
[----:B------:R-:W-:Y:S06]  /*2f8e0*/  BRA `(.L_x_3032) ;  /* 0x0000000000f07947 */ /* 0x000fec0003800000 */
.L_x_3031:
[----:B----4-:R-:W0:Y:S02]  /*2f8f0*/  LDC.64 R2, c[0x0][0xc90] ;  /* 0x00032400ff027b82 */ /* 0x010e240000000a00 */
[----:B0-----:R-:W-:-:S05]  /*2f900*/  IMAD.WIDE R2, R19, 0x4, R2 ;  /* 0x0000000413027825 */ /* 0x001fca00078e0202 */
[----:B-1----:R0:W2:Y:S02]  /*2f910*/  LDG.E R7, desc[UR50][R2.64] ;  /* 0x0000003202077981 */ /* 0x0020a4000c1e1900 */
[----:B0-----:R-:W-:Y:S02]  /*2f920*/  IMAD.MOV.U32 R2, RZ, RZ, RZ ;  /* 0x000000ffff027224 */ /* 0x001fe400078e00ff */
[----:B--2---:R-:W-:-:S05]  /*2f930*/  IMAD R5, R17, R7, RZ ;  /* 0x0000000711057224 */ /* 0x004fca00078e02ff */
        /* <DEDUP_REMOVED lines=8> */
[----:B------:R-:W-:-:S04]  /*2f9c0*/  IMAD R11, R11, R6, RZ ;  /* 0x000000060b0b7224 */ /* 0x000fc800078e02ff */
[----:B------:R-:W-:Y:S01]  /*2f9d0*/  IMAD.HI.U32 R2, R3, R11, R2 ;  /* 0x0000000b03027227 */ /* 0x000fe200078e0002 */
        /* <DEDUP_REMOVED lines=18> */
[----:B------:R-:W-:Y:S02]  /*2fb00*/  VIADDMNMX R4, R3, R4, R7, PT ;  /* 0x0000000403047246 */ /* 0x000fe40003800107 */
[----:B------:R-:W-:-:S02]  /*2fb10*/  IADD3 R6, R6, 0x1000000, R5 ;  /* 0x0100000006067810 */ /* 0x000fc40007ffe005 */
[----:B------:R-:W-:-:S04]  /*2fb20*/  IABS R7, R4 ;  /* 0x0000000400077213 */ /* 0x000fc80000000000 */
[----:B------:R-:W0:Y:S08]  /*2fb30*/  I2F.RP R8, R7 ;  /* 0x0000000700087306 */ /* 0x000e300000209400 */
[----:B0-----:R-:W0:Y:S02]  /*2fb40*/  MUFU.RCP R8, R8 ;  /* 0x0000000800087308 */ /* 0x001e240000001000 */
[----:B0-----:R-:W-:-:S06]  /*2fb50*/  VIADD R9, R8, 0xffffffe ;  /* 0x0ffffffe08097836 */ /* 0x001fcc0000000000 */
[----:B------:R-:W0:Y:S02]  /*2fb60*/  F2I.FTZ.U32.TRUNC.NTZ R3, R9 ;  /* 0x0000000900037305 */ /* 0x000e24000021f000 */
[----:B0-----:R-:W-:-:S05]  /*2fb70*/  IADD3 R0, RZ, -R3, RZ ;  /* 0x80000003ff007210 */ /* 0x001fca0007ffe0ff */
[----:B------:R-:W-:Y:S01]  /*2fb80*/  IMAD R11, R0, R7, RZ ;  /* 0x00000007000b7224 */ /* 0x000fe200078e02ff */
[----:B------:R-:W-:-:S03]  /*2fb90*/  IABS R0, R5 ;  /* 0x0000000500007213 */ /* 0x000fc60000000000 */
[----:B------:R-:W-:Y:S01]  /*2fba0*/  IMAD.HI.U32 R3, R3, R11, R2 ;  /* 0x0000000b03037227 */ /* 0x000fe200078e0002 */
[----:B------:R-:W-:-:S05]  /*2fbb0*/  IABS R2, R4 ;  /* 0x0000000400027213 */ /* 0x000fca0000000000 */
        /* <DEDUP_REMOVED lines=11> */
[----:B------:R-:W-:Y:S02]  /*2fc70*/  @!P2 IADD3 R3, -R3, RZ, RZ ;  /* 0x000000ff0303a210 */ /* 0x000fe40007ffe1ff */
[----:B------:R-:W-:Y:S01]  /*2fc80*/  @!P1 LOP3.LUT R3, RZ, R4, RZ, 0x33, !PT ;  /* 0x00000004ff039212 */ /* 0x000fe200078e33ff */
[----:B------:R-:W-:-:S04]  /*2fc90*/  IMAD.MOV R4, RZ, RZ, -R4 ;  /* 0x000000ffff047224 */ /* 0x000fc800078e0a04 */
[----:B------:R-:W-:-:S07]  /*2fca0*/  IMAD R18, R3, R4, R6 ;  /* 0x0000000403127224 */ /* 0x000fce00078e0206 */
.L_x_3032:
[----:B------:R-:W-:-:S05]  /*2fcb0*/  LOP3.LUT R0, RZ, R3, RZ, 0x33, !PT ;  /* 0x00000003ff007212 */ /* 0x000fca00078e33ff */
[----:B------:R-:W-:Y:S01]  /*2fcc0*/  IMAD.IADD R17, R17, 0x1, R0 ;  /* 0x0000000111117824 */ /* 0x000fe200078e0200 */
[----:B------:R-:W-:Y:S06]  /*2fcd0*/  BRA `(.L_x_3033) ;  /* 0x00000000001c7947 */ /* 0x000fec0003800000 */
.L_x_3025:
[----:B------:R-:W-:Y:S01]  /*2fce0*/  UMOV UR4, URZ ;  /* 0x0000003f00047c82 */ /* 0x000fe20008000000 */
[----:B------:R-:W-:Y:S01]  /*2fcf0*/  UMOV UR5, URZ ;  /* 0x0000003f00057c82 */ /* 0x000fe20008000000 */
[----:B------:R-:W-:Y:S01]  /*2fd00*/  ULDC UR6, c[0x0][0xc3c] ;  /* 0x00030f0000067ab9 */ /* 0x000fe20000000800 */
[----:B------:R-:W-:Y:S01]  /*2fd10*/  IMAD.MOV.U32 R16, RZ, RZ, R0 ;  /* 0x000000ffff107224 */ /* 0x000fe200078e0000 */
[----:B------:R-:W-:Y:S01]  /*2fd20*/  MOV R19, UR6 ;  /* 0x0000000600137c02 */ /* 0x000fe20008000f00 */
[----:B------:R-:W-:Y:S02]  /*2fd30*/  IMAD.U32 R17, RZ, RZ, UR4 ;  /* 0x00000004ff117e24 */ /* 0x000fe4000f8e00ff */
[----:B------:R-:W-:-:S07]  /*2fd40*/  IMAD.U32 R18, RZ, RZ, UR5 ;  /* 0x00000005ff127e24 */ /* 0x000fce000f8e00ff */
.L_x_3033:
[----:B------:R2:W3:Y:S01]  /*2fd50*/  LDL R2, [R1+0x10] ;  /* 0x0000100001027983 */ /* 0x0004e20000100800 */
[----:B------:R-:W0:Y:S01]  /*2fd60*/  S2R R0, SR_TID.X ;  /* 0x0000000000007919 */ /* 0x000e220000002100 */
[----:B------:R-:W-:Y:S05]  /*2fd70*/  WARPSYNC.ALL ;  /* 0x0000000000007948 */ /* 0x000fea0003800000 */
[----:B0-----:R-:W-:Y:S01]  /*2fd80*/  LOP3.LUT R0, R0, 0x1f, RZ, 0xc0, !PT ;  /* 0x0000001f00007812 */ /* 0x001fe200078ec0ff */
[----:B------:R-:W-:Y:S03]  /*2fd90*/  BAR.SYNC.DEFER_BLOCKING 0x4, 0x180 ;  /* 0x0106000000007b1d */ /* 0x000fe60000010000 */
[----:B------:R-:W-:-:S13]  /*2fda0*/  ISETP.NE.AND P0, PT, R0, RZ, PT ;  /* 0x000000ff0000720c */ /* 0x000fda0003f05270 */
[----:B------:R-:W-:Y:S01]  /*2fdb0*/  @!P0 MOV R0, 0x400 ;  /* 0x0000040000008802 */ /* 0x000fe20000000f00 */
[----:B---3--:R-:W0:Y:S03]  /*2fdc0*/  @!P0 S2R R2, SR_CgaCtaId ;  /* 0x0000000000028919 */ /* 0x008e260000008800 */
[----:B0-----:R-:W-:Y:S01]  /*2fdd0*/  @!P0 LEA R23, R2, R0, 0x18 ;  /* 0x0000000002178211 */ /* 0x001fe200078ec0ff */
[----:B------:R2:W-:Y:S04]  /*2fde0*/  @!P0 STL [R1+0x10], R2 ;  /* 0x0000100201008387 */ /* 0x0005e80000100800 */
[----:B------:R2:W-:Y:S01]  /*2fdf0*/  @!P0 STS.128 [R23+0x298d0], R16 ;  /* 0x0298d01017008388 */ /* 0x0005e20000000c00 */
[----:B------:R-:W-:Y:S06]  /*2fe00*/  BAR.ARV 0x5, 0x180 ;  /* 0x0146000000007b1d */ /* 0x000fec0000002000 */
.L_x_3022:
[----:B------:R-:W-:Y:S02]  /*2fe10*/  ULDC UR4, c[0x0][0xc3c] ;  /* 0x00030f0000047ab9 */ /* 0x000fe40000000800 */
[----:B0-----:R-:W-:-:S13]  /*2fe20*/  ISETP.GE.AND P0, PT, R19, UR4, PT ;  /* 0x0000000413007c0c */ /* 0x001fda000bf06270 */
[----:B------:R-:W-:Y:S05]  /*2fe30*/  @!P0 BRA `(.L_x_3034) ;  /* 0xffffff8800f48947 */ /* 0x000fea000383ffff */
[----:B------:R-:W-:Y:S05]  /*2fe40*/  BSYNC B7 ;  /* 0x0000000000077941 */ /* 0x000fea0003800000 */
.L_x_2914:
[----:B-12---:R-:W2:Y:S01]  /*2fe50*/  LDL.LU R0, [R1+0x3c] ;  /* 0x00003c0001007983 */ /* 0x006ea20000300800 */
[----:B------:R-:W-:Y:S01]  /*2fe60*/  BSSY B0, `(.L_x_3035) ;  /* 0x000000b000007945 */ /* 0x000fe20003800000 */
[----:B------:R-:W1:Y:S01]  /*2fe70*/  S2R R5, SR_CgaCtaId ;  /* 0x0000000000057919 */ /* 0x000e620000008800 */
        /* <DEDUP_REMOVED lines=9> */
.L_x_3301:
[----:B------:R-:W-:Y:S05]  /*2ff10*/  BSYNC B0 ;  /* 0x0000000000007941 */ /* 0x000fea0003800000 */
.L_x_3035:
[----:B------:R-:W-:-:S03]  /*2ff20*/  UMOV UR4, 0xffffffff ;  /* 0xffffffff00047882 */ /* 0x000fc60000000000 */
[----:B------:R-:W-:Y:S05]  /*2ff30*/  BRA.DIV UR4, `(.L_x_3037) ;  /* 0x0000006e04507947 */ /* 0x000fea000b800000 */
[----:B0-----:R-:W0:Y:S02]  /*2ff40*/  S2R R0, SR_TID.X ;  /* 0x0000000000007919 */ /* 0x001e240000002100 */
[----:B0-----:R-:W-:-:S04]  /*2ff50*/  SHF.R.U32.HI R0, RZ, 0x5, R0 ;  /* 0x00000005ff007819 */ /* 0x001fc80000011600 */
[----:B------:R-:W-:-:S05]  /*2ff60*/  LOP3.LUT R0, R0, 0x3, RZ, 0xc0, !PT ;  /* 0x0000000300007812 */ /* 0x000fca00078ec0ff */
[----:B------:R0:W1:Y:S02]  /*2ff70*/  SHFL.IDX PT, R14, R0, RZ, 0x1f ;  /* 0x00001fff000e7589 */ /* 0x00006400000e0000 */
.L_x_3304:
[----:B-1----:R-:W-:-:S13]  /*2ff80*/  ISETP.NE.AND P0, PT, R14, RZ, PT ;  /* 0x000000ff0e00720c */ /* 0x002fda0003f05270 */
[----:B------:R-:W-:Y:S05]  /*2ff90*/  @P0 BRA `(.L_x_2680) ;  /* 0x0000000000a80947 */ /* 0x000fea0003800000 */
[----:B------:R-:W-:-:S03]  /*2ffa0*/  UMOV UR4, 0xffffffff ;  /* 0xffffffff00047882 */ /* 0x000fc60000000000 */
[----:B------:R-:W-:Y:S05]  /*2ffb0*/  BRA.DIV UR4, `(.L_x_3038) ;  /* 0x0000006e04647947 */ /* 0x000fea000b800000 */
[----:B------:R-:W-:-:S13]  /*2ffc0*/  ELECT P6, URZ, PT ;  /* 0x00000000003f782f */ /* 0x000fda00038c0000 */
.L_x_3307:
[----:B------:R-:W-:Y:S05]  /*2ffd0*/  @!P6 BRA `(.L_x_2680) ;  /* 0x000000000098e947 */ /* 0x000fea0003800000 */
[----:B------:R-:W-:-:S06]  /*2ffe0*/  ULOP3.LUT UR4, UR36, 0x2, URZ, 0xfc, !UPT ;  /* 0x0000000224047892 */ /* 0x000fcc000f8efc3f */
[----:B0-----:R-:W-:-:S05]  /*2fff0*/  IMAD.U32 R0, RZ, RZ, UR4 ;  /* 0x00000004ff007e24 */ /* 0x001fca000f8e00ff */
[----:B------:R-:W-:-:S13]  /*30000*/  ISETP.NE.AND P0, PT, R0, 0x3, PT ;  /* 0x000000030000780c */ /* 0x000fda0003f05270 */
[----:B------:R-:W-:Y:S05]  /*30010*/  @!P0 BRA `(.L_x_3039) ;  /* 0x0000000000048947 */ /* 0x000fea0003800000 */
[----:B------:R-:W-:Y:S01]  /*30020*/  BPT.TRAP 0x1 ;  /* 0x000000040000795c */ /* 0x000fe20000300000 */
.L_x_3039:
[C---:B------:R-:W-:Y:S01]  /*30030*/  IMAD R3, R28.reuse, 0x8, R5 ;  /* 0x000000081c037824 */ /* 0x040fe200078e0205 */
[----:B------:R-:W-:Y:S01]  /*30040*/  SHF.L.U32 R2, R35, 0x1f, RZ ;  /* 0x0000001f23027819 */ /* 0x000fe200000006ff */
[----:B------:R-:W-:-:S03]  /*30050*/  VIADD R28, R28, 0x1 ;  /* 0x000000011c1c7836 */ /* 0x000fc60000000000 */
[----:B------:R-:W0:Y:S02]  /*30060*/  SYNCS.PHASECHK.TRANS64.TRYWAIT P1, [R3+URZ+0x29840], R2 ;  /* 0x02984002030075a7 */ /* 0x000e24000802017f */
[----:B------:R-:W-:-:S04]  /*30070*/  ISETP.NE.AND P2, PT, R28, 0x2, PT ;  /* 0x000000021c00780c */ /* 0x000fc80003f45270 */
[----:B------:R-:W-:Y:S01]  /*30080*/  SEL R0, RZ, 0x1, P2 ;  /* 0x00000001ff007807 */ /* 0x000fe20001000000 */
[----:B0-----:R-:W-:Y:S08]  /*30090*/  @!P1 BRA `(.L_x_3040) ;  /* 0x0000006c004c9947 */ /* 0x001ff00003800000 */
.L_x_3308:
[----:B------:R-:W-:Y:S02]  /*300a0*/  SEL R28, R28, RZ, P2 ;  /* 0x000000ff1c1c7207 */ /* 0x000fe40001000000 */
[----:B------:R-:W-:Y:S01]  /*300b0*/  LOP3.LUT R0, R35, R0, RZ, 0x3c, !PT ;  /* 0x0000000023007212 */ /* 0x000fe200078e3cff */
[----:B------:R-:W-:Y:S06]  /*300c0*/  @!P0 BRA `(.L_x_3041) ;  /* 0x0000000000048947 */ /* 0x000fec0003800000 */
[----:B------:R-:W-:Y:S01]  /*300d0*/  BPT.TRAP 0x1 ;  /* 0x000000040000795c */ /* 0x000fe20000300000 */
.L_x_3041:
[----:B------:R-:W-:Y:S02]  /*300e0*/  LEA R5, R28, R5, 0x3 ;  /* 0x000000051c057211 */ /* 0x000fe400078e18ff */
[----:B------:R-:W-:-:S04]  /*300f0*/  SHF.L.U32 R0, R0, 0x1f, RZ ;  /* 0x0000001f00007819 */ /* 0x000fc800000006ff */
[----:B------:R-:W1:Y:S02]  /*30100*/  SYNCS.PHASECHK.TRANS64.TRYWAIT P1, [R5+URZ+0x29840], R0 ;  /* 0x02984000050075a7 */ /* 0x000e64000802017f */
[----:B-1----:R-:W-:Y:S05]  /*30110*/  @!P1 BRA `(.L_x_3042) ;  /* 0x0000006c00409947 */ /* 0x002fea0003800000 */
.L_x_3309:
[----:B------:R-:W-:Y:S05]  /*30120*/  @!P0 BRA `(.L_x_3043) ;  /* 0x0000000000048947 */ /* 0x000fea0003800000 */
[----:B------:R-:W-:Y:S01]  /*30130*/  BPT.TRAP 0x1 ;  /* 0x000000040000795c */ /* 0x000fe20000300000 */
.L_x_3043:
[----:B------:R-:W2:Y:S02]  /*30140*/  SYNCS.PHASECHK.TRANS64.TRYWAIT P1, [R3+URZ+0x29860], R2 ;  /* 0x02986002030075a7 */ /* 0x000ea4000802017f */
[----:B--2---:R-:W-:Y:S05]  /*30150*/  @!P1 BRA `(.L_x_3044) ;  /* 0x0000006c00449947 */ /* 0x004fea0003800000 */
.L_x_3310:
[----:B------:R-:W-:Y:S05]  /*30160*/  @!P0 BRA `(.L_x_3045) ;  /* 0x0000000000048947 */ /* 0x000fea0003800000 */
[----:B------:R-:W-:Y:S01]  /*30170*/  BPT.TRAP 0x1 ;  /* 0x000000040000795c */ /* 0x000fe20000300000 */
.L_x_3045:
[----:B------:R-:W3:Y:S02]  /*30180*/  SYNCS.PHASECHK.TRANS64.TRYWAIT P1, [R5+URZ+0x29860], R0 ;  /* 0x02986000050075a7 */ /* 0x000ee4000802017f */
[----:B---3--:R-:W-:Y:S05]  /*30190*/  @!P1 BRA `(.L_x_3046) ;  /* 0x0000006c00489947 */ /* 0x008fea0003800000 */
.L_x_3311:
[----:B------:R-:W-:Y:S05]  /*301a0*/  @!P0 BRA `(.L_x_3047) ;  /* 0x0000000000048947 */ /* 0x000fea0003800000 */
[----:B------:R-:W-:Y:S01]  /*301b0*/  BPT.TRAP 0x1 ;  /* 0x000000040000795c */ /* 0x000fe20000300000 */
.L_x_3047:
[----:B------:R-:W4:Y:S02]  /*301c0*/  SYNCS.PHASECHK.TRANS64.TRYWAIT P1, [R3+URZ+0x29880], R2 ;  /* 0x02988002030075a7 */ /* 0x000f24000802017f */
[----:B----4-:R-:W-:Y:S05]  /*301d0*/  @!P1 BRA `(.L_x_3048) ;  /* 0x0000006c004c9947 */ /* 0x010fea0003800000 */
.L_x_3312:
[----:B------:R-:W-:Y:S05]  /*301e0*/  @!P0 BRA `(.L_x_3049) ;  /* 0x0000000000048947 */ /* 0x000fea0003800000 */
[----:B------:R-:W-:Y:S01]  /*301f0*/  BPT.TRAP 0x1 ;  /* 0x000000040000795c */ /* 0x000fe20000300000 */
.L_x_3049:
[----:B------:R0:W0:Y:S02]  /*30200*/  SYNCS.PHASECHK.TRANS64.TRYWAIT P0, [R5+URZ+0x29880], R0 ;  /* 0x02988000050075a7 */ /* 0x000024000800017f */
[----:B0-----:R-:W-:Y:S05]  /*30210*/  @!P0 NANOSLEEP.SYNCS 0x989680 ;  /* 0x009896800000895d */ /* 0x001fea0003900000 */
[----:B------:R-:W0:Y:S02]  /*30220*/  @!P0 SYNCS.PHASECHK.TRANS64 P0, [R5+URZ+0x29880], R0 ;  /* 0x02988000050085a7 */ /* 0x000e24000800007f */
[----:B0-----:R-:W-:Y:S05]  /*30230*/  @!P0 BRA `(.L_x_3049) ;  /* 0xfffffffc00f08947 */ /* 0x001fea000383ffff */
.L_x_2680:
[----:B------:R-:W-:Y:S05]  /*30240*/  BSYNC B8 ;  /* 0x0000000000087941 */ /* 0x000fea0003800000 */
.L_x_2677:
[----:B------:R-:W-:Y:S05]  /*30250*/  EXIT ;  /* 0x000000000000794d */ /* 0x000fea0003800000 */
.L_x_2700:
[----:B-1----:R1:W2:Y:S02]  /*30260*/  SYNCS.PHASECHK.TRANS64.TRYWAIT P5, [R95+URZ+0x29890], R96 ;  /* 0x029890605f0075a7 */ /* 0x0022a400080a017f */
[----:B--2---:R-:W-:Y:S05]  /*30270*/  @!P5 NANOSLEEP.SYNCS 0x989680 ;  /* 0x009896800000d95d */ /* 0x004fea0003900000 */
[----:B------:R-:W2:Y:S02]  /*30280*/  @!P5 SYNCS.PHASECHK.TRANS64 P5, [R95+URZ+0x29890], R96 ;  /* 0x029890605f00d5a7 */ /* 0x000ea400080a007f */
[----:B--2---:R-:W-:Y:S05]  /*30290*/  @!P5 BRA `(.L_x_2700) ;  /* 0xfffffffc00f0d947 */ /* 0x004fea000383ffff */
[----:B------:R-:W-:Y:S05]  /*302a0*/  BRA `(.L_x_3050) ;  /* 0xfffffd3400a07947 */ /* 0x000fea000383ffff */
.L_x_2701:
        /* <DEDUP_REMOVED lines=8> */
.L_x_3052:
[----:B------:R-:W-:Y:S05]  /*30330*/  BSYNC B1 ;  /* 0x0000000000017941 */ /* 0x000fea0003800000 */
.L_x_3051:
[----:B------:R-:W-:Y:S01]  /*30340*/  MOV R13, R121 ;  /* 0x00000079000d7202 */ /* 0x000fe20000000f00 */
[----:B------:R-:W-:Y:S02]  /*30350*/  IMAD.MOV.U32 R12, RZ, RZ, RZ ;  /* 0x000000ffff0c7224 */ /* 0x000fe400078e00ff */
[----:B------:R-:W-:Y:S02]  /*30360*/  IMAD.MOV.U32 R11, RZ, RZ, 0x1e1f ;  /* 0x00001e1fff0b7424 */ /* 0x000fe400078e00ff */
[----:B------:R-:W-:Y:S02]  /*30370*/  IMAD.MOV.U32 R15, RZ, RZ, -0x1 ;  /* 0xffffffffff0f7424 */ /* 0x000fe400078e00ff */
[----:B------:R-:W-:-:S07]  /*30380*/  IMAD.MOV.U32 R149, RZ, RZ, R14 ;  /* 0x000000ffff957224 */ /* 0x000fce00078e000e */
[----:B------:R-:W-:Y:S05]  /*30390*/  WARPSYNC.COLLECTIVE R15, `(.L_x_3053) ;  /* 0x000000000f087348 */ /* 0x000fea0003c00000 */
[----:B------:R0:W1:Y:S02]  /*303a0*/  SHFL.IDX P6, R14, R13, R12, R11 ;  /* 0x0000000c0d0e7389 */ /* 0x00006400000c000b */
[----:B01----:R-:W-:Y:S01]  /*303b0*/  ENDCOLLECTIVE ;  /* 0x000000000000791b */ /* 0x003fe20003800000 */
.L_x_3053:
[----:B------:R-:W-:Y:S01]  /*303c0*/  IMAD.MOV.U32 R11, RZ, RZ, R14 ;  /* 0x000000ffff0b7224 */ /* 0x000fe200078e000e */
[----:B------:R-:W-:Y:S06]  /*303d0*/  BRA `(.L_x_3054) ;  /* 0xfffffd3400687947 */ /* 0x000fec000383ffff */
.L_x_2726:
[----:B------:R-:W-:Y:S01]  /*303e0*/  BSSY B1, `(.L_x_3055) ;  /* 0x0000008000017945 */ /* 0x000fe20003800000 */
[----:B0-----:R-:W-:Y:S01]  /*303f0*/  IMAD.MOV.U32 R13, RZ, RZ, R120 ;  /* 0x000000ffff0d7224 */ /* 0x001fe200078e0078 */
[----:B------:R-:W-:Y:S01]  /*30400*/  MOV R12, 0x1 ;  /* 0x00000001000c7802 */ /* 0x000fe20000000f00 */
[----:B----4-:R-:W-:Y:S02]  /*30410*/  IMAD.MOV.U32 R11, RZ, RZ, 0x1e1f ;  /* 0x00001e1fff0b7424 */ /* 0x010fe400078e00ff */
[----:B------:R-:W-:-:S07]  /*30420*/  IMAD.MOV.U32 R15, RZ, RZ, -0x1 ;  /* 0xffffffffff0f7424 */ /* 0x000fce00078e00ff */
[----:B-123--:R-:W-:Y:S05]  /*30430*/  WARPSYNC.COLLECTIVE R15, `(.L_x_3056) ;  /* 0x000000000f087348 */ /* 0x00efea0003c00000 */
[----:B------:R0:W4:Y:S02]  /*30440*/  SHFL.IDX P6, R14, R13, R12, R11 ;  /* 0x0000000c0d0e7389 */ /* 0x00012400000c000b */
[----:B01234-:R-:W-:Y:S01]  /*30450*/  ENDCOLLECTIVE ;  /* 0x000000000000791b */ /* 0x01ffe20003800000 */
.L_x_3056:
[----:B------:R-:W-:Y:S05]  /*30460*/  BSYNC B1 ;  /* 0x0000000000017941 */ /* 0x000fea0003800000 */
.L_x_3055:
        /* <DEDUP_REMOVED lines=8> */
.L_x_3057:
[----:B------:R-:W-:Y:S01]  /*304f0*/  IMAD.MOV.U32 R121, RZ, RZ, R14 ;  /* 0x000000ffff797224 */ /* 0x000fe200078e000e */
[----:B------:R-:W-:Y:S06]  /*30500*/  BRA `(.L_x_3058) ;  /* 0xfffffd60003c7947 */ /* 0x000fec000383ffff */
.L_x_2756:
[----:B--2---:R2:W3:Y:S02]  /*30510*/  SYNCS.PHASECHK.TRANS64.TRYWAIT P5, [R95+URZ+0x29890], R96 ;  /* 0x029890605f0075a7 */ /* 0x0044e400080a017f */
[----:B---3--:R-:W-:Y:S05]  /*30520*/  @!P5 NANOSLEEP.SYNCS 0x989680 ;  /* 0x009896800000d95d */ /* 0x008fea0003900000 */
[----:B------:R-:W3:Y:S02]  /*30530*/  @!P5 SYNCS.PHASECHK.TRANS64 P5, [R95+URZ+0x29890], R96 ;  /* 0x029890605f00d5a7 */ /* 0x000ee400080a007f */
[----:B---3--:R-:W-:Y:S05]  /*30540*/  @!P5 BRA `(.L_x_2756) ;  /* 0xfffffffc00f0d947 */ /* 0x008fea000383ffff */
[----:B------:R-:W-:Y:S05]  /*30550*/  BRA `(.L_x_3059) ;  /* 0xfffffd9000f47947 */ /* 0x000fea000383ffff */
.L_x_2757:
        /* <DEDUP_REMOVED lines=8> */
.L_x_3061:
[----:B------:R-:W-:Y:S05]  /*305e0*/  BSYNC B1 ;  /* 0x0000000000017941 */ /* 0x000fea0003800000 */
.L_x_3060:
        /* <DEDUP_REMOVED lines=8> */
.L_x_3062:
[----:B------:R-:W-:Y:S01]  /*30670*/  MOV R11, R14 ;  /* 0x0000000e000b7202 */ /* 0x000fe20000000f00 */
[----:B------:R-:W-:Y:S06]  /*30680*/  BRA `(.L_x_3063) ;  /* 0xfffffd9000c07947 */ /* 0x000fec000383ffff */
.L_x_2770:
[----:B------:R-:W-:Y:S01]  /*30690*/  BSSY B1, `(.L_x_3064) ;  /* 0x0000008000017945 */ /* 0x000fe20003800000 */
[----:B0-----:R-:W-:Y:S02]  /*306a0*/  IMAD.MOV.U32 R13, RZ, RZ, R120 ;  /* 0x000000ffff0d7224 */ /* 0x001fe400078e0078 */
[----:B------:R-:W-:Y:S02]  /*306b0*/  IMAD.MOV.U32 R12, RZ, RZ, 0x1 ;  /* 0x00000001ff0c7424 */ /* 0x000fe400078e00ff */
[----:B----4-:R-:W-:Y:S02]  /*306c0*/  IMAD.MOV.U32 R11, RZ, RZ, 0x1e1f ;  /* 0x00001e1fff0b7424 */ /* 0x010fe400078e00ff */
[----:B------:R-:W-:-:S07]  /*306d0*/  IMAD.MOV.U32 R15, RZ, RZ, -0x1 ;  /* 0xffffffffff0f7424 */ /* 0x000fce00078e00ff */
[----:B-123--:R-:W-:Y:S05]  /*306e0*/  WARPSYNC.COLLECTIVE R15, `(.L_x_3065) ;  /* 0x000000000f087348 */ /* 0x00efea0003c00000 */
[----:B------:R0:W4:Y:S02]  /*306f0*/  SHFL.IDX P6, R14, R13, R12, R11 ;  /* 0x0000000c0d0e7389 */ /* 0x00012400000c000b */
[----:B01234-:R-:W-:Y:S01]  /*30700*/  ENDCOLLECTIVE ;  /* 0x000000000000791b */ /* 0x01ffe20003800000 */
.L_x_3065:
[----:B------:R-:W-:Y:S05]  /*30710*/  BSYNC B1 ;  /* 0x0000000000017941 */ /* 0x000fea0003800000 */
.L_x_3064:
        /* <DEDUP_REMOVED lines=8> */
.L_x_3066:
[----:B------:R-:W-:Y:S01]  /*307a0*/  IMAD.MOV.U32 R48, RZ, RZ, R14 ;  /* 0x000000ffff307224 */ /* 0x000fe200078e000e */
[----:B------:R-:W-:Y:S06]  /*307b0*/  BRA `(.L_x_3067) ;  /* 0xfffffdc0000c7947 */ /* 0x000fec000383ffff */
.L_x_2783:
[----:B0-----:R0:W1:Y:S02]  /*307c0*/  SYNCS.PHASECHK.TRANS64.TRYWAIT P2, [R95+URZ+0x29890], R96 ;  /* 0x029890605f0075a7 */ /* 0x001064000804017f */
[----:B-1----:R-:W-:Y:S05]  /*307d0*/  @!P2 NANOSLEEP.SYNCS 0x989680 ;  /* 0x009896800000a95d */ /* 0x002fea0003900000 */
[----:B------:R-:W1:Y:S02]  /*307e0*/  @!P2 SYNCS.PHASECHK.TRANS64 P2, [R95+URZ+0x29890], R96 ;  /* 0x029890605f00a5a7 */ /* 0x000e64000804007f */
[----:B-1----:R-:W-:Y:S05]  /*307f0*/  @!P2 BRA `(.L_x_2783) ;  /* 0xfffffffc00f0a947 */ /* 0x002fea000383ffff */
[----:B------:R-:W-:Y:S05]  /*30800*/  BRA `(.L_x_3068) ;  /* 0xfffffdec009c7947 */ /* 0x000fea000383ffff */
.L_x_2784:
[----:B------:R-:W-:Y:S01]  /*30810*/  BSSY B1, `(.L_x_3069) ;  /* 0x0000008000017945 */ /* 0x000fe20003800000 */
[----:B------:R-:W-:Y:S01]  /*30820*/  IMAD.MOV.U32 R13, RZ, RZ, R51 ;  /* 0x000000ffff0d7224 */ /* 0x000fe200078e0033 */
[----:B------:R-:W-:Y:S01]  /*30830*/  MOV R12, RZ ;  /* 0x000000ff000c7202 */ /* 0x000fe20000000f00 */
[----:B------:R-:W-:Y:S02]  /*30840*/  IMAD.MOV.U32 R11, RZ, RZ, 0x1e1f ;  /* 0x00001e1fff0b7424 */ /* 0x000fe400078e00ff */
[----:B------:R-:W-:-:S07]  /*30850*/  IMAD.MOV.U32 R15, RZ, RZ, -0x1 ;  /* 0xffffffffff0f7424 */ /* 0x000fce00078e00ff */
[----:B0-----:R-:W-:Y:S05]  /*30860*/  WARPSYNC.COLLECTIVE R15, `(.L_x_3070) ;  /* 0x000000000f087348 */ /* 0x001fea0003c00000 */
[----:B------:R1:W2:Y:S02]  /*30870*/  SHFL.IDX P6, R14, R13, R12, R11 ;  /* 0x0000000c0d0e7389 */ /* 0x0002a400000c000b */
[----:B012---:R-:W-:Y:S01]  /*30880*/  ENDCOLLECTIVE ;  /* 0x000000000000791b */ /* 0x007fe20003800000 */
.L_x_3070:
[----:B------:R-:W-:Y:S05]  /*30890*/  BSYNC B1 ;  /* 0x0000000000017941 */ /* 0x000fea0003800000 */
.L_x_3069:
        /* <DEDUP_REMOVED lines=8> */
.L_x_3071:
[----:B------:R-:W-:Y:S01]  /*30920*/  IMAD.MOV.U32 R49, RZ, RZ, R14 ;  /* 0x000000ffff317224 */ /* 0x000fe200078e000e */
[----:B------:R-:W-:Y:S06]  /*30930*/  BRA `(.L_x_3072) ;  /* 0xfffffdec00b87947 */ /* 0x000fec000383ffff */
.L_x_2787:
        /* <DEDUP_REMOVED lines=8> */
.L_x_3074:
[----:B------:R-:W-:Y:S05]  /*309c0*/  BSYNC B1 ;  /* 0x0000000000017941 */ /* 0x000fea0003800000 */
.L_x_3073:
        /* <DEDUP_REMOVED lines=8> */
.L_x_3075:
[----:B------:R-:W-:Y:S01]  /*30a50*/  MOV R49, R14 ;  /* 0x0000000e00317202 */ /* 0x000fe20000000f00 */
[----:B------:R-:W-:Y:S06]  /*30a60*/  BRA `(.L_x_3076) ;  /* 0xfffffdf0000c7947 */ /* 0x000fec000383ffff */
.L_x_2791:
[----:B------:R0:W0:Y:S02]  /*30a70*/  SYNCS.PHASECHK.TRANS64.TRYWAIT P1, [R95+URZ+0x298b0], R96 ;  /* 0x0298b0605f0075a7 */ /* 0x000024000802017f */
[----:B0-----:R-:W-:Y:S05]  /*30a80*/  @!P1 NANOSLEEP.SYNCS 0x989680 ;  /* 0x009896800000995d */ /* 0x001fea0003900000 */
[----:B------:R-:W0:Y:S02]  /*30a90*/  @!P1 SYNCS.PHASECHK.TRANS64 P1, [R95+URZ+0x298b0], R96 ;  /* 0x0298b0605f0095a7 */ /* 0x000e24000802007f */
[----:B0-----:R-:W-:Y:S05]  /*30aa0*/  @!P1 BRA `(.L_x_2791) ;  /* 0xfffffffc00f09947 */ /* 0x001fea000383ffff */
[----:B------:R-:W-:Y:S05]  /*30ab0*/  BRA `(.L_x_3077) ;  /* 0xfffffdf000d87947 */ /* 0x000fea000383ffff */
.L_x_2801:
        /* <DEDUP_REMOVED lines=13> */
.L_x_3079:
[----:B------:R-:W-:Y:S05]  /*30b90*/  BSYNC B0 ;  /* 0x0000000000007941 */ /* 0x000fea0003800000 */
.L_x_3078:
[----:B------:R-:W-:Y:S01]  /*30ba0*/  MOV R207, R14 ;  /* 0x0000000e00cf7202 */ /* 0x000fe20000000f00 */
[----:B------:R-:W-:Y:S06]  /*30bb0*/  BRA `(.L_x_3080) ;  /* 0xfffffe0000587947 */ /* 0x000fec000383ffff */
.L_x_2811:
[----:B------:R-:W-:Y:S01]  /*30bc0*/  BSSY B1, `(.L_x_3081) ;  /* 0x0000007000017945 */ /* 0x000fe20003800000 */
[----:B------:R-:W-:Y:S02]  /*30bd0*/  IMAD.MOV.U32 R12, RZ, RZ, RZ ;  /* 0x000000ffff0c7224 */ /* 0x000fe400078e00ff */
[----:B------:R-:W-:Y:S02]  /*30be0*/  IMAD.MOV.U32 R11, RZ, RZ, 0x1e1f ;  /* 0x00001e1fff0b7424 */ /* 0x000fe400078e00ff */
[----:B------:R-:W-:-:S07]  /*30bf0*/  IMAD.MOV.U32 R15, RZ, RZ, -0x1 ;  /* 0xffffffffff0f7424 */ /* 0x000fce00078e00ff */
[----:B------:R-:W-:Y:S05]  /*30c00*/  WARPSYNC.COLLECTIVE R15, `(.L_x_3082) ;  /* 0x000000000f087348 */ /* 0x000fea0003c00000 */
[----:B------:R0:W1:Y:S02]  /*30c10*/  SHFL.IDX P6, R14, R13, R12, R11 ;  /* 0x0000000c0d0e7389 */ /* 0x00006400000c000b */
[----:B01----:R-:W-:Y:S01]  /*30c20*/  ENDCOLLECTIVE ;  /* 0x000000000000791b */ /* 0x003fe20003800000 */
.L_x_3082:
[----:B------:R-:W-:Y:S05]  /*30c30*/  BSYNC B1 ;  /* 0x0000000000017941 */ /* 0x000fea0003800000 */
.L_x_3081:
[----:B------:R-:W-:Y:S01]  /*30c40*/  IMAD.MOV.U32 R13, RZ, RZ, R3 ;  /* 0x000000ffff0d7224 */ /* 0x000fe200078e0003 */
[----:B------:R-:W-:Y:S01]  /*30c50*/  MOV R12, RZ ;  /* 0x000000ff000c7202 */ /* 0x000fe20000000f00 */
[----:B------:R-:W-:Y:S02]  /*30c60*/  IMAD.MOV.U32 R11, RZ, RZ, 0x1e1f ;  /* 0x00001e1fff0b7424 */ /* 0x000fe400078e00ff */
[----:B------:R-:W-:Y:S02]  /*30c70*/  IMAD.MOV.U32 R15, RZ, RZ, -0x1 ;  /* 0xffffffffff0f7424 */ /* 0x000fe400078e00ff */
[----:B------:R-:W-:-:S07]  /*30c80*/  IMAD.MOV.U32 R0, RZ, RZ, R14 ;  /* 0x000000ffff007224 */ /* 0x000fce00078e000e */
[----:B------:R-:W-:Y:S05]  /*30c90*/  WARPSYNC.COLLECTIVE R15, `(.L_x_3083) ;  /* 0x000000000f087348 */ /* 0x000fea0003c00000 */
[----:B------:R0:W1:Y:S02]  /*30ca0*/  SHFL.IDX P6, R14, R13, R12, R11 ;  /* 0x0000000c0d0e7389 */ /* 0x00006400000c000b */
[----:B01----:R-:W-:Y:S01]  /*30cb0*/  ENDCOLLECTIVE ;  /* 0x000000000000791b */ /* 0x003fe20003800000 */
.L_x_3083:
[----:B------:R-:W-:Y:S02]  /*30cc0*/  IMAD.MOV.U32 R13, RZ, RZ, R4 ;  /* 0x000000ffff0d7224 */ /* 0x000fe400078e0004 */
[----:B------:R-:W-:-:S07]  /*30cd0*/  IMAD.MOV.U32 R3, RZ, RZ, R14 ;  /* 0x000000ffff037224 */ /* 0x000fce00078e000e */
[----:B------:R-:W-:Y:S05]  /*30ce0*/  WARPSYNC.COLLECTIVE R15, `(.L_x_3084) ;  /* 0x000000000f087348 */ /* 0x000fea0003c00000 */
[----:B------:R0:W1:Y:S02]  /*30cf0*/  SHFL.IDX P6, R14, R13, R12, R11 ;  /* 0x0000000c0d0e7389 */ /* 0x00006400000c000b */
[----:B01----:R-:W-:Y:S01]  /*30d00*/  ENDCOLLECTIVE ;  /* 0x000000000000791b */ /* 0x003fe20003800000 */
.L_x_3084:
[----:B------:R-:W-:Y:S01]  /*30d10*/  MOV R13, R5 ;  /* 0x00000005000d7202 */ /* 0x000fe20000000f00 */
[----:B------:R-:W-:-:S07]  /*30d20*/  IMAD.MOV.U32 R4, RZ, RZ, R14 ;  /* 0x000000ffff047224 */ /* 0x000fce00078e000e */
[----:B------:R-:W-:Y:S05]  /*30d30*/  WARPSYNC.COLLECTIVE R15, `(.L_x_3085) ;  /* 0x000000000f087348 */ /* 0x000fea0003c00000 */
[----:B------:R0:W1:Y:S02]  /*30d40*/  SHFL.IDX P6, R14, R13, R12, R11 ;  /* 0x0000000c0d0e7389 */ /* 0x00006400000c000b */
[----:B01----:R-:W-:Y:S01]  /*30d50*/  ENDCOLLECTIVE ;  /* 0x000000000000791b */ /* 0x003fe20003800000 */
.L_x_3085:
[----:B------:R-:W-:Y:S05]  /*30d60*/  BRA `(.L_x_3086) ;  /* 0xfffffe0400a87947 */ /* 0x000fea000383ffff */
.L_x_2815:
[----:B--2---:R2:W0:Y:S02]  /*30d70*/  SYNCS.PHASECHK.TRANS64.TRYWAIT P0, [R18+URZ+0x29800], R5 ;  /* 0x02980005120075a7 */ /* 0x004424000800017f */
[----:B0-----:R-:W-:Y:S05]  /*30d80*/  @!P0 NANOSLEEP.SYNCS 0x989680 ;  /* 0x009896800000895d */ /* 0x001fea0003900000 */
[----:B------:R-:W0:Y:S02]  /*30d90*/  @!P0 SYNCS.PHASECHK.TRANS64 P0, [R18+URZ+0x29800], R5 ;  /* 0x02980005120085a7 */ /* 0x000e24000800007f */
[----:B0-----:R-:W-:Y:S05]  /*30da0*/  @!P0 BRA `(.L_x_2815) ;  /* 0xfffffffc00f08947 */ /* 0x001fea000383ffff */
[----:B------:R-:W-:Y:S05]  /*30db0*/  BRA `(.L_x_3087) ;  /* 0xfffffe0800f47947 */ /* 0x000fea000383ffff */
.L_x_2827:
[----:B------:R-:W-:Y:S01]  /*30dc0*/  BSSY B1, `(.L_x_3088) ;  /* 0x0000007000017945 */ /* 0x000fe20003800000 */
[----:B------:R-:W-:Y:S02]  /*30dd0*/  IMAD.MOV.U32 R12, RZ, RZ, RZ ;  /* 0x000000ffff0c7224 */ /* 0x000fe400078e00ff */
[----:B------:R-:W-:Y:S02]  /*30de0*/  IMAD.MOV.U32 R11, RZ, RZ, 0x1e1f ;  /* 0x00001e1fff0b7424 */ /* 0x000fe400078e00ff */
[----:B------:R-:W-:-:S07]  /*30df0*/  IMAD.MOV.U32 R15, RZ, RZ, -0x1 ;  /* 0xffffffffff0f7424 */ /* 0x000fce00078e00ff */
[----:B------:R-:W-:Y:S05]  /*30e00*/  WARPSYNC.COLLECTIVE R15, `(.L_x_3089) ;  /* 0x000000000f087348 */ /* 0x000fea0003c00000 */
[----:B------:R0:W1:Y:S02]  /*30e10*/  SHFL.IDX P6, R14, R13, R12, R11 ;  /* 0x0000000c0d0e7389 */ /* 0x00006400000c000b */
[----:B01----:R-:W-:Y:S01]  /*30e20*/  ENDCOLLECTIVE ;  /* 0x000000000000791b */ /* 0x003fe20003800000 */
.L_x_3089:
[----:B------:R-:W-:Y:S05]  /*30e30*/  BSYNC B1 ;  /* 0x0000000000017941 */ /* 0x000fea0003800000 */
.L_x_3088:
        /* <DEDUP_REMOVED lines=8> */
.L_x_3090:
[----:B------:R-:W-:Y:S02]  /*30ec0*/  IMAD.MOV.U32 R13, RZ, RZ, R37 ;  /* 0x000000ffff0d7224 */ /* 0x000fe400078e0025 */
[----:B------:R-:W-:-:S07]  /*30ed0*/  IMAD.MOV.U32 R21, RZ, RZ, R14 ;  /* 0x000000ffff157224 */ /* 0x000fce00078e000e */
[----:B------:R-:W-:Y:S05]  /*30ee0*/  WARPSYNC.COLLECTIVE R15, `(.L_x_3091) ;  /* 0x000000000f087348 */ /* 0x000fea0003c00000 */
[----:B------:R0:W1:Y:S02]  /*30ef0*/  SHFL.IDX P6, R14, R13, R12, R11 ;  /* 0x0000000c0d0e7389 */ /* 0x00006400000c000b */
[----:B01----:R-:W-:Y:S01]  /*30f00*/  ENDCOLLECTIVE ;  /* 0x000000000000791b */ /* 0x003fe20003800000 */
.L_x_3091:
[----:B------:R-:W-:Y:S01]  /*30f10*/  MOV R13, R39 ;  /* 0x00000027000d7202 */ /* 0x000fe20000000f00 */
[----:B------:R-:W-:-:S07]  /*30f20*/  IMAD.MOV.U32 R37, RZ, RZ, R14 ;  /* 0x000000ffff257224 */ /* 0x000fce00078e000e */
[----:B------:R-:W-:Y:S05]  /*30f30*/  WARPSYNC.COLLECTIVE R15, `(.L_x_3092) ;  /* 0x000000000f087348 */ /* 0x000fea0003c00000 */
[----:B------:R0:W1:Y:S02]  /*30f40*/  SHFL.IDX P6, R14, R13, R12, R11 ;  /* 0x0000000c0d0e7389 */ /* 0x00006400000c000b */
[----:B01----:R-:W-:Y:S01]  /*30f50*/  ENDCOLLECTIVE ;  /* 0x000000000000791b */ /* 0x003fe20003800000 */
.L_x_3092:
[----:B------:R-:W-:Y:S01]  /*30f60*/  IMAD.MOV.U32 R39, RZ, RZ, R14 ;  /* 0x000000ffff277224 */ /* 0x000fe200078e000e */
[----:B------:R-:W-:Y:S06]  /*30f70*/  BRA `(.L_x_3093) ;  /* 0xfffffe3800bc7947 */ /* 0x000fec000383ffff */
.L_x_2831:
[----:B0-----:R0:W1:Y:S02]  /*30f80*/  SYNCS.PHASECHK.TRANS64.TRYWAIT P0, [R18+URZ+0x29800], R21 ;  /* 0x02980015120075a7 */ /* 0x001064000800017f */
[----:B-1----:R-:W-:Y:S05]  /*30f90*/  @!P0 NANOSLEEP.SYNCS 0x989680 ;  /* 0x009896800000895d */ /* 0x002fea0003900000 */
[----:B------:R-:W1:Y:S02]  /*30fa0*/  @!P0 SYNCS.PHASECHK.TRANS64 P0, [R18+URZ+0x29800], R21 ;  /* 0x02980015120085a7 */ /* 0x000e64000800007f */
[----:B-1----:R-:W-:Y:S05]  /*30fb0*/  @!P0 BRA `(.L_x_2831) ;  /* 0xfffffffc00f08947 */ /* 0x002fea000383ffff */
[----:B------:R-:W-:Y:S05]  /*30fc0*/  BRA `(.L_x_3094) ;  /* 0xfffffe3c00b47947 */ /* 0x000fea000383ffff */
.L_x_2839:
[----:B-1----:R1:W2:Y:S02]  /*30fd0*/  SYNCS.PHASECHK.TRANS64.TRYWAIT P1, [R0+URZ+0x29830], R3 ;  /* 0x02983003000075a7 */ /* 0x0022a4000802017f */
[----:B--2---:R-:W-:Y:S05]  /*30fe0*/  @!P1 NANOSLEEP.SYNCS 0x989680 ;  /* 0x009896800000995d */ /* 0x004fea0003900000 */
[----:B------:R-:W2:Y:S02]  /*30ff0*/  @!P1 SYNCS.PHASECHK.TRANS64 P1, [R0+URZ+0x29830], R3 ;  /* 0x02983003000095a7 */ /* 0x000ea4000802007f */
[----:B--2---:R-:W-:Y:S05]  /*31000*/  @!P1 BRA `(.L_x_2839) ;  /* 0xfffffffc00f09947 */ /* 0x004fea000383ffff */
[----:B------:R-:W-:Y:S05]  /*31010*/  BRA `(.L_x_2838) ;  /* 0xfffffe6c00f87947 */ /* 0x000fea000383ffff */
.L_x_2846:
[----:B-1----:R1:W2:Y:S02]  /*31020*/  SYNCS.PHASECHK.TRANS64.TRYWAIT P2, [R11+URZ+0x29830], R4 ;  /* 0x029830040b0075a7 */ /* 0x0022a4000804017f */
[----:B--2---:R-:W-:Y:S05]  /*31030*/  @!P2 NANOSLEEP.SYNCS 0x989680 ;  /* 0x009896800000a95d */ /* 0x004fea0003900000 */
[----:B------:R-:W2:Y:S02]  /*31040*/  @!P2 SYNCS.PHASECHK.TRANS64 P2, [R11+URZ+0x29830], R4 ;  /* 0x029830040b00a5a7 */ /* 0x000ea4000804007f */
[----:B--2---:R-:W-:Y:S05]  /*31050*/  @!P2 BRA `(.L_x_2846) ;  /* 0xfffffffc00f0a947 */ /* 0x004fea000383ffff */
[----:B------:R-:W-:Y:S05]  /*31060*/  BRA `(.L_x_2845) ;  /* 0xfffffea800687947 */ /* 0x000fea000383ffff */
.L_x_2850:
[----:B-1----:R1:W2:Y:S02]  /*31070*/  SYNCS.PHASECHK.TRANS64.TRYWAIT P1, [R8+URZ+0x29850], R4 ;  /* 0x02985004080075a7 */ /* 0x0022a4000802017f */
[----:B--2---:R-:W-:Y:S05]  /*31080*/  @!P1 NANOSLEEP.SYNCS 0x989680 ;  /* 0x009896800000995d */ /* 0x004fea0003900000 */
[----:B------:R-:W2:Y:S02]  /*31090*/  @!P1 SYNCS.PHASECHK.TRANS64 P1, [R8+URZ+0x29850], R4 ;  /* 0x02985004080095a7 */ /* 0x000ea4000802007f */
[----:B--2---:R-:W-:Y:S05]  /*310a0*/  @!P1 BRA `(.L_x_2850) ;  /* 0xfffffffc00f09947 */ /* 0x004fea000383ffff */
[----:B------:R-:W-:Y:S05]  /*310b0*/  BRA `(.L_x_2847) ;  /* 0xfffffeb800a47947 */ /* 0x000fea000383ffff */
.L_x_2859:
[----:B-1----:R1:W2:Y:S02]  /*310c0*/  SYNCS.PHASECHK.TRANS64.TRYWAIT P1, [R4+URZ+0x29830], R11 ;  /* 0x0298300b040075a7 */ /* 0x0022a4000802017f */
[----:B--2---:R-:W-:Y:S05]  /*310d0*/  @!P1 NANOSLEEP.SYNCS 0x989680 ;  /* 0x009896800000995d */ /* 0x004fea0003900000 */
[----:B------:R-:W2:Y:S02]  /*310e0*/  @!P1 SYNCS.PHASECHK.TRANS64 P1, [R4+URZ+0x29830], R11 ;  /* 0x0298300b040095a7 */ /* 0x000ea4000802007f */
[----:B--2---:R-:W-:Y:S05]  /*310f0*/  @!P1 BRA `(.L_x_2859) ;  /* 0xfffffffc00f09947 */ /* 0x004fea000383ffff */
[----:B------:R-:W-:Y:S05]  /*31100*/  BRA `(.L_x_2858) ;  /* 0xfffffee400c07947 */ /* 0x000fea000383ffff */
.L_x_2863:
[----:B-1----:R1:W2:Y:S02]  /*31110*/  SYNCS.PHASECHK.TRANS64.TRYWAIT P1, [R8+URZ+0x29850], R4 ;  /* 0x02985004080075a7 */ /* 0x0022a4000802017f */
[----:B--2---:R-:W-:Y:S05]  /*31120*/  @!P1 NANOSLEEP.SYNCS 0x989680 ;  /* 0x009896800000995d */ /* 0x004fea0003900000 */
[----:B------:R-:W2:Y:S02]  /*31130*/  @!P1 SYNCS.PHASECHK.TRANS64 P1, [R8+URZ+0x29850], R4 ;  /* 0x02985004080095a7 */ /* 0x000ea4000802007f */
[----:B--2---:R-:W-:Y:S05]  /*31140*/  @!P1 BRA `(.L_x_2863) ;  /* 0xfffffffc00f09947 */ /* 0x004fea000383ffff */
[----:B------:R-:W-:Y:S05]  /*31150*/  BRA `(.L_x_2860) ;  /* 0xfffffef400f07947 */ /* 0x000fea000383ffff */
.L_x_2870:
[----:B-1----:R1:W2:Y:S02]  /*31160*/  SYNCS.PHASECHK.TRANS64.TRYWAIT P1, [R20+URZ+0x29850], R5 ;  /* 0x02985005140075a7 */ /* 0x0022a4000802017f */
[----:B--2---:R-:W-:Y:S05]  /*31170*/  @!P1 NANOSLEEP.SYNCS 0x989680 ;  /* 0x009896800000995d */ /* 0x004fea0003900000 */
[----:B------:R-:W2:Y:S02]  /*31180*/  @!P1 SYNCS.PHASECHK.TRANS64 P1, [R20+URZ+0x29850], R5 ;  /* 0x02985005140095a7 */ /* 0x000ea4000802007f */
[----:B--2---:R-:W-:Y:S05]  /*31190*/  @!P1 BRA `(.L_x_2870) ;  /* 0xfffffffc00f09947 */ /* 0x004fea000383ffff */
[----:B------:R-:W-:Y:S05]  /*311a0*/  BRA `(.L_x_2869) ;  /* 0xffffff1800007947 */ /* 0x000fea000383ffff */
.L_x_2874:
[----:B------:R-:W-:Y:S01]  /*311b0*/  SEL R82, R12, R85, P0 ;  /* 0x000000550c527207 */ /* 0x000fe20000000000 */
[----:B------:R-:W-:Y:S01]  /*311c0*/  IMAD.MOV.U32 R11, RZ, RZ, 0x1c1f ;  /* 0x00001c1fff0b7424 */ /* 0x000fe200078e00ff */
[----:B------:R-:W-:Y:S01]  /*311d0*/  SEL R85, R85, R12, P0 ;  /* 0x0000000c55557207 */ /* 0x000fe20000000000 */
[----:B-----5:R-:W-:Y:S01]  /*311e0*/  IMAD.MOV.U32 R12, RZ, RZ, R9 ;  /* 0x000000ffff0c7224 */ /* 0x020fe200078e0009 */
[----:B------:R-:W-:Y:S01]  /*311f0*/  SEL R78, R97, R20, P0 ;  /* 0x00000014614e7207 */ /* 0x000fe20000000000 */
[----:B------:R-:W-:Y:S01]  /*31200*/  IMAD.MOV.U32 R15, RZ, RZ, -0x1 ;  /* 0xffffffffff0f7424 */ /* 0x000fe200078e00ff */
[----:B------:R-:W-:Y:S02]  /*31210*/  SEL R41, R20, R97, P0 ;  /* 0x0000006114297207 */ /* 0x000fe40000000000 */
[----:B------:R-:W-:-:S07]  /*31220*/  SEL R20, R44, R53, P0 ;  /* 0x000000352c147207 */ /* 0x000fce0000000000 */
[----:B-12---:R-:W-:Y:S05]  /*31230*/  WARPSYNC.COLLECTIVE R15, `(.L_x_3095) ;  /* 0x000000000f087348 */ /* 0x006fea0003c00000 */
[----:B------:R0:W3:Y:S02]  /*31240*/  SHFL.IDX P6, R14, R13, R12, R11 ;  /* 0x0000000c0d0e7389 */ /* 0x0000e400000c000b */
[----:B0123--:R-:W-:Y:S01]  /*31250*/  ENDCOLLECTIVE ;  /* 0x000000000000791b */ /* 0x00ffe20003800000 */
.L_x_3095:
[----:B------:R-:W-:Y:S02]  /*31260*/  SEL R51, R53, R44, P0 ;  /* 0x0000002c35337207 */ /* 0x000fe40000000000 */
[----:B------:R-:W-:Y:S02]  /*31270*/  SEL R44, R111, R98, P0 ;  /* 0x000000626f2c7207 */ /* 0x000fe40000000000 */
[----:B------:R-:W-:Y:S02]  /*31280*/  SEL R111, R98, R111, P0 ;  /* 0x0000006f626f7207 */ /* 0x000fe40000000000 */
[----:B------:R-:W-:Y:S02]  /*31290*/  LOP3.LUT R10, R9, 0x2, RZ, 0x3c, !PT ;  /* 0x00000002090a7812 */ /* 0x000fe400078e3cff */
[----:B------:R-:W-:Y:S02]  /*312a0*/  SEL R80, R90, R125, P0 ;  /* 0x0000007d5a507207 */ /* 0x000fe40000000000 */
[----:B------:R-:W-:-:S02]  /*312b0*/  SEL R49, R125, R90, P0 ;  /* 0x0000005a7d317207 */ /* 0x000fc40000000000 */
[----:B------:R-:W-:Y:S02]  /*312c0*/  SEL R90, R123, R60, P0 ;  /* 0x0000003c7b5a7207 */ /* 0x000fe40000000000 */
[----:B------:R-:W-:Y:S02]  /*312d0*/  MOV R13, R2 ;  /* 0x00000002000d7202 */ /* 0x000fe40000000f00 */
        /* <DEDUP_REMOVED lines=9> */
.L_x_3096:
        /* <DEDUP_REMOVED lines=19> */
.L_x_3097:
        /* <DEDUP_REMOVED lines=18> */
.L_x_3098:
        /* <DEDUP_REMOVED lines=18> */
.L_x_3099:
        /* <DEDUP_REMOVED lines=11> */
[----:B------:R-:W-:Y:S01]  /*31790*/  MOV R100, RZ ;  /* 0x000000ff00647202 */ /* 0x000fe20000000f00 */
[----:B------:R-:W-:-:S07]  /*317a0*/  IMAD.MOV.U32 R78, RZ, RZ, R14 ;  /* 0x000000ffff4e7224 */ /* 0x000fce00078e000e */
[----:B------:R-:W-:Y:S05]  /*317b0*/  WARPSYNC.COLLECTIVE R15, `(.L_x_3100) ;  /* 0x000000000f087348 */ /* 0x000fea0003c00000 */
[----:B------:R0:W1:Y:S02]  /*317c0*/  SHFL.IDX P6, R14, R13, R12, R11 ;  /* 0x0000000c0d0e7389 */ /* 0x00006400000c000b */
[----:B01----:R-:W-:Y:S01]  /*317d0*/  ENDCOLLECTIVE ;  /* 0x000000000000791b */ /* 0x003fe20003800000 */
.L_x_3100:
[----:B------:R-:W-:Y:S01]  /*317e0*/  MOV R13, R41 ;  /* 0x00000029000d7202 */ /* 0x000fe20000000f00 */
[----:B------:R-:W-:Y:S02]  /*317f0*/  IMAD.MOV.U32 R12, RZ, RZ, R10 ;  /* 0x000000ffff0c7224 */ /* 0x000fe400078e000a */
[----:B------:R-:W-:-:S07]  /*31800*/  IMAD.MOV.U32 R80, RZ, RZ, R14 ;  /* 0x000000ffff507224 */ /* 0x000fce00078e000e */
[----:B------:R-:W-:Y:S05]  /*31810*/  WARPSYNC.COLLECTIVE R15, `(.L_x_3101) ;  /* 0x000000000f087348 */ /* 0x000fea0003c00000 */
[----:B------:R0:W1:Y:S02]  /*31820*/  SHFL.IDX P6, R14, R13, R12, R11 ;  /* 0x0000000c0d0e7389 */ /* 0x00006400000c000b */
[----:B01----:R-:W-:Y:S01]  /*31830*/  ENDCOLLECTIVE ;  /* 0x000000000000791b */ /* 0x003fe20003800000 */
.L_x_3101:
[----:B------:R-:W-:Y:S02]  /*31840*/  IMAD.MOV.U32 R13, RZ, RZ, R49 ;  /* 0x000000ffff0d7224 */ /* 0x000fe400078e0031 */
[----:B------:R-:W-:-:S07]  /*31850*/  IMAD.MOV.U32 R41, RZ, RZ, R14 ;  /* 0x000000ffff297224 */ /* 0x000fce00078e000e */
[----:B------:R-:W-:Y:S05]  /*31860*/  WARPSYNC.COLLECTIVE R15, `(.L_x_3102) ;  /* 0x000000000f087348 */ /* 0x000fea0003c00000 */
[----:B------:R0:W1:Y:S02]  /*31870*/  SHFL.IDX P6, R14, R13, R12, R11 ;  /* 0x0000000c0d0e7389 */ /* 0x00006400000c000b */
[----:B01----:R-:W-:Y:S01]  /*31880*/  ENDCOLLECTIVE ;  /* 0x000000000000791b */ /* 0x003fe20003800000 */
.L_x_3102:
[----:B------:R-:W-:Y:S02]  /*31890*/  SEL R77, R78, R41, P0 ;  /* 0x000000294e4d7207 */ /* 0x000fe40000000000 */
[----:B------:R-:W-:Y:S01]  /*318a0*/  SEL R78, R41, R78, P0 ;  /* 0x0000004e294e7207 */ /* 0x000fe20000000000 */
[----:B------:R-:W-:Y:S01]  /*318b0*/  IMAD.MOV.U32 R13, RZ, RZ, R0 ;  /* 0x000000ffff0d7224 */ /* 0x000fe200078e0000 */
[----:B------:R-:W-:Y:S01]  /*318c0*/  MOV R12, R9 ;  /* 0x00000009000c7202 */ /* 0x000fe20000000f00 */
[----:B------:R-:W-:-:S07]  /*318d0*/  IMAD.MOV.U32 R49, RZ, RZ, R14 ;  /* 0x000000ffff317224 */ /* 0x000fce00078e000e */
[----:B------:R-:W-:Y:S05]  /*318e0*/  WARPSYNC.COLLECTIVE R15, `(.L_x_3103) ;  /* 0x000000000f087348 */ /* 0x000fea0003c00000 */
[----:B------:R0:W1:Y:S02]  /*318f0*/  SHFL.IDX P6, R14, R13, R12, R11 ;  /* 0x0000000c0d0e7389 */ /* 0x00006400000c000b */
[----:B01----:R-:W-:Y:S01]  /*31900*/  ENDCOLLECTIVE ;  /* 0x000000000000791b */ /* 0x003fe20003800000 */
.L_x_3103:
[----:B------:R-:W-:Y:S02]  /*31910*/  IMAD.MOV.U32 R13, RZ, RZ, R4 ;  /* 0x000000ffff0d7224 */ /* 0x000fe400078e0004 */
[----:B------:R-:W-:-:S07]  /*31920*/  IMAD.MOV.U32 R0, RZ, RZ, R14 ;  /* 0x000000ffff007224 */ /* 0x000fce00078e000e */
[----:B------:R-:W-:Y:S05]  /*31930*/  WARPSYNC.COLLECTIVE R15, `(.L_x_3104) ;  /* 0x000000000f087348 */ /* 0x000fea0003c00000 */
[----:B------:R0:W1:Y:S02]  /*31940*/  SHFL.IDX P6, R14, R13, R12, R11 ;  /* 0x0000000c0d0e7389 */ /* 0x00006400000c000b */
[----:B01----:R-:W-:Y:S01]  /*31950*/  ENDCOLLECTIVE ;  /* 0x000000000000791b */ /* 0x003fe20003800000 */
.L_x_3104:
[----:B------:R-:W-:Y:S02]  /*31960*/  IMAD.MOV.U32 R13, RZ, RZ, R47 ;  /* 0x000000ffff0d7224 */ /* 0x000fe400078e002f */
[----:B------:R-:W-:Y:S02]  /*31970*/  IMAD.MOV.U32 R12, RZ, RZ, R10 ;  /* 0x000000ffff0c7224 */ /* 0x000fe400078e000a */
[----:B------:R-:W-:-:S07]  /*31980*/  IMAD.MOV.U32 R3, RZ, RZ, R14 ;  /* 0x000000ffff037224 */ /* 0x000fce00078e000e */
[----:B------:R-:W-:Y:S05]  /*31990*/  WARPSYNC.COLLECTIVE R15, `(.L_x_3105) ;  /* 0x000000000f087348 */ /* 0x000fea0003c00000 */
[----:B------:R0:W1:Y:S02]  /*319a0*/  SHFL.IDX P6, R14, R13, R12, R11 ;  /* 0x0000000c0d0e7389 */ /* 0x00006400000c000b */
[----:B01----:R-:W-:Y:S01]  /*319b0*/  ENDCOLLECTIVE ;  /* 0x000000000000791b */ /* 0x003fe20003800000 */
.L_x_3105:
[----:B------:R-:W-:Y:S01]  /*319c0*/  IMAD.MOV.U32 R13, RZ, RZ, R79 ;  /* 0x000000ffff0d7224 */ /* 0x000fe200078e004f */
[----:B------:R-:W-:Y:S02]  /*319d0*/  SEL R79, R80, R49, P0 ;  /* 0x00000031504f7207 */ /* 0x000fe40000000000 */
[----:B------:R-:W-:Y:S02]  /*319e0*/  SEL R80, R49, R80, P0 ;  /* 0x0000005031507207 */ /* 0x000fe40000000000 */
[----:B------:R-:W-:-:S07]  /*319f0*/  MOV R47, R14 ;  /* 0x0000000e002f7202 */ /* 0x000fce0000000f00 */
[----:B------:R-:W-:Y:S05]  /*31a00*/  WARPSYNC.COLLECTIVE R15, `(.L_x_3106) ;  /* 0x000000000f087348 */ /* 0x000fea0003c00000 */
[----:B------:R0:W1:Y:S02]  /*31a10*/  SHFL.IDX P6, R14, R13, R12, R11 ;  /* 0x0000000c0d0e7389 */ /* 0x00006400000c000b */
[----:B01----:R-:W-:Y:S01]  /*31a20*/  ENDCOLLECTIVE ;  /* 0x000000000000791b */ /* 0x003fe20003800000 */
.L_x_3106:
        /* <DEDUP_REMOVED lines=8> */
.L_x_3107:
[----:B------:R-:W-:Y:S02]  /*31ab0*/  SEL R2, R3, R4, P0 ;  /* 0x0000000403027207 */ /* 0x000fe40000000000 */
[----:B------:R-:W-:Y:S02]  /*31ac0*/  SEL R3, R4, R3, P0 ;  /* 0x0000000304037207 */ /* 0x000fe40000000000 */
[----:B------:R-:W-:Y:S01]  /*31ad0*/  MOV R13, R40 ;  /* 0x00000028000d7202 */ /* 0x000fe20000000f00 */
[----:B------:R-:W-:-:S07]  /*31ae0*/  IMAD.MOV.U32 R20, RZ, RZ, R14 ;  /* 0x000000ffff147224 */ /* 0x000fce00078e000e */
[----:B------:R-:W-:Y:S05]  /*31af0*/  WARPSYNC.COLLECTIVE R15, `(.L_x_3108) ;  /* 0x000000000f087348 */ /* 0x000fea0003c00000 */
[----:B------:R0:W1:Y:S02]  /*31b00*/  SHFL.IDX P6, R14, R13, R12, R11 ;  /* 0x0000000c0d0e7389 */ /* 0x00006400000c000b */
[----:B01----:R-:W-:Y:S01]  /*31b10*/  ENDCOLLECTIVE ;  /* 0x000000000000791b */ /* 0x003fe20003800000 */
.L_x_3108:
[----:B------:R-:W-:Y:S02]  /*31b20*/  IMAD.MOV.U32 R13, RZ, RZ, R51 ;  /* 0x000000ffff0d7224 */ /* 0x000fe400078e0033 */
[----:B------:R-:W-:Y:S02]  /*31b30*/  IMAD.MOV.U32 R12, RZ, RZ, R10 ;  /* 0x000000ffff0c7224 */ /* 0x000fe400078e000a */
[----:B------:R-:W-:-:S07]  /*31b40*/  IMAD.MOV.U32 R40, RZ, RZ, R14 ;  /* 0x000000ffff287224 */ /* 0x000fce00078e000e */
[----:B------:R-:W-:Y:S05]  /*31b50*/  WARPSYNC.COLLECTIVE R15, `(.L_x_3109) ;  /* 0x000000000f087348 */ /* 0x000fea0003c00000 */
[----:B------:R0:W1:Y:S02]  /*31b60*/  SHFL.IDX P6, R14, R13, R12, R11 ;  /* 0x0000000c0d0e7389 */ /* 0x00006400000c000b */
[----:B01----:R-:W-:Y:S01]  /*31b70*/  ENDCOLLECTIVE ;  /* 0x000000000000791b */ /* 0x003fe20003800000 */
.L_x_3109:
[----:B------:R-:W-:Y:S02]  /*31b80*/  IMAD.MOV.U32 R13, RZ, RZ, R119 ;  /* 0x000000ffff0d7224 */ /* 0x000fe400078e0077 */
[----:B------:R-:W-:-:S07]  /*31b90*/  IMAD.MOV.U32 R51, RZ, RZ, R14 ;  /* 0x000000ffff337224 */ /* 0x000fce00078e000e */
[----:B------:R-:W-:Y:S05]  /*31ba0*/  WARPSYNC.COLLECTIVE R15, `(.L_x_3110) ;  /* 0x000000000f087348 */ /* 0x000fea0003c00000 */
[----:B------:R0:W1:Y:S02]  /*31bb0*/  SHFL.IDX P6, R14, R13, R12, R11 ;  /* 0x0000000c0d0e7389 */ /* 0x00006400000c000b */
[----:B01----:R-:W-:Y:S01]  /*31bc0*/  ENDCOLLECTIVE ;  /* 0x000000000000791b */ /* 0x003fe20003800000 */
.L_x_3110:
        /* <DEDUP_REMOVED lines=8> */
.L_x_3111:
[----:B------:R-:W-:Y:S02]  /*31c50*/  SEL R21, R40, R119, P0 ;  /* 0x0000007728157207 */ /* 0x000fe40000000000 */
[----:B------:R-:W-:Y:S01]  /*31c60*/  SEL R40, R119, R40, P0 ;  /* 0x0000002877287207 */ /* 0x000fe20000000000 */
[----:B------:R-:W-:Y:S02]  /*31c70*/  IMAD.MOV.U32 R13, RZ, RZ, R44 ;  /* 0x000000ffff0d7224 */ /* 0x000fe400078e002c */
[----:B------:R-:W-:-:S07]  /*31c80*/  IMAD.MOV.U32 R42, RZ, RZ, R14 ;  /* 0x000000ffff2a7224 */ /* 0x000fce00078e000e */
[----:B------:R-:W-:Y:S05]  /*31c90*/  WARPSYNC.COLLECTIVE R15, `(.L_x_3112) ;  /* 0x000000000f087348 */ /* 0x000fea0003c00000 */
[----:B------:R0:W1:Y:S02]  /*31ca0*/  SHFL.IDX P6, R14, R13, R12, R11 ;  /* 0x0000000c0d0e7389 */ /* 0x00006400000c000b */
[----:B01----:R-:W-:Y:S01]  /*31cb0*/  ENDCOLLECTIVE ;  /* 0x000000000000791b */ /* 0x003fe20003800000 */
.L_x_3112:
[----:B------:R-:W-:Y:S01]  /*31cc0*/  MOV R13, R121 ;  /* 0x00000079000d7202 */ /* 0x000fe20000000f00 */
[----:B------:R-:W-:Y:S02]  /*31cd0*/  IMAD.MOV.U32 R12, RZ, RZ, R10 ;  /* 0x000000ffff0c7224 */ /* 0x000fe400078e000a */
[----:B------:R-:W-:-:S07]  /*31ce0*/  IMAD.MOV.U32 R44, RZ, RZ, R14 ;  /* 0x000000ffff2c7224 */ /* 0x000fce00078e000e */
[----:B------:R-:W-:Y:S05]  /*31cf0*/  WARPSYNC.COLLECTIVE R15, `(.L_x_3113) ;  /* 0x000000000f087348 */ /* 0x000fea0003c00000 */
[----:B------:R0:W1:Y:S02]  /*31d00*/  SHFL.IDX P6, R14, R13, R12, R11 ;  /* 0x0000000c0d0e7389 */ /* 0x00006400000c000b */
[----:B01----:R-:W-:Y:S01]  /*31d10*/  ENDCOLLECTIVE ;  /* 0x000000000000791b */ /* 0x003fe20003800000 */
.L_x_3113:
[----:B------:R-:W-:Y:S02]  /*31d20*/  IMAD.MOV.U32 R13, RZ, RZ, R111 ;  /* 0x000000ffff0d7224 */ /* 0x000fe400078e006f */
[----:B------:R-:W-:-:S07]  /*31d30*/  IMAD.MOV.U32 R121, RZ, RZ, R14 ;  /* 0x000000ffff797224 */ /* 0x000fce00078e000e */
[----:B------:R-:W-:Y:S05]  /*31d40*/  WARPSYNC.COLLECTIVE R15, `(.L_x_3114) ;  /* 0x000000000f087348 */ /* 0x000fea0003c00000 */
[----:B------:R0:W1:Y:S02]  /*31d50*/  SHFL.IDX P6, R14, R13, R12, R11 ;  /* 0x0000000c0d0e7389 */ /* 0x00006400000c000b */
[----:B01----:R-:W-:Y:S01]  /*31d60*/  ENDCOLLECTIVE ;  /* 0x000000000000791b */ /* 0x003fe20003800000 */
.L_x_3114:
        /* <DEDUP_REMOVED lines=8> */
.L_x_3115:
[----:B------:R-:W-:Y:S02]  /*31df0*/  IMAD.MOV.U32 R13, RZ, RZ, R48 ;  /* 0x000000ffff0d7224 */ /* 0x000fe400078e0030 */
[----:B------:R-:W-:-:S07]  /*31e00*/  IMAD.MOV.U32 R46, RZ, RZ, R14 ;  /* 0x000000ffff2e7224 */ /* 0x000fce00078e000e */
[----:B------:R-:W-:Y:S05]  /*31e10*/  WARPSYNC.COLLECTIVE R15, `(.L_x_3116) ;  /* 0x000000000f087348 */ /* 0x000fea0003c00000 */
[----:B------:R0:W1:Y:S02]  /*31e20*/  SHFL.IDX P6, R14, R13, R12, R11 ;  /* 0x0000000c0d0e7389 */ /* 0x00006400000c000b */
[----:B01----:R-:W-:Y:S01]  /*31e30*/  ENDCOLLECTIVE ;  /* 0x000000000000791b */ /* 0x003fe20003800000 */
.L_x_3116:
[----:B------:R-:W-:Y:S02]  /*31e40*/  IMAD.MOV.U32 R13, RZ, RZ, R113 ;  /* 0x000000ffff0d7224 */ /* 0x000fe400078e0071 */
[----:B------:R-:W-:Y:S02]  /*31e50*/  IMAD.MOV.U32 R12, RZ, RZ, R10 ;  /* 0x000000ffff0c7224 */ /* 0x000fe400078e000a */
[----:B------:R-:W-:-:S07]  /*31e60*/  IMAD.MOV.U32 R48, RZ, RZ, R14 ;  /* 0x000000ffff307224 */ /* 0x000fce00078e000e */
[----:B------:R-:W-:Y:S05]  /*31e70*/  WARPSYNC.COLLECTIVE R15, `(.L_x_3117) ;  /* 0x000000000f087348 */ /* 0x000fea0003c00000 */
[----:B------:R0:W1:Y:S02]  /*31e80*/  SHFL.IDX P6, R14, R13, R12, R11 ;  /* 0x0000000c0d0e7389 */ /* 0x00006400000c000b */
[----:B01----:R-:W-:Y:S01]  /*31e90*/  ENDCOLLECTIVE ;  /* 0x000000000000791b */ /* 0x003fe20003800000 */
.L_x_3117:
[----:B------:R-:W-:Y:S01]  /*31ea0*/  IMAD.MOV.U32 R13, RZ, RZ, R87 ;  /* 0x000000ffff0d7224 */ /* 0x000fe200078e0057 */
[----:B------:R-:W-:-:S07]  /*31eb0*/  MOV R113, R14 ;  /* 0x0000000e00717202 */ /* 0x000fce0000000f00 */
[----:B------:R-:W-:Y:S05]  /*31ec0*/  WARPSYNC.COLLECTIVE R15, `(.L_x_3118) ;  /* 0x000000000f087348 */ /* 0x000fea0003c00000 */
[----:B------:R0:W1:Y:S02]  /*31ed0*/  SHFL.IDX P6, R14, R13, R12, R11 ;  /* 0x0000000c0d0e7389 */ /* 0x00006400000c000b */
[----:B01----:R-:W-:Y:S01]  /*31ee0*/  ENDCOLLECTIVE ;  /* 0x000000000000791b */ /* 0x003fe20003800000 */
.L_x_3118:
[----:B------:R-:W-:Y:S02]  /*31ef0*/  IMAD.MOV.U32 R13, RZ, RZ, R50 ;  /* 0x000000ffff0d7224 */ /* 0x000fe400078e0032 */
[----:B------:R-:W-:Y:S02]  /*31f00*/  IMAD.MOV.U32 R12, RZ, RZ, R9 ;  /* 0x000000ffff0c7224 */ /* 0x000fe400078e0009 */
[----:B------:R-:W-:-:S07]  /*31f10*/  IMAD.MOV.U32 R87, RZ, RZ, R14 ;  /* 0x000000ffff577224 */ /* 0x000fce00078e000e */
[----:B------:R-:W-:Y:S05]  /*31f20*/  WARPSYNC.COLLECTIVE R15, `(.L_x_3119) ;  /* 0x000000000f087348 */ /* 0x000fea0003c00000 */
[----:B------:R0:W1:Y:S02]  /*31f30*/  SHFL.IDX P6, R14, R13, R12, R11 ;  /* 0x0000000c0d0e7389 */ /* 0x00006400000c000b */
[----:B01----:R-:W-:Y:S01]  /*31f40*/  ENDCOLLECTIVE ;  /* 0x000000000000791b */ /* 0x003fe20003800000 */
.L_x_3119:
[----:B------:R-:W-:Y:S02]  /*31f50*/  SEL R47, R48, R87, P0 ;  /* 0x00000057302f7207 */ /* 0x000fe40000000000 */
[----:B------:R-:W-:Y:S02]  /*31f60*/  SEL R48, R87, R48, P0 ;  /* 0x0000003057307207 */ /* 0x000fe40000000000 */
[----:B------:R-:W-:Y:S01]  /*31f70*/  MOV R13, R82 ;  /* 0x00000052000d7202 */ /* 0x000fe20000000f00 */
[----:B------:R-:W-:-:S07]  /*31f80*/  IMAD.MOV.U32 R50, RZ, RZ, R14 ;  /* 0x000000ffff327224 */ /* 0x000fce00078e000e */
[----:B------:R-:W-:Y:S05]  /*31f90*/  WARPSYNC.COLLECTIVE R15, `(.L_x_3120) ;  /* 0x000000000f087348 */ /* 0x000fea0003c00000 */
[----:B------:R0:W1:Y:S02]  /*31fa0*/  SHFL.IDX P6, R14, R13, R12, R11 ;  /* 0x0000000c0d0e7389 */ /* 0x00006400000c000b */
[----:B01----:R-:W-:Y:S01]  /*31fb0*/  ENDCOLLECTIVE ;  /* 0x000000000000791b */ /* 0x003fe20003800000 */
.L_x_3120:
[----:B------:R-:W-:Y:S02]  /*31fc0*/  IMAD.MOV.U32 R13, RZ, RZ, R115 ;  /* 0x000000ffff0d7224 */ /* 0x000fe400078e0073 */
[----:B------:R-:W-:Y:S02]  /*31fd0*/  IMAD.MOV.U32 R12, RZ, RZ, R10 ;  /* 0x000000ffff0c7224 */ /* 0x000fe400078e000a */
[----:B------:R-:W-:-:S07]  /*31fe0*/  IMAD.MOV.U32 R82, RZ, RZ, R14 ;  /* 0x000000ffff527224 */ /* 0x000fce00078e000e */
[----:B------:R-:W-:Y:S05]  /*31ff0*/  WARPSYNC.COLLECTIVE R15, `(.L_x_3121) ;  /* 0x000000000f087348 */ /* 0x000fea0003c00000 */
[----:B------:R0:W1:Y:S02]  /*32000*/  SHFL.IDX P6, R14, R13, R12, R11 ;  /* 0x0000000c0d0e7389 */ /* 0x00006400000c000b */
[----:B01----:R-:W-:Y:S01]  /*32010*/  ENDCOLLECTIVE ;  /* 0x000000000000791b */ /* 0x003fe20003800000 */
.L_x_3121:
[----:B------:R-:W-:Y:S02]  /*32020*/  IMAD.MOV.U32 R13, RZ, RZ, R85 ;  /* 0x000000ffff0d7224 */ /* 0x000fe400078e0055 */
[----:B------:R-:W-:-:S07]  /*32030*/  IMAD.MOV.U32 R115, RZ, RZ, R14 ;  /* 0x000000ffff737224 */ /* 0x000fce00078e000e */
[----:B------:R-:W-:Y:S05]  /*32040*/  WARPSYNC.COLLECTIVE R15, `(.L_x_3122) ;  /* 0x000000000f087348 */ /* 0x000fea0003c00000 */
[----:B------:R0:W1:Y:S02]  /*32050*/  SHFL.IDX P6, R14, R13, R12, R11 ;  /* 0x0000000c0d0e7389 */ /* 0x00006400000c000b */
[----:B01----:R-:W-:Y:S01]  /*32060*/  ENDCOLLECTIVE ;  /* 0x000000000000791b */ /* 0x003fe20003800000 */
.L_x_3122:
        /* <DEDUP_REMOVED lines=8> */
.L_x_3123:
[----:B------:R-:W-:Y:S02]  /*320f0*/  SEL R51, R82, R85, P0 ;  /* 0x0000005552337207 */ /* 0x000fe40000000000 */
[----:B------:R-:W-:Y:S01]  /*32100*/  SEL R82, R85, R82, P0 ;  /* 0x0000005255527207 */ /* 0x000fe20000000000 */
[----:B------:R-:W-:Y:S02]  /*32110*/  IMAD.MOV.U32 R13, RZ, RZ, R86 ;  /* 0x000000ffff0d7224 */ /* 0x000fe400078e0056 */
[----:B------:R-:W-:-:S07]  /*32120*/  IMAD.MOV.U32 R84, RZ, RZ, R14 ;  /* 0x000000ffff547224 */ /* 0x000fce00078e000e */
[----:B------:R-:W-:Y:S05]  /*32130*/  WARPSYNC.COLLECTIVE R15, `(.L_x_3124) ;  /* 0x000000000f087348 */ /* 0x000fea0003c00000 */
[----:B------:R0:W1:Y:S02]  /*32140*/  SHFL.IDX P6, R14, R13, R12, R11 ;  /* 0x0000000c0d0e7389 */ /* 0x00006400000c000b */
[----:B01----:R-:W-:Y:S01]  /*32150*/  ENDCOLLECTIVE ;  /* 0x000000000000791b */ /* 0x003fe20003800000 */
.L_x_3124:
[----:B------:R-:W-:Y:S01]  /*32160*/  MOV R13, R117 ;  /* 0x00000075000d7202 */ /* 0x000fe20000000f00 */
[----:B------:R-:W-:Y:S02]  /*32170*/  IMAD.MOV.U32 R12, RZ, RZ, R10 ;  /* 0x000000ffff0c7224 */ /* 0x000fe400078e000a */
[----:B------:R-:W-:-:S07]  /*32180*/  IMAD.MOV.U32 R86, RZ, RZ, R14 ;  /* 0x000000ffff567224 */ /* 0x000fce00078e000e */
[----:B------:R-:W-:Y:S05]  /*32190*/  WARPSYNC.COLLECTIVE R15, `(.L_x_3125) ;  /* 0x000000000f087348 */ /* 0x000fea0003c00000 */
[----:B------:R0:W1:Y:S02]  /*321a0*/  SHFL.IDX P6, R14, R13, R12, R11 ;  /* 0x0000000c0d0e7389 */ /* 0x00006400000c000b */
[----:B01----:R-:W-:Y:S01]  /*321b0*/  ENDCOLLECTIVE ;  /* 0x000000000000791b */ /* 0x003fe20003800000 */
.L_x_3125:
[----:B------:R-:W-:Y:S02]  /*321c0*/  IMAD.MOV.U32 R13, RZ, RZ, R67 ;  /* 0x000000ffff0d7224 */ /* 0x000fe400078e0043 */
[----:B------:R-:W-:-:S07]  /*321d0*/  IMAD.MOV.U32 R117, RZ, RZ, R14 ;  /* 0x000000ffff757224 */ /* 0x000fce00078e000e */
[----:B------:R-:W-:Y:S05]  /*321e0*/  WARPSYNC.COLLECTIVE R15, `(.L_x_3126) ;  /* 0x000000000f087348 */ /* 0x000fea0003c00000 */
[----:B------:R0:W1:Y:S02]  /*321f0*/  SHFL.IDX P6, R14, R13, R12, R11 ;  /* 0x0000000c0d0e7389 */ /* 0x00006400000c000b */
[----:B01----:R-:W-:Y:S01]  /*32200*/  ENDCOLLECTIVE ;  /* 0x000000000000791b */ /* 0x003fe20003800000 */
.L_x_3126:
[----:B------:R-:W-:Y:S01]  /*32210*/  IMAD.MOV.U32 R13, RZ, RZ, R90 ;  /* 0x000000ffff0d7224 */ /* 0x000fe200078e005a */
[----:B------:R-:W-:Y:S01]  /*32220*/  MOV R12, R9 ;  /* 0x00000009000c7202 */ /* 0x000fe20000000f00 */
[----:B------:R-:W-:-:S07]  /*32230*/  IMAD.MOV.U32 R67, RZ, RZ, R14 ;  /* 0x000000ffff437224 */ /* 0x000fce00078e000e */
[----:B------:R-:W-:Y:S05]  /*32240*/  WARPSYNC.COLLECTIVE R15, `(.L_x_3127) ;  /* 0x000000000f087348 */ /* 0x000fea0003c00000 */
[----:B------:R0:W1:Y:S02]  /*32250*/  SHFL.IDX P6, R14, R13, R12, R11 ;  /* 0x0000000c0d0e7389 */ /* 0x00006400000c000b */
[----:B01----:R-:W-:Y:S01]  /*32260*/  ENDCOLLECTIVE ;  /* 0x000000000000791b */ /* 0x003fe20003800000 */
.L_x_3127:
[----:B------:R-:W-:Y:S02]  /*32270*/  SEL R85, R86, R67, P0 ;  /* 0x0000004356557207 */ /* 0x000fe40000000000 */
[----:B------:R-:W-:Y:S01]  /*32280*/  SEL R86, R67, R86, P0 ;  /* 0x0000005643567207 */ /* 0x000fe20000000000 */
[----:B------:R-:W-:Y:S02]  /*32290*/  IMAD.MOV.U32 R13, RZ, RZ, R54 ;  /* 0x000000ffff0d7224 */ /* 0x000fe400078e0036 */
[----:B------:R-:W-:-:S07]  /*322a0*/  IMAD.MOV.U32 R90, RZ, RZ, R14 ;  /* 0x000000ffff5a7224 */ /* 0x000fce00078e000e */
[----:B------:R-:W-:Y:S05]  /*322b0*/  WARPSYNC.COLLECTIVE R15, `(.L_x_3128) ;  /* 0x000000000f087348 */ /* 0x000fea0003c00000 */
[----:B------:R0:W1:Y:S02]  /*322c0*/  SHFL.IDX P6, R14, R13, R12, R11 ;  /* 0x0000000c0d0e7389 */ /* 0x00006400000c000b */
[----:B01----:R-:W-:Y:S01]  /*322d0*/  ENDCOLLECTIVE ;  /* 0x000000000000791b */ /* 0x003fe20003800000 */
.L_x_3128:
        /* <DEDUP_REMOVED lines=8> */
.L_x_3129:
[----:B------:R-:W-:Y:S01]  /*32360*/  IMAD.MOV.U32 R13, RZ, RZ, R45 ;  /* 0x000000ffff0d7224 */ /* 0x000fe200078e002d */
[----:B------:R-:W-:Y:S02]  /*32370*/  SEL R45, R46, R113, P0 ;  /* 0x000000712e2d7207 */ /* 0x000fe40000000000 */
[----:B------:R-:W-:Y:S02]  /*32380*/  SEL R46, R113, R46, P0 ;  /* 0x0000002e712e7207 */ /* 0x000fe40000000000 */
[----:B------:R-:W-:-:S07]  /*32390*/  MOV R123, R14 ;  /* 0x0000000e007b7202 */ /* 0x000fce0000000f00 */
[----:B------:R-:W-:Y:S05]  /*323a0*/  WARPSYNC.COLLECTIVE R15, `(.L_x_3130) ;  /* 0x000000000f087348 */ /* 0x000fea0003c00000 */
[----:B------:R0:W1:Y:S02]  /*323b0*/  SHFL.IDX P6, R14, R13, R12, R11 ;  /* 0x0000000c0d0e7389 */ /* 0x00006400000c000b */
[----:B01----:R-:W-:Y:S01]  /*323c0*/  ENDCOLLECTIVE ;  /* 0x000000000000791b */ /* 0x003fe20003800000 */
.L_x_3130:
        /* <DEDUP_REMOVED lines=8> */
.L_x_3131:
[----:B------:R-:W-:Y:S01]  /*32450*/  MOV R13, R58 ;  /* 0x0000003a000d7202 */ /* 0x000fe20000000f00 */
[----:B------:R-:W-:-:S07]  /*32460*/  IMAD.MOV.U32 R60, RZ, RZ, R14 ;  /* 0x000000ffff3c7224 */ /* 0x000fce00078e000e */
[----:B------:R-:W-:Y:S05]  /*32470*/  WARPSYNC.COLLECTIVE R15, `(.L_x_3132) ;  /* 0x000000000f087348 */ /* 0x000fea0003c00000 */
[----:B------:R0:W1:Y:S02]  /*32480*/  SHFL.IDX P6, R14, R13, R12, R11 ;  /* 0x0000000c0d0e7389 */ /* 0x00006400000c000b */
[----:B01----:R-:W-:Y:S01]  /*32490*/  ENDCOLLECTIVE ;  /* 0x000000000000791b */ /* 0x003fe20003800000 */
.L_x_3132:
        /* <DEDUP_REMOVED lines=8> */
.L_x_3133:
[----:B------:R-:W-:Y:S02]  /*32520*/  IMAD.MOV.U32 R13, RZ, RZ, R61 ;  /* 0x000000ffff0d7224 */ /* 0x000fe400078e003d */
[----:B------:R-:W-:-:S07]  /*32530*/  IMAD.MOV.U32 R127, RZ, RZ, R14 ;  /* 0x000000ffff7f7224 */ /* 0x000fce00078e000e */
[----:B------:R-:W-:Y:S05]  /*32540*/  WARPSYNC.COLLECTIVE R15, `(.L_x_3134) ;  /* 0x000000000f087348 */ /* 0x000fea0003c00000 */
[----:B------:R0:W1:Y:S02]  /*32550*/  SHFL.IDX P6, R14, R13, R12, R11 ;  /* 0x0000000c0d0e7389 */ /* 0x00006400000c000b */
[----:B01----:R-:W-:Y:S01]  /*32560*/  ENDCOLLECTIVE ;  /* 0x000000000000791b */ /* 0x003fe20003800000 */
.L_x_3134:
[----:B------:R-:W-:Y:S02]  /*32570*/  IMAD.MOV.U32 R13, RZ, RZ, R64 ;  /* 0x000000ffff0d7224 */ /* 0x000fe400078e0040 */
[----:B------:R-:W-:Y:S01]  /*32580*/  IMAD.MOV.U32 R12, RZ, RZ, R9 ;  /* 0x000000ffff0c7224 */ /* 0x000fe200078e0009 */
[----:B------:R-:W-:-:S07]  /*32590*/  MOV R61, R14 ;  /* 0x0000000e003d7202 */ /* 0x000fce0000000f00 */
[----:B------:R-:W-:Y:S05]  /*325a0*/  WARPSYNC.COLLECTIVE R15, `(.L_x_3135) ;  /* 0x000000000f087348 */ /* 0x000fea0003c00000 */
[----:B------:R0:W1:Y:S02]  /*325b0*/  SHFL.IDX P6, R14, R13, R12, R11 ;  /* 0x0000000c0d0e7389 */ /* 0x00006400000c000b */
[----:B01----:R-:W-:Y:S01]  /*325c0*/  ENDCOLLECTIVE ;  /* 0x000000000000791b */ /* 0x003fe20003800000 */
.L_x_3135:
[----:B------:R-:W-:Y:S01]  /*325d0*/  SEL R56, R58, R61, P0 ;  /* 0x0000003d3a387207 */ /* 0x000fe20000000000 */
[----:B------:R-:W-:Y:S01]  /*325e0*/  IMAD.MOV.U32 R13, RZ, RZ, R52 ;  /* 0x000000ffff0d7224 */ /* 0x000fe200078e0034 */
[----:B------:R-:W-:Y:S01]  /*325f0*/  SEL R52, R54, R125, P0 ;  /* 0x0000007d36347207 */ /* 0x000fe20000000000 */
[----:B------:R-:W-:-:S07]  /*32600*/  IMAD.MOV.U32 R64, RZ, RZ, R14 ;  /* 0x000000ffff407224 */ /* 0x000fce00078e000e */
[----:B------:R-:W-:Y:S05]  /*32610*/  WARPSYNC.COLLECTIVE R15, `(.L_x_3136) ;  /* 0x000000000f087348 */ /* 0x000fea0003c00000 */
[----:B------:R0:W1:Y:S02]  /*32620*/  SHFL.IDX P6, R14, R13, R12, R11 ;  /* 0x0000000c0d0e7389 */ /* 0x00006400000c000b */
[----:B01----:R-:W-:Y:S01]  /*32630*/  ENDCOLLECTIVE ;  /* 0x000000000000791b */ /* 0x003fe20003800000 */
.L_x_3136:
[----:B------:R-:W-:Y:S01]  /*32640*/  MOV R13, R55 ;  /* 0x00000037000d7202 */ /* 0x000fe20000000f00 */
[----:B------:R-:W-:Y:S01]  /*32650*/  IMAD.MOV.U32 R12, RZ, RZ, R10 ;  /* 0x000000ffff0c7224 */ /* 0x000fe200078e000a */
[----:B------:R-:W-:Y:S01]  /*32660*/  SEL R55, R127, R60, P0 ;  /* 0x0000003c7f377207 */ /* 0x000fe20000000000 */
[----:B------:R-:W-:-:S07]  /*32670*/  IMAD.MOV.U32 R65, RZ, RZ, R14 ;  /* 0x000000ffff417224 */ /* 0x000fce00078e000e */
[----:B------:R-:W-:Y:S05]  /*32680*/  WARPSYNC.COLLECTIVE R15, `(.L_x_3137) ;  /* 0x000000000f087348 */ /* 0x000fea0003c00000 */
[----:B------:R0:W1:Y:S02]  /*32690*/  SHFL.IDX P6, R14, R13, R12, R11 ;  /* 0x0000000c0d0e7389 */ /* 0x00006400000c000b */
[----:B01----:R-:W-:Y:S01]  /*326a0*/  ENDCOLLECTIVE ;  /* 0x000000000000791b */ /* 0x003fe20003800000 */
.L_x_3137:
[----:B------:R-:W-:Y:S01]  /*326b0*/  IMAD.MOV.U32 R13, RZ, RZ, R53 ;  /* 0x000000ffff0d7224 */ /* 0x000fe200078e0035 */
[----:B------:R-:W-:Y:S02]  /*326c0*/  SEL R53, R125, R54, P0 ;  /* 0x000000367d357207 */ /* 0x000fe40000000000 */
[----:B------:R-:W-:Y:S01]  /*326d0*/  SEL R54, R60, R127, P0 ;  /* 0x0000007f3c367207 */ /* 0x000fe20000000000 */
[----:B------:R-:W-:-:S07]  /*326e0*/  IMAD.MOV.U32 R129, RZ, RZ, R14 ;  /* 0x000000ffff817224 */ /* 0x000fce00078e000e */
[----:B------:R-:W-:Y:S05]  /*326f0*/  WARPSYNC.COLLECTIVE R15, `(.L_x_3138) ;  /* 0x000000000f087348 */ /* 0x000fea0003c00000 */
[----:B------:R0:W1:Y:S02]  /*32700*/  SHFL.IDX P6, R14, R13, R12, R11 ;  /* 0x0000000c0d0e7389 */ /* 0x00006400000c000b */
[----:B01----:R-:W-:Y:S01]  /*32710*/  ENDCOLLECTIVE ;  /* 0x000000000000791b */ /* 0x003fe20003800000 */
.L_x_3138:
[----:B------:R-:W-:Y:S01]  /*32720*/  IMAD.MOV.U32 R13, RZ, RZ, R36 ;  /* 0x000000ffff0d7224 */ /* 0x000fe200078e0024 */
[----:B------:R-:W-:Y:S01]  /*32730*/  MOV R12, R9 ;  /* 0x00000009000c7202 */ /* 0x000fe20000000f00 */
[----:B------:R-:W-:-:S07]  /*32740*/  IMAD.MOV.U32 R68, RZ, RZ, R14 ;  /* 0x000000ffff447224 */ /* 0x000fce00078e000e */
[----:B------:R-:W-:Y:S05]  /*32750*/  WARPSYNC.COLLECTIVE R15, `(.L_x_3139) ;  /* 0x000000000f087348 */ /* 0x000fea0003c00000 */
[----:B------:R0:W1:Y:S02]  /*32760*/  SHFL.IDX P6, R14, R13, R12, R11 ;  /* 0x0000000c0d0e7389 */ /* 0x00006400000c000b */
[----:B01----:R-:W-:Y:S01]  /*32770*/  ENDCOLLECTIVE ;  /* 0x000000000000791b */ /* 0x003fe20003800000 */
.L_x_3139:
[----:B------:R-:W-:Y:S01]  /*32780*/  SEL R60, R65, R68, P0 ;  /* 0x00000044413c7207 */ /* 0x000fe20000000000 */
[----:B------:R-:W-:Y:S02]  /*32790*/  IMAD.MOV.U32 R13, RZ, RZ, R38 ;  /* 0x000000ffff0d7224 */ /* 0x000fe400078e0026 */
[----:B------:R-:W-:-:S07]  /*327a0*/  IMAD.MOV.U32 R69, RZ, RZ, R14 ;  /* 0x000000ffff457224 */ /* 0x000fce00078e000e */
[----:B------:R-:W-:Y:S05]  /*327b0*/  WARPSYNC.COLLECTIVE R15, `(.L_x_3140) ;  /* 0x000000000f087348 */ /* 0x000fea0003c00000 */
[----:B------:R0:W1:Y:S02]  /*327c0*/  SHFL.IDX P6, R14, R13, R12, R11 ;  /* 0x0000000c0d0e7389 */ /* 0x00006400000c000b */
[----:B01----:R-:W-:Y:S01]  /*327d0*/  ENDCOLLECTIVE ;  /* 0x000000000000791b */ /* 0x003fe20003800000 */
.L_x_3140:
        /* <DEDUP_REMOVED lines=9> */
.L_x_3141:
[----:B------:R-:W-:Y:S01]  /*32870*/  IMAD.MOV.U32 R13, RZ, RZ, R59 ;  /* 0x000000ffff0d7224 */ /* 0x000fe200078e003b */
[----:B------:R-:W-:Y:S02]  /*32880*/  SEL R59, R129, R64, P0 ;  /* 0x00000040813b7207 */ /* 0x000fe40000000000 */
[----:B------:R-:W-:-:S07]  /*32890*/  MOV R36, R14 ;  /* 0x0000000e00247202 */ /* 0x000fce0000000f00 */
[----:B------:R-:W-:Y:S05]  /*328a0*/  WARPSYNC.COLLECTIVE R15, `(.L_x_3142) ;  /* 0x000000000f087348 */ /* 0x000fea0003c00000 */
[----:B------:R0:W1:Y:S02]  /*328b0*/  SHFL.IDX P6, R14, R13, R12, R11 ;  /* 0x0000000c0d0e7389 */ /* 0x00006400000c000b */
[----:B01----:R-:W-:Y:S01]  /*328c0*/  ENDCOLLECTIVE ;  /* 0x000000000000791b */ /* 0x003fe20003800000 */
.L_x_3142:
        /* <DEDUP_REMOVED lines=8> */
.L_x_3143:
[----:B------:R-:W-:Y:S02]  /*32950*/  SEL R70, R71, R38, P0 ;  /* 0x0000002647467207 */ /* 0x000fe40000000000 */
[----:B------:R-:W-:Y:S02]  /*32960*/  SEL R71, R38, R71, P0 ;  /* 0x0000004726477207 */ /* 0x000fe40000000000 */
[----:B------:R-:W-:Y:S01]  /*32970*/  MOV R13, R34 ;  /* 0x00000022000d7202 */ /* 0x000fe20000000f00 */
[----:B------:R-:W-:-:S07]  /*32980*/  IMAD.MOV.U32 R73, RZ, RZ, R14 ;  /* 0x000000ffff497224 */ /* 0x000fce00078e000e */
[----:B------:R-:W-:Y:S05]  /*32990*/  WARPSYNC.COLLECTIVE R15, `(.L_x_3144) ;  /* 0x000000000f087348 */ /* 0x000fea0003c00000 */
[----:B------:R0:W1:Y:S02]  /*329a0*/  SHFL.IDX P6, R14, R13, R12, R11 ;  /* 0x0000000c0d0e7389 */ /* 0x00006400000c000b */
[----:B01----:R-:W-:Y:S01]  /*329b0*/  ENDCOLLECTIVE ;  /* 0x000000000000791b */ /* 0x003fe20003800000 */
.L_x_3144:
[----:B------:R-:W-:Y:S02]  /*329c0*/  IMAD.MOV.U32 R13, RZ, RZ, R37 ;  /* 0x000000ffff0d7224 */ /* 0x000fe400078e0025 */
[----:B------:R-:W-:Y:S02]  /*329d0*/  IMAD.MOV.U32 R12, RZ, RZ, R10 ;  /* 0x000000ffff0c7224 */ /* 0x000fe400078e000a */
[----:B------:R-:W-:-:S07]  /*329e0*/  IMAD.MOV.U32 R75, RZ, RZ, R14 ;  /* 0x000000ffff4b7224 */ /* 0x000fce00078e000e */
[----:B------:R-:W-:Y:S05]  /*329f0*/  WARPSYNC.COLLECTIVE R15, `(.L_x_3145) ;  /* 0x000000000f087348 */ /* 0x000fea0003c00000 */
[----:B------:R0:W1:Y:S02]  /*32a00*/  SHFL.IDX P6, R14, R13, R12, R11 ;  /* 0x0000000c0d0e7389 */ /* 0x00006400000c000b */
[----:B01----:R-:W-:Y:S01]  /*32a10*/  ENDCOLLECTIVE ;  /* 0x000000000000791b */ /* 0x003fe20003800000 */
.L_x_3145:
[----:B------:R-:W-:Y:S02]  /*32a20*/  IMAD.MOV.U32 R13, RZ, RZ, R39 ;  /* 0x000000ffff0d7224 */ /* 0x000fe400078e0027 */
[----:B------:R-:W-:-:S07]  /*32a30*/  IMAD.MOV.U32 R32, RZ, RZ, R14 ;  /* 0x000000ffff207224 */ /* 0x000fce00078e000e */
[----:B------:R-:W-:Y:S05]  /*32a40*/  WARPSYNC.COLLECTIVE R15, `(.L_x_3146) ;  /* 0x000000000f087348 */ /* 0x000fea0003c00000 */
[----:B------:R0:W1:Y:S02]  /*32a50*/  SHFL.IDX P6, R14, R13, R12, R11 ;  /* 0x0000000c0d0e7389 */ /* 0x00006400000c000b */
[----:B01----:R-:W-:Y:S01]  /*32a60*/  ENDCOLLECTIVE ;  /* 0x000000000000791b */ /* 0x003fe20003800000 */
.L_x_3146:
        /* <DEDUP_REMOVED lines=8> */
.L_x_3147:
[----:B------:R-:W-:Y:S02]  /*32af0*/  SEL R74, R75, R34, P0 ;  /* 0x000000224b4a7207 */ /* 0x000fe40000000000 */
[----:B------:R-:W-:Y:S01]  /*32b00*/  SEL R75, R34, R75, P0 ;  /* 0x0000004b224b7207 */ /* 0x000fe20000000000 */
[----:B------:R-:W-:Y:S02]  /*32b10*/  IMAD.MOV.U32 R13, RZ, RZ, R30 ;  /* 0x000000ffff0d7224 */ /* 0x000fe400078e001e */
[----:B------:R-:W-:-:S07]  /*32b20*/  IMAD.MOV.U32 R91, RZ, RZ, R14 ;  /* 0x000000ffff5b7224 */ /* 0x000fce00078e000e */
[----:B------:R-:W-:Y:S05]  /*32b30*/  WARPSYNC.COLLECTIVE R15, `(.L_x_3148) ;  /* 0x000000000f087348 */ /* 0x000fea0003c00000 */
[----:B------:R0:W1:Y:S02]  /*32b40*/  SHFL.IDX P6, R14, R13, R12, R11 ;  /* 0x0000000c0d0e7389 */ /* 0x00006400000c000b */
[----:B01----:R-:W-:Y:S01]  /*32b50*/  ENDCOLLECTIVE ;  /* 0x000000000000791b */ /* 0x003fe20003800000 */
.L_x_3148:
[----:B------:R-:W-:Y:S01]  /*32b60*/  MOV R13, R33 ;  /* 0x00000021000d7202 */ /* 0x000fe20000000f00 */
[----:B------:R-:W-:Y:S02]  /*32b70*/  IMAD.MOV.U32 R12, RZ, RZ, R10 ;  /* 0x000000ffff0c7224 */ /* 0x000fe400078e000a */
[----:B------:R-:W-:-:S07]  /*32b80*/  IMAD.MOV.U32 R93, RZ, RZ, R14 ;  /* 0x000000ffff5d7224 */ /* 0x000fce00078e000e */
[----:B------:R-:W-:Y:S05]  /*32b90*/  WARPSYNC.COLLECTIVE R15, `(.L_x_3149) ;  /* 0x000000000f087348 */ /* 0x000fea0003c00000 */
[----:B------:R0:W1:Y:S02]  /*32ba0*/  SHFL.IDX P6, R14, R13, R12, R11 ;  /* 0x0000000c0d0e7389 */ /* 0x00006400000c000b */
[----:B01----:R-:W-:Y:S01]  /*32bb0*/  ENDCOLLECTIVE ;  /* 0x000000000000791b */ /* 0x003fe20003800000 */
.L_x_3149:
[----:B------:R-:W-:Y:S02]  /*32bc0*/  IMAD.MOV.U32 R13, RZ, RZ, R35 ;  /* 0x000000ffff0d7224 */ /* 0x000fe400078e0023 */
[----:B------:R-:W-:-:S07]  /*32bd0*/  IMAD.MOV.U32 R28, RZ, RZ, R14 ;  /* 0x000000ffff1c7224 */ /* 0x000fce00078e000e */
[----:B------:R-:W-:Y:S05]  /*32be0*/  WARPSYNC.COLLECTIVE R15, `(.L_x_3150) ;  /* 0x000000000f087348 */ /* 0x000fea0003c00000 */
[----:B------:R0:W1:Y:S02]  /*32bf0*/  SHFL.IDX P6, R14, R13, R12, R11 ;  /* 0x0000000c0d0e7389 */ /* 0x00006400000c000b */
[----:B01----:R-:W-:Y:S01]  /*32c00*/  ENDCOLLECTIVE ;  /* 0x000000000000791b */ /* 0x003fe20003800000 */
.L_x_3150:
        /* <DEDUP_REMOVED lines=8> */
.L_x_3151:
[----:B------:R-:W-:Y:S02]  /*32c90*/  SEL R92, R93, R30, P0 ;  /* 0x0000001e5d5c7207 */ /* 0x000fe40000000000 */
[----:B------:R-:W-:Y:S01]  /*32ca0*/  SEL R93, R30, R93, P0 ;  /* 0x0000005d1e5d7207 */ /* 0x000fe20000000000 */
[----:B------:R-:W-:Y:S02]  /*32cb0*/  IMAD.MOV.U32 R13, RZ, RZ, R26 ;  /* 0x000000ffff0d7224 */ /* 0x000fe400078e001a */
[----:B------:R-:W-:-:S07]  /*32cc0*/  IMAD.MOV.U32 R95, RZ, RZ, R14 ;  /* 0x000000ffff5f7224 */ /* 0x000fce00078e000e */
[----:B------:R-:W-:Y:S05]  /*32cd0*/  WARPSYNC.COLLECTIVE R15, `(.L_x_3152) ;  /* 0x000000000f087348 */ /* 0x000fea0003c00000 */
[----:B------:R0:W1:Y:S02]  /*32ce0*/  SHFL.IDX P6, R14, R13, R12, R11 ;  /* 0x0000000c0d0e7389 */ /* 0x00006400000c000b */
[----:B01----:R-:W-:Y:S01]  /*32cf0*/  ENDCOLLECTIVE ;  /* 0x000000000000791b */ /* 0x003fe20003800000 */
.L_x_3152:
[----:B------:R-:W-:Y:S02]  /*32d00*/  IMAD.MOV.U32 R13, RZ, RZ, R31 ;  /* 0x000000ffff0d7224 */ /* 0x000fe400078e001f */
[----:B------:R-:W-:Y:S02]  /*32d10*/  IMAD.MOV.U32 R12, RZ, RZ, R10 ;  /* 0x000000ffff0c7224 */ /* 0x000fe400078e000a */
[----:B------:R-:W-:-:S07]  /*32d20*/  IMAD.MOV.U32 R97, RZ, RZ, R14 ;  /* 0x000000ffff617224 */ /* 0x000fce00078e000e */
[----:B------:R-:W-:Y:S05]  /*32d30*/  WARPSYNC.COLLECTIVE R15, `(.L_x_3153) ;  /* 0x000000000f087348 */ /* 0x000fea0003c00000 */
[----:B------:R0:W1:Y:S02]  /*32d40*/  SHFL.IDX P6, R14, R13, R12, R11 ;  /* 0x0000000c0d0e7389 */ /* 0x00006400000c000b */
[----:B01----:R-:W-:Y:S01]  /*32d50*/  ENDCOLLECTIVE ;  /* 0x000000000000791b */ /* 0x003fe20003800000 */
.L_x_3153:
[----:B------:R-:W-:Y:S01]  /*32d60*/  IMAD.MOV.U32 R13, RZ, RZ, R29 ;  /* 0x000000ffff0d7224 */ /* 0x000fe200078e001d */
[----:B------:R-:W-:-:S07]  /*32d70*/  MOV R24, R14 ;  /* 0x0000000e00187202 */ /* 0x000fce0000000f00 */
[----:B------:R-:W-:Y:S05]  /*32d80*/  WARPSYNC.COLLECTIVE R15, `(.L_x_3154) ;  /* 0x000000000f087348 */ /* 0x000fea0003c00000 */
[----:B------:R0:W1:Y:S02]  /*32d90*/  SHFL.IDX P6, R14, R13, R12, R11 ;  /* 0x0000000c0d0e7389 */ /* 0x00006400000c000b */
[----:B01----:R-:W-:Y:S01]  /*32da0*/  ENDCOLLECTIVE ;  /* 0x000000000000791b */ /* 0x003fe20003800000 */
.L_x_3154:
        /* <DEDUP_REMOVED lines=8> */
.L_x_3155:
[----:B------:R-:W-:Y:S02]  /*32e30*/  SEL R96, R97, R26, P0 ;  /* 0x0000001a61607207 */ /* 0x000fe40000000000 */
[----:B------:R-:W-:Y:S02]  /*32e40*/  SEL R97, R26, R97, P0 ;  /* 0x000000611a617207 */ /* 0x000fe40000000000 */
[----:B------:R-:W-:Y:S01]  /*32e50*/  MOV R13, R66 ;  /* 0x00000042000d7202 */ /* 0x000fe20000000f00 */
[----:B------:R-:W-:-:S07]  /*32e60*/  IMAD.MOV.U32 R8, RZ, RZ, R14 ;  /* 0x000000ffff087224 */ /* 0x000fce00078e000e */
[----:B------:R-:W-:Y:S05]  /*32e70*/  WARPSYNC.COLLECTIVE R15, `(.L_x_3156) ;  /* 0x000000000f087348 */ /* 0x000fea0003c00000 */
[----:B------:R0:W1:Y:S02]  /*32e80*/  SHFL.IDX P6, R14, R13, R12, R11 ;  /* 0x0000000c0d0e7389 */ /* 0x00006400000c000b */
[----:B01----:R-:W-:Y:S01]  /*32e90*/  ENDCOLLECTIVE ;  /* 0x000000000000791b */ /* 0x003fe20003800000 */
.L_x_3156:
[----:B------:R-:W-:Y:S02]  /*32ea0*/  IMAD.MOV.U32 R13, RZ, RZ, R27 ;  /* 0x000000ffff0d7224 */ /* 0x000fe400078e001b */
[----:B------:R-:W-:Y:S02]  /*32eb0*/  IMAD.MOV.U32 R12, RZ, RZ, R10 ;  /* 0x000000ffff0c7224 */ /* 0x000fe400078e000a */
[----:B------:R-:W-:-:S07]  /*32ec0*/  IMAD.MOV.U32 R66, RZ, RZ, R14 ;  /* 0x000000ffff427224 */ /* 0x000fce00078e000e */
[----:B------:R-:W-:Y:S05]  /*32ed0*/  WARPSYNC.COLLECTIVE R15, `(.L_x_3157) ;  /* 0x000000000f087348 */ /* 0x000fea0003c00000 */
[----:B------:R0:W1:Y:S02]  /*32ee0*/  SHFL.IDX P6, R14, R13, R12, R11 ;  /* 0x0000000c0d0e7389 */ /* 0x00006400000c000b */
[----:B01----:R-:W-:Y:S01]  /*32ef0*/  ENDCOLLECTIVE ;  /* 0x000000000000791b */ /* 0x003fe20003800000 */
.L_x_3157:
[----:B------:R-:W-:Y:S02]  /*32f00*/  IMAD.MOV.U32 R13, RZ, RZ, R25 ;  /* 0x000000ffff0d7224 */ /* 0x000fe400078e0019 */
[----:B------:R-:W-:-:S07]  /*32f10*/  IMAD.MOV.U32 R27, RZ, RZ, R14 ;  /* 0x000000ffff1b7224 */ /* 0x000fce00078e000e */
[----:B------:R-:W-:Y:S05]  /*32f20*/  WARPSYNC.COLLECTIVE R15, `(.L_x_3158) ;  /* 0x000000000f087348 */ /* 0x000fea0003c00000 */
[----:B------:R0:W1:Y:S02]  /*32f30*/  SHFL.IDX P6, R14, R13, R12, R11 ;  /* 0x0000000c0d0e7389 */ /* 0x00006400000c000b */
[----:B01----:R-:W-:Y:S01]  /*32f40*/  ENDCOLLECTIVE ;  /* 0x000000000000791b */ /* 0x003fe20003800000 */
.L_x_3158:
[----:B------:R-:W-:Y:S05]  /*32f50*/  BRA `(.L_x_3159) ;  /* 0xffffff14002c7947 */ /* 0x000fea000383ffff */
.L_x_2877:
[----:B------:R-:W-:Y:S02]  /*32f60*/  IMAD.MOV.U32 R13, RZ, RZ, R3 ;  /* 0x000000ffff0d7224 */ /* 0x000fe400078e0003 */
[----:B------:R-:W-:Y:S02]  /*32f70*/  IMAD.MOV.U32 R12, RZ, RZ, RZ ;  /* 0x000000ffff0c7224 */ /* 0x000fe400078e00ff */
[----:B------:R-:W-:Y:S02]  /*32f80*/  IMAD.MOV.U32 R11, RZ, RZ, 0x181f ;  /* 0x0000181fff0b7424 */ /* 0x000fe400078e00ff */
[----:B------:R-:W-:-:S07]  /*32f90*/  IMAD.MOV.U32 R15, RZ, RZ, -0x1 ;  /* 0xffffffffff0f7424 */ /* 0x000fce00078e00ff */
[----:B-1---5:R-:W-:Y:S05]  /*32fa0*/  WARPSYNC.COLLECTIVE R15, `(.L_x_3160) ;  /* 0x000000000f087348 */ /* 0x022fea0003c00000 */
[----:B------:R0:W2:Y:S02]  /*32fb0*/  SHFL.IDX P6, R14, R13, R12, R11 ;  /* 0x0000000c0d0e7389 */ /* 0x0000a400000c000b */
[----:B012--5:R-:W-:Y:S01]  /*32fc0*/  ENDCOLLECTIVE ;  /* 0x000000000000791b */ /* 0x027fe20003800000 */
.L_x_3160:
[----:B------:R-:W-:Y:S01]  /*32fd0*/  MOV R13, R2 ;  /* 0x00000002000d7202 */ /* 0x000fe20000000f00 */
[----:B------:R-:W-:-:S07]  /*32fe0*/  IMAD.MOV.U32 R0, RZ, RZ, R14 ;  /* 0x000000ffff007224 */ /* 0x000fce00078e000e */
[----:B------:R-:W-:Y:S05]  /*32ff0*/  WARPSYNC.COLLECTIVE R15, `(.L_x_3161) ;  /* 0x000000000f087348 */ /* 0x000fea0003c00000 */
[----:B------:R0:W1:Y:S02]  /*33000*/  SHFL.IDX P6, R14, R13, R12, R11 ;  /* 0x0000000c0d0e7389 */ /* 0x00006400000c000b */
[----:B01----:R-:W-:Y:S01]  /*33010*/  ENDCOLLECTIVE ;  /* 0x000000000000791b */ /* 0x003fe20003800000 */
.L_x_3161:
[----:B------:R-:W-:Y:S05]  /*33020*/  BRA `(.L_x_3162) ;  /* 0xffffff2000c47947 */ /* 0x000fea000383ffff */
.L_x_2880:
        /* <DEDUP_REMOVED lines=8> */
.L_x_3164:
[----:B------:R-:W-:Y:S05]  /*330b0*/  BSYNC B1 ;  /* 0x0000000000017941 */ /* 0x000fea0003800000 */
.L_x_3163:
        /* <DEDUP_REMOVED lines=8> */
.L_x_3165:
[----:B------:R-:W-:Y:S05]  /*33140*/  BRA `(.L_x_3166) ;  /* 0xffffff2000c47947 */ /* 0x000fea000383ffff */
.L_x_2883:
[----:B------:R-:W-:Y:S01]  /*33150*/  BSSY B1, `(.L_x_3167) ;  /* 0x0000008000017945 */ /* 0x000fe20003800000 */
[----:B------:R-:W-:Y:S01]  /*33160*/  IMAD.MOV.U32 R13, RZ, RZ, R3 ;  /* 0x000000ffff0d7224 */ /* 0x000fe200078e0003 */
[----:B------:R-:W-:Y:S01]  /*33170*/  MOV R11, 0x181f ;  /* 0x0000181f000b7802 */ /* 0x000fe20000000f00 */
[----:B------:R-:W-:Y:S02]  /*33180*/  IMAD.MOV.U32 R12, RZ, RZ, 0x2 ;  /* 0x00000002ff0c7424 */ /* 0x000fe400078e00ff */
[----:B---3--:R-:W-:-:S07]  /*33190*/  IMAD.MOV.U32 R15, RZ, RZ, -0x1 ;  /* 0xffffffffff0f7424 */ /* 0x008fce00078e00ff */
[----:B012-45:R-:W-:Y:S05]  /*331a0*/  WARPSYNC.COLLECTIVE R15, `(.L_x_3168) ;  /* 0x000000000f087348 */ /* 0x037fea0003c00000 */
[----:B--2---:R2:W3:Y:S02]  /*331b0*/  SHFL.IDX P6, R14, R13, R12, R11 ;  /* 0x0000000c0d0e7389 */ /* 0x0044e400000c000b */
[----:B012345:R-:W-:Y:S01]  /*331c0*/  ENDCOLLECTIVE ;  /* 0x000000000000791b */ /* 0x03ffe20003800000 */
.L_x_3168:
[----:B------:R-:W-:Y:S05]  /*331d0*/  BSYNC B1 ;  /* 0x0000000000017941 */ /* 0x000fea0003800000 */
.L_x_3167:
        /* <DEDUP_REMOVED lines=8> */
.L_x_3169:
[----:B------:R-:W-:Y:S05]  /*33260*/  BRA `(.L_x_3170) ;  /* 0xffffff2000c47947 */ /* 0x000fea000383ffff */
.L_x_2886:
[----:B------:R-:W-:Y:S01]  /*33270*/  BSSY B1, `(.L_x_3171) ;  /* 0x0000008000017945 */ /* 0x000fe20003800000 */
[----:B------:R-:W-:Y:S02]  /*33280*/  IMAD.MOV.U32 R13, RZ, RZ, R3 ;  /* 0x000000ffff0d7224 */ /* 0x000fe400078e0003 */
[----:B------:R-:W-:Y:S02]  /*33290*/  IMAD.MOV.U32 R12, RZ, RZ, 0x3 ;  /* 0x00000003ff0c7424 */ /* 0x000fe400078e00ff */
[----:B------:R-:W-:Y:S02]  /*332a0*/  IMAD.MOV.U32 R11, RZ, RZ, 0x181f ;  /* 0x0000181fff0b7424 */ /* 0x000fe400078e00ff */
[----:B---3--:R-:W-:-:S07]  /*332b0*/  IMAD.MOV.U32 R15, RZ, RZ, -0x1 ;  /* 0xffffffffff0f7424 */ /* 0x008fce00078e00ff */
[----:B012-45:R-:W-:Y:S05]  /*332c0*/  WARPSYNC.COLLECTIVE R15, `(.L_x_3172) ;  /* 0x000000000f087348 */ /* 0x037fea0003c00000 */
[----:B--2---:R2:W3:Y:S02]  /*332d0*/  SHFL.IDX P6, R14, R13, R12, R11 ;  /* 0x0000000c0d0e7389 */ /* 0x0044e400000c000b */
[----:B012345:R-:W-:Y:S01]  /*332e0*/  ENDCOLLECTIVE ;  /* 0x000000000000791b */ /* 0x03ffe20003800000 */
.L_x_3172:
[----:B------:R-:W-:Y:S05]  /*332f0*/  BSYNC B1 ;  /* 0x0000000000017941 */ /* 0x000fea0003800000 */
.L_x_3171:
        /* <DEDUP_REMOVED lines=8> */
.L_x_3173:
[----:B------:R-:W-:Y:S05]  /*33380*/  BRA `(.L_x_3174) ;  /* 0xffffff2000c47947 */ /* 0x000fea000383ffff */
.L_x_2888:
[----:B------:R-:W-:Y:S01]  /*33390*/  IMAD.MOV.U32 R13, RZ, RZ, R37 ;  /* 0x000000ffff0d7224 */ /* 0x000fe200078e0025 */
[----:B------:R-:W-:Y:S01]  /*333a0*/  MOV R11, 0x1c1f ;  /* 0x00001c1f000b7802 */ /* 0x000fe20000000f00 */
[----:B------:R-:W-:Y:S01]  /*333b0*/  IMAD.MOV.U32 R12, RZ, RZ, RZ ;  /* 0x000000ffff0c7224 */ /* 0x000fe200078e00ff */
[C---:B------:R-:W-:Y:S01]  /*333c0*/  IADD3 R31, R216.reuse, 0x18, RZ ;  /* 0x00000018d81f7810 */ /* 0x040fe20007ffe0ff */
[----:B------:R-:W-:Y:S02]  /*333d0*/  IMAD.MOV.U32 R15, RZ, RZ, -0x1 ;  /* 0xffffffffff0f7424 */ /* 0x000fe400078e00ff */
[C---:B------:R-:W-:Y:S02]  /*333e0*/  VIADD R33, R216.reuse, 0x10 ;  /* 0x00000010d8217836 */ /* 0x040fe40000000000 */
[----:B------:R-:W-:-:S07]  /*333f0*/  VIADD R28, R216, 0x20 ;  /* 0x00000020d81c7836 */ /* 0x000fce0000000000 */
[----:B------:R-:W-:Y:S05]  /*33400*/  WARPSYNC.COLLECTIVE R15, `(.L_x_3175) ;  /* 0x000000000f087348 */ /* 0x000fea0003c00000 */
[----:B------:R0:W1:Y:S02]  /*33410*/  SHFL.IDX P6, R14, R13, R12, R11 ;  /* 0x0000000c0d0e7389 */ /* 0x00006400000c000b */
[----:B01----:R-:W-:Y:S01]  /*33420*/  ENDCOLLECTIVE ;  /* 0x000000000000791b */ /* 0x003fe20003800000 */
.L_x_3175:
[C---:B------:R-:W-:Y:S02]  /*33430*/  VIADD R30, R216.reuse, 0x28 ;  /* 0x00000028d81e7836 */ /* 0x040fe40000000000 */
[C---:B------:R-:W-:Y:S02]  /*33440*/  VIADD R29, R216.reuse, 0x30 ;  /* 0x00000030d81d7836 */ /* 0x040fe40000000000 */
[C---:B------:R-:W-:Y:S02]  /*33450*/  VIADD R24, R216.reuse, 0x38 ;  /* 0x00000038d8187836 */ /* 0x040fe40000000000 */
[----:B------:R-:W-:Y:S02]  /*33460*/  VIADD R25, R216, 0x40 ;  /* 0x00000040d8197836 */ /* 0x000fe40000000000 */
[----:B------:R-:W-:Y:S02]  /*33470*/  IMAD.MOV.U32 R13, RZ, RZ, R32 ;  /* 0x000000ffff0d7224 */ /* 0x000fe400078e0020 */
[----:B------:R-:W-:-:S07]  /*33480*/  IMAD.MOV.U32 R36, RZ, RZ, R14 ;  /* 0x000000ffff247224 */ /* 0x000fce00078e000e */
[----:B------:R-:W-:Y:S05]  /*33490*/  WARPSYNC.COLLECTIVE R15, `(.L_x_3176) ;  /* 0x000000000f087348 */ /* 0x000fea0003c00000 */
[----:B------:R0:W1:Y:S02]  /*334a0*/  SHFL.IDX P6, R14, R13, R12, R11 ;  /* 0x0000000c0d0e7389 */ /* 0x00006400000c000b */
[----:B01----:R-:W-:Y:S01]  /*334b0*/  ENDCOLLECTIVE ;  /* 0x000000000000791b */ /* 0x003fe20003800000 */
.L_x_3176:
[----:B------:R-:W-:Y:S01]  /*334c0*/  IMAD.MOV.U32 R35, RZ, RZ, R14 ;  /* 0x000000ffff237224 */ /* 0x000fe200078e000e */
[----:B------:R-:W-:Y:S06]  /*334d0*/  BRA `(.L_x_3177) ;  /* 0xffffff24007c7947 */ /* 0x000fec000383ffff */
.L_x_2891:
[----:B------:R-:W-:Y:S01]  /*334e0*/  BSSY B1, `(.L_x_3178) ;  /* 0x0000008000017945 */ /* 0x000fe20003800000 */
[----:B-1----:R-:W-:Y:S01]  /*334f0*/  MOV R13, R37 ;  /* 0x00000025000d7202 */ /* 0x002fe20000000f00 */
[----:B------:R-:W-:Y:S02]  /*33500*/  IMAD.MOV.U32 R12, RZ, RZ, 0x1 ;  /* 0x00000001ff0c7424 */ /* 0x000fe400078e00ff */
[----:B------:R-:W-:Y:S02]  /*33510*/  IMAD.MOV.U32 R11, RZ, RZ, 0x1c1f ;  /* 0x00001c1fff0b7424 */ /* 0x000fe400078e00ff */
[----:B------:R-:W-:-:S07]  /*33520*/  IMAD.MOV.U32 R15, RZ, RZ, -0x1 ;  /* 0xffffffffff0f7424 */ /* 0x000fce00078e00ff */
[----:B0-2---:R-:W-:Y:S05]  /*33530*/  WARPSYNC.COLLECTIVE R15, `(.L_x_3179) ;  /* 0x000000000f087348 */ /* 0x005fea0003c00000 */
[----:B------:R1:W3:Y:S02]  /*33540*/  SHFL.IDX P6, R14, R13, R12, R11 ;  /* 0x0000000c0d0e7389 */ /* 0x0002e400000c000b */
[----:B0123--:R-:W-:Y:S01]  /*33550*/  ENDCOLLECTIVE ;  /* 0x000000000000791b */ /* 0x00ffe20003800000 */
.L_x_3179:
[----:B------:R-:W-:Y:S05]  /*33560*/  BSYNC B1 ;  /* 0x0000000000017941 */ /* 0x000fea0003800000 */
.L_x_3178:
        /* <DEDUP_REMOVED lines=8> */
.L_x_3180:
[----:B------:R-:W-:Y:S05]  /*335f0*/  BRA `(.L_x_3181) ;  /* 0xffffff2c00387947 */ /* 0x000fea000383ffff */
.L_x_2895:
[----:B------:R-:W-:Y:S01]  /*33600*/  IMAD.MOV.U32 R13, RZ, RZ, R3 ;  /* 0x000000ffff0d7224 */ /* 0x000fe200078e0003 */
[----:B------:R-:W-:Y:S01]  /*33610*/  MOV R15, 0xffffffff ;  /* 0xffffffff000f7802 */ /* 0x000fe20000000f00 */
[----:B------:R-:W-:Y:S02]  /*33620*/  IMAD.MOV.U32 R12, RZ, RZ, RZ ;  /* 0x000000ffff0c7224 */ /* 0x000fe400078e00ff */
[----:B------:R-:W-:-:S07]  /*33630*/  IMAD.MOV.U32 R11, RZ, RZ, 0x181f ;  /* 0x0000181fff0b7424 */ /* 0x000fce00078e00ff */
[----:B0-----:R-:W-:Y:S05]  /*33640*/  WARPSYNC.COLLECTIVE R15, `(.L_x_3182) ;  /* 0x000000000f087348 */ /* 0x001fea0003c00000 */
[----:B------:R1:W2:Y:S02]  /*33650*/  SHFL.IDX P6, R14, R13, R12, R11 ;  /* 0x0000000c0d0e7389 */ /* 0x0002a400000c000b */
[----:B012---:R-:W-:Y:S01]  /*33660*/  ENDCOLLECTIVE ;  /* 0x000000000000791b */ /* 0x007fe20003800000 */
.L_x_3182:
[----:B------:R-:W-:Y:S02]  /*33670*/  IMAD.MOV.U32 R13, RZ, RZ, R2 ;  /* 0x000000ffff0d7224 */ /* 0x000fe400078e0002 */
[----:B------:R-:W-:-:S07]  /*33680*/  IMAD.MOV.U32 R0, RZ, RZ, R14 ;  /* 0x000000ffff007224 */ /* 0x000fce00078e000e */
[----:B------:R-:W-:Y:S05]  /*33690*/  WARPSYNC.COLLECTIVE R15, `(.L_x_3183) ;  /* 0x000000000f087348 */ /* 0x000fea0003c00000 */
[----:B------:R0:W1:Y:S02]  /*336a0*/  SHFL.IDX P6, R14, R13, R12, R11 ;  /* 0x0000000c0d0e7389 */ /* 0x00006400000c000b */
[----:B01----:R-:W-:Y:S01]  /*336b0*/  ENDCOLLECTIVE ;  /* 0x000000000000791b */ /* 0x003fe20003800000 */
.L_x_3183:
[----:B------:R-:W-:Y:S05]  /*336c0*/  BRA `(.L_x_3184) ;  /* 0xffffff3800e07947 */ /* 0x000fea000383ffff */
.L_x_2898:
[----:B------:R-:W-:Y:S01]  /*336d0*/  BSSY B1, `(.L_x_3185) ;  /* 0x0000008000017945 */ /* 0x000fe20003800000 */
[----:B----4-:R-:W-:Y:S01]  /*336e0*/  IMAD.MOV.U32 R13, RZ, RZ, R3 ;  /* 0x000000ffff0d7224 */ /* 0x010fe200078e0003 */
[----:B------:R-:W-:Y:S01]  /*336f0*/  MOV R15, 0xffffffff ;  /* 0xffffffff000f7802 */ /* 0x000fe20000000f00 */
[----:B------:R-:W-:Y:S02]  /*33700*/  IMAD.MOV.U32 R12, RZ, RZ, 0x1 ;  /* 0x00000001ff0c7424 */ /* 0x000fe400078e00ff */
[----:B------:R-:W-:-:S07]  /*33710*/  IMAD.MOV.U32 R11, RZ, RZ, 0x181f ;  /* 0x0000181fff0b7424 */ /* 0x000fce00078e00ff */
[----:B0123--:R-:W-:Y:S05]  /*33720*/  WARPSYNC.COLLECTIVE R15, `(.L_x_3186) ;  /* 0x000000000f087348 */ /* 0x00ffea0003c00000 */
[----:B---3--:R3:W4:Y:S02]  /*33730*/  SHFL.IDX P6, R14, R13, R12, R11 ;  /* 0x0000000c0d0e7389 */ /* 0x00872400000c000b */
[----:B01234-:R-:W-:Y:S01]  /*33740*/  ENDCOLLECTIVE ;  /* 0x000000000000791b */ /* 0x01ffe20003800000 */
.L_x_3186:
[----:B------:R-:W-:Y:S05]  /*33750*/  BSYNC B1 ;  /* 0x0000000000017941 */ /* 0x000fea0003800000 */
.L_x_3185:
        /* <DEDUP_REMOVED lines=8> */
.L_x_3187:
[----:B------:R-:W-:Y:S05]  /*337e0*/  BRA `(.L_x_3188) ;  /* 0xffffff3800e47947 */ /* 0x000fea000383ffff */
.L_x_2901:
[----:B------:R-:W-:Y:S01]  /*337f0*/  BSSY B1, `(.L_x_3189) ;  /* 0x0000008000017945 */ /* 0x000fe20003800000 */
[----:B----4-:R-:W-:Y:S01]  /*33800*/  MOV R13, R3 ;  /* 0x00000003000d7202 */ /* 0x010fe20000000f00 */
[----:B------:R-:W-:Y:S02]  /*33810*/  IMAD.MOV.U32 R12, RZ, RZ, 0x2 ;  /* 0x00000002ff0c7424 */ /* 0x000fe400078e00ff */
[----:B------:R-:W-:Y:S02]  /*33820*/  IMAD.MOV.U32 R11, RZ, RZ, 0x181f ;  /* 0x0000181fff0b7424 */ /* 0x000fe400078e00ff */
[----:B------:R-:W-:-:S07]  /*33830*/  IMAD.MOV.U32 R15, RZ, RZ, -0x1 ;  /* 0xffffffffff0f7424 */ /* 0x000fce00078e00ff */
[----:B0123--:R-:W-:Y:S05]  /*33840*/  WARPSYNC.COLLECTIVE R15, `(.L_x_3190) ;  /* 0x000000000f087348 */ /* 0x00ffea0003c00000 */
[----:B---3--:R3:W4:Y:S02]  /*33850*/  SHFL.IDX P6, R14, R13, R12, R11 ;  /* 0x0000000c0d0e7389 */ /* 0x00872400000c000b */
[----:B01234-:R-:W-:Y:S01]  /*33860*/  ENDCOLLECTIVE ;  /* 0x000000000000791b */ /* 0x01ffe20003800000 */
.L_x_3190:
[----:B------:R-:W-:Y:S05]  /*33870*/  BSYNC B1 ;  /* 0x0000000000017941 */ /* 0x000fea0003800000 */
.L_x_3189:
        /* <DEDUP_REMOVED lines=8> */
.L_x_3191:
[----:B------:R-:W-:Y:S05]  /*33900*/  BRA `(.L_x_3192) ;  /* 0xffffff3800e47947 */ /* 0x000fea000383ffff */
.L_x_2904:
[----:B------:R-:W-:Y:S01]  /*33910*/  BSSY B1, `(.L_x_3193) ;  /* 0x0000008000017945 */ /* 0x000fe20003800000 */
[----:B0-----:R-:W-:Y:S01]  /*33920*/  IMAD.MOV.U32 R13, RZ, RZ, R3 ;  /* 0x000000ffff0d7224 */ /* 0x001fe200078e0003 */
[----:B------:R-:W-:Y:S01]  /*33930*/  MOV R15, 0xffffffff ;  /* 0xffffffff000f7802 */ /* 0x000fe20000000f00 */
[----:B------:R-:W-:Y:S02]  /*33940*/  IMAD.MOV.U32 R12, RZ, RZ, 0x3 ;  /* 0x00000003ff0c7424 */ /* 0x000fe400078e00ff */
[----:B------:R-:W-:-:S07]  /*33950*/  IMAD.MOV.U32 R11, RZ, RZ, 0x181f ;  /* 0x0000181fff0b7424 */ /* 0x000fce00078e00ff */
[----:B-1234-:R-:W-:Y:S05]  /*33960*/  WARPSYNC.COLLECTIVE R15, `(.L_x_3194) ;  /* 0x000000000f087348 */ /* 0x01efea0003c00000 */
[----:B----4-:R0:W4:Y:S02]  /*33970*/  SHFL.IDX P6, R14, R13, R12, R11 ;  /* 0x0000000c0d0e7389 */ /* 0x01012400000c000b */
[----:B01234-:R-:W-:Y:S01]  /*33980*/  ENDCOLLECTIVE ;  /* 0x000000000000791b */ /* 0x01ffe20003800000 */
.L_x_3194:
[----:B------:R-:W-:Y:S05]  /*33990*/  BSYNC B1 ;  /* 0x0000000000017941 */ /* 0x000fea0003800000 */
.L_x_3193:
        /* <DEDUP_REMOVED lines=8> */
.L_x_3195:
[----:B------:R-:W-:Y:S05]  /*33a20*/  BRA `(.L_x_3196) ;  /* 0xffffff3800e47947 */ /* 0x000fea000383ffff */
.L_x_2922:
[----:B------:R-:W1:Y:S01]  /*33a30*/  S2R R7, SR_TID.X ;  /* 0x0000000000077919 */ /* 0x000e620000002100 */
[----:B------:R-:W-:Y:S01]  /*33a40*/  BSSY B1, `(.L_x_3197) ;  /* 0x000000a000017945 */ /* 0x000fe20003800000 */
[----:B------:R-:W-:Y:S02]  /*33a50*/  IMAD.MOV.U32 R12, RZ, RZ, RZ ;  /* 0x000000ffff0c7224 */ /* 0x000fe400078e00ff */
[----:B------:R-:W-:Y:S02]  /*33a60*/  IMAD.MOV.U32 R11, RZ, RZ, 0x1f ;  /* 0x0000001fff0b7424 */ /* 0x000fe400078e00ff */
[----:B------:R-:W-:Y:S01]  /*33a70*/  IMAD.MOV.U32 R15, RZ, RZ, -0x1 ;  /* 0xffffffffff0f7424 */ /* 0x000fe200078e00ff */
[----:B-1----:R-:W-:-:S04]  /*33a80*/  SHF.R.U32.HI R7, RZ, 0x5, R7 ;  /* 0x00000005ff077819 */ /* 0x002fc80000011607 */
[----:B------:R-:W-:-:S04]  /*33a90*/  LOP3.LUT R7, R7, 0x3, RZ, 0xc0, !PT ;  /* 0x0000000307077812 */ /* 0x000fc800078ec0ff */
[----:B------:R-:W-:-:S07]  /*33aa0*/  MOV R13, R7 ;  /* 0x00000007000d7202 */ /* 0x000fce0000000f00 */
[----:B0-----:R-:W-:Y:S05]  /*33ab0*/  WARPSYNC.COLLECTIVE R15, `(.L_x_3198) ;  /* 0x000000000f087348 */ /* 0x001fea0003c00000 */
[----:B------:R1:W2:Y:S02]  /*33ac0*/  SHFL.IDX P6, R14, R13, R12, R11 ;  /* 0x0000000c0d0e7389 */ /* 0x0002a400000c000b */
[----:B012---:R-:W-:Y:S01]  /*33ad0*/  ENDCOLLECTIVE ;  /* 0x000000000000791b */ /* 0x007fe20003800000 */
.L_x_3198:
[----:B------:R-:W-:Y:S05]  /*33ae0*/  BSYNC B1 ;  /* 0x0000000000017941 */ /* 0x000fea0003800000 */
.L_x_3197:
[----:B------:R-:W-:Y:S05]  /*33af0*/  BRA `(.L_x_3199) ;  /* 0xffffff5800447947 */ /* 0x000fea000383ffff */
.L_x_2924:
[----:B------:R-:W-:Y:S01]  /*33b00*/  BSSY B1, `(.L_x_3200) ;  /* 0x0000006000017945 */ /* 0x000fe20003800000 */
[----:B------:R-:W-:-:S07]  /*33b10*/  IMAD.MOV.U32 R15, RZ, RZ, -0x1 ;  /* 0xffffffffff0f7424 */ /* 0x000fce00078e00ff */
[----:B01----:R-:W-:Y:S05]  /*33b20*/  WARPSYNC.COLLECTIVE R15, `(.L_x_3201) ;  /* 0x000000000f0c7348 */ /* 0x003fea0003c00000 */
[----:B------:R-:W-:Y:S02]  /*33b30*/  ELECT P6, UR62, PT ;  /* 0x00000000003e782f */ /* 0x000fe400038c0000 */
[----:B------:R-:W-:Y:S01]  /*33b40*/  MOV R14, UR62 ;  /* 0x0000003e000e7c02 */ /* 0x000fe20008000f00 */
[----:B01----:R-:W-:Y:S10]  /*33b50*/  ENDCOLLECTIVE ;  /* 0x000000000000791b */ /* 0x003ff40003800000 */
.L_x_3201:
[----:B------:R-:W-:Y:S05]  /*33b60*/  BSYNC B1 ;  /* 0x0000000000017941 */ /* 0x000fea0003800000 */
.L_x_3200:
[----:B------:R-:W-:Y:S05]  /*33b70*/  BRA `(.L_x_2923) ;  /* 0xffffff58003c7947 */ /* 0x000fea000383ffff */
.L_x_2926:
[----:B-1----:R1:W2:Y:S02]  /*33b80*/  SYNCS.PHASECHK.TRANS64.TRYWAIT P0, [R23+URZ+0x29820], R6 ;  /* 0x02982006170075a7 */ /* 0x0022a4000800017f */
[----:B--2---:R-:W-:Y:S05]  /*33b90*/  @!P0 NANOSLEEP.SYNCS 0x989680 ;  /* 0x009896800000895d */ /* 0x004fea0003900000 */
[----:B------:R-:W2:Y:S02]  /*33ba0*/  @!P0 SYNCS.PHASECHK.TRANS64 P0, [R23+URZ+0x29820], R6 ;  /* 0x02982006170085a7 */ /* 0x000ea4000800007f */
[----:B--2---:R-:W-:Y:S05]  /*33bb0*/  @!P0 BRA `(.L_x_2926) ;  /* 0xfffffffc00f08947 */ /* 0x004fea000383ffff */
[----:B------:R-:W-:Y:S05]  /*33bc0*/  BRA `(.L_x_3202) ;  /* 0xffffff58004c7947 */ /* 0x000fea000383ffff */
.L_x_2930:
[----:B0-----:R0:W2:Y:S02]  /*33bd0*/  SYNCS.PHASECHK.TRANS64.TRYWAIT P0, [R9+URZ+0x298a0], R11 ;  /* 0x0298a00b090075a7 */ /* 0x0010a4000800017f */
[----:B--2---:R-:W-:Y:S05]  /*33be0*/  @!P0 NANOSLEEP.SYNCS 0x989680 ;  /* 0x009896800000895d */ /* 0x004fea0003900000 */
[----:B------:R-:W2:Y:S02]  /*33bf0*/  @!P0 SYNCS.PHASECHK.TRANS64 P0, [R9+URZ+0x298a0], R11 ;  /* 0x0298a00b090085a7 */ /* 0x000ea4000800007f */
[----:B--2---:R-:W-:Y:S05]  /*33c00*/  @!P0 BRA `(.L_x_2930) ;  /* 0xfffffffc00f08947 */ /* 0x004fea000383ffff */
[----:B------:R-:W-:Y:S05]  /*33c10*/  BRA `(.L_x_3203) ;  /* 0xffffff5800647947 */ /* 0x000fea000383ffff */
.L_x_2937:
[----:B-1----:R1:W2:Y:S02]  /*33c20*/  SYNCS.PHASECHK.TRANS64.TRYWAIT P0, [R9+URZ+0x298c0], R11 ;  /* 0x0298c00b090075a7 */ /* 0x0022a4000800017f */
[----:B--2---:R-:W-:Y:S05]  /*33c30*/  @!P0 NANOSLEEP.SYNCS 0x989680 ;  /* 0x009896800000895d */ /* 0x004fea0003900000 */
[----:B------:R-:W2:Y:S02]  /*33c40*/  @!P0 SYNCS.PHASECHK.TRANS64 P0, [R9+URZ+0x298c0], R11 ;  /* 0x0298c00b090085a7 */ /* 0x000ea4000800007f */
[----:B--2---:R-:W-:Y:S05]  /*33c50*/  @!P0 BRA `(.L_x_2937) ;  /* 0xfffffffc00f08947 */ /* 0x004fea000383ffff */
[----:B------:R-:W-:Y:S05]  /*33c60*/  BRA `(.L_x_3204) ;  /* 0xffffff5c00587947 */ /* 0x000fea000383ffff */
.L_x_2944:
[----:B0-----:R0:W2:Y:S02]  /*33c70*/  SYNCS.PHASECHK.TRANS64.TRYWAIT P1, [R9+URZ+0x298a0], R8 ;  /* 0x0298a008090075a7 */ /* 0x0010a4000802017f */
[----:B--2---:R-:W-:Y:S05]  /*33c80*/  @!P1 NANOSLEEP.SYNCS 0x989680 ;  /* 0x009896800000995d */ /* 0x004fea0003900000 */
[----:B------:R-:W2:Y:S02]  /*33c90*/  @!P1 SYNCS.PHASECHK.TRANS64 P1, [R9+URZ+0x298a0], R8 ;  /* 0x0298a008090095a7 */ /* 0x000ea4000802007f */
[----:B--2---:R-:W-:Y:S05]  /*33ca0*/  @!P1 BRA `(.L_x_2944) ;  /* 0xfffffffc00f09947 */ /* 0x004fea000383ffff */
[----:B------:R-:W-:Y:S05]  /*33cb0*/  BRA `(.L_x_3205) ;  /* 0xffffff6000187947 */ /* 0x000fea000383ffff */
.L_x_2951:
[----:B-1----:R1:W2:Y:S02]  /*33cc0*/  SYNCS.PHASECHK.TRANS64.TRYWAIT P1, [R9+URZ+0x298c0], R8 ;  /* 0x0298c008090075a7 */ /* 0x0022a4000802017f */
[----:B--2---:R-:W-:Y:S05]  /*33cd0*/  @!P1 NANOSLEEP.SYNCS 0x989680 ;  /* 0x009896800000995d */ /* 0x004fea0003900000 */
[----:B------:R-:W2:Y:S02]  /*33ce0*/  @!P1 SYNCS.PHASECHK.TRANS64 P1, [R9+URZ+0x298c0], R8 ;  /* 0x0298c008090095a7 */ /* 0x000ea4000802007f */
[----:B--2---:R-:W-:Y:S05]  /*33cf0*/  @!P1 BRA `(.L_x_2951) ;  /* 0xfffffffc00f09947 */ /* 0x004fea000383ffff */
[----:B------:R-:W-:Y:S05]  /*33d00*/  BRA `(.L_x_3206) ;  /* 0xffffff6400087947 */ /* 0x000fea000383ffff */
.L_x_2968:
[----:B------:R-:W-:Y:S01]  /*33d10*/  SHF.R.U32.HI R8, RZ, 0x5, R21 ;  /* 0x00000005ff087819 */ /* 0x000fe20000011615 */
[----:B------:R-:W-:Y:S01]  /*33d20*/  BSSY B0, `(.L_x_3207) ;  /* 0x0000009000007945 */ /* 0x000fe20003800000 */
[----:B------:R-:W-:Y:S01]  /*33d30*/  MOV R12, RZ ;  /* 0x000000ff000c7202 */ /* 0x000fe20000000f00 */
[----:B------:R-:W-:Y:S01]  /*33d40*/  IMAD.MOV.U32 R11, RZ, RZ, 0x1f ;  /* 0x0000001fff0b7424 */ /* 0x000fe200078e00ff */
[----:B------:R-:W-:Y:S01]  /*33d50*/  LOP3.LUT R8, R8, 0x3, RZ, 0xc0, !PT ;  /* 0x0000000308087812 */ /* 0x000fe200078ec0ff */
[----:B------:R-:W-:-:S04]  /*33d60*/  IMAD.MOV.U32 R15, RZ, RZ, -0x1 ;  /* 0xffffffffff0f7424 */ /* 0x000fc800078e00ff */
[----:B------:R-:W-:-:S07]  /*33d70*/  IMAD.MOV.U32 R13, RZ, RZ, R8 ;  /* 0x000000ffff0d7224 */ /* 0x000fce00078e0008 */
[----:B-----5:R-:W-:Y:S05]  /*33d80*/  WARPSYNC.COLLECTIVE R15, `(.L_x_3208) ;  /* 0x000000000f087348 */ /* 0x020fea0003c00000 */
[----:B------:R0:W1:Y:S02]  /*33d90*/  SHFL.IDX P6, R14, R13, R12, R11 ;  /* 0x0000000c0d0e7389 */ /* 0x00006400000c000b */
[----:B01---5:R-:W-:Y:S01]  /*33da0*/  ENDCOLLECTIVE ;  /* 0x000000000000791b */ /* 0x023fe20003800000 */
.L_x_3208:
[----:B------:R-:W-:Y:S05]  /*33db0*/  BSYNC B0 ;  /* 0x0000000000007941 */ /* 0x000fea0003800000 */
.L_x_3207:
[----:B------:R-:W-:Y:S05]  /*33dc0*/  BRA `(.L_x_3209) ;  /* 0xffffff7400707947 */ /* 0x000fea000383ffff */
.L_x_2971:
[----:B0-----:R-:W2:Y:S02]  /*33dd0*/  LDL R2, [R1+0x34] ;  /* 0x0000340001027983 */ /* 0x001ea40000100800 */
[----:B--2---:R0:W1:Y:S02]  /*33de0*/  SYNCS.PHASECHK.TRANS64.TRYWAIT P0, [R0+URZ+0x29880], R2 ;  /* 0x02988002000075a7 */ /* 0x004064000800017f */
[----:B-1----:R-:W-:Y:S05]  /*33df0*/  @!P0 NANOSLEEP.SYNCS 0x989680 ;  /* 0x009896800000895d */ /* 0x002fea0003900000 */
[----:B------:R-:W1:Y:S02]  /*33e00*/  @!P0 SYNCS.PHASECHK.TRANS64 P0, [R0+URZ+0x29880], R2 ;  /* 0x02988002000085a7 */ /* 0x000e64000800007f */
[----:B-1----:R-:W-:Y:S05]  /*33e10*/  @!P0 BRA `(.L_x_2971) ;  /* 0xfffffffc00ec8947 */ /* 0x002fea000383ffff */
[----:B------:R-:W-:Y:S05]  /*33e20*/  BRA `(.L_x_3210) ;  /* 0xffffff74008c7947 */ /* 0x000fea000383ffff */
.L_x_2972:
[----:B------:R-:W-:Y:S01]  /*33e30*/  BSSY B0, `(.L_x_3211) ;  /* 0x0000008000007945 */ /* 0x000fe20003800000 */
[----:B------:R-:W-:Y:S01]  /*33e40*/  IMAD.MOV.U32 R13, RZ, RZ, R3 ;  /* 0x000000ffff0d7224 */ /* 0x000fe200078e0003 */
[----:B------:R-:W-:Y:S01]  /*33e50*/  MOV R15, 0xffffffff ;  /* 0xffffffff000f7802 */ /* 0x000fe20000000f00 */
[----:B------:R-:W-:Y:S02]  /*33e60*/  IMAD.MOV.U32 R12, RZ, RZ, RZ ;  /* 0x000000ffff0c7224 */ /* 0x000fe400078e00ff */
[----:B------:R-:W-:-:S07]  /*33e70*/  IMAD.MOV.U32 R11, RZ, RZ, 0x1c1f ;  /* 0x00001c1fff0b7424 */ /* 0x000fce00078e00ff */
[----:B------:R-:W-:Y:S05]  /*33e80*/  WARPSYNC.COLLECTIVE R15, `(.L_x_3212) ;  /* 0x000000000f087348 */ /* 0x000fea0003c00000 */
[----:B------:R0:W1:Y:S02]  /*33e90*/  SHFL.IDX P6, R14, R13, R12, R11 ;  /* 0x0000000c0d0e7389 */ /* 0x00006400000c000b */
[----:B01----:R-:W-:Y:S01]  /*33ea0*/  ENDCOLLECTIVE ;  /* 0x000000000000791b */ /* 0x003fe20003800000 */
.L_x_3212:
[----:B------:R-:W-:Y:S05]  /*33eb0*/  BSYNC B0 ;  /* 0x0000000000007941 */ /* 0x000fea0003800000 */
.L_x_3211:
[----:B------:R-:W-:Y:S01]  /*33ec0*/  IMAD.MOV.U32 R13, RZ, RZ, R2 ;  /* 0x000000ffff0d7224 */ /* 0x000fe200078e0002 */
[----:B------:R-:W0:Y:S01]  /*33ed0*/  S2R R20, SR_TID.X ;  /* 0x0000000000147919 */ /* 0x000e220000002100 */
[----:B------:R-:W-:Y:S01]  /*33ee0*/  IMAD.MOV.U32 R12, RZ, RZ, RZ ;  /* 0x000000ffff0c7224 */ /* 0x000fe200078e00ff */
[----:B------:R-:W-:Y:S01]  /*33ef0*/  LOP3.LUT P2, RZ, R22, 0x2, RZ, 0xc0, !PT ;  /* 0x0000000216ff7812 */ /* 0x000fe2000784c0ff */
[----:B------:R-:W-:Y:S02]  /*33f00*/  IMAD.MOV.U32 R11, RZ, RZ, 0x1c1f ;  /* 0x00001c1fff0b7424 */ /* 0x000fe400078e00ff */
[----:B------:R-:W-:Y:S02]  /*33f10*/  IMAD.MOV.U32 R15, RZ, RZ, -0x1 ;  /* 0xffffffffff0f7424 */ /* 0x000fe400078e00ff */
[----:B------:R-:W-:-:S08]  /*33f20*/  IMAD.MOV.U32 R4, RZ, RZ, R14 ;  /* 0x000000ffff047224 */ /* 0x000fd000078e000e */
[----:B0-----:R-:W-:Y:S05]  /*33f30*/  WARPSYNC.COLLECTIVE R15, `(.L_x_3213) ;  /* 0x000000000f087348 */ /* 0x001fea0003c00000 */
[----:B------:R1:W2:Y:S02]  /*33f40*/  SHFL.IDX P6, R14, R13, R12, R11 ;  /* 0x0000000c0d0e7389 */ /* 0x0002a400000c000b */
[----:B012---:R-:W-:Y:S01]  /*33f50*/  ENDCOLLECTIVE ;  /* 0x000000000000791b */ /* 0x007fe20003800000 */
.L_x_3213:
[----:B------:R-:W2:Y:S01]  /*33f60*/  LDL R15, [R1] ;  /* 0x00000000010f7983 */ /* 0x000ea20000100800 */
[----:B------:R-:W-:Y:S01]  /*33f70*/  SHF.L.U32 R20, R20, 0x4, RZ ;  /* 0x0000000414147819 */ /* 0x000fe200000006ff */
[----:B------:R-:W-:-:S03]  /*33f80*/  IMAD.MOV.U32 R12, RZ, RZ, R14 ;  /* 0x000000ffff0c7224 */ /* 0x000fc600078e000e */
[----:B------:R-:W-:-:S04]  /*33f90*/  LOP3.LUT R20, R20, 0x30, RZ, 0xc0, !PT ;  /* 0x0000003014147812 */ /* 0x000fc800078ec0ff */
[----:B------:R-:W-:-:S05]  /*33fa0*/  IADD3 R20, P0, R20, R12, RZ ;  /* 0x0000000c14147210 */ /* 0x000fca0007f1e0ff */
[----:B------:R-:W-:Y:S01]  /*33fb0*/  IMAD.X R21, RZ, RZ, R4, P0 ;  /* 0x000000ffff157224 */ /* 0x000fe200000e0604 */
[----:B------:R-:W-:Y:S02]  /*33fc0*/  ISETP.LT.OR P0, PT, R8, 0x1, P2 ;  /* 0x000000010800780c */ /* 0x000fe40001701670 */
[----:B------:R-:W-:Y:S01]  /*33fd0*/  IADD3 R4, R23, R5, R37 ;  /* 0x0000000517047210 */ /* 0x000fe20007ffe025 */
[----:B------:R-:W-:Y:S02]  /*33fe0*/  IMAD.MOV.U32 R13, RZ, RZ, R3 ;  /* 0x000000ffff0d7224 */ /* 0x000fe400078e0003 */
[----:B------:R-:W-:-:S08]  /*33ff0*/  IMAD.MOV.U32 R12, RZ, RZ, 0x1 ;  /* 0x00000001ff0c7424 */ /* 0x000fd000078e00ff */
[----:B------:R-:W-:Y:S01]  /*34000*/  @!PT LDS RZ, [RZ] ;  /* 0x00000000fffff984 */ /* 0x000fe20000000800 */
[----:B------:R-:W-:Y:S01]  /*34010*/  @!PT LDS RZ, [RZ] ;  /* 0x00000000fffff984 */ /* 0x000fe20000000800 */
[----:B------:R-:W-:Y:S01]  /*34020*/  @!PT LDS RZ, [RZ] ;  /* 0x00000000fffff984 */ /* 0x000fe20000000800 */
[----:B------:R0:W-:Y:S01]  /*34030*/  LDGSTS.E.BYPASS.LTC128B.128 [R4+0xa400], desc[UR50][R20.64], !P0 ;  /* 0x0a40000014047fae */ /* 0x0001e2000c101d72 */
[----:B------:R-:W-:Y:S01]  /*34040*/  ISETP.LT.OR P0, PT, R8, 0x1, P1 ;  /* 0x000000010800780c */ /* 0x000fe20000f01670 */
[----:B--2---:R-:W-:Y:S01]  /*34050*/  IMAD.IADD R5, R15, 0x1, R4 ;  /* 0x000000010f057824 */ /* 0x004fe200078e0204 */
[----:B------:R-:W-:-:S11]  /*34060*/  MOV R15, 0xffffffff ;  /* 0xffffffff000f7802 */ /* 0x000fd60000000f00 */
[----:B------:R0:W-:Y:S02]  /*34070*/  LDGSTS.E.BYPASS.LTC128B.128 [R5+0xa400], desc[UR50][R20.64+0x40], !P0 ;  /* 0x0a40004014057fae */ /* 0x0001e4000c101d72 */
[----:B0-----:R-:W-:Y:S05]  /*34080*/  WARPSYNC.COLLECTIVE R15, `(.L_x_3214) ;  /* 0x000000000f087348 */ /* 0x001fea0003c00000 */
[----:B------:R1:W2:Y:S02]  /*34090*/  SHFL.IDX P6, R14, R13, R12, R11 ;  /* 0x0000000c0d0e7389 */ /* 0x0002a400000c000b */
[----:B012---:R-:W-:Y:S01]  /*340a0*/  ENDCOLLECTIVE ;  /* 0x000000000000791b */ /* 0x007fe20003800000 */
.L_x_3214:
[----:B------:R-:W0:Y:S01]  /*340b0*/  S2R R20, SR_TID.X ;  /* 0x0000000000147919 */ /* 0x000e220000002100 */
[----:B------:R-:W-:Y:S02]  /*340c0*/  IMAD.MOV.U32 R13, RZ, RZ, R2 ;  /* 0x000000ffff0d7224 */ /* 0x000fe400078e0002 */
[----:B------:R-:W-:-:S07]  /*340d0*/  IMAD.MOV.U32 R21, RZ, RZ, R14 ;  /* 0x000000ffff157224 */ /* 0x000fce00078e000e */
[----:B0-----:R-:W-:Y:S05]  /*340e0*/  WARPSYNC.COLLECTIVE R15, `(.L_x_3215) ;  /* 0x000000000f087348 */ /* 0x001fea0003c00000 */
[----:B------:R1:W2:Y:S02]  /*340f0*/  SHFL.IDX P6, R14, R13, R12, R11 ;  /* 0x0000000c0d0e7389 */ /* 0x0002a400000c000b */
[----:B012---:R-:W-:Y:S01]  /*34100*/  ENDCOLLECTIVE ;  /* 0x000000000000791b */ /* 0x007fe20003800000 */
.L_x_3215:
[----:B------:R-:W-:-:S05]  /*34110*/  IMAD.SHL.U32 R20, R20, 0x10, RZ ;  /* 0x0000001014147824 */ /* 0x000fca00078e00ff */
[----:B------:R-:W-:Y:S01]  /*34120*/  LOP3.LUT R20, R20, 0x30, RZ, 0xc0, !PT ;  /* 0x0000003014147812 */ /* 0x000fe200078ec0ff */
[----:B------:R-:W-:-:S05]  /*34130*/  IMAD.MOV.U32 R12, RZ, RZ, R14 ;  /* 0x000000ffff0c7224 */ /* 0x000fca00078e000e */
[----:B------:R-:W-:-:S05]  /*34140*/  IADD3 R20, P0, R20, R12, RZ ;  /* 0x0000000c14147210 */ /* 0x000fca0007f1e0ff */
[----:B------:R-:W-:Y:S01]  /*34150*/  IMAD.X R21, RZ, RZ, R21, P0 ;  /* 0x000000ffff157224 */ /* 0x000fe200000e0615 */
[----:B------:R-:W-:Y:S01]  /*34160*/  ISETP.LT.OR P0, PT, R8, 0x21, P2 ;  /* 0x000000210800780c */ /* 0x000fe20001701670 */
[----:B------:R-:W-:Y:S01]  /*34170*/  IMAD.MOV.U32 R12, RZ, RZ, 0x2 ;  /* 0x00000002ff0c7424 */ /* 0x000fe200078e00ff */
[----:B------:R-:W-:-:S11]  /*34180*/  MOV R13, R3 ;  /* 0x00000003000d7202 */ /* 0x000fd60000000f00 */
[----:B------:R-:W-:Y:S05]  /*34190*/  WARPSYNC.COLLECTIVE R15, `(.L_x_3216) ;  /* 0x000000000f087348 */ /* 0x000fea0003c00000 */
[----:B------:R0:W1:Y:S02]  /*341a0*/  SHFL.IDX P6, R14, R13, R12, R11 ;  /* 0x0000000c0d0e7389 */ /* 0x00006400000c000b */
[----:B01----:R-:W-:Y:S01]  /*341b0*/  ENDCOLLECTIVE ;  /* 0x000000000000791b */ /* 0x003fe20003800000 */
.L_x_3216:
[----:B------:R-:W-:Y:S01]  /*341c0*/  @!PT LDS RZ, [RZ] ;  /* 0x00000000fffff984 */ /* 0x000fe20000000800 */
[----:B------:R-:W-:Y:S01]  /*341d0*/  @!PT LDS RZ, [RZ] ;  /* 0x00000000fffff984 */ /* 0x000fe20000000800 */
[----:B------:R-:W-:Y:S01]  /*341e0*/  @!PT LDS RZ, [RZ] ;  /* 0x00000000fffff984 */ /* 0x000fe20000000800 */
[----:B------:R-:W-:Y:S01]  /*341f0*/  LDGSTS.E.BYPASS.LTC128B.128 [R4+0xb400], desc[UR50][R20.64], !P0 ;  /* 0x0b40000014047fae */ /* 0x000fe2000c101d72 */
[----:B------:R-:W-:-:S13]  /*34200*/  ISETP.LT.OR P0, PT, R8, 0x21, P1 ;  /* 0x000000210800780c */ /* 0x000fda0000f01670 */
[----:B------:R0:W-:Y:S01]  /*34210*/  LDGSTS.E.BYPASS.LTC128B.128 [R5+0xb400], desc[UR50][R20.64+0x40], !P0 ;  /* 0x0b40004014057fae */ /* 0x0001e2000c101d72 */
[----:B------:R-:W-:Y:S01]  /*34220*/  IMAD.MOV.U32 R13, RZ, RZ, R2 ;  /* 0x000000ffff0d7224 */ /* 0x000fe200078e0002 */
[----:B0-----:R-:W0:Y:S01]  /*34230*/  S2R R20, SR_TID.X ;  /* 0x0000000000147919 */ /* 0x001e220000002100 */
[----:B------:R-:W-:-:S07]  /*34240*/  IMAD.MOV.U32 R21, RZ, RZ, R14 ;  /* 0x000000ffff157224 */ /* 0x000fce00078e000e */
[----:B0-----:R-:W-:Y:S05]  /*34250*/  WARPSYNC.COLLECTIVE R15, `(.L_x_3217) ;  /* 0x000000000f087348 */ /* 0x001fea0003c00000 */
[----:B------:R1:W2:Y:S02]  /*34260*/  SHFL.IDX P6, R14, R13, R12, R11 ;  /* 0x0000000c0d0e7389 */ /* 0x0002a400000c000b */
[----:B012---:R-:W-:Y:S01]  /*34270*/  ENDCOLLECTIVE ;  /* 0x000000000000791b */ /* 0x007fe20003800000 */
.L_x_3217:
[----:B------:R-:W-:Y:S02]  /*34280*/  IMAD.MOV.U32 R12, RZ, RZ, R14 ;  /* 0x000000ffff0c7224 */ /* 0x000fe400078e000e */
[----:B------:R-:W-:-:S05]  /*34290*/  IMAD.SHL.U32 R20, R20, 0x10, RZ ;  /* 0x0000001014147824 */ /* 0x000fca00078e00ff */
[----:B------:R-:W-:-:S04]  /*342a0*/  LOP3.LUT R20, R20, 0x30, RZ, 0xc0, !PT ;  /* 0x0000003014147812 */ /* 0x000fc800078ec0ff */
[----:B------:R-:W-:-:S04]  /*342b0*/  IADD3 R20, P0, R20, R12, RZ ;  /* 0x0000000c14147210 */ /* 0x000fc80007f1e0ff */
[----:B------:R-:W-:Y:S02]  /*342c0*/  IADD3.X R21, RZ, R21, RZ, P0, !PT ;  /* 0x00000015ff157210 */ /* 0x000fe400007fe4ff */
[----:B------:R-:W-:Y:S01]  /*342d0*/  ISETP.LT.OR P0, PT, R8, 0x41, P2 ;  /* 0x000000410800780c */ /* 0x000fe20001701670 */
[----:B------:R-:W-:Y:S02]  /*342e0*/  IMAD.MOV.U32 R13, RZ, RZ, R3 ;  /* 0x000000ffff0d7224 */ /* 0x000fe400078e0003 */
[----:B------:R-:W-:-:S10]  /*342f0*/  IMAD.MOV.U32 R12, RZ, RZ, 0x3 ;  /* 0x00000003ff0c7424 */ /* 0x000fd400078e00ff */
[----:B------:R-:W-:Y:S05]  /*34300*/  WARPSYNC.COLLECTIVE R15, `(.L_x_3218) ;  /* 0x000000000f087348 */ /* 0x000fea0003c00000 */
[----:B------:R0:W1:Y:S02]  /*34310*/  SHFL.IDX P6, R14, R13, R12, R11 ;  /* 0x0000000c0d0e7389 */ /* 0x00006400000c000b */
[----:B01----:R-:W-:Y:S01]  /*34320*/  ENDCOLLECTIVE ;  /* 0x000000000000791b */ /* 0x003fe20003800000 */
.L_x_3218:
        /* <DEDUP_REMOVED lines=12> */
.L_x_3219:
[----:B------:R-:W-:Y:S02]  /*343f0*/  IMAD.MOV.U32 R13, RZ, RZ, R25 ;  /* 0x000000ffff0d7224 */ /* 0x000fe400078e0019 */
[----:B------:R-:W-:Y:S01]  /*34400*/  IMAD.SHL.U32 R21, R21, 0x10, RZ ;  /* 0x0000001015157824 */ /* 0x000fe200078e00ff */
[----:B------:R-:W-:-:S04]  /*34410*/  MOV R2, R14 ;  /* 0x0000000e00027202 */ /* 0x000fc80000000f00 */
[----:B------:R-:W-:-:S04]  /*34420*/  LOP3.LUT R21, R21, 0x30, RZ, 0xc0, !PT ;  /* 0x0000003015157812 */ /* 0x000fc800078ec0ff */
[----:B------:R-:W-:Y:S01]  /*34430*/  IADD3 R2, P0, R21, R2, RZ ;  /* 0x0000000215027210 */ /* 0x000fe20007f1e0ff */
[----:B------:R-:W-:-:S04]  /*34440*/  IMAD.MOV.U32 R12, RZ, RZ, RZ ;  /* 0x000000ffff0c7224 */ /* 0x000fc800078e00ff */
[----:B------:R-:W-:Y:S01]  /*34450*/  IMAD.X R3, RZ, RZ, R3, P0 ;  /* 0x000000ffff037224 */ /* 0x000fe200000e0603 */
[----:B------:R-:W-:-:S13]  /*34460*/  ISETP.LT.OR P0, PT, R8, 0x61, P2 ;  /* 0x000000610800780c */ /* 0x000fda0001701670 */
[----:B------:R-:W-:Y:S05]  /*34470*/  WARPSYNC.COLLECTIVE R15, `(.L_x_3220) ;  /* 0x000000000f087348 */ /* 0x000fea0003c00000 */
[----:B------:R0:W1:Y:S02]  /*34480*/  SHFL.IDX P6, R14, R13, R12, R11 ;  /* 0x0000000c0d0e7389 */ /* 0x00006400000c000b */
[----:B01----:R-:W-:Y:S01]  /*34490*/  ENDCOLLECTIVE ;  /* 0x000000000000791b */ /* 0x003fe20003800000 */
.L_x_3220:
        /* <DEDUP_REMOVED lines=11> */
.L_x_3221:
[----:B------:R-:W-:Y:S02]  /*34550*/  ISETP.GE.AND P0, PT, R8, 0x81, PT ;  /* 0x000000810800780c */ /* 0x000fe40003f06270 */
[----:B------:R-:W-:Y:S02]  /*34560*/  LOP3.LUT R22, R22, 0xffffff7f, RZ, 0xc0, !PT ;  /* 0xffffff7f16167812 */ /* 0x000fe400078ec0ff */
[C---:B------:R-:W-:Y:S02]  /*34570*/  ISETP.GE.AND P4, PT, R8.reuse, 0x21, PT ;  /* 0x000000210800780c */ /* 0x040fe40003f86270 */
[C---:B------:R-:W-:Y:S02]  /*34580*/  ISETP.GE.AND P3, PT, R8.reuse, 0x41, PT ;  /* 0x000000410800780c */ /* 0x040fe40003f66270 */
[----:B------:R-:W-:-:S05]  /*34590*/  ISETP.GE.AND P2, PT, R8, 0x61, PT ;  /* 0x000000610800780c */ /* 0x000fca0003f46270 */
[----:B------:R-:W-:Y:S02]  /*345a0*/  @P0 LOP3.LUT R22, R22, 0x80, RZ, 0xfc, !PT ;  /* 0x0000008016160812 */ /* 0x000fe400078efcff */
[----:B------:R-:W-:Y:S01]  /*345b0*/  MOV R2, R14 ;  /* 0x0000000e00027202 */ /* 0x000fe20000000f00 */
[----:B------:R-:W-:Y:S06]  /*345c0*/  BRA `(.L_x_3222) ;  /* 0xffffff7400207947 */ /* 0x000fec000383ffff */
.L_x_2977:
[----:B--2---:R-:W2:Y:S02]  /*345d0*/  LDL R2, [R1+0x34] ;  /* 0x0000340001027983 */ /* 0x004ea40000100800 */
[----:B--2---:R2:W3:Y:S02]  /*345e0*/  SYNCS.PHASECHK.TRANS64.TRYWAIT P0, [R0+URZ+0x29840], R2 ;  /* 0x02984002000075a7 */ /* 0x0044e4000800017f */
[----:B---3--:R-:W-:Y:S05]  /*345f0*/  @!P0 NANOSLEEP.SYNCS 0x989680 ;  /* 0x009896800000895d */ /* 0x008fea0003900000 */
[----:B------:R-:W3:Y:S02]  /*34600*/  @!P0 SYNCS.PHASECHK.TRANS64 P0, [R0+URZ+0x29840], R2 ;  /* 0x02984002000085a7 */ /* 0x000ee4000800007f */
[----:B---3--:R-:W-:Y:S05]  /*34610*/  @!P0 BRA `(.L_x_2977) ;  /* 0xfffffffc00ec8947 */ /* 0x008fea000383ffff */
[----:B------:R-:W-:Y:S05]  /*34620*/  BRA `(.L_x_3223) ;  /* 0xffffff74008c7947 */ /* 0x000fea000383ffff */
.L_x_2978:
[----:B------:R-:W-:Y:S01]  /*34630*/  BSSY B0, `(.L_x_3224) ;  /* 0x0000008000007945 */ /* 0x000fe20003800000 */
[----:B------:R-:W-:Y:S02]  /*34640*/  IMAD.MOV.U32 R13, RZ, RZ, R6 ;  /* 0x000000ffff0d7224 */ /* 0x000fe400078e0006 */
[----:B------:R-:W-:Y:S02]  /*34650*/  IMAD.MOV.U32 R12, RZ, RZ, RZ ;  /* 0x000000ffff0c7224 */ /* 0x000fe400078e00ff */
[----:B------:R-:W-:Y:S02]  /*34660*/  IMAD.MOV.U32 R11, RZ, RZ, 0x1c1f ;  /* 0x00001c1fff0b7424 */ /* 0x000fe400078e00ff */
[----:B------:R-:W-:-:S07]  /*34670*/  IMAD.MOV.U32 R15, RZ, RZ, -0x1 ;  /* 0xffffffffff0f7424 */ /* 0x000fce00078e00ff */
[----:B01----:R-:W-:Y:S05]  /*34680*/  WARPSYNC.COLLECTIVE R15, `(.L_x_3225) ;  /* 0x000000000f087348 */ /* 0x003fea0003c00000 */
[----:B------:R2:W3:Y:S02]  /*34690*/  SHFL.IDX P6, R14, R13, R12, R11 ;  /* 0x0000000c0d0e7389 */ /* 0x0004e400000c000b */
[----:B0123--:R-:W-:Y:S01]  /*346a0*/  ENDCOLLECTIVE ;  /* 0x000000000000791b */ /* 0x00ffe20003800000 */
.L_x_3225:
[----:B------:R-:W-:Y:S05]  /*346b0*/  BSYNC B0 ;  /* 0x0000000000007941 */ /* 0x000fea0003800000 */
.L_x_3224:
        /* <DEDUP_REMOVED lines=11> */
.L_x_3226:
[----:B------:R-:W-:Y:S02]  /*34770*/  IMAD.MOV.U32 R13, RZ, RZ, R6 ;  /* 0x000000ffff0d7224 */ /* 0x000fe400078e0006 */
[----:B------:R-:W-:Y:S02]  /*34780*/  IMAD.MOV.U32 R12, RZ, RZ, 0x1 ;  /* 0x00000001ff0c7424 */ /* 0x000fe400078e00ff */
[----:B------:R-:W-:Y:S02]  /*34790*/  IMAD.SHL.U32 R10, R9, 0x10, RZ ;  /* 0x00000010090a7824 */ /* 0x000fe400078e00ff */
[----:B------:R-:W-:Y:S01]  /*347a0*/  @P5 IMAD.IADD R9, R23, 0x1, R4 ;  /* 0x0000000117095824 */ /* 0x000fe200078e0204 */
[----:B------:R-:W-:Y:S01]  /*347b0*/  LOP3.LUT P6, RZ, R22, 0x8, RZ, 0xc0, !PT ;  /* 0x0000000816ff7812 */ /* 0x000fe200078cc0ff */
[----:B------:R-:W-:Y:S01]  /*347c0*/  IMAD.MOV.U32 R3, RZ, RZ, R14 ;  /* 0x000000ffff037224 */ /* 0x000fe200078e000e */
[----:B------:R-:W-:-:S04]  /*347d0*/  LOP3.LUT R10, R10, 0x30, RZ, 0xc0, !PT ;  /* 0x000000300a0a7812 */ /* 0x000fc800078ec0ff */
[----:B------:R-:W-:-:S04]  /*347e0*/  @P5 IADD3 R3, P0, R10, R3, RZ ;  /* 0x000000030a035210 */ /* 0x000fc80007f1e0ff */
[----:B------:R-:W-:Y:S02]  /*347f0*/  @P5 IADD3.X R2, RZ, R2, RZ, P0, !PT ;  /* 0x00000002ff025210 */ /* 0x000fe400007fe4ff */
[----:B------:R-:W-:Y:S02]  /*34800*/  LOP3.LUT P0, RZ, R22, 0x10, RZ, 0xc0, !PT ;  /* 0x0000001016ff7812 */ /* 0x000fe4000780c0ff */
        /* <DEDUP_REMOVED lines=11> */
.L_x_3227:
        /* <DEDUP_REMOVED lines=11> */
.L_x_3228:
[----:B------:R-:W-:Y:S02]  /*34970*/  IMAD.MOV.U32 R13, RZ, RZ, R6 ;  /* 0x000000ffff0d7224 */ /* 0x000fe400078e0006 */
[----:B------:R-:W-:Y:S01]  /*34980*/  IMAD.MOV.U32 R12, RZ, RZ, 0x2 ;  /* 0x00000002ff0c7424 */ /* 0x000fe200078e00ff */
[----:B------:R-:W-:Y:S02]  /*34990*/  MOV R3, R14 ;  /* 0x0000000e00037202 */ /* 0x000fe40000000f00 */
[----:B------:R-:W-:Y:S02]  /*349a0*/  LOP3.LUT P6, RZ, R22, 0x10, RZ, 0xc0, !PT ;  /* 0x0000001016ff7812 */ /* 0x000fe400078cc0ff */
        /* <DEDUP_REMOVED lines=12> */
.L_x_3229:
        /* <DEDUP_REMOVED lines=12> */
.L_x_3230:
[----:B------:R-:W-:Y:S02]  /*34b30*/  IMAD.MOV.U32 R13, RZ, RZ, R6 ;  /* 0x000000ffff0d7224 */ /* 0x000fe400078e0006 */
[----:B------:R-:W-:Y:S02]  /*34b40*/  IMAD.MOV.U32 R12, RZ, RZ, 0x3 ;  /* 0x00000003ff0c7424 */ /* 0x000fe400078e00ff */
[----:B------:R-:W-:-:S07]  /*34b50*/  IMAD.MOV.U32 R3, RZ, RZ, R14 ;  /* 0x000000ffff037224 */ /* 0x000fce00078e000e */
[----:B------:R-:W-:Y:S05]  /*34b60*/  WARPSYNC.COLLECTIVE R15, `(.L_x_3231) ;  /* 0x000000000f087348 */ /* 0x000fea0003c00000 */
[----:B------:R0:W1:Y:S02]  /*34b70*/  SHFL.IDX P6, R14, R13, R12, R11 ;  /* 0x0000000c0d0e7389 */ /* 0x00006400000c000b */
[----:B01----:R-:W-:Y:S01]  /*34b80*/  ENDCOLLECTIVE ;  /* 0x000000000000791b */ /* 0x003fe20003800000 */
.L_x_3231:
[----:B------:R-:W-:-:S05]  /*34b90*/  @P3 IADD3 R3, P0, R10, R3, RZ ;  /* 0x000000030a033210 */ /* 0x000fca0007f1e0ff */
[----:B------:R-:W-:-:S05]  /*34ba0*/  @P3 IMAD.X R2, RZ, RZ, R2, P0 ;  /* 0x000000ffff023224 */ /* 0x000fca00000e0602 */
[----:B------:R-:W-:Y:S01]  /*34bb0*/  @P3 LOP3.LUT R3, R3, R2, RZ, 0x3c, !PT ;  /* 0x0000000203033212 */ /* 0x000fe200078e3cff */
[----:B------:R-:W-:-:S03]  /*34bc0*/  IMAD.MOV.U32 R13, RZ, RZ, R5 ;  /* 0x000000ffff0d7224 */ /* 0x000fc600078e0005 */
[----:B------:R-:W-:-:S04]  /*34bd0*/  @P3 LOP3.LUT R2, R3, R2, RZ, 0x3c, !PT ;  /* 0x0000000203023212 */ /* 0x000fc800078e3cff */
[----:B------:R-:W-:Y:S02]  /*34be0*/  @P3 LOP3.LUT R3, R3, R2, RZ, 0x3c, !PT ;  /* 0x0000000203033212 */ /* 0x000fe400078e3cff */
[----:B------:R-:W-:-:S07]  /*34bf0*/  MOV R6, R14 ;  /* 0x0000000e00067202 */ /* 0x000fce0000000f00 */
[----:B------:R-:W-:Y:S05]  /*34c00*/  WARPSYNC.COLLECTIVE R15, `(.L_x_3232) ;  /* 0x000000000f087348 */ /* 0x000fea0003c00000 */
[----:B------:R0:W1:Y:S02]  /*34c10*/  SHFL.IDX P6, R14, R13, R12, R11 ;  /* 0x0000000c0d0e7389 */ /* 0x00006400000c000b */
[----:B01----:R-:W-:Y:S01]  /*34c20*/  ENDCOLLECTIVE ;  /* 0x000000000000791b */ /* 0x003fe20003800000 */
.L_x_3232:
[----:B------:R-:W-:Y:S01]  /*34c30*/  @!PT LDS RZ, [RZ] ;  /* 0x00000000fffff984 */ /* 0x000fe20000000800 */
[----:B------:R-:W-:Y:S01]  /*34c40*/  @!PT LDS RZ, [RZ] ;  /* 0x00000000fffff984 */ /* 0x000fe20000000800 */
[----:B------:R-:W-:Y:S01]  /*34c50*/  @!PT LDS RZ, [RZ] ;  /* 0x00000000fffff984 */ /* 0x000fe20000000800 */
[----:B------:R-:W-:Y:S04]  /*34c60*/  @P3 LDGSTS.E.BYPASS.LTC128B.128 [R9+0x1b400], desc[UR50][R2.64], !P4 ;  /* 0x1b40000002093fae */ /* 0x000fe8000e101d72 */
[----:B------:R-:W-:Y:S04]  /*34c70*/  @P3 LDGSTS.E.BYPASS.LTC128B.128 [R9+0x1dc00], desc[UR50][R2.64+0x40], !P5 ;  /* 0x1dc0004002093fae */ /* 0x000fe8000e901d72 */
[----:B------:R0:W-:Y:S01]  /*34c80*/  @P3 LDGSTS.E.BYPASS.LTC128B.128 [R9+0x20400], desc[UR50][R2.64+0x80], !P1 ;  /* 0x2040008002093fae */ /* 0x0001e2000c901d72 */
[----:B------:R-:W-:Y:S01]  /*34c90*/  IMAD.MOV.U32 R13, RZ, RZ, R7 ;  /* 0x000000ffff0d7224 */ /* 0x000fe200078e0007 */
[----:B------:R-:W-:Y:S01]  /*34ca0*/  MOV R12, RZ ;  /* 0x000000ff000c7202 */ /* 0x000fe20000000f00 */
[----:B0-----:R-:W-:-:S07]  /*34cb0*/  IMAD.MOV.U32 R2, RZ, RZ, R14 ;  /* 0x000000ffff027224 */ /* 0x001fce00078e000e */
[----:B------:R-:W-:Y:S05]  /*34cc0*/  WARPSYNC.COLLECTIVE R15, `(.L_x_3233) ;  /* 0x000000000f087348 */ /* 0x000fea0003c00000 */
[----:B------:R0:W1:Y:S02]  /*34cd0*/  SHFL.IDX P6, R14, R13, R12, R11 ;  /* 0x0000000c0d0e7389 */ /* 0x00006400000c000b */
[----:B01----:R-:W-:Y:S01]  /*34ce0*/  ENDCOLLECTIVE ;  /* 0x000000000000791b */ /* 0x003fe20003800000 */
.L_x_3233:
        /* <DEDUP_REMOVED lines=13> */
.L_x_3234:
[----:B------:R-:W-:Y:S01]  /*34dc0*/  IMAD.MOV.U32 R2, RZ, RZ, R14 ;  /* 0x000000ffff027224 */ /* 0x000fe200078e000e */
[----:B------:R-:W-:Y:S06]  /*34dd0*/  BRA `(.L_x_3235) ;  /* 0xffffff7000f47947 */ /* 0x000fec000383ffff */
.L_x_2985:
[----:B------:R-:W-:Y:S01]  /*34de0*/  IMAD.MOV.U32 R13, RZ, RZ, R0 ;  /* 0x000000ffff0d7224 */ /* 0x000fe200078e0000 */
[----:B------:R-:W-:Y:S01]  /*34df0*/  MOV R11, 0x1c1f ;  /* 0x00001c1f000b7802 */ /* 0x000fe20000000f00 */
[----:B------:R-:W-:Y:S02]  /*34e00*/  IMAD.MOV.U32 R12, RZ, RZ, RZ ;  /* 0x000000ffff0c7224 */ /* 0x000fe400078e00ff */
[----:B------:R-:W-:Y:S02]  /*34e10*/  IMAD.MOV.U32 R15, RZ, RZ, -0x1 ;  /* 0xffffffffff0f7424 */ /* 0x000fe400078e00ff */
[----:B------:R-:W-:Y:S02]  /*34e20*/  IMAD R5, R32, R7, RZ ;  /* 0x0000000720057224 */ /* 0x000fe400078e02ff */
[----:B------:R-:W-:-:S07]  /*34e30*/  IMAD R17, R17, 0x80, R9 ;  /* 0x0000008011117824 */ /* 0x000fce00078e0209 */
[----:B-----5:R-:W-:Y:S05]  /*34e40*/  WARPSYNC.COLLECTIVE R15, `(.L_x_3236) ;  /* 0x000000000f087348 */ /* 0x020fea0003c00000 */
[----:B------:R0:W1:Y:S02]  /*34e50*/  SHFL.IDX P6, R14, R13, R12, R11 ;  /* 0x0000000c0d0e7389 */ /* 0x00006400000c000b */
[----:B01---5:R-:W-:Y:S01]  /*34e60*/  ENDCOLLECTIVE ;  /* 0x000000000000791b */ /* 0x023fe20003800000 */
.L_x_3236:
[C---:B------:R-:W-:Y:S01]  /*34e70*/  VIADD R6, R17.reuse, 0x20 ;  /* 0x0000002011067836 */ /* 0x040fe20000000000 */
[----:B------:R-:W-:Y:S01]  /*34e80*/  ISETP.GE.AND P0, PT, R17, R5, PT ;  /* 0x000000051100720c */ /* 0x000fe20003f06270 */
[----:B------:R-:W-:Y:S02]  /*34e90*/  IMAD.MOV.U32 R13, RZ, RZ, R4 ;  /* 0x000000ffff0d7224 */ /* 0x000fe400078e0004 */
[----:B------:R-:W-:-:S10]  /*34ea0*/  IMAD.MOV.U32 R2, RZ, RZ, R14 ;  /* 0x000000ffff027224 */ /* 0x000fd400078e000e */
[----:B------:R-:W-:Y:S05]  /*34eb0*/  WARPSYNC.COLLECTIVE R15, `(.L_x_3237) ;  /* 0x000000000f087348 */ /* 0x000fea0003c00000 */
[----:B------:R0:W1:Y:S02]  /*34ec0*/  SHFL.IDX P6, R14, R13, R12, R11 ;  /* 0x0000000c0d0e7389 */ /* 0x00006400000c000b */
[----:B01----:R-:W-:Y:S01]  /*34ed0*/  ENDCOLLECTIVE ;  /* 0x000000000000791b */ /* 0x003fe20003800000 */
.L_x_3237:
[----:B------:R-:W-:Y:S02]  /*34ee0*/  IMAD.MOV.U32 R13, RZ, RZ, R0 ;  /* 0x000000ffff0d7224 */ /* 0x000fe400078e0000 */
[----:B------:R-:W-:Y:S02]  /*34ef0*/  IMAD.MOV.U32 R12, RZ, RZ, 0x1 ;  /* 0x00000001ff0c7424 */ /* 0x000fe400078e00ff */
[----:B------:R-:W-:-:S07]  /*34f00*/  IMAD.MOV.U32 R3, RZ, RZ, R14 ;  /* 0x000000ffff037224 */ /* 0x000fce00078e000e */
[----:B------:R-:W-:Y:S05]  /*34f10*/  WARPSYNC.COLLECTIVE R15, `(.L_x_3238) ;  /* 0x000000000f087348 */ /* 0x000fea0003c00000 */
[----:B------:R0:W1:Y:S02]  /*34f20*/  SHFL.IDX P6, R14, R13, R12, R11 ;  /* 0x0000000c0d0e7389 */ /* 0x00006400000c000b */
[----:B01----:R-:W-:Y:S01]  /*34f30*/  ENDCOLLECTIVE ;  /* 0x000000000000791b */ /* 0x003fe20003800000 */
.L_x_3238:
        /* <DEDUP_REMOVED lines=17> */
.L_x_3239:
[----:B------:R-:W-:Y:S02]  /*35050*/  IMAD.MOV.U32 R13, RZ, RZ, R0 ;  /* 0x000000ffff0d7224 */ /* 0x000fe400078e0000 */
[----:B------:R-:W-:Y:S01]  /*35060*/  IMAD.MOV.U32 R12, RZ, RZ, 0x2 ;  /* 0x00000002ff0c7424 */ /* 0x000fe200078e00ff */
[----:B------:R-:W-:-:S07]  /*35070*/  MOV R3, R14 ;  /* 0x0000000e00037202 */ /* 0x000fce0000000f00 */
[----:B------:R-:W-:Y:S05]  /*35080*/  WARPSYNC.COLLECTIVE R15, `(.L_x_3240) ;  /* 0x000000000f087348 */ /* 0x000fea0003c00000 */
[----:B------:R0:W1:Y:S02]  /*35090*/  SHFL.IDX P6, R14, R13, R12, R11 ;  /* 0x0000000c0d0e7389 */ /* 0x00006400000c000b */
[----:B01----:R-:W-:Y:S01]  /*350a0*/  ENDCOLLECTIVE ;  /* 0x000000000000791b */ /* 0x003fe20003800000 */
.L_x_3240:
        /* <DEDUP_REMOVED lines=18> */
.L_x_3241:
[----:B------:R-:W-:Y:S02]  /*351d0*/  IMAD.MOV.U32 R13, RZ, RZ, R0 ;  /* 0x000000ffff0d7224 */ /* 0x000fe400078e0000 */
[----:B------:R-:W-:Y:S02]  /*351e0*/  IMAD.MOV.U32 R12, RZ, RZ, 0x3 ;  /* 0x00000003ff0c7424 */ /* 0x000fe400078e00ff */
[----:B------:R-:W-:-:S07]  /*351f0*/  IMAD.MOV.U32 R3, RZ, RZ, R14 ;  /* 0x000000ffff037224 */ /* 0x000fce00078e000e */
[----:B------:R-:W-:Y:S05]  /*35200*/  WARPSYNC.COLLECTIVE R15, `(.L_x_3242) ;  /* 0x000000000f087348 */ /* 0x000fea0003c00000 */
[----:B------:R0:W1:Y:S02]  /*35210*/  SHFL.IDX P6, R14, R13, R12, R11 ;  /* 0x0000000c0d0e7389 */ /* 0x00006400000c000b */
[----:B01----:R-:W-:Y:S01]  /*35220*/  ENDCOLLECTIVE ;  /* 0x000000000000791b */ /* 0x003fe20003800000 */
.L_x_3242:
[----:B------:R-:W-:-:S05]  /*35230*/  @!P0 IADD3 R3, P4, R20, R3, RZ ;  /* 0x0000000314038210 */ /* 0x000fca0007f9e0ff */
[----:B------:R-:W-:-:S05]  /*35240*/  @!P0 IMAD.X R2, RZ, RZ, R2, P4 ;  /* 0x000000ffff028224 */ /* 0x000fca00020e0602 */
[----:B------:R-:W-:Y:S02]  /*35250*/  @!P0 LOP3.LUT R3, R3, R2, RZ, 0x3c, !PT ;  /* 0x0000000203038212 */ /* 0x000fe400078e3cff */
[----:B------:R-:W-:Y:S02]  /*35260*/  MOV R13, R4 ;  /* 0x00000004000d7202 */ /* 0x000fe40000000f00 */
[----:B------:R-:W-:-:S04]  /*35270*/  @!P0 LOP3.LUT R2, R3, R2, RZ, 0x3c, !PT ;  /* 0x0000000203028212 */ /* 0x000fc800078e3cff */
[----:B------:R-:W-:Y:S01]  /*35280*/  @!P0 LOP3.LUT R3, R3, R2, RZ, 0x3c, !PT ;  /* 0x0000000203038212 */ /* 0x000fe200078e3cff */
[----:B------:R-:W-:-:S07]  /*35290*/  IMAD.MOV.U32 R0, RZ, RZ, R14 ;  /* 0x000000ffff007224 */ /* 0x000fce00078e000e */
[----:B------:R-:W-:Y:S05]  /*352a0*/  WARPSYNC.COLLECTIVE R15, `(.L_x_3243) ;  /* 0x000000000f087348 */ /* 0x000fea0003c00000 */
[----:B------:R0:W1:Y:S02]  /*352b0*/  SHFL.IDX P6, R14, R13, R12, R11 ;  /* 0x0000000c0d0e7389 */ /* 0x00006400000c000b */
[----:B01----:R-:W-:Y:S01]  /*352c0*/  ENDCOLLECTIVE ;  /* 0x000000000000791b */ /* 0x003fe20003800000 */
.L_x_3243:
        /* <DEDUP_REMOVED lines=8> */
.L_x_2990:
[----:B-1----:R1:W2:Y:S02]  /*35350*/  SYNCS.PHASECHK.TRANS64.TRYWAIT P0, [R23+URZ+0x29820], R0 ;  /* 0x02982000170075a7 */ /* 0x0022a4000800017f */
[----:B--2---:R-:W-:Y:S05]  /*35360*/  @!P0 NANOSLEEP.SYNCS 0x989680 ;  /* 0x009896800000895d */ /* 0x004fea0003900000 */
[----:B------:R-:W2:Y:S02]  /*35370*/  @!P0 SYNCS.PHASECHK.TRANS64 P0, [R23+URZ+0x29820], R0 ;  /* 0x02982000170085a7 */ /* 0x000ea4000800007f */
[----:B--2---:R-:W-:Y:S05]  /*35380*/  @!P0 BRA `(.L_x_2990) ;  /* 0xfffffffc00f08947 */ /* 0x004fea000383ffff */
[----:B------:R-:W-:Y:S05]  /*35390*/  BRA `(.L_x_3245) ;  /* 0xffffff7800987947 */ /* 0x000fea000383ffff */
.L_x_2994:
[----:B0-----:R0:W1:Y:S02]  /*353a0*/  SYNCS.PHASECHK.TRANS64.TRYWAIT P0, [R0+URZ+0x29880], R32 ;  /* 0x02988020000075a7 */ /* 0x001064000800017f */
[----:B-1----:R-:W-:Y:S05]  /*353b0*/  @!P0 NANOSLEEP.SYNCS 0x989680 ;  /* 0x009896800000895d */ /* 0x002fea0003900000 */
[----:B------:R-:W1:Y:S02]  /*353c0*/  @!P0 SYNCS.PHASECHK.TRANS64 P0, [R0+URZ+0x29880], R32 ;  /* 0x02988020000085a7 */ /* 0x000e64000800007f */
[----:B-1----:R-:W-:Y:S05]  /*353d0*/  @!P0 BRA `(.L_x_2994) ;  /* 0xfffffffc00f08947 */ /* 0x002fea000383ffff */
[----:B------:R-:W-:Y:S05]  /*353e0*/  BRA `(.L_x_3246) ;  /* 0xffffff7c00bc7947 */ /* 0x000fea000383ffff */
.L_x_2995:
        /* <DEDUP_REMOVED lines=8> */
.L_x_3248:
[----:B------:R-:W-:Y:S05]  /*35470*/  BSYNC B0 ;  /* 0x0000000000007941 */ /* 0x000fea0003800000 */
.L_x_3247:
[----:B------:R0:W5:Y:S01]  /*35480*/  LDL R10, [R1] ;  /* 0x00000000010a7983 */ /* 0x0001620000100800 */
[----:B------:R-:W-:Y:S01]  /*35490*/  IMAD.MOV.U32 R13, RZ, RZ, R7 ;  /* 0x000000ffff0d7224 */ /* 0x000fe200078e0007 */
[----:B------:R-:W-:Y:S01]  /*354a0*/  MOV R3, R14 ;  /* 0x0000000e00037202 */ /* 0x000fe20000000f00 */
[----:B------:R-:W-:Y:S01]  /*354b0*/  IMAD.MOV.U32 R12, RZ, RZ, RZ ;  /* 0x000000ffff0c7224 */ /* 0x000fe200078e00ff */
[----:B------:R-:W1:Y:S01]  /*354c0*/  S2R R2, SR_TID.X ;  /* 0x0000000000027919 */ /* 0x000e620000002100 */
[----:B------:R-:W-:Y:S01]  /*354d0*/  IMAD.MOV.U32 R11, RZ, RZ, 0x1c1f ;  /* 0x00001c1fff0b7424 */ /* 0x000fe200078e00ff */
[----:B------:R-:W-:Y:S01]  /*354e0*/  IADD3 R9, R23, R9, R37 ;  /* 0x0000000917097210 */ /* 0x000fe20007ffe025 */
[----:B------:R-:W-:-:S07]  /*354f0*/  IMAD.MOV.U32 R15, RZ, RZ, -0x1 ;  /* 0xffffffffff0f7424 */ /* 0x000fce00078e00ff */
[----:B01---5:R-:W-:Y:S05]  /*35500*/  WARPSYNC.COLLECTIVE R15, `(.L_x_3249) ;  /* 0x000000000f087348 */ /* 0x023fea0003c00000 */
[----:B------:R2:W3:Y:S02]  /*35510*/  SHFL.IDX P6, R14, R13, R12, R11 ;  /* 0x0000000c0d0e7389 */ /* 0x0004e400000c000b */
[----:B0123-5:R-:W-:Y:S01]  /*35520*/  ENDCOLLECTIVE ;  /* 0x000000000000791b */ /* 0x02ffe20003800000 */
.L_x_3249:
[----:B------:R-:W-:Y:S02]  /*35530*/  IMAD.MOV.U32 R13, RZ, RZ, R20 ;  /* 0x000000ffff0d7224 */ /* 0x000fe400078e0014 */
[----:B------:R-:W-:Y:S02]  /*35540*/  IMAD.MOV.U32 R12, RZ, RZ, 0x1 ;  /* 0x00000001ff0c7424 */ /* 0x000fe400078e00ff */
[----:B------:R-:W-:Y:S01]  /*35550*/  IMAD.SHL.U32 R15, R2, 0x10, RZ ;  /* 0x00000010020f7824 */ /* 0x000fe200078e00ff */
[----:B------:R-:W-:-:S04]  /*35560*/  MOV R2, R14 ;  /* 0x0000000e00027202 */ /* 0x000fc80000000f00 */
[----:B------:R-:W-:-:S04]  /*35570*/  LOP3.LUT R15, R15, 0x30, RZ, 0xc0, !PT ;  /* 0x000000300f0f7812 */ /* 0x000fc800078ec0ff */
[----:B------:R-:W-:Y:S01]  /*35580*/  IADD3 R2, P0, R15, R2, RZ ;  /* 0x000000020f027210 */ /* 0x000fe20007f1e0ff */
[----:B------:R-:W-:-:S04]  /*35590*/  IMAD.MOV.U32 R15, RZ, RZ, -0x1 ;  /* 0xffffffffff0f7424 */ /* 0x000fc800078e00ff */
[----:B------:R-:W-:-:S08]  /*355a0*/  IMAD.X R3, RZ, RZ, R3, P0 ;  /* 0x000000ffff037224 */ /* 0x000fd000000e0603 */
[----:B------:R-:W-:Y:S05]  /*355b0*/  WARPSYNC.COLLECTIVE R15, `(.L_x_3250) ;  /* 0x000000000f087348 */ /* 0x000fea0003c00000 */
[----:B------:R0:W1:Y:S02]  /*355c0*/  SHFL.IDX P6, R14, R13, R12, R11 ;  /* 0x0000000c0d0e7389 */ /* 0x00006400000c000b */
[----:B01----:R-:W-:Y:S01]  /*355d0*/  ENDCOLLECTIVE ;  /* 0x000000000000791b */ /* 0x003fe20003800000 */
.L_x_3250:
[----:B------:R-:W-:Y:S01]  /*355e0*/  @!PT LDS RZ, [RZ] ;  /* 0x00000000fffff984 */ /* 0x000fe20000000800 */
[----:B------:R-:W-:Y:S01]  /*355f0*/  @!PT LDS RZ, [RZ] ;  /* 0x00000000fffff984 */ /* 0x000fe20000000800 */
[----:B------:R-:W-:Y:S01]  /*35600*/  @!PT LDS RZ, [RZ] ;  /* 0x00000000fffff984 */ /* 0x000fe20000000800 */
[----:B------:R-:W-:Y:S01]  /*35610*/  LDGSTS.E.BYPASS.LTC128B.128 [R9+0xa400], desc[UR50][R2.64], !P3 ;  /* 0x0a40000002097fae */ /* 0x000fe2000d901d72 */
[----:B------:R-:W-:Y:S02]  /*35620*/  IMAD.MOV.U32 R13, RZ, RZ, R7 ;  /* 0x000000ffff0d7224 */ /* 0x000fe400078e0007 */
[----:B------:R-:W-:-:S05]  /*35630*/  IMAD.IADD R10, R10, 0x1, R9 ;  /* 0x000000010a0a7824 */ /* 0x000fca00078e0209 */
[----:B------:R0:W-:Y:S02]  /*35640*/  LDGSTS.E.BYPASS.LTC128B.128 [R10+0xa400], desc[UR50][R2.64+0x40], !P1 ;  /* 0x0a400040020a7fae */ /* 0x0001e4000c901d72 */
[----:B0-----:R-:W0:Y:S01]  /*35650*/  S2R R2, SR_TID.X ;  /* 0x0000000000027919 */ /* 0x001e220000002100 */
[----:B------:R-:W-:-:S07]  /*35660*/  MOV R3, R14 ;  /* 0x0000000e00037202 */ /* 0x000fce0000000f00 */
[----:B0-----:R-:W-:Y:S05]  /*35670*/  WARPSYNC.COLLECTIVE R15, `(.L_x_3251) ;  /* 0x000000000f087348 */ /* 0x001fea0003c00000 */
[----:B------:R1:W2:Y:S02]  /*35680*/  SHFL.IDX P6, R14, R13, R12, R11 ;  /* 0x0000000c0d0e7389 */ /* 0x0002a400000c000b */
[----:B012---:R-:W-:Y:S01]  /*35690*/  ENDCOLLECTIVE ;  /* 0x000000000000791b */ /* 0x007fe20003800000 */
.L_x_3251:
[----:B------:R-:W-:Y:S01]  /*356a0*/  IMAD.MOV.U32 R13, RZ, RZ, R20 ;  /* 0x000000ffff0d7224 */ /* 0x000fe200078e0014 */
[----:B------:R-:W-:Y:S01]  /*356b0*/  MOV R12, 0x2 ;  /* 0x00000002000c7802 */ /* 0x000fe20000000f00 */
        /* <DEDUP_REMOVED lines=9> */
.L_x_3252:
[----:B------:R-:W-:Y:S01]  /*35750*/  @!PT LDS RZ, [RZ] ;  /* 0x00000000fffff984 */ /* 0x000fe20000000800 */
[----:B------:R-:W-:Y:S01]  /*35760*/  @!PT LDS RZ, [RZ] ;  /* 0x00000000fffff984 */ /* 0x000fe20000000800 */
[----:B------:R-:W-:Y:S01]  /*35770*/  @!PT LDS RZ, [RZ] ;  /* 0x00000000fffff984 */ /* 0x000fe20000000800 */
[----:B------:R-:W-:Y:S04]  /*35780*/  LDGSTS.E.BYPASS.LTC128B.128 [R9+0xb400], desc[UR50][R2.64], !P3 ;  /* 0x0b40000002097fae */ /* 0x000fe8000d901d72 */
[----:B------:R0:W-:Y:S01]  /*35790*/  LDGSTS.E.BYPASS.LTC128B.128 [R10+0xb400], desc[UR50][R2.64+0x40], !P1 ;  /* 0x0b400040020a7fae */ /* 0x0001e2000c901d72 */
[----:B------:R-:W-:Y:S01]  /*357a0*/  IMAD.MOV.U32 R13, RZ, RZ, R7 ;  /* 0x000000ffff0d7224 */ /* 0x000fe200078e0007 */
[----:B0-----:R-:W0:Y:S01]  /*357b0*/  S2R R2, SR_TID.X ;  /* 0x0000000000027919 */ /* 0x001e220000002100 */
[----:B------:R-:W-:-:S07]  /*357c0*/  IMAD.MOV.U32 R3, RZ, RZ, R14 ;  /* 0x000000ffff037224 */ /* 0x000fce00078e000e */
[----:B0-----:R-:W-:Y:S05]  /*357d0*/  WARPSYNC.COLLECTIVE R15, `(.L_x_3253) ;  /* 0x000000000f087348 */ /* 0x001fea0003c00000 */
[----:B------:R1:W2:Y:S02]  /*357e0*/  SHFL.IDX P6, R14, R13, R12, R11 ;  /* 0x0000000c0d0e7389 */ /* 0x0002a400000c000b */
[----:B012---:R-:W-:Y:S01]  /*357f0*/  ENDCOLLECTIVE ;  /* 0x000000000000791b */ /* 0x007fe20003800000 */
.L_x_3253:
[----:B------:R-:W-:Y:S02]  /*35800*/  IMAD.MOV.U32 R13, RZ, RZ, R20 ;  /* 0x000000ffff0d7224 */ /* 0x000fe400078e0014 */
[----:B------:R-:W-:Y:S02]  /*35810*/  IMAD.MOV.U32 R12, RZ, RZ, 0x3 ;  /* 0x00000003ff0c7424 */ /* 0x000fe400078e00ff */
[----:B------:R-:W-:Y:S02]  /*35820*/  IMAD.SHL.U32 R15, R2, 0x10, RZ ;  /* 0x00000010020f7824 */ /* 0x000fe400078e00ff */
[----:B------:R-:W-:-:S03]  /*35830*/  IMAD.MOV.U32 R2, RZ, RZ, R14 ;  /* 0x000000ffff027224 */ /* 0x000fc600078e000e */
[----:B------:R-:W-:-:S04]  /*35840*/  LOP3.LUT R15, R15, 0x30, RZ, 0xc0, !PT ;  /* 0x000000300f0f7812 */ /* 0x000fc800078ec0ff */
[----:B------:R-:W-:Y:S01]  /*35850*/  IADD3 R2, P0, R15, R2, RZ ;  /* 0x000000020f027210 */ /* 0x000fe20007f1e0ff */
[----:B------:R-:W-:-:S03]  /*35860*/  IMAD.MOV.U32 R15, RZ, RZ, -0x1 ;  /* 0xffffffffff0f7424 */ /* 0x000fc600078e00ff */
[----:B------:R-:W-:-:S09]  /*35870*/  IADD3.X R3, RZ, R3, RZ, P0, !PT ;  /* 0x00000003ff037210 */ /* 0x000fd200007fe4ff */
[----:B------:R-:W-:Y:S05]  /*35880*/  WARPSYNC.COLLECTIVE R15, `(.L_x_3254) ;  /* 0x000000000f087348 */ /* 0x000fea0003c00000 */
[----:B------:R0:W1:Y:S02]  /*35890*/  SHFL.IDX P6, R14, R13, R12, R11 ;  /* 0x0000000c0d0e7389 */ /* 0x00006400000c000b */
[----:B01----:R-:W-:Y:S01]  /*358a0*/  ENDCOLLECTIVE ;  /* 0x000000000000791b */ /* 0x003fe20003800000 */
.L_x_3254:
        /* <DEDUP_REMOVED lines=11> */
.L_x_3255:
[----:B------:R-:W-:Y:S02]  /*35960*/  IMAD.MOV.U32 R13, RZ, RZ, R24 ;  /* 0x000000ffff0d7224 */ /* 0x000fe400078e0018 */
[----:B------:R-:W-:Y:S02]  /*35970*/  IMAD.MOV.U32 R12, RZ, RZ, RZ ;  /* 0x000000ffff0c7224 */ /* 0x000fe400078e00ff */
[----:B------:R-:W-:-:S07]  /*35980*/  IMAD.MOV.U32 R2, RZ, RZ, R14 ;  /* 0x000000ffff027224 */ /* 0x000fce00078e000e */
[----:B------:R-:W-:Y:S05]  /*35990*/  WARPSYNC.COLLECTIVE R15, `(.L_x_3256) ;  /* 0x000000000f087348 */ /* 0x000fea0003c00000 */
[----:B------:R0:W1:Y:S02]  /*359a0*/  SHFL.IDX P6, R14, R13, R12, R11 ;  /* 0x0000000c0d0e7389 */ /* 0x00006400000c000b */
[----:B01----:R-:W-:Y:S01]  /*359b0*/  ENDCOLLECTIVE ;  /* 0x000000000000791b */ /* 0x003fe20003800000 */
.L_x_3256:
[----:B------:R-:W-:-:S04]  /*359c0*/  SHF.L.U32 R3, R3, 0x4, RZ ;  /* 0x0000000403037819 */ /* 0x000fc800000006ff */
[----:B------:R-:W-:-:S04]  /*359d0*/  LOP3.LUT R3, R3, 0x30, RZ, 0xc0, !PT ;  /* 0x0000003003037812 */ /* 0x000fc800078ec0ff */
[----:B------:R-:W-:Y:S02]  /*359e0*/  IADD3 R2, P0, R3, R2, RZ ;  /* 0x0000000203027210 */ /* 0x000fe40007f1e0ff */
[----:B------:R-:W-:-:S03]  /*359f0*/  MOV R13, R25 ;  /* 0x00000019000d7202 */ /* 0x000fc60000000f00 */
        /* <DEDUP_REMOVED lines=10> */
.L_x_3257:
[----:B------:R-:W-:Y:S01]  /*35aa0*/  IMAD.MOV.U32 R2, RZ, RZ, R14 ;  /* 0x000000ffff027224 */ /* 0x000fe200078e000e */
[----:B------:R-:W-:Y:S06]  /*35ab0*/  BRA `(.L_x_3258) ;  /* 0xffffff7c002c7947 */ /* 0x000fec000383ffff */
.L_x_3000:
[----:B---3--:R3:W4:Y:S02]  /*35ac0*/  SYNCS.PHASECHK.TRANS64.TRYWAIT P0, [R0+URZ+0x29840], R32 ;  /* 0x02984020000075a7 */ /* 0x008724000800017f */
[----:B----4-:R-:W-:Y:S05]  /*35ad0*/  @!P0 NANOSLEEP.SYNCS 0x989680 ;  /* 0x009896800000895d */ /* 0x010fea0003900000 */
[----:B------:R-:W4:Y:S02]  /*35ae0*/  @!P0 SYNCS.PHASECHK.TRANS64 P0, [R0+URZ+0x29840], R32 ;  /* 0x02984020000085a7 */ /* 0x000f24000800007f */
[----:B----4-:R-:W-:Y:S05]  /*35af0*/  @!P0 BRA `(.L_x_3000) ;  /* 0xfffffffc00f08947 */ /* 0x010fea000383ffff */
[----:B------:R-:W-:Y:S05]  /*35b00*/  BRA `(.L_x_3259) ;  /* 0xffffff7c008c7947 */ /* 0x000fea000383ffff */
.L_x_3001:
        /* <DEDUP_REMOVED lines=8> */
.L_x_3261:
[----:B------:R-:W-:Y:S05]  /*35b90*/  BSYNC B0 ;  /* 0x0000000000007941 */ /* 0x000fea0003800000 */
.L_x_3260:
[----:B------:R-:W-:Y:S01]  /*35ba0*/  IMAD.MOV.U32 R13, RZ, RZ, R4 ;  /* 0x000000ffff0d7224 */ /* 0x000fe200078e0004 */
[----:B------:R-:W-:Y:S01]  /*35bb0*/  MOV R3, R14 ;  /* 0x0000000e00037202 */ /* 0x000fe20000000f00 */
[----:B------:R-:W-:Y:S02]  /*35bc0*/  IMAD.MOV.U32 R12, RZ, RZ, RZ ;  /* 0x000000ffff0c7224 */ /* 0x000fe400078e00ff */
[----:B------:R-:W-:Y:S02]  /*35bd0*/  IMAD.MOV.U32 R11, RZ, RZ, 0x1c1f ;  /* 0x00001c1fff0b7424 */ /* 0x000fe400078e00ff */
[----:B------:R-:W-:Y:S02]  /*35be0*/  IMAD.MOV.U32 R15, RZ, RZ, -0x1 ;  /* 0xffffffffff0f7424 */ /* 0x000fe400078e00ff */
[----:B------:R-:W-:-:S07]  /*35bf0*/  IMAD.IADD R7, R23, 0x1, R7 ;  /* 0x0000000117077824 */ /* 0x000fce00078e0207 */
[----:B------:R-:W-:Y:S05]  /*35c00*/  WARPSYNC.COLLECTIVE R15, `(.L_x_3262) ;  /* 0x000000000f087348 */ /* 0x000fea0003c00000 */
[----:B------:R0:W1:Y:S02]  /*35c10*/  SHFL.IDX P6, R14, R13, R12, R11 ;  /* 0x0000000c0d0e7389 */ /* 0x00006400000c000b */
[----:B01----:R-:W-:Y:S01]  /*35c20*/  ENDCOLLECTIVE ;  /* 0x000000000000791b */ /* 0x003fe20003800000 */
.L_x_3262:
[----:B------:R-:W-:Y:S02]  /*35c30*/  IMAD.MOV.U32 R13, RZ, RZ, R6 ;  /* 0x000000ffff0d7224 */ /* 0x000fe400078e0006 */
[----:B------:R-:W-:Y:S02]  /*35c40*/  IMAD.MOV.U32 R12, RZ, RZ, 0x1 ;  /* 0x00000001ff0c7424 */ /* 0x000fe400078e00ff */
[----:B------:R-:W-:-:S07]  /*35c50*/  IMAD.MOV.U32 R2, RZ, RZ, R14 ;  /* 0x000000ffff027224 */ /* 0x000fce00078e000e */
[----:B------:R-:W-:Y:S05]  /*35c60*/  WARPSYNC.COLLECTIVE R15, `(.L_x_3263) ;  /* 0x000000000f087348 */ /* 0x000fea0003c00000 */
[----:B------:R0:W1:Y:S02]  /*35c70*/  SHFL.IDX P6, R14, R13, R12, R11 ;  /* 0x0000000c0d0e7389 */ /* 0x00006400000c000b */
[----:B01----:R-:W-:Y:S01]  /*35c80*/  ENDCOLLECTIVE ;  /* 0x000000000000791b */ /* 0x003fe20003800000 */
.L_x_3263:
[----:B------:R-:W-:-:S04]  /*35c90*/  IADD3 R2, P0, R10, R2, RZ ;  /* 0x000000020a027210 */ /* 0x000fc80007f1e0ff */
[----:B------:R-:W-:-:S05]  /*35ca0*/  IADD3.X R3, RZ, R3, RZ, P0, !PT ;  /* 0x00000003ff037210 */ /* 0x000fca00007fe4ff */
        /* <DEDUP_REMOVED lines=11> */
.L_x_3264:
[----:B------:R-:W-:Y:S02]  /*35d60*/  IMAD.MOV.U32 R13, RZ, RZ, R6 ;  /* 0x000000ffff0d7224 */ /* 0x000fe400078e0006 */
[----:B------:R-:W-:Y:S01]  /*35d70*/  IMAD.MOV.U32 R12, RZ, RZ, 0x2 ;  /* 0x00000002ff0c7424 */ /* 0x000fe200078e00ff */
[----:B------:R-:W-:-:S07]  /*35d80*/  MOV R2, R14 ;  /* 0x0000000e00027202 */ /* 0x000fce0000000f00 */
[----:B------:R-:W-:Y:S05]  /*35d90*/  WARPSYNC.COLLECTIVE R15, `(.L_x_3265) ;  /* 0x000000000f087348 */ /* 0x000fea0003c00000 */
[----:B------:R0:W1:Y:S02]  /*35da0*/  SHFL.IDX P6, R14, R13, R12, R11 ;  /* 0x0000000c0d0e7389 */ /* 0x00006400000c000b */
[----:B01----:R-:W-:Y:S01]  /*35db0*/  ENDCOLLECTIVE ;  /* 0x000000000000791b */ /* 0x003fe20003800000 */
.L_x_3265:
        /* <DEDUP_REMOVED lines=13> */
.L_x_3266:
[----:B------:R-:W-:Y:S02]  /*35e90*/  IMAD.MOV.U32 R13, RZ, RZ, R6 ;  /* 0x000000ffff0d7224 */ /* 0x000fe400078e0006 */
[----:B------:R-:W-:Y:S01]  /*35ea0*/  IMAD.MOV.U32 R12, RZ, RZ, 0x3 ;  /* 0x00000003ff0c7424 */ /* 0x000fe200078e00ff */
[----:B------:R-:W-:-:S07]  /*35eb0*/  MOV R2, R14 ;  /* 0x0000000e00027202 */ /* 0x000fce0000000f00 */
[----:B------:R-:W-:Y:S05]  /*35ec0*/  WARPSYNC.COLLECTIVE R15, `(.L_x_3267) ;  /* 0x000000000f087348 */ /* 0x000fea0003c00000 */
[----:B------:R0:W1:Y:S02]  /*35ed0*/  SHFL.IDX P6, R14, R13, R12, R11 ;  /* 0x0000000c0d0e7389 */ /* 0x00006400000c000b */
[----:B01----:R-:W-:Y:S01]  /*35ee0*/  ENDCOLLECTIVE ;  /* 0x000000000000791b */ /* 0x003fe20003800000 */
.L_x_3267:
        /* <DEDUP_REMOVED lines=13> */
.L_x_3268:
[----:B------:R-:W-:Y:S02]  /*35fc0*/  IMAD.MOV.U32 R13, RZ, RZ, R8 ;  /* 0x000000ffff0d7224 */ /* 0x000fe400078e0008 */
[----:B------:R-:W-:Y:S01]  /*35fd0*/  IMAD.MOV.U32 R12, RZ, RZ, RZ ;  /* 0x000000ffff0c7224 */ /* 0x000fe200078e00ff */
[----:B------:R-:W-:-:S07]  /*35fe0*/  MOV R2, R14 ;  /* 0x0000000e00027202 */ /* 0x000fce0000000f00 */
[----:B------:R-:W-:Y:S05]  /*35ff0*/  WARPSYNC.COLLECTIVE R15, `(.L_x_3269) ;  /* 0x000000000f087348 */ /* 0x000fea0003c00000 */
[----:B------:R0:W1:Y:S02]  /*36000*/  SHFL.IDX P6, R14, R13, R12, R11 ;  /* 0x0000000c0d0e7389 */ /* 0x00006400000c000b */
[----:B01----:R-:W-:Y:S01]  /*36010*/  ENDCOLLECTIVE ;  /* 0x000000000000791b */ /* 0x003fe20003800000 */
.L_x_3269:
        /* <DEDUP_REMOVED lines=13> */
.L_x_3270:
[----:B------:R-:W-:Y:S01]  /*360f0*/  MOV R2, R14 ;  /* 0x0000000e00027202 */ /* 0x000fe20000000f00 */
[----:B------:R-:W-:Y:S06]  /*36100*/  BRA `(.L_x_3271) ;  /* 0xffffff7c00247947 */ /* 0x000fec000383ffff */
.L_x_3006:
[----:B0-----:R0:W2:Y:S02]  /*36110*/  SYNCS.PHASECHK.TRANS64.TRYWAIT P0, [R3+URZ+0x29870], R0 ;  /* 0x02987000030075a7 */ /* 0x0010a4000800017f */
[----:B--2---:R-:W-:Y:S05]  /*36120*/  @!P0 NANOSLEEP.SYNCS 0x989680 ;  /* 0x009896800000895d */ /* 0x004fea0003900000 */
[----:B------:R-:W2:Y:S02]  /*36130*/  @!P0 SYNCS.PHASECHK.TRANS64 P0, [R3+URZ+0x29870], R0 ;  /* 0x02987000030085a7 */ /* 0x000ea4000800007f */
[----:B--2---:R-:W-:Y:S05]  /*36140*/  @!P0 BRA `(.L_x_3006) ;  /* 0xfffffffc00f08947 */ /* 0x004fea000383ffff */
[----:B------:R-:W-:Y:S05]  /*36150*/  BRA `(.L_x_3272) ;  /* 0xffffff7c00907947 */ /* 0x000fea000383ffff */
.L_x_3008:
[----:B0-----:R0:W2:Y:S02]  /*36160*/  SYNCS.PHASECHK.TRANS64.TRYWAIT P0, [R3+URZ+0x29860], R0 ;  /* 0x02986000030075a7 */ /* 0x0010a4000800017f */
[----:B--2---:R-:W-:Y:S05]  /*36170*/  @!P0 NANOSLEEP.SYNCS 0x989680 ;  /* 0x009896800000895d */ /* 0x004fea0003900000 */
[----:B------:R-:W2:Y:S02]  /*36180*/  @!P0 SYNCS.PHASECHK.TRANS64 P0, [R3+URZ+0x29860], R0 ;  /* 0x02986000030085a7 */ /* 0x000ea4000800007f */
[----:B--2---:R-:W-:Y:S05]  /*36190*/  @!P0 BRA `(.L_x_3008) ;  /* 0xfffffffc00f08947 */ /* 0x004fea000383ffff */
[----:B------:R-:W-:Y:S05]  /*361a0*/  BRA `(.L_x_3273) ;  /* 0xffffff7c00a07947 */ /* 0x000fea000383ffff */
.L_x_3016:
[----:B-1----:R1:W3:Y:S02]  /*361b0*/  SYNCS.PHASECHK.TRANS64.TRYWAIT P1, [R17+URZ+0x29870], R0 ;  /* 0x02987000110075a7 */ /* 0x0022e4000802017f */
[----:B---3--:R-:W-:Y:S05]  /*361c0*/  @!P1 NANOSLEEP.SYNCS 0x989680 ;  /* 0x009896800000995d */ /* 0x008fea0003900000 */
[----:B------:R-:W3:Y:S02]  /*361d0*/  @!P1 SYNCS.PHASECHK.TRANS64 P1, [R17+URZ+0x29870], R0 ;  /* 0x02987000110095a7 */ /* 0x000ee4000802007f */
[----:B---3--:R-:W-:Y:S05]  /*361e0*/  @!P1 BRA `(.L_x_3016) ;  /* 0xfffffffc00f09947 */ /* 0x008fea000383ffff */
[----:B------:R-:W-:Y:S05]  /*361f0*/  BRA `(.L_x_3274) ;  /* 0xffffff8400647947 */ /* 0x000fea000383ffff */
.L_x_3018:
[----:B-1----:R1:W3:Y:S02]  /*36200*/  SYNCS.PHASECHK.TRANS64.TRYWAIT P1, [R17+URZ+0x29860], R0 ;  /* 0x02986000110075a7 */ /* 0x0022e4000802017f */
[----:B---3--:R-:W-:Y:S05]  /*36210*/  @!P1 NANOSLEEP.SYNCS 0x989680 ;  /* 0x009896800000995d */ /* 0x008fea0003900000 */
[----:B------:R-:W3:Y:S02]  /*36220*/  @!P1 SYNCS.PHASECHK.TRANS64 P1, [R17+URZ+0x29860], R0 ;  /* 0x02986000110095a7 */ /* 0x000ee4000802007f */
[----:B---3--:R-:W-:Y:S05]  /*36230*/  @!P1 BRA `(.L_x_3018) ;  /* 0xfffffffc00f09947 */ /* 0x008fea000383ffff */
[----:B------:R-:W-:Y:S05]  /*36240*/  BRA `(.L_x_3275) ;  /* 0xffffff8400707947 */ /* 0x000fea000383ffff */
.L_x_3023:
        /* <DEDUP_REMOVED lines=8> */
.L_x_3277:
[----:B------:R-:W-:Y:S05]  /*362d0*/  BSYNC B0 ;  /* 0x0000000000007941 */ /* 0x000fea0003800000 */
.L_x_3276:
[----:B------:R-:W-:Y:S01]  /*362e0*/  MOV R13, R16 ;  /* 0x00000010000d7202 */ /* 0x000fe20000000f00 */
        /* <DEDUP_REMOVED lines=8> */
.L_x_3278:
        /* <DEDUP_REMOVED lines=15> */
[C---:B------:R-:W-:Y:S02]  /*36460*/  ISETP.GE.U32.AND P5, PT, R8.reuse, 0x10, PT ;  /* 0x000000100800780c */ /* 0x040fe40003fa6070 */
[----:B--2---:R-:W-:Y:S01]  /*36470*/  @!P1 MOV R17, R7 ;  /* 0x0000000700119202 */ /* 0x004fe20000000f00 */
[----:B---3--:R-:W-:Y:S01]  /*36480*/  @!P1 IMAD.MOV.U32 R5, RZ, RZ, R4 ;  /* 0x000000ffff059224 */ /* 0x008fe200078e0004 */
[----:B------:R-:W-:-:S03]  /*36490*/  ISETP.NE.AND P1, PT, R8, RZ, PT ;  /* 0x000000ff0800720c */ /* 0x000fc60003f25270 */
[----:B------:R-:W-:-:S10]  /*364a0*/  IMAD R13, R5, R17, RZ ;  /* 0x00000011050d7224 */ /* 0x000fd400078e02ff */
[----:B------:R-:W-:Y:S05]  /*364b0*/  WARPSYNC.COLLECTIVE R15, `(.L_x_3279) ;  /* 0x000000000f087348 */ /* 0x000fea0003c00000 */
[----:B------:R0:W1:Y:S02]  /*364c0*/  SHFL.UP P6, R14, R13, R12, R11 ;  /* 0x0400000c0d0e7389 */ /* 0x00006400000c000b */
[----:B01----:R-:W-:Y:S01]  /*364d0*/  ENDCOLLECTIVE ;  /* 0x000000000000791b */ /* 0x003fe20003800000 */
.L_x_3279:
[----:B------:R-:W-:Y:S02]  /*364e0*/  MOV R12, 0x2 ;  /* 0x00000002000c7802 */ /* 0x000fe40000000f00 */
[----:B------:R-:W-:-:S05]  /*364f0*/  SEL R4, R14, RZ, P1 ;  /* 0x000000ff0e047207 */ /* 0x000fca0000800000 */
[----:B------:R-:W-:-:S04]  /*36500*/  IMAD.IADD R4, R13, 0x1, R4 ;  /* 0x000000010d047824 */ /* 0x000fc800078e0204 */
[----:B------:R-:W-:-:S07]  /*36510*/  IMAD.MOV.U32 R13, RZ, RZ, R4 ;  /* 0x000000ffff0d7224 */ /* 0x000fce00078e0004 */
[----:B------:R-:W-:Y:S05]  /*36520*/  WARPSYNC.COLLECTIVE R15, `(.L_x_3280) ;  /* 0x000000000f087348 */ /* 0x000fea0003c00000 */
[----:B------:R0:W1:Y:S02]  /*36530*/  SHFL.UP P6, R14, R13, R12, R11 ;  /* 0x0400000c0d0e7389 */ /* 0x00006400000c000b */
[----:B01----:R-:W-:Y:S01]  /*36540*/  ENDCOLLECTIVE ;  /* 0x000000000000791b */ /* 0x003fe20003800000 */
.L_x_3280:
[----:B------:R-:W-:Y:S01]  /*36550*/  IMAD.MOV.U32 R12, RZ, RZ, 0x4 ;  /* 0x00000004ff0c7424 */ /* 0x000fe200078e00ff */
[----:B------:R-:W-:-:S05]  /*36560*/  SEL R3, R14, RZ, P2 ;  /* 0x000000ff0e037207 */ /* 0x000fca0001000000 */
[----:B------:R-:W-:-:S04]  /*36570*/  IMAD.IADD R2, R4, 0x1, R3 ;  /* 0x0000000104027824 */ /* 0x000fc800078e0203 */
[----:B------:R-:W-:-:S07]  /*36580*/  IMAD.MOV.U32 R13, RZ, RZ, R2 ;  /* 0x000000ffff0d7224 */ /* 0x000fce00078e0002 */
[----:B------:R-:W-:Y:S05]  /*36590*/  WARPSYNC.COLLECTIVE R15, `(.L_x_3281) ;  /* 0x000000000f087348 */ /* 0x000fea0003c00000 */
[----:B------:R0:W1:Y:S02]  /*365a0*/  SHFL.UP P6, R14, R13, R12, R11 ;  /* 0x0400000c0d0e7389 */ /* 0x00006400000c000b */
[----:B01----:R-:W-:Y:S01]  /*365b0*/  ENDCOLLECTIVE ;  /* 0x000000000000791b */ /* 0x003fe20003800000 */
.L_x_3281:
[----:B------:R-:W-:Y:S02]  /*365c0*/  MOV R12, 0x8 ;  /* 0x00000008000c7802 */ /* 0x000fe40000000f00 */
[----:B------:R-:W-:-:S05]  /*365d0*/  SEL R3, R14, RZ, P3 ;  /* 0x000000ff0e037207 */ /* 0x000fca0001800000 */
[----:B------:R-:W-:-:S04]  /*365e0*/  IMAD.IADD R3, R2, 0x1, R3 ;  /* 0x0000000102037824 */ /* 0x000fc800078e0203 */
[----:B------:R-:W-:-:S07]  /*365f0*/  IMAD.MOV.U32 R13, RZ, RZ, R3 ;  /* 0x000000ffff0d7224 */ /* 0x000fce00078e0003 */
[----:B------:R-:W-:Y:S05]  /*36600*/  WARPSYNC.COLLECTIVE R15, `(.L_x_3282) ;  /* 0x000000000f087348 */ /* 0x000fea0003c00000 */
[----:B------:R0:W1:Y:S02]  /*36610*/  SHFL.UP P6, R14, R13, R12, R11 ;  /* 0x0400000c0d0e7389 */ /* 0x00006400000c000b */
[----:B01----:R-:W-:Y:S01]  /*36620*/  ENDCOLLECTIVE ;  /* 0x000000000000791b */ /* 0x003fe20003800000 */
.L_x_3282:
[----:B------:R-:W-:Y:S01]  /*36630*/  IMAD.MOV.U32 R12, RZ, RZ, 0x10 ;  /* 0x00000010ff0c7424 */ /* 0x000fe200078e00ff */
[----:B------:R-:W-:-:S05]  /*36640*/  SEL R4, R14, RZ, P4 ;  /* 0x000000ff0e047207 */ /* 0x000fca0002000000 */
[----:B------:R-:W-:-:S04]  /*36650*/  IMAD.IADD R4, R3, 0x1, R4 ;  /* 0x0000000103047824 */ /* 0x000fc800078e0204 */
[----:B------:R-:W-:-:S07]  /*36660*/  IMAD.MOV.U32 R13, RZ, RZ, R4 ;  /* 0x000000ffff0d7224 */ /* 0x000fce00078e0004 */
[----:B------:R-:W-:Y:S05]  /*36670*/  WARPSYNC.COLLECTIVE R15, `(.L_x_3283) ;  /* 0x000000000f087348 */ /* 0x000fea0003c00000 */
[----:B------:R0:W1:Y:S02]  /*36680*/  SHFL.UP P6, R14, R13, R12, R11 ;  /* 0x0400000c0d0e7389 */ /* 0x00006400000c000b */
[----:B01----:R-:W-:Y:S01]  /*36690*/  ENDCOLLECTIVE ;  /* 0x000000000000791b */ /* 0x003fe20003800000 */
.L_x_3283:
[----:B------:R-:W-:Y:S01]  /*366a0*/  MOV R12, 0x1f ;  /* 0x0000001f000c7802 */ /* 0x000fe20000000f00 */
[----:B------:R-:W-:Y:S01]  /*366b0*/  IMAD.MOV.U32 R11, RZ, RZ, 0x1f ;  /* 0x0000001fff0b7424 */ /* 0x000fe200078e00ff */
[----:B------:R-:W-:-:S05]  /*366c0*/  SEL R3, R14, RZ, P5 ;  /* 0x000000ff0e037207 */ /* 0x000fca0002800000 */
[----:B------:R-:W-:-:S04]  /*366d0*/  IMAD.IADD R2, R4, 0x1, R3 ;  /* 0x0000000104027824 */ /* 0x000fc800078e0203 */
[----:B------:R-:W-:-:S07]  /*366e0*/  IMAD.MOV.U32 R13, RZ, RZ, R2 ;  /* 0x000000ffff0d7224 */ /* 0x000fce00078e0002 */
[----:B------:R-:W-:Y:S05]  /*366f0*/  WARPSYNC.COLLECTIVE R15, `(.L_x_3284) ;  /* 0x000000000f087348 */ /* 0x000fea0003c00000 */
[----:B------:R0:W1:Y:S02]  /*36700*/  SHFL.IDX P6, R14, R13, R12, R11 ;  /* 0x0000000c0d0e7389 */ /* 0x00006400000c000b */
[----:B01----:R-:W-:Y:S01]  /*36710*/  ENDCOLLECTIVE ;  /* 0x000000000000791b */ /* 0x003fe20003800000 */
.L_x_3284:
[----:B------:R-:W-:Y:S05]  /*36720*/  BRA `(.L_x_3285) ;  /* 0xffffff8800887947 */ /* 0x000fea000383ffff */
.L_x_3026:
[----:B------:R-:W-:Y:S01]  /*36730*/  BSSY B0, `(.L_x_3286) ;  /* 0x0000007000007945 */ /* 0x000fe20003800000 */
[----:B------:R-:W-:Y:S02]  /*36740*/  IMAD.MOV.U32 R12, RZ, RZ, 0x1 ;  /* 0x00000001ff0c7424 */ /* 0x000fe400078e00ff */
[----:B------:R-:W-:Y:S02]  /*36750*/  IMAD.MOV.U32 R11, RZ, RZ, RZ ;  /* 0x000000ffff0b7224 */ /* 0x000fe400078e00ff */
[----:B------:R-:W-:-:S07]  /*36760*/  IMAD.MOV.U32 R15, RZ, RZ, -0x1 ;  /* 0xffffffffff0f7424 */ /* 0x000fce00078e00ff */
[----:B------:R-:W-:Y:S05]  /*36770*/  WARPSYNC.COLLECTIVE R15, `(.L_x_3287) ;  /* 0x000000000f087348 */ /* 0x000fea0003c00000 */
[----:B------:R0:W1:Y:S02]  /*36780*/  SHFL.UP P6, R14, R13, R12, R11 ;  /* 0x0400000c0d0e7389 */ /* 0x00006400000c000b */
[----:B01----:R-:W-:Y:S01]  /*36790*/  ENDCOLLECTIVE ;  /* 0x000000000000791b */ /* 0x003fe20003800000 */
.L_x_3287:
[----:B------:R-:W-:Y:S05]  /*367a0*/  BSYNC B0 ;  /* 0x0000000000007941 */ /* 0x000fea0003800000 */
.L_x_3286:
[----:B------:R-:W-:Y:S01]  /*367b0*/  SEL R14, R14, RZ, P1 ;  /* 0x000000ff0e0e7207 */ /* 0x000fe20000800000 */
[----:B------:R-:W-:Y:S01]  /*367c0*/  IMAD.MOV.U32 R11, RZ, RZ, RZ ;  /* 0x000000ffff0b7224 */ /* 0x000fe200078e00ff */
[----:B------:R-:W-:Y:S01]  /*367d0*/  MOV R12, 0x2 ;  /* 0x00000002000c7802 */ /* 0x000fe20000000f00 */
[----:B------:R-:W-:Y:S02]  /*367e0*/  IMAD.MOV.U32 R15, RZ, RZ, -0x1 ;  /* 0xffffffffff0f7424 */ /* 0x000fe400078e00ff */
[----:B------:R-:W-:-:S07]  /*367f0*/  IMAD.IADD R13, R13, 0x1, R14 ;  /* 0x000000010d0d7824 */ /* 0x000fce00078e020e */
[----:B------:R-:W-:Y:S05]  /*36800*/  WARPSYNC.COLLECTIVE R15, `(.L_x_3288) ;  /* 0x000000000f087348 */ /* 0x000fea0003c00000 */
[----:B------:R0:W1:Y:S02]  /*36810*/  SHFL.UP P6, R14, R13, R12, R11 ;  /* 0x0400000c0d0e7389 */ /* 0x00006400000c000b */
[----:B01----:R-:W-:Y:S01]  /*36820*/  ENDCOLLECTIVE ;  /* 0x000000000000791b */ /* 0x003fe20003800000 */
.L_x_3288:
[----:B------:R-:W-:Y:S01]  /*36830*/  IMAD.MOV.U32 R12, RZ, RZ, 0x4 ;  /* 0x00000004ff0c7424 */ /* 0x000fe200078e00ff */
[----:B------:R-:W-:-:S05]  /*36840*/  SEL R14, R14, RZ, P2 ;  /* 0x000000ff0e0e7207 */ /* 0x000fca0001000000 */
[----:B------:R-:W-:-:S04]  /*36850*/  IMAD.IADD R3, R13, 0x1, R14 ;  /* 0x000000010d037824 */ /* 0x000fc800078e020e */
[----:B------:R-:W-:-:S07]  /*36860*/  IMAD.MOV.U32 R13, RZ, RZ, R3 ;  /* 0x000000ffff0d7224 */ /* 0x000fce00078e0003 */
[----:B------:R-:W-:Y:S05]  /*36870*/  WARPSYNC.COLLECTIVE R15, `(.L_x_3289) ;  /* 0x000000000f087348 */ /* 0x000fea0003c00000 */
[----:B------:R0:W1:Y:S02]  /*36880*/  SHFL.UP P6, R14, R13, R12, R11 ;  /* 0x0400000c0d0e7389 */ /* 0x00006400000c000b */
[----:B01----:R-:W-:Y:S01]  /*36890*/  ENDCOLLECTIVE ;  /* 0x000000000000791b */ /* 0x003fe20003800000 */
.L_x_3289:
[----:B------:R-:W-:Y:S01]  /*368a0*/  IMAD.MOV.U32 R12, RZ, RZ, 0x8 ;  /* 0x00000008ff0c7424 */ /* 0x000fe200078e00ff */
[----:B------:R-:W-:-:S04]  /*368b0*/  SEL R4, R14, RZ, P3 ;  /* 0x000000ff0e047207 */ /* 0x000fc80001800000 */
[----:B------:R-:W-:-:S05]  /*368c0*/  IADD3 R4, R3, R4, RZ ;  /* 0x0000000403047210 */ /* 0x000fca0007ffe0ff */
[----:B------:R-:W-:-:S07]  /*368d0*/  IMAD.MOV.U32 R13, RZ, RZ, R4 ;  /* 0x000000ffff0d7224 */ /* 0x000fce00078e0004 */
[----:B------:R-:W-:Y:S05]  /*368e0*/  WARPSYNC.COLLECTIVE R15, `(.L_x_3290) ;  /* 0x000000000f087348 */ /* 0x000fea0003c00000 */
[----:B------:R0:W1:Y:S02]  /*368f0*/  SHFL.UP P6, R14, R13, R12, R11 ;  /* 0x0400000c0d0e7389 */ /* 0x00006400000c000b */
[----:B01----:R-:W-:Y:S01]  /*36900*/  ENDCOLLECTIVE ;  /* 0x000000000000791b */ /* 0x003fe20003800000 */
.L_x_3290:
[----:B------:R-:W-:Y:S01]  /*36910*/  IMAD.MOV.U32 R12, RZ, RZ, 0x10 ;  /* 0x00000010ff0c7424 */ /* 0x000fe200078e00ff */
[----:B------:R-:W-:-:S05]  /*36920*/  SEL R7, R14, RZ, P4 ;  /* 0x000000ff0e077207 */ /* 0x000fca0002000000 */
[----:B------:R-:W-:-:S04]  /*36930*/  IMAD.IADD R7, R4, 0x1, R7 ;  /* 0x0000000104077824 */ /* 0x000fc800078e0207 */
[----:B------:R-:W-:-:S07]  /*36940*/  IMAD.MOV.U32 R13, RZ, RZ, R7 ;  /* 0x000000ffff0d7224 */ /* 0x000fce00078e0007 */
[----:B------:R-:W-:Y:S05]  /*36950*/  WARPSYNC.COLLECTIVE R15, `(.L_x_3291) ;  /* 0x000000000f087348 */ /* 0x000fea0003c00000 */
[----:B------:R0:W1:Y:S02]  /*36960*/  SHFL.UP P6, R14, R13, R12, R11 ;  /* 0x0400000c0d0e7389 */ /* 0x00006400000c000b */
[----:B01----:R-:W-:Y:S01]  /*36970*/  ENDCOLLECTIVE ;  /* 0x000000000000791b */ /* 0x003fe20003800000 */
.L_x_3291:
        /* <DEDUP_REMOVED lines=8> */
.L_x_3292:
[----:B------:R-:W-:Y:S05]  /*36a00*/  BRA `(.L_x_3293) ;  /* 0xffffff8800747947 */ /* 0x000fea000383ffff */
.L_x_3028:
[----:B------:R-:W-:Y:S01]  /*36a10*/  BSSY B0, `(.L_x_3294) ;  /* 0x0000006000007945 */ /* 0x000fe20003800000 */
[----:B------:R-:W-:Y:S01]  /*36a20*/  PLOP3.LUT P6, PT, P6, PT, PT, 0x8, 0x0 ;  /* 0x000000000000781c */ /* 0x000fe200037ce170 */
[----:B------:R-:W-:-:S12]  /*36a30*/  IMAD.MOV.U32 R15, RZ, RZ, -0x1 ;  /* 0xffffffffff0f7424 */ /* 0x000fd800078e00ff */
[----:B0-----:R-:W-:Y:S05]  /*36a40*/  WARPSYNC.COLLECTIVE R15, `(.L_x_3295) ;  /* 0x000000000f087348 */ /* 0x001fea0003c00000 */
[----:B------:R-:W-:Y:S01]  /*36a50*/  VOTE.ANY R14, PT, P6 ;  /* 0x00000000000e7806 */ /* 0x000fe200030e0100 */
[----:B0-----:R-:W-:Y:S06]  /*36a60*/  ENDCOLLECTIVE ;  /* 0x000000000000791b */ /* 0x001fec0003800000 */
.L_x_3295:
[----:B------:R-:W-:Y:S05]  /*36a70*/  BSYNC B0 ;  /* 0x0000000000007941 */ /* 0x000fea0003800000 */
.L_x_3294:
[----:B------:R-:W-:Y:S01]  /*36a80*/  IMAD.MOV.U32 R3, RZ, RZ, R14 ;  /* 0x000000ffff037224 */ /* 0x000fe200078e000e */
[----:B------:R-:W-:Y:S01]  /*36a90*/  MOV R13, R17 ;  /* 0x00000011000d7202 */ /* 0x000fe20000000f00 */
[----:B------:R-:W-:Y:S02]  /*36aa0*/  IMAD.MOV.U32 R11, RZ, RZ, 0x1f ;  /* 0x0000001fff0b7424 */ /* 0x000fe400078e00ff */
[----:B------:R-:W0:Y:S01]  /*36ab0*/  POPC R7, R3 ;  /* 0x0000000300077309 */ /* 0x000e220000000000 */
[----:B------:R-:W-:Y:S02]  /*36ac0*/  IMAD.MOV.U32 R15, RZ, RZ, -0x1 ;  /* 0xffffffffff0f7424 */ /* 0x000fe400078e00ff */
[----:B0-----:R-:W-:Y:S02]  /*36ad0*/  IMAD.MOV.U32 R12, RZ, RZ, R7 ;  /* 0x000000ffff0c7224 */ /* 0x001fe400078e0007 */
[----:B------:R-:W-:-:S07]  /*36ae0*/  IMAD.IADD R19, R7, 0x1, R19 ;  /* 0x0000000107137824 */ /* 0x000fce00078e0213 */
[----:B------:R-:W-:Y:S05]  /*36af0*/  WARPSYNC.COLLECTIVE R15, `(.L_x_3296) ;  /* 0x000000000f087348 */ /* 0x000fea0003c00000 */
[----:B------:R0:W1:Y:S02]  /*36b00*/  SHFL.IDX P6, R14, R13, R12, R11 ;  /* 0x0000000c0d0e7389 */ /* 0x00006400000c000b */
[----:B01----:R-:W-:Y:S01]  /*36b10*/  ENDCOLLECTIVE ;  /* 0x000000000000791b */ /* 0x003fe20003800000 */
.L_x_3296:
[----:B------:R-:W-:Y:S02]  /*36b20*/  IMAD.MOV.U32 R13, RZ, RZ, R5 ;  /* 0x000000ffff0d7224 */ /* 0x000fe400078e0005 */
[----:B------:R-:W-:-:S07]  /*36b30*/  IMAD.MOV.U32 R17, RZ, RZ, R14 ;  /* 0x000000ffff117224 */ /* 0x000fce00078e000e */
[----:B------:R-:W-:Y:S05]  /*36b40*/  WARPSYNC.COLLECTIVE R15, `(.L_x_3297) ;  /* 0x000000000f087348 */ /* 0x000fea0003c00000 */
[----:B------:R0:W1:Y:S02]  /*36b50*/  SHFL.IDX P6, R14, R13, R12, R11 ;  /* 0x0000000c0d0e7389 */ /* 0x00006400000c000b */
[----:B01----:R-:W-:Y:S01]  /*36b60*/  ENDCOLLECTIVE ;  /* 0x000000000000791b */ /* 0x003fe20003800000 */
.L_x_3297:
[----:B------:R-:W-:Y:S01]  /*36b70*/  MOV R5, R14 ;  /* 0x0000000e00057202 */ /* 0x000fe20000000f00 */
[----:B------:R-:W-:Y:S06]  /*36b80*/  BRA `(.L_x_3298) ;  /* 0xffffff8800547947 */ /* 0x000fec000383ffff */
.L_x_3030:
[----:B------:R-:W-:Y:S01]  /*36b90*/  BSSY B0, `(.L_x_3299) ;  /* 0x0000007000007945 */ /* 0x000fe20003800000 */
[----:B------:R-:W-:Y:S02]  /*36ba0*/  IMAD.MOV.U32 R13, RZ, RZ, R2 ;  /* 0x000000ffff0d7224 */ /* 0x000fe400078e0002 */
[----:B------:R-:W-:Y:S02]  /*36bb0*/  IMAD.MOV.U32 R11, RZ, RZ, 0x1f ;  /* 0x0000001fff0b7424 */ /* 0x000fe400078e00ff */
[----:B------:R-:W-:-:S07]  /*36bc0*/  IMAD.MOV.U32 R15, RZ, RZ, -0x1 ;  /* 0xffffffffff0f7424 */ /* 0x000fce00078e00ff */
[----:B0123--:R-:W-:Y:S05]  /*36bd0*/  WARPSYNC.COLLECTIVE R15, `(.L_x_3300) ;  /* 0x000000000f087348 */ /* 0x00ffea0003c00000 */
[----:B------:R4:W0:Y:S02]  /*36be0*/  SHFL.IDX P6, R14, R13, R12, R11 ;  /* 0x0000000c0d0e7389 */ /* 0x00082400000c000b */
[----:B01234-:R-:W-:Y:S01]  /*36bf0*/  ENDCOLLECTIVE ;  /* 0x000000000000791b */ /* 0x01ffe20003800000 */
.L_x_3300:
[----:B------:R-:W-:Y:S05]  /*36c00*/  BSYNC B0 ;  /* 0x0000000000007941 */ /* 0x000fea0003800000 */
.L_x_3299:
[----:B------:R-:W-:Y:S01]  /*36c10*/  IMAD.MOV.U32 R16, RZ, RZ, R14 ;  /* 0x000000ffff107224 */ /* 0x000fe200078e000e */
[----:B------:R-:W-:Y:S06]  /*36c20*/  BRA `(.L_x_3029) ;  /* 0xffffff8800447947 */ /* 0x000fec000383ffff */
.L_x_3036:
[----:B0-----:R0:W1:Y:S02]  /*36c30*/  SYNCS.PHASECHK.TRANS64.TRYWAIT P0, [R5+URZ+0x29820], R0 ;  /* 0x02982000050075a7 */ /* 0x001064000800017f */
[----:B-1----:R-:W-:Y:S05]  /*36c40*/  @!P0 NANOSLEEP.SYNCS 0x989680 ;  /* 0x009896800000895d */ /* 0x002fea0003900000 */
[----:B------:R-:W1:Y:S02]  /*36c50*/  @!P0 SYNCS.PHASECHK.TRANS64 P0, [R5+URZ+0x29820], R0 ;  /* 0x02982000050085a7 */ /* 0x000e64000800007f */
[----:B-1----:R-:W-:Y:S05]  /*36c60*/  @!P0 BRA `(.L_x_3036) ;  /* 0xfffffffc00f08947 */ /* 0x002fea000383ffff */
[----:B------:R-:W-:Y:S05]  /*36c70*/  BRA `(.L_x_3301) ;  /* 0xffffff9000a47947 */ /* 0x000fea000383ffff */
.L_x_3037:
        /* <DEDUP_REMOVED lines=11> */
.L_x_3303:
[----:B------:R-:W-:Y:S05]  /*36d30*/  BSYNC B0 ;  /* 0x0000000000007941 */ /* 0x000fea0003800000 */
.L_x_3302:
[----:B------:R-:W-:Y:S05]  /*36d40*/  BRA `(.L_x_3304) ;  /* 0xffffff90008c7947 */ /* 0x000fea000383ffff */
.L_x_3038:
[----:B------:R-:W-:Y:S01]  /*36d50*/  BSSY B0, `(.L_x_3305) ;  /* 0x0000006000007945 */ /* 0x000fe20003800000 */
[----:B------:R-:W-:-:S07]  /*36d60*/  IMAD.MOV.U32 R15, RZ, RZ, -0x1 ;  /* 0xffffffffff0f7424 */ /* 0x000fce00078e00ff */
[----:B0-----:R-:W-:Y:S05]  /*36d70*/  WARPSYNC.COLLECTIVE R15, `(.L_x_3306) ;  /* 0x000000000f0c7348 */ /* 0x001fea0003c00000 */
[----:B------:R-:W-:Y:S02]  /*36d80*/  ELECT P6, UR62, PT ;  /* 0x00000000003e782f */ /* 0x000fe400038c0000 */
[----:B------:R-:W-:Y:S01]  /*36d90*/  MOV R14, UR62 ;  /* 0x0000003e000e7c02 */ /* 0x000fe20008000f00 */
[----:B0-----:R-:W-:Y:S10]  /*36da0*/  ENDCOLLECTIVE ;  /* 0x000000000000791b */ /* 0x001ff40003800000 */
.L_x_3306:
[----:B------:R-:W-:Y:S05]  /*36db0*/  BSYNC B0 ;  /* 0x0000000000007941 */ /* 0x000fea0003800000 */
.L_x_3305:
[----:B------:R-:W-:Y:S05]  /*36dc0*/  BRA `(.L_x_3307) ;  /* 0xffffff9000807947 */ /* 0x000fea000383ffff */
.L_x_3040:
[----:B0-----:R0:W1:Y:S02]  /*36dd0*/  SYNCS.PHASECHK.TRANS64.TRYWAIT P1, [R3+URZ+0x29840], R2 ;  /* 0x02984002030075a7 */ /* 0x001064000802017f */
[----:B-1----:R-:W-:Y:S05]  /*36de0*/  @!P1 NANOSLEEP.SYNCS 0x989680 ;  /* 0x009896800000995d */ /* 0x002fea0003900000 */
[----:B------:R-:W1:Y:S02]  /*36df0*/  @!P1 SYNCS.PHASECHK.TRANS64 P1, [R3+URZ+0x29840], R2 ;  /* 0x02984002030095a7 */ /* 0x000e64000802007f */
[----:B-1----:R-:W-:Y:S05]  /*36e00*/  @!P1 BRA `(.L_x_3040) ;  /* 0xfffffffc00f09947 */ /* 0x002fea000383ffff */
[----:B------:R-:W-:Y:S05]  /*36e10*/  BRA `(.L_x_3308) ;  /* 0xffffff9000a07947 */ /* 0x000fea000383ffff */
.L_x_3042:
[----:B-1----:R1:W2:Y:S02]  /*36e20*/  SYNCS.PHASECHK.TRANS64.TRYWAIT P1, [R5+URZ+0x29840], R0 ;  /* 0x02984000050075a7 */ /* 0x0022a4000802017f */
[----:B--2---:R-:W-:Y:S05]  /*36e30*/  @!P1 NANOSLEEP.SYNCS 0x989680 ;  /* 0x009896800000995d */ /* 0x004fea0003900000 */
[----:B------:R-:W2:Y:S02]  /*36e40*/  @!P1 SYNCS.PHASECHK.TRANS64 P1, [R5+URZ+0x29840], R0 ;  /* 0x02984000050095a7 */ /* 0x000ea4000802007f */
[----:B--2---:R-:W-:Y:S05]  /*36e50*/  @!P1 BRA `(.L_x_3042) ;  /* 0xfffffffc00f09947 */ /* 0x004fea000383ffff */
[----:B------:R-:W-:Y:S05]  /*36e60*/  BRA `(.L_x_3309) ;  /* 0xffffff9000ac7947 */ /* 0x000fea000383ffff */
.L_x_3044:
[----:B--2---:R2:W3:Y:S02]  /*36e70*/  SYNCS.PHASECHK.TRANS64.TRYWAIT P1, [R3+URZ+0x29860], R2 ;  /* 0x02986002030075a7 */ /* 0x0044e4000802017f */
[----:B---3--:R-:W-:Y:S05]  /*36e80*/  @!P1 NANOSLEEP.SYNCS 0x989680 ;  /* 0x009896800000995d */ /* 0x008fea0003900000 */
[----:B------:R-:W3:Y:S02]  /*36e90*/  @!P1 SYNCS.PHASECHK.TRANS64 P1, [R3+URZ+0x29860], R2 ;  /* 0x02986002030095a7 */ /* 0x000ee4000802007f */
[----:B---3--:R-:W-:Y:S05]  /*36ea0*/  @!P1 BRA `(.L_x_3044) ;  /* 0xfffffffc00f09947 */ /* 0x008fea000383ffff */
[----:B------:R-:W-:Y:S05]  /*36eb0*/  BRA `(.L_x_3310) ;  /* 0xffffff9000a87947 */ /* 0x000fea000383ffff */
.L_x_3046:
[----:B---3--:R3:W4:Y:S02]  /*36ec0*/  SYNCS.PHASECHK.TRANS64.TRYWAIT P1, [R5+URZ+0x29860], R0 ;  /* 0x02986000050075a7 */ /* 0x008724000802017f */
[----:B----4-:R-:W-:Y:S05]  /*36ed0*/  @!P1 NANOSLEEP.SYNCS 0x989680 ;  /* 0x009896800000995d */ /* 0x010fea0003900000 */
[----:B------:R-:W4:Y:S02]  /*36ee0*/  @!P1 SYNCS.PHASECHK.TRANS64 P1, [R5+URZ+0x29860], R0 ;  /* 0x02986000050095a7 */ /* 0x000f24000802007f */
[----:B----4-:R-:W-:Y:S05]  /*36ef0*/  @!P1 BRA `(.L_x_3046) ;  /* 0xfffffffc00f09947 */ /* 0x010fea000383ffff */
[----:B------:R-:W-:Y:S05]  /*36f00*/  BRA `(.L_x_3311) ;  /* 0xffffff9000a47947 */ /* 0x000fea000383ffff */
.L_x_3048:
[----:B----4-:R4:W0:Y:S02]  /*36f10*/  SYNCS.PHASECHK.TRANS64.TRYWAIT P1, [R3+URZ+0x29880], R2 ;  /* 0x02988002030075a7 */ /* 0x010824000802017f */
[----:B0-----:R-:W-:Y:S05]  /*36f20*/  @!P1 NANOSLEEP.SYNCS 0x989680 ;  /* 0x009896800000995d */ /* 0x001fea0003900000 */
[----:B------:R-:W0:Y:S02]  /*36f30*/  @!P1 SYNCS.PHASECHK.TRANS64 P1, [R3+URZ+0x29880], R2 ;  /* 0x02988002030095a7 */ /* 0x000e24000802007f */
[----:B0-----:R-:W-:Y:S05]  /*36f40*/  @!P1 BRA `(.L_x_3048) ;  /* 0xfffffffc00f09947 */ /* 0x001fea000383ffff */
[----:B------:R-:W-:Y:S05]  /*36f50*/  BRA `(.L_x_3312) ;  /* 0xffffff9000a07947 */ /* 0x000fea000383ffff */
.L_x_3313:
        /* <DEDUP_REMOVED lines=10> */
.L_x_3322:


//--------------------- .nv.global.init           --------------------------
	.section	.nv.global.init,"aw",@progbits
	.align	4
.nv.global.init:
	.type		_ZZN5flash28permute_output_fp8_VcolmajorIN4cute6TensorINS1_11ArrayEngineIfLm64EEENS1_6LayoutINS1_5tupleIJNS6_IJNS1_1CILi2EEES8_NS7_ILi16EEEEEENS7_ILi1EEESB_EEENS6_IJNS6_IJSB_S8_NS7_ILi4EEEEEENS7_ILi0EEESF_EEEEEEEEEvRT_E9upper_map,@object
	.size		_ZZN5flash28permute_output_fp8_VcolmajorIN4cute6TensorINS1_11ArrayEngineIfLm64EEENS1_6LayoutINS1_5tupleIJNS6_IJNS1_1CILi2EEES8_NS7_ILi16EEEEEENS7_ILi1EEESB_EEENS6_IJNS6_IJSB_S8_NS7_ILi4EEEEEENS7_ILi0EEESF_EEEEEEEEEvRT_E9upper_map,($str$23 - _ZZN5flash28permute_output_fp8_VcolmajorIN4cute6TensorINS1_11ArrayEngineIfLm64EEENS1_6LayoutINS1_5tupleIJNS6_IJNS1_1CILi2EEES8_NS7_ILi16EEEEEENS7_ILi1EEESB_EEENS6_IJNS6_IJSB_S8_NS7_ILi4EEEEEENS7_ILi0EEESF_EEEEEEEEEvRT_E9upper_map)
_ZZN5flash28permute_output_fp8_VcolmajorIN4cute6TensorINS1_11ArrayEngineIfLm64EEENS1_6LayoutINS1_5tupleIJNS6_IJNS1_1CILi2EEES8_NS7_ILi16EEEEEENS7_ILi1EEESB_EEENS6_IJNS6_IJSB_S8_NS7_ILi4EEEEEENS7_ILi0EEESF_EEEEEEEEEvRT_E9upper_map:
        /*0000*/ 	.byte	0x00, 0x00, 0x00, 0x00, 0x02, 0x00, 0x00, 0x00, 0x03, 0x00, 0x00, 0x00, 0x01, 0x00, 0x00, 0x00
	.type		$str$23,@object
	.size		$str$23,($str$24 - $str$23)
$str$23:
        /*0010*/ 	.byte	0x28, 0x61, 0x64, 0x64, 0x72, 0x65, 0x73, 0x73, 0x20, 0x26, 0x20, 0x6d, 0x61, 0x73, 0x6b, 0x29
        /*0020*/ 	.byte	0x20, 0x3d, 0x3d, 0x20, 0x30, 0x00
	.type		$str$24,@object
	.size		$str$24,(__unnamed_7 - $str$24)
$str$24:
        /*0026*/ 	.byte	0x2f, 0x74, 0x6d, 0x70, 0x2f, 0x6f, 0x73, 0x73, 0x5f, 0x6b, 0x65, 0x72, 0x6e, 0x65, 0x6c, 0x73
        /*0036*/ 	.byte	0x5f, 0x73, 0x72, 0x63, 0x2f, 0x66, 0x6c, 0x61, 0x73, 0x68, 0x5f, 0x61, 0x74, 0x74, 0x65, 0x6e
        /*0046*/ 	.byte	0x74, 0x69, 0x6f, 0x6e, 0x2f, 0x63, 0x73, 0x72, 0x63, 0x2f, 0x63, 0x75, 0x74, 0x6c, 0x61, 0x73
        /*0056*/ 	.byte	0x73, 0x2f, 0x69, 0x6e, 0x63, 0x6c, 0x75, 0x64, 0x65, 0x2f, 0x63, 0x75, 0x74, 0x65, 0x2f, 0x70
        /*0066*/ 	.byte	0x6f, 0x69, 0x6e, 0x74, 0x65, 0x72, 0x5f, 0x66, 0x6c, 0x61, 0x67, 0x67, 0x65, 0x64, 0x2e, 0x68
        /*0076*/ 	.byte	0x70, 0x70, 0x00
	.type		__unnamed_7,@object
	.size		__unnamed_7,(__unnamed_12 - __unnamed_7)
__unnamed_7:
        /* <DEDUP_REMOVED lines=24> */
        /*01f9*/ 	.byte	0x3e, 0x3e, 0x20, 0x26, 0x5d, 0x00
	.type		__unnamed_12,@object
	.size		__unnamed_12,(__unnamed_5 - __unnamed_12)
__unnamed_12:
        /* <DEDUP_REMOVED lines=25> */
	.type		__unnamed_5,@object
	.size		__unnamed_5,(__unnamed_10 - __unnamed_5)
__unnamed_5:
        /* <DEDUP_REMOVED lines=25> */
	.type		__unnamed_10,@object
	.size		__unnamed_10,(__unnamed_3 - __unnamed_10)
__unnamed_10:
        /* <DEDUP_REMOVED lines=29> */
        /*06db*/ 	.byte	0x5d, 0x00
	.type		__unnamed_3,@object
	.size		__unnamed_3,(__unnamed_9 - __unnamed_3)
__unnamed_3:
        /* <DEDUP_REMOVED lines=30> */
	.type		__unnamed_9,@object
	.size		__unnamed_9,(__unnamed_2 - __unnamed_9)
__unnamed_9:
        /* <DEDUP_REMOVED lines=30> */
	.type		__unnamed_2,@object
	.size		__unnamed_2,(__unnamed_11 - __unnamed_2)
__unnamed_2:
        /* <DEDUP_REMOVED lines=30> */
	.type		__unnamed_11,@object
	.size		__unnamed_11,(__unnamed_4 - __unnamed_11)
__unnamed_11:
        /* <DEDUP_REMOVED lines=30> */
	.type		__unnamed_4,@object
	.size		__unnamed_4,(__unnamed_6 - __unnamed_4)
__unnamed_4:
        /* <DEDUP_REMOVED lines=30> */
	.type		__unnamed_6,@object
	.size		__unnamed_6,(__unnamed_8 - __unnamed_6)
__unnamed_6:
        /* <DEDUP_REMOVED lines=29> */
        /*11c7*/ 	.byte	0x3e, 0x5d, 0x00
	.type		__unnamed_8,@object
	.size		__unnamed_8,(__unnamed_1 - __unnamed_8)
__unnamed_8:
        /* <DEDUP_REMOVED lines=30> */
	.type		__unnamed_1,@object
	.size		__unnamed_1,(.L_0 - __unnamed_1)
__unnamed_1:
        /* <DEDUP_REMOVED lines=29> */
        /*156e*/ 	.byte	0x3e, 0x20, 0x26, 0x5d, 0x00
.L_0:


//--------------------- .nv.shared._ZN7cutlass13device_kernelIN5flash11enable_sm90INS1_16FlashAttnFwdSm90INS1_25CollectiveMainloopFwdSm90ILi2EN4cute5tupleIJNS5_1CILi1EEES8_S8_EEENS6_IJNS7_ILi128EEENS7_ILi160EEENS7_ILi192EEEEEELi128ENS_12float_e4m3_tEfNS_4arch4Sm90ELb0ELb0ELb0ELb0ELb1ELb0ELb0ELb1ELb1ELb1ELb1ELb0EEENS1_21CollectiveEpilogueFwdINS6_IJSA_SA_SB_EEES9_NS_10bfloat16_tESG_Li256ELb0ELb1ELb1ELb1EEENS1_19SingleTileSchedulerILb0ELb1ELb1ELi128EEEEEEEEEvNT_6ParamsE --------------------------
	.section	.nv.shared._ZN7cutlass13device_kernelIN5flash11enable_sm90INS1_16FlashAttnFwdSm90INS1_25CollectiveMainloopFwdSm90ILi2EN4cute5tupleIJNS5_1CILi1EEES8_S8_EEENS6_IJNS7_ILi128EEENS7_ILi160EEENS7_ILi192EEEEEELi128ENS_12float_e4m3_tEfNS_4arch4Sm90ELb0ELb0ELb0ELb0ELb1ELb0ELb0ELb1ELb1ELb1ELb1ELb0EEENS1_21CollectiveEpilogueFwdINS6_IJSA_SA_SB_EEES9_NS_10bfloat16_tESG_Li256ELb0ELb1ELb1ELb1EEENS1_19SingleTileSchedulerILb0ELb1ELb1ELi128EEEEEEEEEvNT_6ParamsE,"aw",@nobits
	.sectionflags	@""
	.align	16
	.zero		1024


//--------------------- .nv.shared.reserved.0     --------------------------
	.section	.nv.shared.reserved.0,"aw",@nobits
	.weak		__nv_reservedSMEM_offset_0_alias
	.size		__nv_reservedSMEM_offset_0_alias, 0, 0
	.other		__nv_reservedSMEM_offset_0_alias,@"STO_CUDA_RESERVED_SHARED STV_DEFAULT"
__nv_reservedSMEM_offset_0_alias:
	.zero		0


//--------------------- .nv.global                --------------------------
	.section	.nv.global,"aw",@nobits
.nv.global:
	.type		_ZN79_INTERNAL_250443a5_43_flash_fwd_hdimdiff_e4m3_paged_split_sm90_cu_49158569_38094cute1_E,@object
	.size		_ZN79_INTERNAL_250443a5_43_flash_fwd_hdimdiff_e4m3_paged_split_sm90_cu_49158569_38094cute1_E,(_ZN79_INTERNAL_250443a5_43_flash_fwd_hdimdiff_e4m3_paged_split_sm90_cu_49158569_38094cuda3std3__45__cpo6cbeginE - _ZN79_INTERNAL_250443a5_43_flash_fwd_hdimdiff_e4m3_paged_split_sm90_cu_49158569_38094cute1_E)
_ZN79_INTERNAL_250443a5_43_flash_fwd_hdimdiff_e4m3_paged_split_sm90_cu_49158569_38094cute1_E:
	.zero		1
	.type		_ZN79_INTERNAL_250443a5_43_flash_fwd_hdimdiff_e4m3_paged_split_sm90_cu_49158569_38094cuda3std3__45__cpo6cbeginE,@object
	.size		_ZN79_INTERNAL_250443a5_43_flash_fwd_hdimdiff_e4m3_paged_split_sm90_cu_49158569_38094cuda3std3__45__cpo6cbeginE,(_ZN79_INTERNAL_250443a5_43_flash_fwd_hdimdiff_e4m3_paged_split_sm90_cu_49158569_38094cuda3std3__48in_placeE - _ZN79_INTERNAL_250443a5_43_flash_fwd_hdimdiff_e4m3_paged_split_sm90_cu_49158569_38094cuda3std3__45__cpo6cbeginE)
_ZN79_INTERNAL_250443a5_43_flash_fwd_hdimdiff_e4m3_paged_split_sm90_cu_49158569_38094cuda3std3__45__cpo6cbeginE:
	.zero		1
	.type		_ZN79_INTERNAL_250443a5_43_flash_fwd_hdimdiff_e4m3_paged_split_sm90_cu_49158569_38094cuda3std3__48in_placeE,@object
	.size		_ZN79_INTERNAL_250443a5_43_flash_fwd_hdimdiff_e4m3_paged_split_sm90_cu_49158569_38094cuda3std3__48in_placeE,(_ZN79_INTERNAL_250443a5_43_flash_fwd_hdimdiff_e4m3_paged_split_sm90_cu_49158569_38094cuda3std6ranges3__45__cpo9iter_moveE - _ZN79_INTERNAL_250443a5_43_flash_fwd_hdimdiff_e4m3_paged_split_sm90_cu_49158569_38094cuda3std3__48in_placeE)
_ZN79_INTERNAL_250443a5_43_flash_fwd_hdimdiff_e4m3_paged_split_sm90_cu_49158569_38094cuda3std3__48in_placeE:
	.zero		1
	.type		_ZN79_INTERNAL_250443a5_43_flash_fwd_hdimdiff_e4m3_paged_split_sm90_cu_49158569_38094cuda3std6ranges3__45__cpo9iter_moveE,@object
	.size		_ZN79_INTERNAL_250443a5_43_flash_fwd_hdimdiff_e4m3_paged_split_sm90_cu_49158569_38094cuda3std6ranges3__45__cpo9iter_moveE,(_ZN79_INTERNAL_250443a5_43_flash_fwd_hdimdiff_e4m3_paged_split_sm90_cu_49158569_38094cuda3std3__45__cpo5beginE - _ZN79_INTERNAL_250443a5_43_flash_fwd_hdimdiff_e4m3_paged_split_sm90_cu_49158569_38094cuda3std6ranges3__45__cpo9iter_moveE)
_ZN79_INTERNAL_250443a5_43_flash_fwd_hdimdiff_e4m3_paged_split_sm90_cu_49158569_38094cuda3std6ranges3__45__cpo9iter_moveE:
	.zero		1
	.type		_ZN79_INTERNAL_250443a5_43_flash_fwd_hdimdiff_e4m3_paged_split_sm90_cu_49158569_38094cuda3std3__45__cpo5beginE,@object
	.size		_ZN79_INTERNAL_250443a5_43_flash_fwd_hdimdiff_e4m3_paged_split_sm90_cu_49158569_38094cuda3std3__45__cpo5beginE,(_ZN79_INTERNAL_250443a5_43_flash_fwd_hdimdiff_e4m3_paged_split_sm90_cu_49158569_38094cuda3std3__481_GLOBAL__N__250443a5_43_flash_fwd_hdimdiff_e4m3_paged_split_sm90_cu_49158569_38096ignoreE - _ZN79_INTERNAL_250443a5_43_flash_fwd_hdimdiff_e4m3_paged_split_sm90_cu_49158569_38094cuda3std3__45__cpo5beginE)
_ZN79_INTERNAL_250443a5_43_flash_fwd_hdimdiff_e4m3_paged_split_sm90_cu_49158569_38094cuda3std3__45__cpo5beginE:
	.zero		1
	.type		_ZN79_INTERNAL_250443a5_43_flash_fwd_hdimdiff_e4m3_paged_split_sm90_cu_49158569_38094cuda3std3__481_GLOBAL__N__250443a5_43_flash_fwd_hdimdiff_e4m3_paged_split_sm90_cu_49158569_38096ignoreE,@object
	.size		_ZN79_INTERNAL_250443a5_43_flash_fwd_hdimdiff_e4m3_paged_split_sm90_cu_49158569_38094cuda3std3__481_GLOBAL__N__250443a5_43_flash_fwd_hdimdiff_e4m3_paged_split_sm90_cu_49158569_38096ignoreE,(_ZN79_INTERNAL_250443a5_43_flash_fwd_hdimdiff_e4m3_paged_split_sm90_cu_49158569_38094cute7productE - _ZN79_INTERNAL_250443a5_43_flash_fwd_hdimdiff_e4m3_paged_split_sm90_cu_49158569_38094cuda3std3__481_GLOBAL__N__250443a5_43_flash_fwd_hdimdiff_e4m3_paged_split_sm90_cu_49158569_38096ignoreE)
_ZN79_INTERNAL_250443a5_43_flash_fwd_hdimdiff_e4m3_paged_split_sm90_cu_49158569_38094cuda3std3__481_GLOBAL__N__250443a5_43_flash_fwd_hdimdiff_e4m3_paged_split_sm90_cu_49158569_38096ignoreE:
	.zero		1
	.type		_ZN79_INTERNAL_250443a5_43_flash_fwd_hdimdiff_e4m3_paged_split_sm90_cu_49158569_38094cute7productE,@object
	.size		_ZN79_INTERNAL_250443a5_43_flash_fwd_hdimdiff_e4m3_paged_split_sm90_cu_49158569_38094cute7productE,(_ZN79_INTERNAL_250443a5_43_flash_fwd_hdimdiff_e4m3_paged_split_sm90_cu_49158569_38094cuda3std3__45__cpo3endE - _ZN79_INTERNAL_250443a5_43_flash_fwd_hdimdiff_e4m3_paged_split_sm90_cu_49158569_38094cute7productE)
_ZN79_INTERNAL_250443a5_43_flash_fwd_hdimdiff_e4m3_paged_split_sm90_cu_49158569_38094cute7productE:
	.zero		1
	.type		_ZN79_INTERNAL_250443a5_43_flash_fwd_hdimdiff_e4m3_paged_split_sm90_cu_49158569_38094cuda3std3__45__cpo3endE,@object
	.size		_ZN79_INTERNAL_250443a5_43_flash_fwd_hdimdiff_e4m3_paged_split_sm90_cu_49158569_38094cuda3std3__45__cpo3endE,(_ZN79_INTERNAL_250443a5_43_flash_fwd_hdimdiff_e4m3_paged_split_sm90_cu_49158569_38094cuda3std3__419piecewise_constructE - _ZN79_INTERNAL_250443a5_43_flash_fwd_hdimdiff_e4m3_paged_split_sm90_cu_49158569_38094cuda3std3__45__cpo3endE)
_ZN79_INTERNAL_250443a5_43_flash_fwd_hdimdiff_e4m3_paged_split_sm90_cu_49158569_38094cuda3std3__45__cpo3endE:
	.zero		1
	.type		_ZN79_INTERNAL_250443a5_43_flash_fwd_hdimdiff_e4m3_paged_split_sm90_cu_49158569_38094cuda3std3__419piecewise_constructE,@object
	.size		_ZN79_INTERNAL_250443a5_43_flash_fwd_hdimdiff_e4m3_paged_split_sm90_cu_49158569_38094cuda3std3__419piecewise_constructE,(_ZN79_INTERNAL_250443a5_43_flash_fwd_hdimdiff_e4m3_paged_split_sm90_cu_49158569_38094cuda3std3__45__cpo4cendE - _ZN79_INTERNAL_250443a5_43_flash_fwd_hdimdiff_e4m3_paged_split_sm90_cu_49158569_38094cuda3std3__419piecewise_constructE)
_ZN79_INTERNAL_250443a5_43_flash_fwd_hdimdiff_e4m3_paged_split_sm90_cu_49158569_38094cuda3std3__419piecewise_constructE:
	.zero		1
	.type		_ZN79_INTERNAL_250443a5_43_flash_fwd_hdimdiff_e4m3_paged_split_sm90_cu_49158569_38094cuda3std3__45__cpo4cendE,@object
	.size		_ZN79_INTERNAL_250443a5_43_flash_fwd_hdimdiff_e4m3_paged_split_sm90_cu_49158569_38094cuda3std3__45__cpo4cendE,(_ZN79_INTERNAL_250443a5_43_flash_fwd_hdimdiff_e4m3_paged_split_sm90_cu_49158569_38094cuda3std6ranges3__45__cpo4swapE - _ZN79_INTERNAL_250443a5_43_flash_fwd_hdimdiff_e4m3_paged_split_sm90_cu_49158569_38094cuda3std3__45__cpo4cendE)
_ZN79_INTERNAL_250443a5_43_flash_fwd_hdimdiff_e4m3_paged_split_sm90_cu_49158569_38094cuda3std3__45__cpo4cendE:
	.zero		1
	.type		_ZN79_INTERNAL_250443a5_43_flash_fwd_hdimdiff_e4m3_paged_split_sm90_cu_49158569_38094cuda3std6ranges3__45__cpo4swapE,@object
	.size		_ZN79_INTERNAL_250443a5_43_flash_fwd_hdimdiff_e4m3_paged_split_sm90_cu_49158569_38094cuda3std6ranges3__45__cpo4swapE,(.L_20 - _ZN79_INTERNAL_250443a5_43_flash_fwd_hdimdiff_e4m3_paged_split_sm90_cu_49158569_38094cuda3std6ranges3__45__cpo4swapE)
_ZN79_INTERNAL_250443a5_43_flash_fwd_hdimdiff_e4m3_paged_split_sm90_cu_49158569_38094cuda3std6ranges3__45__cpo4swapE:
	.zero		1
.L_20:


//--------------------- .nv.shared._ZN7cutlass13device_kernelIN5flash11enable_sm90INS1_16FlashAttnFwdSm90INS1_25CollectiveMainloopFwdSm90ILi2EN4cute5tupleIJNS5_1CILi1EEES8_S8_EEENS6_IJNS7_ILi128EEENS7_ILi160EEENS7_ILi192EEEEEELi128ENS_12float_e4m3_tEfNS_4arch4Sm90ELb0ELb0ELb0ELb1ELb1ELb0ELb0ELb1ELb1ELb1ELb1ELb0EEENS1_21CollectiveEpilogueFwdINS6_IJSA_SA_SB_EEES9_NS_10bfloat16_tESG_Li256ELb1ELb1ELb1ELb1EEENS1_36VarlenDynamicPersistentTileSchedulerILi128ELi160ELi256ELi128ELb1ELb1ELb1ELb0ELb1ELb1EEEEEEEEEvNT_6ParamsE --------------------------
	.section	.nv.shared._ZN7cutlass13device_kernelIN5flash11enable_sm90INS1_16FlashAttnFwdSm90INS1_25CollectiveMainloopFwdSm90ILi2EN4cute5tupleIJNS5_1CILi1EEES8_S8_EEENS6_IJNS7_ILi128EEENS7_ILi160EEENS7_ILi192EEEEEELi128ENS_12float_e4m3_tEfNS_4arch4Sm90ELb0ELb0ELb0ELb1ELb1ELb0ELb0ELb1ELb1ELb1ELb1ELb0EEENS1_21CollectiveEpilogueFwdINS6_IJSA_SA_SB_EEES9_NS_10bfloat16_tESG_Li256ELb1ELb1ELb1ELb1EEENS1_36VarlenDynamicPersistentTileSchedulerILi128ELi160ELi256ELi128ELb1ELb1ELb1ELb0ELb1ELb1EEEEEEEEEvNT_6ParamsE,"aw",@nobits
	.sectionflags	@""
	.align	16
	.zero		1024


//--------------------- .nv.shared._ZN7cutlass13device_kernelIN5flash11enable_sm90INS1_16FlashAttnFwdSm90INS1_25CollectiveMainloopFwdSm90ILi2EN4cute5tupleIJNS5_1CILi1EEES8_S8_EEENS6_IJNS7_ILi128EEENS7_ILi160EEENS7_ILi192EEEEEELi128ENS_12float_e4m3_tEfNS_4arch4Sm90ELb0ELb0ELb0ELb1ELb1ELb1ELb0ELb1ELb1ELb1ELb1ELb0EEENS1_21CollectiveEpilogueFwdINS6_IJSA_SA_SB_EEES9_NS_10bfloat16_tESG_Li256ELb1ELb1ELb1ELb1EEENS1_36VarlenDynamicPersistentTileSchedulerILi128ELi160ELi256ELi128ELb1ELb1ELb1ELb0ELb1ELb1EEEEEEEEEvNT_6ParamsE --------------------------
	.section	.nv.shared._ZN7cutlass13device_kernelIN5flash11enable_sm90INS1_16FlashAttnFwdSm90INS1_25CollectiveMainloopFwdSm90ILi2EN4cute5tupleIJNS5_1CILi1EEES8_S8_EEENS6_IJNS7_ILi128EEENS7_ILi160EEENS7_ILi192EEEEEELi128ENS_12float_e4m3_tEfNS_4arch4Sm90ELb0ELb0ELb0ELb1ELb1ELb1ELb0ELb1ELb1ELb1ELb1ELb0EEENS1_21CollectiveEpilogueFwdINS6_IJSA_SA_SB_EEES9_NS_10bfloat16_tESG_Li256ELb1ELb1ELb1ELb1EEENS1_36VarlenDynamicPersistentTileSchedulerILi128ELi160ELi256ELi128ELb1ELb1ELb1ELb0ELb1ELb1EEEEEEEEEvNT_6ParamsE,"aw",@nobits
	.sectionflags	@""
	.align	16
	.zero		1024


//--------------------- .nv.shared._ZN7cutlass13device_kernelIN5flash11enable_sm90INS1_16FlashAttnFwdSm90INS1_25CollectiveMainloopFwdSm90ILi2EN4cute5tupleIJNS5_1CILi1EEES8_S8_EEENS6_IJNS7_ILi128EEESA_NS7_ILi192EEEEEELi128ENS_12float_e4m3_tEfNS_4arch4Sm90ELb0ELb1ELb0ELb0ELb1ELb0ELb0ELb1ELb1ELb1ELb1ELb0EEENS1_21CollectiveEpilogueFwdINS6_IJSA_SA_SA_EEES9_NS_10bfloat16_tESF_Li256ELb0ELb1ELb1ELb1EEENS1_19SingleTileSchedulerILb0ELb1ELb1ELi128EEEEEEEEEvNT_6ParamsE --------------------------
	.section	.nv.shared._ZN7cutlass13device_kernelIN5flash11enable_sm90INS1_16FlashAttnFwdSm90INS1_25CollectiveMainloopFwdSm90ILi2EN4cute5tupleIJNS5_1CILi1EEES8_S8_EEENS6_IJNS7_ILi128EEESA_NS7_ILi192EEEEEELi128ENS_12float_e4m3_tEfNS_4arch4Sm90ELb0ELb1ELb0ELb0ELb1ELb0ELb0ELb1ELb1ELb1ELb1ELb0EEENS1_21CollectiveEpilogueFwdINS6_IJSA_SA_SA_EEES9_NS_10bfloat16_tESF_Li256ELb0ELb1ELb1ELb1EEENS1_19SingleTileSchedulerILb0ELb1ELb1ELi128EEEEEEEEEvNT_6ParamsE,"aw",@nobits
	.sectionflags	@""
	.align	16
	.zero		1024


//--------------------- .nv.shared._ZN7cutlass13device_kernelIN5flash11enable_sm90INS1_16FlashAttnFwdSm90INS1_25CollectiveMainloopFwdSm90ILi2EN4cute5tupleIJNS5_1CILi1EEES8_S8_EEENS6_IJNS7_ILi128EEESA_NS7_ILi192EEEEEELi128ENS_12float_e4m3_tEfNS_4arch4Sm90ELb0ELb1ELb0ELb1ELb1ELb0ELb0ELb1ELb1ELb1ELb1ELb0EEENS1_21CollectiveEpilogueFwdINS6_IJSA_SA_SA_EEES9_NS_10bfloat16_tESF_Li256ELb1ELb1ELb1ELb1EEENS1_36VarlenDynamicPersistentTileSchedulerILi128ELi128ELi256ELi128ELb1ELb1ELb1ELb1ELb0ELb1EEEEEEEEEvNT_6ParamsE --------------------------
	.section	.nv.shared._ZN7cutlass13device_kernelIN5flash11enable_sm90INS1_16FlashAttnFwdSm90INS1_25CollectiveMainloopFwdSm90ILi2EN4cute5tupleIJNS5_1CILi1EEES8_S8_EEENS6_IJNS7_ILi128EEESA_NS7_ILi192EEEEEELi128ENS_12float_e4m3_tEfNS_4arch4Sm90ELb0ELb1ELb0ELb1ELb1ELb0ELb0ELb1ELb1ELb1ELb1ELb0EEENS1_21CollectiveEpilogueFwdINS6_IJSA_SA_SA_EEES9_NS_10bfloat16_tESF_Li256ELb1ELb1ELb1ELb1EEENS1_36VarlenDynamicPersistentTileSchedulerILi128ELi128ELi256ELi128ELb1ELb1ELb1ELb1ELb0ELb1EEEEEEEEEvNT_6ParamsE,"aw",@nobits
	.sectionflags	@""
	.align	16
	.zero		1024


//--------------------- .nv.shared._ZN7cutlass13device_kernelIN5flash11enable_sm90INS1_16FlashAttnFwdSm90INS1_25CollectiveMainloopFwdSm90ILi2EN4cute5tupleIJNS5_1CILi1EEES8_S8_EEENS6_IJNS7_ILi128EEESA_NS7_ILi192EEEEEELi128ENS_12float_e4m3_tEfNS_4arch4Sm90ELb0ELb1ELb0ELb1ELb1ELb1ELb0ELb1ELb1ELb1ELb1ELb0EEENS1_21CollectiveEpilogueFwdINS6_IJSA_SA_SA_EEES9_NS_10bfloat16_tESF_Li256ELb1ELb1ELb1ELb1EEENS1_36VarlenDynamicPersistentTileSchedulerILi128ELi128ELi256ELi128ELb1ELb1ELb1ELb1ELb0ELb1EEEEEEEEEvNT_6ParamsE --------------------------
	.section	.nv.shared._ZN7cutlass13device_kernelIN5flash11enable_sm90INS1_16FlashAttnFwdSm90INS1_25CollectiveMainloopFwdSm90ILi2EN4cute5tupleIJNS5_1CILi1EEES8_S8_EEENS6_IJNS7_ILi128EEESA_NS7_ILi192EEEEEELi128ENS_12float_e4m3_tEfNS_4arch4Sm90ELb0ELb1ELb0ELb1ELb1ELb1ELb0ELb1ELb1ELb1ELb1ELb0EEENS1_21CollectiveEpilogueFwdINS6_IJSA_SA_SA_EEES9_NS_10bfloat16_tESF_Li256ELb1ELb1ELb1ELb1EEENS1_36VarlenDynamicPersistentTileSchedulerILi128ELi128ELi256ELi128ELb1ELb1ELb1ELb1ELb0ELb1EEEEEEEEEvNT_6ParamsE,"aw",@nobits
	.sectionflags	@""
	.align	16
	.zero		1024


//--------------------- .nv.shared._ZN7cutlass13device_kernelIN5flash11enable_sm90INS1_16FlashAttnFwdSm90INS1_25CollectiveMainloopFwdSm90ILi2EN4cute5tupleIJNS5_1CILi1EEES8_S8_EEENS6_IJNS7_ILi128EEENS7_ILi160EEENS7_ILi192EEEEEELi128ENS_12float_e4m3_tEfNS_4arch4Sm90ELb1ELb0ELb0ELb0ELb1ELb0ELb0ELb1ELb1ELb1ELb1ELb0EEENS1_21CollectiveEpilogueFwdINS6_IJSA_SA_SB_EEES9_NS_10bfloat16_tESG_Li256ELb0ELb1ELb1ELb1EEENS1_19SingleTileSchedulerILb0ELb1ELb1ELi128EEEEEEEEEvNT_6ParamsE --------------------------
	.section	.nv.shared._ZN7cutlass13device_kernelIN5flash11enable_sm90INS1_16FlashAttnFwdSm90INS1_25CollectiveMainloopFwdSm90ILi2EN4cute5tupleIJNS5_1CILi1EEES8_S8_EEENS6_IJNS7_ILi128EEENS7_ILi160EEENS7_ILi192EEEEEELi128ENS_12float_e4m3_tEfNS_4arch4Sm90ELb1ELb0ELb0ELb0ELb1ELb0ELb0ELb1ELb1ELb1ELb1ELb0EEENS1_21CollectiveEpilogueFwdINS6_IJSA_SA_SB_EEES9_NS_10bfloat16_tESG_Li256ELb0ELb1ELb1ELb1EEENS1_19SingleTileSchedulerILb0ELb1ELb1ELi128EEEEEEEEEvNT_6ParamsE,"aw",@nobits
	.sectionflags	@""
	.align	16
	.zero		1024


//--------------------- .nv.shared._ZN7cutlass13device_kernelIN5flash11enable_sm90INS1_16FlashAttnFwdSm90INS1_25CollectiveMainloopFwdSm90ILi2EN4cute5tupleIJNS5_1CILi1EEES8_S8_EEENS6_IJNS7_ILi128EEENS7_ILi160EEENS7_ILi192EEEEEELi128ENS_12float_e4m3_tEfNS_4arch4Sm90ELb1ELb0ELb0ELb1ELb1ELb0ELb0ELb1ELb1ELb1ELb1ELb0EEENS1_21CollectiveEpilogueFwdINS6_IJSA_SA_SB_EEES9_NS_10bfloat16_tESG_Li256ELb1ELb1ELb1ELb1EEENS1_36VarlenDynamicPersistentTileSchedulerILi128ELi160ELi256ELi128ELb1ELb1ELb1ELb1ELb1ELb1EEEEEEEEEvNT_6ParamsE --------------------------
	.section	.nv.shared._ZN7cutlass13device_kernelIN5flash11enable_sm90INS1_16FlashAttnFwdSm90INS1_25CollectiveMainloopFwdSm90ILi2EN4cute5tupleIJNS5_1CILi1EEES8_S8_EEENS6_IJNS7_ILi128EEENS7_ILi160EEENS7_ILi192EEEEEELi128ENS_12float_e4m3_tEfNS_4arch4Sm90ELb1ELb0ELb0ELb1ELb1ELb0ELb0ELb1ELb1ELb1ELb1ELb0EEENS1_21CollectiveEpilogueFwdINS6_IJSA_SA_SB_EEES9_NS_10bfloat16_tESG_Li256ELb1ELb1ELb1ELb1EEENS1_36VarlenDynamicPersistentTileSchedulerILi128ELi160ELi256ELi128ELb1ELb1ELb1ELb1ELb1ELb1EEEEEEEEEvNT_6ParamsE,"aw",@nobits
	.sectionflags	@""
	.align	16
	.zero		1024


//--------------------- .nv.shared._ZN7cutlass13device_kernelIN5flash11enable_sm90INS1_16FlashAttnFwdSm90INS1_25CollectiveMainloopFwdSm90ILi2EN4cute5tupleIJNS5_1CILi1EEES8_S8_EEENS6_IJNS7_ILi128EEENS7_ILi160EEENS7_ILi192EEEEEELi128ENS_12float_e4m3_tEfNS_4arch4Sm90ELb1ELb0ELb0ELb1ELb1ELb1ELb0ELb1ELb1ELb1ELb1ELb0EEENS1_21CollectiveEpilogueFwdINS6_IJSA_SA_SB_EEES9_NS_10bfloat16_tESG_Li256ELb1ELb1ELb1ELb1EEENS1_36VarlenDynamicPersistentTileSchedulerILi128ELi160ELi256ELi128ELb1ELb1ELb1ELb1ELb1ELb1EEEEEEEEEvNT_6ParamsE --------------------------
	.section	.nv.shared._ZN7cutlass13device_kernelIN5flash11enable_sm90INS1_16FlashAttnFwdSm90INS1_25CollectiveMainloopFwdSm90ILi2EN4cute5tupleIJNS5_1CILi1EEES8_S8_EEENS6_IJNS7_ILi128EEENS7_ILi160EEENS7_ILi192EEEEEELi128ENS_12float_e4m3_tEfNS_4arch4Sm90ELb1ELb0ELb0ELb1ELb1ELb1ELb0ELb1ELb1ELb1ELb1ELb0EEENS1_21CollectiveEpilogueFwdINS6_IJSA_SA_SB_EEES9_NS_10bfloat16_tESG_Li256ELb1ELb1ELb1ELb1EEENS1_36VarlenDynamicPersistentTileSchedulerILi128ELi160ELi256ELi128ELb1ELb1ELb1ELb1ELb1ELb1EEEEEEEEEvNT_6ParamsE,"aw",@nobits
	.sectionflags	@""
	.align	16
	.zero		1024


//--------------------- .nv.constant0._ZN7cutlass13device_kernelIN5flash11enable_sm90INS1_16FlashAttnFwdSm90INS1_25CollectiveMainloopFwdSm90ILi2EN4cute5tupleIJNS5_1CILi1EEES8_S8_EEENS6_IJNS7_ILi128EEENS7_ILi160EEENS7_ILi192EEEEEELi128ENS_12float_e4m3_tEfNS_4arch4Sm90ELb0ELb0ELb0ELb0ELb1ELb0ELb0ELb1ELb1ELb1ELb1ELb0EEENS1_21CollectiveEpilogueFwdINS6_IJSA_SA_SB_EEES9_NS_10bfloat16_tESG_Li256ELb0ELb1ELb1ELb1EEENS1_19SingleTileSchedulerILb0ELb1ELb1ELi128EEEEEEEEEvNT_6ParamsE --------------------------
	.section	.nv.constant0._ZN7cutlass13device_kernelIN5flash11enable_sm90INS1_16FlashAttnFwdSm90INS1_25CollectiveMainloopFwdSm90ILi2EN4cute5tupleIJNS5_1CILi1EEES8_S8_EEENS6_IJNS7_ILi128EEENS7_ILi160EEENS7_ILi192EEEEEELi128ENS_12float_e4m3_tEfNS_4arch4Sm90ELb0ELb0ELb0ELb0ELb1ELb0ELb0ELb1ELb1ELb1ELb1ELb0EEENS1_21CollectiveEpilogueFwdINS6_IJSA_SA_SB_EEES9_NS_10bfloat16_tESG_Li256ELb0ELb1ELb1ELb1EEENS1_19SingleTileSchedulerILb0ELb1ELb1ELi128EEEEEEEEEvNT_6ParamsE,"a",@progbits
	.sectionflags	@""
	.align	4
.nv.constant0._ZN7cutlass13device_kernelIN5flash11enable_sm90INS1_16FlashAttnFwdSm90INS1_25CollectiveMainloopFwdSm90ILi2EN4cute5tupleIJNS5_1CILi1EEES8_S8_EEENS6_IJNS7_ILi128EEENS7_ILi160EEENS7_ILi192EEEEEELi128ENS_12float_e4m3_tEfNS_4arch4Sm90ELb0ELb0ELb0ELb0ELb1ELb0ELb0ELb1ELb1ELb1ELb1ELb0EEENS1_21CollectiveEpilogueFwdINS6_IJSA_SA_SB_EEES9_NS_10bfloat16_tESG_Li256ELb0ELb1ELb1ELb1EEENS1_19SingleTileSchedulerILb0ELb1ELb1ELi128EEEEEEEEEvNT_6ParamsE:
	.zero		3200


//--------------------- .nv.constant0._ZN7cutlass13device_kernelIN5flash11enable_sm90INS1_16FlashAttnFwdSm90INS1_25CollectiveMainloopFwdSm90ILi2EN4cute5tupleIJNS5_1CILi1EEES8_S8_EEENS6_IJNS7_ILi128EEENS7_ILi160EEENS7_ILi192EEEEEELi128ENS_12float_e4m3_tEfNS_4arch4Sm90ELb0ELb0ELb0ELb1ELb1ELb0ELb0ELb1ELb1ELb1ELb1ELb0EEENS1_21CollectiveEpilogueFwdINS6_IJSA_SA_SB_EEES9_NS_10bfloat16_tESG_Li256ELb1ELb1ELb1ELb1EEENS1_36VarlenDynamicPersistentTileSchedulerILi128ELi160ELi256ELi128ELb1ELb1ELb1ELb0ELb1ELb1EEEEEEEEEvNT_6ParamsE --------------------------
	.section	.nv.constant0._ZN7cutlass13device_kernelIN5flash11enable_sm90INS1_16FlashAttnFwdSm90INS1_25CollectiveMainloopFwdSm90ILi2EN4cute5tupleIJNS5_1CILi1EEES8_S8_EEENS6_IJNS7_ILi128EEENS7_ILi160EEENS7_ILi192EEEEEELi128ENS_12float_e4m3_tEfNS_4arch4Sm90ELb0ELb0ELb0ELb1ELb1ELb0ELb0ELb1ELb1ELb1ELb1ELb0EEENS1_21CollectiveEpilogueFwdINS6_IJSA_SA_SB_EEES9_NS_10bfloat16_tESG_Li256ELb1ELb1ELb1ELb1EEENS1_36VarlenDynamicPersistentTileSchedulerILi128ELi160ELi256ELi128ELb1ELb1ELb1ELb0ELb1ELb1EEEEEEEEEvNT_6ParamsE,"a",@progbits
	.sectionflags	@""
	.align	4
.nv.constant0._ZN7cutlass13device_kernelIN5flash11enable_sm90INS1_16FlashAttnFwdSm90INS1_25CollectiveMainloopFwdSm90ILi2EN4cute5tupleIJNS5_1CILi1EEES8_S8_EEENS6_IJNS7_ILi128EEENS7_ILi160EEENS7_ILi192EEEEEELi128ENS_12float_e4m3_tEfNS_4arch4Sm90ELb0ELb0ELb0ELb1ELb1ELb0ELb0ELb1ELb1ELb1ELb1ELb0EEENS1_21CollectiveEpilogueFwdINS6_IJSA_SA_SB_EEES9_NS_10bfloat16_tESG_Li256ELb1ELb1ELb1ELb1EEENS1_36VarlenDynamicPersistentTileSchedulerILi128ELi160ELi256ELi128ELb1ELb1ELb1ELb0ELb1ELb1EEEEEEEEEvNT_6ParamsE:
	.zero		3328


//--------------------- .nv.constant0._ZN7cutlass13device_kernelIN5flash11enable_sm90INS1_16FlashAttnFwdSm90INS1_25CollectiveMainloopFwdSm90ILi2EN4cute5tupleIJNS5_1CILi1EEES8_S8_EEENS6_IJNS7_ILi128EEENS7_ILi160EEENS7_ILi192EEEEEELi128ENS_12float_e4m3_tEfNS_4arch4Sm90ELb0ELb0ELb0ELb1ELb1ELb1ELb0ELb1ELb1ELb1ELb1ELb0EEENS1_21CollectiveEpilogueFwdINS6_IJSA_SA_SB_EEES9_NS_10bfloat16_tESG_Li256ELb1ELb1ELb1ELb1EEENS1_36VarlenDynamicPersistentTileSchedulerILi128ELi160ELi256ELi128ELb1ELb1ELb1ELb0ELb1ELb1EEEEEEEEEvNT_6ParamsE --------------------------
	.section	.nv.constant0._ZN7cutlass13device_kernelIN5flash11enable_sm90INS1_16FlashAttnFwdSm90INS1_25CollectiveMainloopFwdSm90ILi2EN4cute5tupleIJNS5_1CILi1EEES8_S8_EEENS6_IJNS7_ILi128EEENS7_ILi160EEENS7_ILi192EEEEEELi128ENS_12float_e4m3_tEfNS_4arch4Sm90ELb0ELb0ELb0ELb1ELb1ELb1ELb0ELb1ELb1ELb1ELb1ELb0EEENS1_21CollectiveEpilogueFwdINS6_IJSA_SA_SB_EEES9_NS_10bfloat16_tESG_Li256ELb1ELb1ELb1ELb1EEENS1_36VarlenDynamicPersistentTileSchedulerILi128ELi160ELi256ELi128ELb1ELb1ELb1ELb0ELb1ELb1EEEEEEEEEvNT_6ParamsE,"a",@progbits
	.sectionflags	@""
	.align	4
.nv.constant0._ZN7cutlass13device_kernelIN5flash11enable_sm90INS1_16FlashAttnFwdSm90INS1_25CollectiveMainloopFwdSm90ILi2EN4cute5tupleIJNS5_1CILi1EEES8_S8_EEENS6_IJNS7_ILi128EEENS7_ILi160EEENS7_ILi192EEEEEELi128ENS_12float_e4m3_tEfNS_4arch4Sm90ELb0ELb0ELb0ELb1ELb1ELb1ELb0ELb1ELb1ELb1ELb1ELb0EEENS1_21CollectiveEpilogueFwdINS6_IJSA_SA_SB_EEES9_NS_10bfloat16_tESG_Li256ELb1ELb1ELb1ELb1EEENS1_36VarlenDynamicPersistentTileSchedulerILi128ELi160ELi256ELi128ELb1ELb1ELb1ELb0ELb1ELb1EEEEEEEEEvNT_6ParamsE:
	.zero		3328


//--------------------- .nv.constant0._ZN7cutlass13device_kernelIN5flash11enable_sm90INS1_16FlashAttnFwdSm90INS1_25CollectiveMainloopFwdSm90ILi2EN4cute5tupleIJNS5_1CILi1EEES8_S8_EEENS6_IJNS7_ILi128EEESA_NS7_ILi192EEEEEELi128ENS_12float_e4m3_tEfNS_4arch4Sm90ELb0ELb1ELb0ELb0ELb1ELb0ELb0ELb1ELb1ELb1ELb1ELb0EEENS1_21CollectiveEpilogueFwdINS6_IJSA_SA_SA_EEES9_NS_10bfloat16_tESF_Li256ELb0ELb1ELb1ELb1EEENS1_19SingleTileSchedulerILb0ELb1ELb1ELi128EEEEEEEEEvNT_6ParamsE --------------------------
	.section	.nv.constant0._ZN7cutlass13device_kernelIN5flash11enable_sm90INS1_16FlashAttnFwdSm90INS1_25CollectiveMainloopFwdSm90ILi2EN4cute5tupleIJNS5_1CILi1EEES8_S8_EEENS6_IJNS7_ILi128EEESA_NS7_ILi192EEEEEELi128ENS_12float_e4m3_tEfNS_4arch4Sm90ELb0ELb1ELb0ELb0ELb1ELb0ELb0ELb1ELb1ELb1ELb1ELb0EEENS1_21CollectiveEpilogueFwdINS6_IJSA_SA_SA_EEES9_NS_10bfloat16_tESF_Li256ELb0ELb1ELb1ELb1EEENS1_19SingleTileSchedulerILb0ELb1ELb1ELi128EEEEEEEEEvNT_6ParamsE,"a",@progbits
	.sectionflags	@""
	.align	4
.nv.constant0._ZN7cutlass13device_kernelIN5flash11enable_sm90INS1_16FlashAttnFwdSm90INS1_25CollectiveMainloopFwdSm90ILi2EN4cute5tupleIJNS5_1CILi1EEES8_S8_EEENS6_IJNS7_ILi128EEESA_NS7_ILi192EEEEEELi128ENS_12float_e4m3_tEfNS_4arch4Sm90ELb0ELb1ELb0ELb0ELb1ELb0ELb0ELb1ELb1ELb1ELb1ELb0EEENS1_21CollectiveEpilogueFwdINS6_IJSA_SA_SA_EEES9_NS_10bfloat16_tESF_Li256ELb0ELb1ELb1ELb1EEENS1_19SingleTileSchedulerILb0ELb1ELb1ELi128EEEEEEEEEvNT_6ParamsE:
	.zero		3200


//--------------------- .nv.constant0._ZN7cutlass13device_kernelIN5flash11enable_sm90INS1_16FlashAttnFwdSm90INS1_25CollectiveMainloopFwdSm90ILi2EN4cute5tupleIJNS5_1CILi1EEES8_S8_EEENS6_IJNS7_ILi128EEESA_NS7_ILi192EEEEEELi128ENS_12float_e4m3_tEfNS_4arch4Sm90ELb0ELb1ELb0ELb1ELb1ELb0ELb0ELb1ELb1ELb1ELb1ELb0EEENS1_21CollectiveEpilogueFwdINS6_IJSA_SA_SA_EEES9_NS_10bfloat16_tESF_Li256ELb1ELb1ELb1ELb1EEENS1_36VarlenDynamicPersistentTileSchedulerILi128ELi128ELi256ELi128ELb1ELb1ELb1ELb1ELb0ELb1EEEEEEEEEvNT_6ParamsE --------------------------
	.section	.nv.constant0._ZN7cutlass13device_kernelIN5flash11enable_sm90INS1_16FlashAttnFwdSm90INS1_25CollectiveMainloopFwdSm90ILi2EN4cute5tupleIJNS5_1CILi1EEES8_S8_EEENS6_IJNS7_ILi128EEESA_NS7_ILi192EEEEEELi128ENS_12float_e4m3_tEfNS_4arch4Sm90ELb0ELb1ELb0ELb1ELb1ELb0ELb0ELb1ELb1ELb1ELb1ELb0EEENS1_21CollectiveEpilogueFwdINS6_IJSA_SA_SA_EEES9_NS_10bfloat16_tESF_Li256ELb1ELb1ELb1ELb1EEENS1_36VarlenDynamicPersistentTileSchedulerILi128ELi128ELi256ELi128ELb1ELb1ELb1ELb1ELb0ELb1EEEEEEEEEvNT_6ParamsE,"a",@progbits
	.sectionflags	@""
	.align	4
.nv.constant0._ZN7cutlass13device_kernelIN5flash11enable_sm90INS1_16FlashAttnFwdSm90INS1_25CollectiveMainloopFwdSm90ILi2EN4cute5tupleIJNS5_1CILi1EEES8_S8_EEENS6_IJNS7_ILi128EEESA_NS7_ILi192EEEEEELi128ENS_12float_e4m3_tEfNS_4arch4Sm90ELb0ELb1ELb0ELb1ELb1ELb0ELb0ELb1ELb1ELb1ELb1ELb0EEENS1_21CollectiveEpilogueFwdINS6_IJSA_SA_SA_EEES9_NS_10bfloat16_tESF_Li256ELb1ELb1ELb1ELb1EEENS1_36VarlenDynamicPersistentTileSchedulerILi128ELi128ELi256ELi128ELb1ELb1ELb1ELb1ELb0ELb1EEEEEEEEEvNT_6ParamsE:
	.zero		3328


//--------------------- .nv.constant0._ZN7cutlass13device_kernelIN5flash11enable_sm90INS1_16FlashAttnFwdSm90INS1_25CollectiveMainloopFwdSm90ILi2EN4cute5tupleIJNS5_1CILi1EEES8_S8_EEENS6_IJNS7_ILi128EEESA_NS7_ILi192EEEEEELi128ENS_12float_e4m3_tEfNS_4arch4Sm90ELb0ELb1ELb0ELb1ELb1ELb1ELb0ELb1ELb1ELb1ELb1ELb0EEENS1_21CollectiveEpilogueFwdINS6_IJSA_SA_SA_EEES9_NS_10bfloat16_tESF_Li256ELb1ELb1ELb1ELb1EEENS1_36VarlenDynamicPersistentTileSchedulerILi128ELi128ELi256ELi128ELb1ELb1ELb1ELb1ELb0ELb1EEEEEEEEEvNT_6ParamsE --------------------------
	.section	.nv.constant0._ZN7cutlass13device_kernelIN5flash11enable_sm90INS1_16FlashAttnFwdSm90INS1_25CollectiveMainloopFwdSm90ILi2EN4cute5tupleIJNS5_1CILi1EEES8_S8_EEENS6_IJNS7_ILi128EEESA_NS7_ILi192EEEEEELi128ENS_12float_e4m3_tEfNS_4arch4Sm90ELb0ELb1ELb0ELb1ELb1ELb1ELb0ELb1ELb1ELb1ELb1ELb0EEENS1_21CollectiveEpilogueFwdINS6_IJSA_SA_SA_EEES9_NS_10bfloat16_tESF_Li256ELb1ELb1ELb1ELb1EEENS1_36VarlenDynamicPersistentTileSchedulerILi128ELi128ELi256ELi128ELb1ELb1ELb1ELb1ELb0ELb1EEEEEEEEEvNT_6ParamsE,"a",@progbits
	.sectionflags	@""
	.align	4
.nv.constant0._ZN7cutlass13device_kernelIN5flash11enable_sm90INS1_16FlashAttnFwdSm90INS1_25CollectiveMainloopFwdSm90ILi2EN4cute5tupleIJNS5_1CILi1EEES8_S8_EEENS6_IJNS7_ILi128EEESA_NS7_ILi192EEEEEELi128ENS_12float_e4m3_tEfNS_4arch4Sm90ELb0ELb1ELb0ELb1ELb1ELb1ELb0ELb1ELb1ELb1ELb1ELb0EEENS1_21CollectiveEpilogueFwdINS6_IJSA_SA_SA_EEES9_NS_10bfloat16_tESF_Li256ELb1ELb1ELb1ELb1EEENS1_36VarlenDynamicPersistentTileSchedulerILi128ELi128ELi256ELi128ELb1ELb1ELb1ELb1ELb0ELb1EEEEEEEEEvNT_6ParamsE:
	.zero		3328


//--------------------- .nv.constant0._ZN7cutlass13device_kernelIN5flash11enable_sm90INS1_16FlashAttnFwdSm90INS1_25CollectiveMainloopFwdSm90ILi2EN4cute5tupleIJNS5_1CILi1EEES8_S8_EEENS6_IJNS7_ILi128EEENS7_ILi160EEENS7_ILi192EEEEEELi128ENS_12float_e4m3_tEfNS_4arch4Sm90ELb1ELb0ELb0ELb0ELb1ELb0ELb0ELb1ELb1ELb1ELb1ELb0EEENS1_21CollectiveEpilogueFwdINS6_IJSA_SA_SB_EEES9_NS_10bfloat16_tESG_Li256ELb0ELb1ELb1ELb1EEENS1_19SingleTileSchedulerILb0ELb1ELb1ELi128EEEEEEEEEvNT_6ParamsE --------------------------
	.section	.nv.constant0._ZN7cutlass13device_kernelIN5flash11enable_sm90INS1_16FlashAttnFwdSm90INS1_25CollectiveMainloopFwdSm90ILi2EN4cute5tupleIJNS5_1CILi1EEES8_S8_EEENS6_IJNS7_ILi128EEENS7_ILi160EEENS7_ILi192EEEEEELi128ENS_12float_e4m3_tEfNS_4arch4Sm90ELb1ELb0ELb0ELb0ELb1ELb0ELb0ELb1ELb1ELb1ELb1ELb0EEENS1_21CollectiveEpilogueFwdINS6_IJSA_SA_SB_EEES9_NS_10bfloat16_tESG_Li256ELb0ELb1ELb1ELb1EEENS1_19SingleTileSchedulerILb0ELb1ELb1ELi128EEEEEEEEEvNT_6ParamsE,"a",@progbits
	.sectionflags	@""
	.align	4
.nv.constant0._ZN7cutlass13device_kernelIN5flash11enable_sm90INS1_16FlashAttnFwdSm90INS1_25CollectiveMainloopFwdSm90ILi2EN4cute5tupleIJNS5_1CILi1EEES8_S8_EEENS6_IJNS7_ILi128EEENS7_ILi160EEENS7_ILi192EEEEEELi128ENS_12float_e4m3_tEfNS_4arch4Sm90ELb1ELb0ELb0ELb0ELb1ELb0ELb0ELb1ELb1ELb1ELb1ELb0EEENS1_21CollectiveEpilogueFwdINS6_IJSA_SA_SB_EEES9_NS_10bfloat16_tESG_Li256ELb0ELb1ELb1ELb1EEENS1_19SingleTileSchedulerILb0ELb1ELb1ELi128EEEEEEEEEvNT_6ParamsE:
	.zero		3200


//--------------------- .nv.constant0._ZN7cutlass13device_kernelIN5flash11enable_sm90INS1_16FlashAttnFwdSm90INS1_25CollectiveMainloopFwdSm90ILi2EN4cute5tupleIJNS5_1CILi1EEES8_S8_EEENS6_IJNS7_ILi128EEENS7_ILi160EEENS7_ILi192EEEEEELi128ENS_12float_e4m3_tEfNS_4arch4Sm90ELb1ELb0ELb0ELb1ELb1ELb0ELb0ELb1ELb1ELb1ELb1ELb0EEENS1_21CollectiveEpilogueFwdINS6_IJSA_SA_SB_EEES9_NS_10bfloat16_tESG_Li256ELb1ELb1ELb1ELb1EEENS1_36VarlenDynamicPersistentTileSchedulerILi128ELi160ELi256ELi128ELb1ELb1ELb1ELb1ELb1ELb1EEEEEEEEEvNT_6ParamsE --------------------------
	.section	.nv.constant0._ZN7cutlass13device_kernelIN5flash11enable_sm90INS1_16FlashAttnFwdSm90INS1_25CollectiveMainloopFwdSm90ILi2EN4cute5tupleIJNS5_1CILi1EEES8_S8_EEENS6_IJNS7_ILi128EEENS7_ILi160EEENS7_ILi192EEEEEELi128ENS_12float_e4m3_tEfNS_4arch4Sm90ELb1ELb0ELb0ELb1ELb1ELb0ELb0ELb1ELb1ELb1ELb1ELb0EEENS1_21CollectiveEpilogueFwdINS6_IJSA_SA_SB_EEES9_NS_10bfloat16_tESG_Li256ELb1ELb1ELb1ELb1EEENS1_36VarlenDynamicPersistentTileSchedulerILi128ELi160ELi256ELi128ELb1ELb1ELb1ELb1ELb1ELb1EEEEEEEEEvNT_6ParamsE,"a",@progbits
	.sectionflags	@""
	.align	4
.nv.constant0._ZN7cutlass13device_kernelIN5flash11enable_sm90INS1_16FlashAttnFwdSm90INS1_25CollectiveMainloopFwdSm90ILi2EN4cute5tupleIJNS5_1CILi1EEES8_S8_EEENS6_IJNS7_ILi128EEENS7_ILi160EEENS7_ILi192EEEEEELi128ENS_12float_e4m3_tEfNS_4arch4Sm90ELb1ELb0ELb0ELb1ELb1ELb0ELb0ELb1ELb1ELb1ELb1ELb0EEENS1_21CollectiveEpilogueFwdINS6_IJSA_SA_SB_EEES9_NS_10bfloat16_tESG_Li256ELb1ELb1ELb1ELb1EEENS1_36VarlenDynamicPersistentTileSchedulerILi128ELi160ELi256ELi128ELb1ELb1ELb1ELb1ELb1ELb1EEEEEEEEEvNT_6ParamsE:
	.zero		3328


//--------------------- .nv.constant0._ZN7cutlass13device_kernelIN5flash11enable_sm90INS1_16FlashAttnFwdSm90INS1_25CollectiveMainloopFwdSm90ILi2EN4cute5tupleIJNS5_1CILi1EEES8_S8_EEENS6_IJNS7_ILi128EEENS7_ILi160EEENS7_ILi192EEEEEELi128ENS_12float_e4m3_tEfNS_4arch4Sm90ELb1ELb0ELb0ELb1ELb1ELb1ELb0ELb1ELb1ELb1ELb1ELb0EEENS1_21CollectiveEpilogueFwdINS6_IJSA_SA_SB_EEES9_NS_10bfloat16_tESG_Li256ELb1ELb1ELb1ELb1EEENS1_36VarlenDynamicPersistentTileSchedulerILi128ELi160ELi256ELi128ELb1ELb1ELb1ELb1ELb1ELb1EEEEEEEEEvNT_6ParamsE --------------------------
	.section	.nv.constant0._ZN7cutlass13device_kernelIN5flash11enable_sm90INS1_16FlashAttnFwdSm90INS1_25CollectiveMainloopFwdSm90ILi2EN4cute5tupleIJNS5_1CILi1EEES8_S8_EEENS6_IJNS7_ILi128EEENS7_ILi160EEENS7_ILi192EEEEEELi128ENS_12float_e4m3_tEfNS_4arch4Sm90ELb1ELb0ELb0ELb1ELb1ELb1ELb0ELb1ELb1ELb1ELb1ELb0EEENS1_21CollectiveEpilogueFwdINS6_IJSA_SA_SB_EEES9_NS_10bfloat16_tESG_Li256ELb1ELb1ELb1ELb1EEENS1_36VarlenDynamicPersistentTileSchedulerILi128ELi160ELi256ELi128ELb1ELb1ELb1ELb1ELb1ELb1EEEEEEEEEvNT_6ParamsE,"a",@progbits
	.sectionflags	@""
	.align	4
.nv.constant0._ZN7cutlass13device_kernelIN5flash11enable_sm90INS1_16FlashAttnFwdSm90INS1_25CollectiveMainloopFwdSm90ILi2EN4cute5tupleIJNS5_1CILi1EEES8_S8_EEENS6_IJNS7_ILi128EEENS7_ILi160EEENS7_ILi192EEEEEELi128ENS_12float_e4m3_tEfNS_4arch4Sm90ELb1ELb0ELb0ELb1ELb1ELb1ELb0ELb1ELb1ELb1ELb1ELb0EEENS1_21CollectiveEpilogueFwdINS6_IJSA_SA_SB_EEES9_NS_10bfloat16_tESG_Li256ELb1ELb1ELb1ELb1EEENS1_36VarlenDynamicPersistentTileSchedulerILi128ELi160ELi256ELi128ELb1ELb1ELb1ELb1ELb1ELb1EEEEEEEEEvNT_6ParamsE:
	.zero		3328


//--------------------- SYMBOLS --------------------------

	.type		.nv.reservedSmem.offset0,@object
	.size		.nv.reservedSmem.offset0,0x4
	.type		__assertfail,@function
